	.target	sm_80

	.elftype	@"ET_EXEC"


//--------------------- .note.nv.tkinfo           --------------------------
	.section	.note.nv.tkinfo,"",@"SHT_NOTE"
	.sectionflags	@"SHF_NOTE_NV_TKINFO"
	.tkinfo
        /*0018*/ 	.word	0x00000002
        /*0030*/ 	.string	""
        /*0030*/ 	.string	"ptxas"
        /*0030*/ 	.string	"Cuda compilation tools, release 13.0, V13.0.88"
        /*0030*/ 	.string	"Build cuda_13.0.r13.0/compiler.36424714_0"
        /*0030*/ 	.string	"-arch sm_80 -m 64 "



//--------------------- .note.nv.cuinfo           --------------------------
	.section	.note.nv.cuinfo,"",@"SHT_NOTE"
	.sectionflags	@"SHF_NOTE_NV_CUINFO"
        /*0018*/ 	.short	0x0002
        /*001a*/ 	.short	0x0050
        /*001c*/ 	.short	0x0082
	.zero		2


//--------------------- .nv.info                  --------------------------
	.section	.nv.info,"",@"SHT_CUDA_INFO"
	.align	4


	//----- nvinfo : EIATTR_REGCOUNT
	.align		4
        /*0000*/ 	.byte	0x04, 0x2f
        /*0002*/ 	.short	(.L_12 - .L_11)
	.align		4
.L_11:
        /*0004*/ 	.word	index@(_ZN7cutlass13device_kernelIN5flash19enable_sm80_to_sm89INS1_16FlashAttnFwdSm80INS1_25CollectiveMainloopFwdSm80ILi4ELi1ELb0EN4cute5tupleIJNS5_1CILi128EEENS7_ILi48EEENS7_ILi96EEEEEELi96ENS_6half_tEfNS_4arch4Sm80ELb1ELb0ELb1ELb1ELb0ELb1ELb1ELb1EEENS1_21CollectiveEpilogueFwdINS6_IJS8_SA_S9_EEENS6_IJNS7_ILi1EEESI_SI_EEESC_SE_Li128ELb1ELb1ELb1ELb0EEENS1_36VarlenDynamicPersistentTileSchedulerILi128ELi48ELi128ELi128ELb1ELb1ELb0ELb1ELb1ELb1EEEEEEEEEvNT_6ParamsE)
        /*0008*/ 	.word	0x000000ff


	//----- nvinfo : EIATTR_FRAME_SIZE
	.align		4
.L_12:
        /*000c*/ 	.byte	0x04, 0x11
        /*000e*/ 	.short	(.L_14 - .L_13)
	.align		4
.L_13:
        /*0010*/ 	.word	index@($__internal_25_$__cuda_sm70_votesync_ballot)
        /*0014*/ 	.word	0x00000000


	//----- nvinfo : EIATTR_FRAME_SIZE
	.align		4
.L_14:
        /*0018*/ 	.byte	0x04, 0x11
        /*001a*/ 	.short	(.L_16 - .L_15)
	.align		4
.L_15:
        /*001c*/ 	.word	index@($__internal_24_$__cuda_sm70_shflsync_up_p)
        /*0020*/ 	.word	0x00000000


	//----- nvinfo : EIATTR_FRAME_SIZE
	.align		4
.L_16:
        /*0024*/ 	.byte	0x04, 0x11
        /*0026*/ 	.short	(.L_18 - .L_17)
	.align		4
.L_17:
        /*0028*/ 	.word	index@($__internal_23_$__cuda_sm70_shflsync_idx_p)
        /*002c*/ 	.word	0x00000000


	//----- nvinfo : EIATTR_FRAME_SIZE
	.align		4
.L_18:
        /*0030*/ 	.byte	0x04, 0x11
        /*0032*/ 	.short	(.L_20 - .L_19)
	.align		4
.L_19:
        /*0034*/ 	.word	index@($__internal_22_$__cuda_sm70_shflsync_bfly_p)
        /*0038*/ 	.word	0x00000000


	//----- nvinfo : EIATTR_FRAME_SIZE
	.align		4
.L_20:
        /*003c*/ 	.byte	0x04, 0x11
        /*003e*/ 	.short	(.L_22 - .L_21)
	.align		4
.L_21:
        /*0040*/ 	.word	index@(_ZN7cutlass13device_kernelIN5flash19enable_sm80_to_sm89INS1_16FlashAttnFwdSm80INS1_25CollectiveMainloopFwdSm80ILi4ELi1ELb0EN4cute5tupleIJNS5_1CILi128EEENS7_ILi48EEENS7_ILi96EEEEEELi96ENS_6half_tEfNS_4arch4Sm80ELb1ELb0ELb1ELb1ELb0ELb1ELb1ELb1EEENS1_21CollectiveEpilogueFwdINS6_IJS8_SA_S9_EEENS6_IJNS7_ILi1EEESI_SI_EEESC_SE_Li128ELb1ELb1ELb1ELb0EEENS1_36VarlenDynamicPersistentTileSchedulerILi128ELi48ELi128ELi128ELb1ELb1ELb0ELb1ELb1ELb1EEEEEEEEEvNT_6ParamsE)
        /*0044*/ 	.word	0x000000c0


	//----- nvinfo : EIATTR_REGCOUNT
	.align		4
.L_22:
        /*0048*/ 	.byte	0x04, 0x2f
        /*004a*/ 	.short	(.L_24 - .L_23)
	.align		4
.L_23:
        /*004c*/ 	.word	index@(_ZN7cutlass13device_kernelIN5flash19enable_sm80_to_sm89INS1_16FlashAttnFwdSm80INS1_25CollectiveMainloopFwdSm80ILi4ELi1ELb0EN4cute5tupleIJNS5_1CILi128EEENS7_ILi48EEENS7_ILi96EEEEEELi96ENS_6half_tEfNS_4arch4Sm80ELb1ELb0ELb1ELb1ELb0ELb0ELb1ELb1EEENS1_21CollectiveEpilogueFwdINS6_IJS8_SA_S9_EEENS6_IJNS7_ILi1EEESI_SI_EEESC_SE_Li128ELb1ELb1ELb1ELb0EEENS1_36VarlenDynamicPersistentTileSchedulerILi128ELi48ELi128ELi128ELb1ELb1ELb0ELb1ELb1ELb1EEEEEEEEEvNT_6ParamsE)
        /*0050*/ 	.word	0x000000ff


	//----- nvinfo : EIATTR_FRAME_SIZE
	.align		4
.L_24:
        /*0054*/ 	.byte	0x04, 0x11
        /*0056*/ 	.short	(.L_26 - .L_25)
	.align		4
.L_25:
        /*0058*/ 	.word	index@($__internal_21_$__cuda_sm70_votesync_ballot)
        /*005c*/ 	.word	0x00000000


	//----- nvinfo : EIATTR_FRAME_SIZE
	.align		4
.L_26:
        /*0060*/ 	.byte	0x04, 0x11
        /*0062*/ 	.short	(.L_28 - .L_27)
	.align		4
.L_27:
        /*0064*/ 	.word	index@($__internal_20_$__cuda_sm70_shflsync_up_p)
        /*0068*/ 	.word	0x00000000


	//----- nvinfo : EIATTR_FRAME_SIZE
	.align		4
.L_28:
        /*006c*/ 	.byte	0x04, 0x11
        /*006e*/ 	.short	(.L_30 - .L_29)
	.align		4
.L_29:
        /*0070*/ 	.word	index@($__internal_19_$__cuda_sm70_shflsync_idx_p)
        /*0074*/ 	.word	0x00000000


	//----- nvinfo : EIATTR_FRAME_SIZE
	.align		4
.L_30:
        /*0078*/ 	.byte	0x04, 0x11
        /*007a*/ 	.short	(.L_32 - .L_31)
	.align		4
.L_31:
        /*007c*/ 	.word	index@($__internal_18_$__cuda_sm70_shflsync_bfly_p)
        /*0080*/ 	.word	0x00000000


	//----- nvinfo : EIATTR_FRAME_SIZE
	.align		4
.L_32:
        /*0084*/ 	.byte	0x04, 0x11
        /*0086*/ 	.short	(.L_34 - .L_33)
	.align		4
.L_33:
        /*0088*/ 	.word	index@(_ZN7cutlass13device_kernelIN5flash19enable_sm80_to_sm89INS1_16FlashAttnFwdSm80INS1_25CollectiveMainloopFwdSm80ILi4ELi1ELb0EN4cute5tupleIJNS5_1CILi128EEENS7_ILi48EEENS7_ILi96EEEEEELi96ENS_6half_tEfNS_4arch4Sm80ELb1ELb0ELb1ELb1ELb0ELb0ELb1ELb1EEENS1_21CollectiveEpilogueFwdINS6_IJS8_SA_S9_EEENS6_IJNS7_ILi1EEESI_SI_EEESC_SE_Li128ELb1ELb1ELb1ELb0EEENS1_36VarlenDynamicPersistentTileSchedulerILi128ELi48ELi128ELi128ELb1ELb1ELb0ELb1ELb1ELb1EEEEEEEEEvNT_6ParamsE)
        /*008c*/ 	.word	0x000000c8


	//----- nvinfo : EIATTR_REGCOUNT
	.align		4
.L_34:
        /*0090*/ 	.byte	0x04, 0x2f
        /*0092*/ 	.short	(.L_36 - .L_35)
	.align		4
.L_35:
        /*0094*/ 	.word	index@(_ZN7cutlass13device_kernelIN5flash19enable_sm80_to_sm89INS1_16FlashAttnFwdSm80INS1_25CollectiveMainloopFwdSm80ILi4ELi1ELb0EN4cute5tupleIJNS5_1CILi128EEENS7_ILi64EEENS7_ILi96EEEEEELi96ENS_6half_tEfNS_4arch4Sm80ELb1ELb0ELb1ELb0ELb0ELb0ELb1ELb1EEENS1_21CollectiveEpilogueFwdINS6_IJS8_SA_S9_EEENS6_IJNS7_ILi1EEESI_SI_EEESC_SE_Li128ELb0ELb1ELb1ELb0EEENS1_30DynamicPersistentTileSchedulerILi128ELi128ELb1ELb1ELb0EEEEEEEEEvNT_6ParamsE)
        /*0098*/ 	.word	0x000000ff


	//----- nvinfo : EIATTR_FRAME_SIZE
	.align		4
.L_36:
        /*009c*/ 	.byte	0x04, 0x11
        /*009e*/ 	.short	(.L_38 - .L_37)
	.align		4
.L_37:
        /*00a0*/ 	.word	index@($__internal_17_$__cuda_sm70_shflsync_idx_p)
        /*00a4*/ 	.word	0x00000000


	//----- nvinfo : EIATTR_FRAME_SIZE
	.align		4
.L_38:
        /*00a8*/ 	.byte	0x04, 0x11
        /*00aa*/ 	.short	(.L_40 - .L_39)
	.align		4
.L_39:
        /*00ac*/ 	.word	index@($__internal_16_$__cuda_sm70_shflsync_bfly_p)
        /*00b0*/ 	.word	0x00000000


	//----- nvinfo : EIATTR_FRAME_SIZE
	.align		4
.L_40:
        /*00b4*/ 	.byte	0x04, 0x11
        /*00b6*/ 	.short	(.L_42 - .L_41)
	.align		4
.L_41:
        /*00b8*/ 	.word	index@(_ZN7cutlass13device_kernelIN5flash19enable_sm80_to_sm89INS1_16FlashAttnFwdSm80INS1_25CollectiveMainloopFwdSm80ILi4ELi1ELb0EN4cute5tupleIJNS5_1CILi128EEENS7_ILi64EEENS7_ILi96EEEEEELi96ENS_6half_tEfNS_4arch4Sm80ELb1ELb0ELb1ELb0ELb0ELb0ELb1ELb1EEENS1_21CollectiveEpilogueFwdINS6_IJS8_SA_S9_EEENS6_IJNS7_ILi1EEESI_SI_EEESC_SE_Li128ELb0ELb1ELb1ELb0EEENS1_30DynamicPersistentTileSchedulerILi128ELi128ELb1ELb1ELb0EEEEEEEEEvNT_6ParamsE)
        /*00bc*/ 	.word	0x00000078


	//----- nvinfo : EIATTR_REGCOUNT
	.align		4
.L_42:
        /*00c0*/ 	.byte	0x04, 0x2f
        /*00c2*/ 	.short	(.L_44 - .L_43)
	.align		4
.L_43:
        /*00c4*/ 	.word	index@(_ZN7cutlass13device_kernelIN5flash19enable_sm80_to_sm89INS1_16FlashAttnFwdSm80INS1_25CollectiveMainloopFwdSm80ILi4ELi1ELb0EN4cute5tupleIJNS5_1CILi128EEENS7_ILi48EEENS7_ILi96EEEEEELi96ENS_6half_tEfNS_4arch4Sm80ELb0ELb1ELb1ELb1ELb0ELb1ELb1ELb1EEENS1_21CollectiveEpilogueFwdINS6_IJS8_SA_S9_EEENS6_IJNS7_ILi1EEESI_SI_EEESC_SE_Li128ELb1ELb1ELb1ELb0EEENS1_36VarlenDynamicPersistentTileSchedulerILi128ELi48ELi128ELi128ELb1ELb1ELb0ELb1ELb0ELb1EEEEEEEEEvNT_6ParamsE)
        /*00c8*/ 	.word	0x000000ff


	//----- nvinfo : EIATTR_FRAME_SIZE
	.align		4
.L_44:
        /*00cc*/ 	.byte	0x04, 0x11
        /*00ce*/ 	.short	(.L_46 - .L_45)
	.align		4
.L_45:
        /*00d0*/ 	.word	index@($__internal_15_$__cuda_sm70_votesync_ballot)
        /*00d4*/ 	.word	0x00000000


	//----- nvinfo : EIATTR_FRAME_SIZE
	.align		4
.L_46:
        /*00d8*/ 	.byte	0x04, 0x11
        /*00da*/ 	.short	(.L_48 - .L_47)
	.align		4
.L_47:
        /*00dc*/ 	.word	index@($__internal_14_$__cuda_sm70_shflsync_up_p)
        /*00e0*/ 	.word	0x00000000


	//----- nvinfo : EIATTR_FRAME_SIZE
	.align		4
.L_48:
        /*00e4*/ 	.byte	0x04, 0x11
        /*00e6*/ 	.short	(.L_50 - .L_49)
	.align		4
.L_49:
        /*00e8*/ 	.word	index@($__internal_13_$__cuda_sm70_shflsync_idx_p)
        /*00ec*/ 	.word	0x00000000


	//----- nvinfo : EIATTR_FRAME_SIZE
	.align		4
.L_50:
        /*00f0*/ 	.byte	0x04, 0x11
        /*00f2*/ 	.short	(.L_52 - .L_51)
	.align		4
.L_51:
        /*00f4*/ 	.word	index@($__internal_12_$__cuda_sm70_shflsync_bfly_p)
        /*00f8*/ 	.word	0x00000000


	//----- nvinfo : EIATTR_FRAME_SIZE
	.align		4
.L_52:
        /*00fc*/ 	.byte	0x04, 0x11
        /*00fe*/ 	.short	(.L_54 - .L_53)
	.align		4
.L_53:
        /*0100*/ 	.word	index@(_ZN7cutlass13device_kernelIN5flash19enable_sm80_to_sm89INS1_16FlashAttnFwdSm80INS1_25CollectiveMainloopFwdSm80ILi4ELi1ELb0EN4cute5tupleIJNS5_1CILi128EEENS7_ILi48EEENS7_ILi96EEEEEELi96ENS_6half_tEfNS_4arch4Sm80ELb0ELb1ELb1ELb1ELb0ELb1ELb1ELb1EEENS1_21CollectiveEpilogueFwdINS6_IJS8_SA_S9_EEENS6_IJNS7_ILi1EEESI_SI_EEESC_SE_Li128ELb1ELb1ELb1ELb0EEENS1_36VarlenDynamicPersistentTileSchedulerILi128ELi48ELi128ELi128ELb1ELb1ELb0ELb1ELb0ELb1EEEEEEEEEvNT_6ParamsE)
        /*0104*/ 	.word	0x000000b0


	//----- nvinfo : EIATTR_REGCOUNT
	.align		4
.L_54:
        /*0108*/ 	.byte	0x04, 0x2f
        /*010a*/ 	.short	(.L_56 - .L_55)
	.align		4
.L_55:
        /*010c*/ 	.word	index@(_ZN7cutlass13device_kernelIN5flash19enable_sm80_to_sm89INS1_16FlashAttnFwdSm80INS1_25CollectiveMainloopFwdSm80ILi4ELi1ELb0EN4cute5tupleIJNS5_1CILi128EEENS7_ILi48EEENS7_ILi96EEEEEELi96ENS_6half_tEfNS_4arch4Sm80ELb0ELb1ELb1ELb1ELb0ELb0ELb1ELb1EEENS1_21CollectiveEpilogueFwdINS6_IJS8_SA_S9_EEENS6_IJNS7_ILi1EEESI_SI_EEESC_SE_Li128ELb1ELb1ELb1ELb0EEENS1_36VarlenDynamicPersistentTileSchedulerILi128ELi48ELi128ELi128ELb1ELb1ELb0ELb1ELb0ELb1EEEEEEEEEvNT_6ParamsE)
        /*0110*/ 	.word	0x000000ff


	//----- nvinfo : EIATTR_FRAME_SIZE
	.align		4
.L_56:
        /*0114*/ 	.byte	0x04, 0x11
        /*0116*/ 	.short	(.L_58 - .L_57)
	.align		4
.L_57:
        /*0118*/ 	.word	index@($__internal_11_$__cuda_sm70_votesync_ballot)
        /*011c*/ 	.word	0x00000000


	//----- nvinfo : EIATTR_FRAME_SIZE
	.align		4
.L_58:
        /*0120*/ 	.byte	0x04, 0x11
        /*0122*/ 	.short	(.L_60 - .L_59)
	.align		4
.L_59:
        /*0124*/ 	.word	index@($__internal_10_$__cuda_sm70_shflsync_up_p)
        /*0128*/ 	.word	0x00000000


	//----- nvinfo : EIATTR_FRAME_SIZE
	.align		4
.L_60:
        /*012c*/ 	.byte	0x04, 0x11
        /*012e*/ 	.short	(.L_62 - .L_61)
	.align		4
.L_61:
        /*0130*/ 	.word	index@($__internal_9_$__cuda_sm70_shflsync_idx_p)
        /*0134*/ 	.word	0x00000000


	//----- nvinfo : EIATTR_FRAME_SIZE
	.align		4
.L_62:
        /*0138*/ 	.byte	0x04, 0x11
        /*013a*/ 	.short	(.L_64 - .L_63)
	.align		4
.L_63:
        /*013c*/ 	.word	index@($__internal_8_$__cuda_sm70_shflsync_bfly_p)
        /*0140*/ 	.word	0x00000000


	//----- nvinfo : EIATTR_FRAME_SIZE
	.align		4
.L_64:
        /*0144*/ 	.byte	0x04, 0x11
        /*0146*/ 	.short	(.L_66 - .L_65)
	.align		4
.L_65:
        /*0148*/ 	.word	index@(_ZN7cutlass13device_kernelIN5flash19enable_sm80_to_sm89INS1_16FlashAttnFwdSm80INS1_25CollectiveMainloopFwdSm80ILi4ELi1ELb0EN4cute5tupleIJNS5_1CILi128EEENS7_ILi48EEENS7_ILi96EEEEEELi96ENS_6half_tEfNS_4arch4Sm80ELb0ELb1ELb1ELb1ELb0ELb0ELb1ELb1EEENS1_21CollectiveEpilogueFwdINS6_IJS8_SA_S9_EEENS6_IJNS7_ILi1EEESI_SI_EEESC_SE_Li128ELb1ELb1ELb1ELb0EEENS1_36VarlenDynamicPersistentTileSchedulerILi128ELi48ELi128ELi128ELb1ELb1ELb0ELb1ELb0ELb1EEEEEEEEEvNT_6ParamsE)
        /*014c*/ 	.word	0x00000068


	//----- nvinfo : EIATTR_REGCOUNT
	.align		4
.L_66:
        /*0150*/ 	.byte	0x04, 0x2f
        /*0152*/ 	.short	(.L_68 - .L_67)
	.align		4
.L_67:
        /*0154*/ 	.word	index@(_ZN7cutlass13device_kernelIN5flash19enable_sm80_to_sm89INS1_16FlashAttnFwdSm80INS1_25CollectiveMainloopFwdSm80ILi4ELi1ELb0EN4cute5tupleIJNS5_1CILi128EEENS7_ILi48EEENS7_ILi96EEEEEELi96ENS_6half_tEfNS_4arch4Sm80ELb0ELb1ELb1ELb0ELb0ELb0ELb1ELb1EEENS1_21CollectiveEpilogueFwdINS6_IJS8_SA_S9_EEENS6_IJNS7_ILi1EEESI_SI_EEESC_SE_Li128ELb0ELb1ELb1ELb0EEENS1_19SingleTileSchedulerILb0ELb1ELb1ELi128EEEEEEEEEvNT_6ParamsE)
        /*0158*/ 	.word	0x000000ff


	//----- nvinfo : EIATTR_FRAME_SIZE
	.align		4
.L_68:
        /*015c*/ 	.byte	0x04, 0x11
        /*015e*/ 	.short	(.L_70 - .L_69)
	.align		4
.L_69:
        /*0160*/ 	.word	index@(_ZN7cutlass13device_kernelIN5flash19enable_sm80_to_sm89INS1_16FlashAttnFwdSm80INS1_25CollectiveMainloopFwdSm80ILi4ELi1ELb0EN4cute5tupleIJNS5_1CILi128EEENS7_ILi48EEENS7_ILi96EEEEEELi96ENS_6half_tEfNS_4arch4Sm80ELb0ELb1ELb1ELb0ELb0ELb0ELb1ELb1EEENS1_21CollectiveEpilogueFwdINS6_IJS8_SA_S9_EEENS6_IJNS7_ILi1EEESI_SI_EEESC_SE_Li128ELb0ELb1ELb1ELb0EEENS1_19SingleTileSchedulerILb0ELb1ELb1ELi128EEEEEEEEEvNT_6ParamsE)
        /*0164*/ 	.word	0x00000000


	//----- nvinfo : EIATTR_REGCOUNT
	.align		4
.L_70:
        /*0168*/ 	.byte	0x04, 0x2f
        /*016a*/ 	.short	(.L_72 - .L_71)
	.align		4
.L_71:
        /*016c*/ 	.word	index@(_ZN7cutlass13device_kernelIN5flash19enable_sm80_to_sm89INS1_16FlashAttnFwdSm80INS1_25CollectiveMainloopFwdSm80ILi4ELi1ELb0EN4cute5tupleIJNS5_1CILi128EEENS7_ILi48EEENS7_ILi96EEEEEELi96ENS_6half_tEfNS_4arch4Sm80ELb0ELb0ELb1ELb1ELb0ELb1ELb1ELb1EEENS1_21CollectiveEpilogueFwdINS6_IJS8_SA_S9_EEENS6_IJNS7_ILi1EEESI_SI_EEESC_SE_Li128ELb1ELb1ELb1ELb0EEENS1_36VarlenDynamicPersistentTileSchedulerILi128ELi48ELi128ELi128ELb1ELb1ELb0ELb0ELb1ELb1EEEEEEEEEvNT_6ParamsE)
        /*0170*/ 	.word	0x000000ff


	//----- nvinfo : EIATTR_FRAME_SIZE
	.align		4
.L_72:
        /*0174*/ 	.byte	0x04, 0x11
        /*0176*/ 	.short	(.L_74 - .L_73)
	.align		4
.L_73:
        /*0178*/ 	.word	index@($__internal_7_$__cuda_sm70_votesync_ballot)
        /*017c*/ 	.word	0x00000000


	//----- nvinfo : EIATTR_FRAME_SIZE
	.align		4
.L_74:
        /*0180*/ 	.byte	0x04, 0x11
        /*0182*/ 	.short	(.L_76 - .L_75)
	.align		4
.L_75:
        /*0184*/ 	.word	index@($__internal_6_$__cuda_sm70_shflsync_up_p)
        /*0188*/ 	.word	0x00000000


	//----- nvinfo : EIATTR_FRAME_SIZE
	.align		4
.L_76:
        /*018c*/ 	.byte	0x04, 0x11
        /*018e*/ 	.short	(.L_78 - .L_77)
	.align		4
.L_77:
        /*0190*/ 	.word	index@($__internal_5_$__cuda_sm70_shflsync_idx_p)
        /*0194*/ 	.word	0x00000000


	//----- nvinfo : EIATTR_FRAME_SIZE
	.align		4
.L_78:
        /*0198*/ 	.byte	0x04, 0x11
        /*019a*/ 	.short	(.L_80 - .L_79)
	.align		4
.L_79:
        /*019c*/ 	.word	index@($__internal_4_$__cuda_sm70_shflsync_bfly_p)
        /*01a0*/ 	.word	0x00000000


	//----- nvinfo : EIATTR_FRAME_SIZE
	.align		4
.L_80:
        /*01a4*/ 	.byte	0x04, 0x11
        /*01a6*/ 	.short	(.L_82 - .L_81)
	.align		4
.L_81:
        /*01a8*/ 	.word	index@(_ZN7cutlass13device_kernelIN5flash19enable_sm80_to_sm89INS1_16FlashAttnFwdSm80INS1_25CollectiveMainloopFwdSm80ILi4ELi1ELb0EN4cute5tupleIJNS5_1CILi128EEENS7_ILi48EEENS7_ILi96EEEEEELi96ENS_6half_tEfNS_4arch4Sm80ELb0ELb0ELb1ELb1ELb0ELb1ELb1ELb1EEENS1_21CollectiveEpilogueFwdINS6_IJS8_SA_S9_EEENS6_IJNS7_ILi1EEESI_SI_EEESC_SE_Li128ELb1ELb1ELb1ELb0EEENS1_36VarlenDynamicPersistentTileSchedulerILi128ELi48ELi128ELi128ELb1ELb1ELb0ELb0ELb1ELb1EEEEEEEEEvNT_6ParamsE)
        /*01ac*/ 	.word	0x000000a0


	//----- nvinfo : EIATTR_REGCOUNT
	.align		4
.L_82:
        /*01b0*/ 	.byte	0x04, 0x2f
        /*01b2*/ 	.short	(.L_84 - .L_83)
	.align		4
.L_83:
        /*01b4*/ 	.word	index@(_ZN7cutlass13device_kernelIN5flash19enable_sm80_to_sm89INS1_16FlashAttnFwdSm80INS1_25CollectiveMainloopFwdSm80ILi4ELi1ELb0EN4cute5tupleIJNS5_1CILi128EEENS7_ILi48EEENS7_ILi96EEEEEELi96ENS_6half_tEfNS_4arch4Sm80ELb0ELb0ELb1ELb1ELb0ELb0ELb1ELb1EEENS1_21CollectiveEpilogueFwdINS6_IJS8_SA_S9_EEENS6_IJNS7_ILi1EEESI_SI_EEESC_SE_Li128ELb1ELb1ELb1ELb0EEENS1_36VarlenDynamicPersistentTileSchedulerILi128ELi48ELi128ELi128ELb1ELb1ELb0ELb0ELb1ELb1EEEEEEEEEvNT_6ParamsE)
        /*01b8*/ 	.word	0x000000ff


	//----- nvinfo : EIATTR_FRAME_SIZE
	.align		4
.L_84:
        /*01bc*/ 	.byte	0x04, 0x11
        /*01be*/ 	.short	(.L_86 - .L_85)
	.align		4
.L_85:
        /*01c0*/ 	.word	index@($__internal_3_$__cuda_sm70_votesync_ballot)
        /*01c4*/ 	.word	0x00000000


	//----- nvinfo : EIATTR_FRAME_SIZE
	.align		4
.L_86:
        /*01c8*/ 	.byte	0x04, 0x11
        /*01ca*/ 	.short	(.L_88 - .L_87)
	.align		4
.L_87:
        /*01cc*/ 	.word	index@($__internal_2_$__cuda_sm70_shflsync_up_p)
        /*01d0*/ 	.word	0x00000000


	//----- nvinfo : EIATTR_FRAME_SIZE
	.align		4
.L_88:
        /*01d4*/ 	.byte	0x04, 0x11
        /*01d6*/ 	.short	(.L_90 - .L_89)
	.align		4
.L_89:
        /*01d8*/ 	.word	index@($__internal_1_$__cuda_sm70_shflsync_idx_p)
        /*01dc*/ 	.word	0x00000000


	//----- nvinfo : EIATTR_FRAME_SIZE
	.align		4
.L_90:
        /*01e0*/ 	.byte	0x04, 0x11
        /*01e2*/ 	.short	(.L_92 - .L_91)
	.align		4
.L_91:
        /*01e4*/ 	.word	index@($__internal_0_$__cuda_sm70_shflsync_bfly_p)
        /*01e8*/ 	.word	0x00000000


	//----- nvinfo : EIATTR_FRAME_SIZE
	.align		4
.L_92:
        /*01ec*/ 	.byte	0x04, 0x11
        /*01ee*/ 	.short	(.L_94 - .L_93)
	.align		4
.L_93:
        /*01f0*/ 	.word	index@(_ZN7cutlass13device_kernelIN5flash19enable_sm80_to_sm89INS1_16FlashAttnFwdSm80INS1_25CollectiveMainloopFwdSm80ILi4ELi1ELb0EN4cute5tupleIJNS5_1CILi128EEENS7_ILi48EEENS7_ILi96EEEEEELi96ENS_6half_tEfNS_4arch4Sm80ELb0ELb0ELb1ELb1ELb0ELb0ELb1ELb1EEENS1_21CollectiveEpilogueFwdINS6_IJS8_SA_S9_EEENS6_IJNS7_ILi1EEESI_SI_EEESC_SE_Li128ELb1ELb1ELb1ELb0EEENS1_36VarlenDynamicPersistentTileSchedulerILi128ELi48ELi128ELi128ELb1ELb1ELb0ELb0ELb1ELb1EEEEEEEEEvNT_6ParamsE)
        /*01f4*/ 	.word	0x000000b8


	//----- nvinfo : EIATTR_REGCOUNT
	.align		4
.L_94:
        /*01f8*/ 	.byte	0x04, 0x2f
        /*01fa*/ 	.short	(.L_96 - .L_95)
	.align		4
.L_95:
        /*01fc*/ 	.word	index@(_ZN7cutlass13device_kernelIN5flash19enable_sm80_to_sm89INS1_16FlashAttnFwdSm80INS1_25CollectiveMainloopFwdSm80ILi4ELi1ELb0EN4cute5tupleIJNS5_1CILi128EEENS7_ILi64EEENS7_ILi96EEEEEELi96ENS_6half_tEfNS_4arch4Sm80ELb0ELb0ELb1ELb0ELb0ELb0ELb1ELb1EEENS1_21CollectiveEpilogueFwdINS6_IJS8_SA_S9_EEENS6_IJNS7_ILi1EEESI_SI_EEESC_SE_Li128ELb0ELb1ELb1ELb0EEENS1_19SingleTileSchedulerILb0ELb1ELb1ELi128EEEEEEEEEvNT_6ParamsE)
        /*0200*/ 	.word	0x000000ff


	//----- nvinfo : EIATTR_FRAME_SIZE
	.align		4
.L_96:
        /*0204*/ 	.byte	0x04, 0x11
        /*0206*/ 	.short	(.L_98 - .L_97)
	.align		4
.L_97:
        /*0208*/ 	.word	index@(_ZN7cutlass13device_kernelIN5flash19enable_sm80_to_sm89INS1_16FlashAttnFwdSm80INS1_25CollectiveMainloopFwdSm80ILi4ELi1ELb0EN4cute5tupleIJNS5_1CILi128EEENS7_ILi64EEENS7_ILi96EEEEEELi96ENS_6half_tEfNS_4arch4Sm80ELb0ELb0ELb1ELb0ELb0ELb0ELb1ELb1EEENS1_21CollectiveEpilogueFwdINS6_IJS8_SA_S9_EEENS6_IJNS7_ILi1EEESI_SI_EEESC_SE_Li128ELb0ELb1ELb1ELb0EEENS1_19SingleTileSchedulerILb0ELb1ELb1ELi128EEEEEEEEEvNT_6ParamsE)
        /*020c*/ 	.word	0x00000060


	//----- nvinfo : EIATTR_MIN_STACK_SIZE
	.align		4
.L_98:
        /*0210*/ 	.byte	0x04, 0x12
        /*0212*/ 	.short	(.L_100 - .L_99)
	.align		4
.L_99:
        /*0214*/ 	.word	index@(_ZN7cutlass13device_kernelIN5flash19enable_sm80_to_sm89INS1_16FlashAttnFwdSm80INS1_25CollectiveMainloopFwdSm80ILi4ELi1ELb0EN4cute5tupleIJNS5_1CILi128EEENS7_ILi64EEENS7_ILi96EEEEEELi96ENS_6half_tEfNS_4arch4Sm80ELb0ELb0ELb1ELb0ELb0ELb0ELb1ELb1EEENS1_21CollectiveEpilogueFwdINS6_IJS8_SA_S9_EEENS6_IJNS7_ILi1EEESI_SI_EEESC_SE_Li128ELb0ELb1ELb1ELb0EEENS1_19SingleTileSchedulerILb0ELb1ELb1ELi128EEEEEEEEEvNT_6ParamsE)
        /*0218*/ 	.word	0x00000060


	//----- nvinfo : EIATTR_MIN_STACK_SIZE
	.align		4
.L_100:
        /*021c*/ 	.byte	0x04, 0x12
        /*021e*/ 	.short	(.L_102 - .L_101)
	.align		4
.L_101:
        /*0220*/ 	.word	index@(_ZN7cutlass13device_kernelIN5flash19enable_sm80_to_sm89INS1_16FlashAttnFwdSm80INS1_25CollectiveMainloopFwdSm80ILi4ELi1ELb0EN4cute5tupleIJNS5_1CILi128EEENS7_ILi48EEENS7_ILi96EEEEEELi96ENS_6half_tEfNS_4arch4Sm80ELb0ELb0ELb1ELb1ELb0ELb0ELb1ELb1EEENS1_21CollectiveEpilogueFwdINS6_IJS8_SA_S9_EEENS6_IJNS7_ILi1EEESI_SI_EEESC_SE_Li128ELb1ELb1ELb1ELb0EEENS1_36VarlenDynamicPersistentTileSchedulerILi128ELi48ELi128ELi128ELb1ELb1ELb0ELb0ELb1ELb1EEEEEEEEEvNT_6ParamsE)
        /*0224*/ 	.word	0x000000b8


	//----- nvinfo : EIATTR_MIN_STACK_SIZE
	.align		4
.L_102:
        /*0228*/ 	.byte	0x04, 0x12
        /*022a*/ 	.short	(.L_104 - .L_103)
	.align		4
.L_103:
        /*022c*/ 	.word	index@(_ZN7cutlass13device_kernelIN5flash19enable_sm80_to_sm89INS1_16FlashAttnFwdSm80INS1_25CollectiveMainloopFwdSm80ILi4ELi1ELb0EN4cute5tupleIJNS5_1CILi128EEENS7_ILi48EEENS7_ILi96EEEEEELi96ENS_6half_tEfNS_4arch4Sm80ELb0ELb0ELb1ELb1ELb0ELb1ELb1ELb1EEENS1_21CollectiveEpilogueFwdINS6_IJS8_SA_S9_EEENS6_IJNS7_ILi1EEESI_SI_EEESC_SE_Li128ELb1ELb1ELb1ELb0EEENS1_36VarlenDynamicPersistentTileSchedulerILi128ELi48ELi128ELi128ELb1ELb1ELb0ELb0ELb1ELb1EEEEEEEEEvNT_6ParamsE)
        /*0230*/ 	.word	0x000000a0


	//----- nvinfo : EIATTR_MIN_STACK_SIZE
	.align		4
.L_104:
        /*0234*/ 	.byte	0x04, 0x12
        /*0236*/ 	.short	(.L_106 - .L_105)
	.align		4
.L_105:
        /*0238*/ 	.word	index@(_ZN7cutlass13device_kernelIN5flash19enable_sm80_to_sm89INS1_16FlashAttnFwdSm80INS1_25CollectiveMainloopFwdSm80ILi4ELi1ELb0EN4cute5tupleIJNS5_1CILi128EEENS7_ILi48EEENS7_ILi96EEEEEELi96ENS_6half_tEfNS_4arch4Sm80ELb0ELb1ELb1ELb0ELb0ELb0ELb1ELb1EEENS1_21CollectiveEpilogueFwdINS6_IJS8_SA_S9_EEENS6_IJNS7_ILi1EEESI_SI_EEESC_SE_Li128ELb0ELb1ELb1ELb0EEENS1_19SingleTileSchedulerILb0ELb1ELb1ELi128EEEEEEEEEvNT_6ParamsE)
        /*023c*/ 	.word	0x00000000


	//----- nvinfo : EIATTR_MIN_STACK_SIZE
	.align		4
.L_106:
        /*0240*/ 	.byte	0x04, 0x12
        /*0242*/ 	.short	(.L_108 - .L_107)
	.align		4
.L_107:
        /*0244*/ 	.word	index@(_ZN7cutlass13device_kernelIN5flash19enable_sm80_to_sm89INS1_16FlashAttnFwdSm80INS1_25CollectiveMainloopFwdSm80ILi4ELi1ELb0EN4cute5tupleIJNS5_1CILi128EEENS7_ILi48EEENS7_ILi96EEEEEELi96ENS_6half_tEfNS_4arch4Sm80ELb0ELb1ELb1ELb1ELb0ELb0ELb1ELb1EEENS1_21CollectiveEpilogueFwdINS6_IJS8_SA_S9_EEENS6_IJNS7_ILi1EEESI_SI_EEESC_SE_Li128ELb1ELb1ELb1ELb0EEENS1_36VarlenDynamicPersistentTileSchedulerILi128ELi48ELi128ELi128ELb1ELb1ELb0ELb1ELb0ELb1EEEEEEEEEvNT_6ParamsE)
        /*0248*/ 	.word	0x00000068


	//----- nvinfo : EIATTR_MIN_STACK_SIZE
	.align		4
.L_108:
        /*024c*/ 	.byte	0x04, 0x12
        /*024e*/ 	.short	(.L_110 - .L_109)
	.align		4
.L_109:
        /*0250*/ 	.word	index@(_ZN7cutlass13device_kernelIN5flash19enable_sm80_to_sm89INS1_16FlashAttnFwdSm80INS1_25CollectiveMainloopFwdSm80ILi4ELi1ELb0EN4cute5tupleIJNS5_1CILi128EEENS7_ILi48EEENS7_ILi96EEEEEELi96ENS_6half_tEfNS_4arch4Sm80ELb0ELb1ELb1ELb1ELb0ELb1ELb1ELb1EEENS1_21CollectiveEpilogueFwdINS6_IJS8_SA_S9_EEENS6_IJNS7_ILi1EEESI_SI_EEESC_SE_Li128ELb1ELb1ELb1ELb0EEENS1_36VarlenDynamicPersistentTileSchedulerILi128ELi48ELi128ELi128ELb1ELb1ELb0ELb1ELb0ELb1EEEEEEEEEvNT_6ParamsE)
        /*0254*/ 	.word	0x000000b0


	//----- nvinfo : EIATTR_MIN_STACK_SIZE
	.align		4
.L_110:
        /*0258*/ 	.byte	0x04, 0x12
        /*025a*/ 	.short	(.L_112 - .L_111)
	.align		4
.L_111:
        /*025c*/ 	.word	index@(_ZN7cutlass13device_kernelIN5flash19enable_sm80_to_sm89INS1_16FlashAttnFwdSm80INS1_25CollectiveMainloopFwdSm80ILi4ELi1ELb0EN4cute5tupleIJNS5_1CILi128EEENS7_ILi64EEENS7_ILi96EEEEEELi96ENS_6half_tEfNS_4arch4Sm80ELb1ELb0ELb1ELb0ELb0ELb0ELb1ELb1EEENS1_21CollectiveEpilogueFwdINS6_IJS8_SA_S9_EEENS6_IJNS7_ILi1EEESI_SI_EEESC_SE_Li128ELb0ELb1ELb1ELb0EEENS1_30DynamicPersistentTileSchedulerILi128ELi128ELb1ELb1ELb0EEEEEEEEEvNT_6ParamsE)
        /*0260*/ 	.word	0x00000078


	//----- nvinfo : EIATTR_MIN_STACK_SIZE
	.align		4
.L_112:
        /*0264*/ 	.byte	0x04, 0x12
        /*0266*/ 	.short	(.L_114 - .L_113)
	.align		4
.L_113:
        /*0268*/ 	.word	index@(_ZN7cutlass13device_kernelIN5flash19enable_sm80_to_sm89INS1_16FlashAttnFwdSm80INS1_25CollectiveMainloopFwdSm80ILi4ELi1ELb0EN4cute5tupleIJNS5_1CILi128EEENS7_ILi48EEENS7_ILi96EEEEEELi96ENS_6half_tEfNS_4arch4Sm80ELb1ELb0ELb1ELb1ELb0ELb0ELb1ELb1EEENS1_21CollectiveEpilogueFwdINS6_IJS8_SA_S9_EEENS6_IJNS7_ILi1EEESI_SI_EEESC_SE_Li128ELb1ELb1ELb1ELb0EEENS1_36VarlenDynamicPersistentTileSchedulerILi128ELi48ELi128ELi128ELb1ELb1ELb0ELb1ELb1ELb1EEEEEEEEEvNT_6ParamsE)
        /*026c*/ 	.word	0x000000c8


	//----- nvinfo : EIATTR_MIN_STACK_SIZE
	.align		4
.L_114:
        /*0270*/ 	.byte	0x04, 0x12
        /*0272*/ 	.short	(.L_116 - .L_115)
	.align		4
.L_115:
        /*0274*/ 	.word	index@(_ZN7cutlass13device_kernelIN5flash19enable_sm80_to_sm89INS1_16FlashAttnFwdSm80INS1_25CollectiveMainloopFwdSm80ILi4ELi1ELb0EN4cute5tupleIJNS5_1CILi128EEENS7_ILi48EEENS7_ILi96EEEEEELi96ENS_6half_tEfNS_4arch4Sm80ELb1ELb0ELb1ELb1ELb0ELb1ELb1ELb1EEENS1_21CollectiveEpilogueFwdINS6_IJS8_SA_S9_EEENS6_IJNS7_ILi1EEESI_SI_EEESC_SE_Li128ELb1ELb1ELb1ELb0EEENS1_36VarlenDynamicPersistentTileSchedulerILi128ELi48ELi128ELi128ELb1ELb1ELb0ELb1ELb1ELb1EEEEEEEEEvNT_6ParamsE)
        /*0278*/ 	.word	0x000000c0
.L_116:


//--------------------- .nv.info._ZN7cutlass13device_kernelIN5flash19enable_sm80_to_sm89INS1_16FlashAttnFwdSm80INS1_25CollectiveMainloopFwdSm80ILi4ELi1ELb0EN4cute5tupleIJNS5_1CILi128EEENS7_ILi64EEENS7_ILi96EEEEEELi96ENS_6half_tEfNS_4arch4Sm80ELb0ELb0ELb1ELb0ELb0ELb0ELb1ELb1EEENS1_21CollectiveEpilogueFwdINS6_IJS8_SA_S9_EEENS6_IJNS7_ILi1EEESI_SI_EEESC_SE_Li128ELb0ELb1ELb1ELb0EEENS1_19SingleTileSchedulerILb0ELb1ELb1ELi128EEEEEEEEEvNT_6ParamsE --------------------------
	.section	.nv.info._ZN7cutlass13device_kernelIN5flash19enable_sm80_to_sm89INS1_16FlashAttnFwdSm80INS1_25CollectiveMainloopFwdSm80ILi4ELi1ELb0EN4cute5tupleIJNS5_1CILi128EEENS7_ILi64EEENS7_ILi96EEEEEELi96ENS_6half_tEfNS_4arch4Sm80ELb0ELb0ELb1ELb0ELb0ELb0ELb1ELb1EEENS1_21CollectiveEpilogueFwdINS6_IJS8_SA_S9_EEENS6_IJNS7_ILi1EEESI_SI_EEESC_SE_Li128ELb0ELb1ELb1ELb0EEENS1_19SingleTileSchedulerILb0ELb1ELb1ELi128EEEEEEEEEvNT_6ParamsE,"",@"SHT_CUDA_INFO"
	.sectionflags	@""
	.align	4


	//----- nvinfo : EIATTR_CUDA_API_VERSION
	.align		4
        /*0000*/ 	.byte	0x04, 0x37
        /*0002*/ 	.short	(.L_118 - .L_117)
.L_117:
        /*0004*/ 	.word	0x00000082


	//----- nvinfo : EIATTR_SW2861232_WAR
	.align		4
.L_118:
        /*0008*/ 	.byte	0x01, 0x35
	.zero		2


	//----- nvinfo : EIATTR_PARAM_CBANK
	.align		4
        /*000c*/ 	.byte	0x04, 0x0a
        /*000e*/ 	.short	(.L_120 - .L_119)
	.align		4
.L_119:
        /*0010*/ 	.word	index@(.nv.constant0._ZN7cutlass13device_kernelIN5flash19enable_sm80_to_sm89INS1_16FlashAttnFwdSm80INS1_25CollectiveMainloopFwdSm80ILi4ELi1ELb0EN4cute5tupleIJNS5_1CILi128EEENS7_ILi64EEENS7_ILi96EEEEEELi96ENS_6half_tEfNS_4arch4Sm80ELb0ELb0ELb1ELb0ELb0ELb0ELb1ELb1EEENS1_21CollectiveEpilogueFwdINS6_IJS8_SA_S9_EEENS6_IJNS7_ILi1EEESI_SI_EEESC_SE_Li128ELb0ELb1ELb1ELb0EEENS1_19SingleTileSchedulerILb0ELb1ELb1ELi128EEEEEEEEEvNT_6ParamsE)
        /*0014*/ 	.short	0x0160
        /*0016*/ 	.short	0x0418


	//----- nvinfo : EIATTR_CBANK_PARAM_SIZE
	.align		4
.L_120:
        /*0018*/ 	.byte	0x03, 0x19
        /*001a*/ 	.short	0x0418


	//----- nvinfo : EIATTR_KPARAM_INFO
	.align		4
        /*001c*/ 	.byte	0x04, 0x17
        /*001e*/ 	.short	(.L_122 - .L_121)
.L_121:
        /*0020*/ 	.word	0x00000000
        /*0024*/ 	.short	0x0000
        /*0026*/ 	.short	0x0000
        /*0028*/ 	.byte	0x00, 0xf0, 0x61, 0x10


	//----- nvinfo : EIATTR_MAXREG_COUNT
	.align		4
.L_122:
        /*002c*/ 	.byte	0x03, 0x1b
        /*002e*/ 	.short	0x00ff


	//----- nvinfo : EIATTR_NUM_BARRIERS
	.align		4
        /*0030*/ 	.byte	0x02, 0x4c
        /*0032*/ 	.byte	0x02
	.zero		1


	//----- nvinfo : EIATTR_ANNOTATIONS
	.align		4
        /*0034*/ 	.byte	0x04, 0x55
        /*0036*/ 	.short	(.L_124 - .L_123)


	//   ....[0]....
.L_123:
        /*0038*/ 	.word	0x00000001
        /*003c*/ 	.byte	0x90, 0x00, 0x00, 0x00, 0x01, 0x00, 0x00, 0x00, 0xf0, 0x00, 0x00, 0x00, 0x01, 0x00, 0x00, 0x00
        /* <DEDUP_REMOVED lines=27> */
        /*01fc*/ 	.byte	0x20, 0xb4, 0x00, 0x00


	//----- nvinfo : EIATTR_MERCURY_ISA_VERSION
	.align		4
.L_124:
        /*0200*/ 	.byte	0x03, 0x5f
        /*0202*/ 	.short	0x0000


	//----- nvinfo : EIATTR_COOP_GROUP_MASK_REGIDS
	.align		4
        /*0204*/ 	.byte	0x04, 0x29
        /*0206*/ 	.short	(.L_126 - .L_125)


	//   ....[0]....
.L_125:
        /*0208*/ 	.word	0xffffffff


	//   ....[1]....
        /*020c*/ 	.word	0xffffffff


	//   ....[2]....
        /*0210*/ 	.word	0xffffffff


	//   ....[3]....
        /*0214*/ 	.word	0xffffffff


	//   ....[4]....
        /*0218*/ 	.word	0xffffffff


	//   ....[5]....
        /*021c*/ 	.word	0xffffffff


	//   ....[6]....
        /*0220*/ 	.word	0xffffffff


	//   ....[7]....
        /*0224*/ 	.word	0xffffffff


	//   ....[8]....
        /*0228*/ 	.word	0xffffffff


	//   ....[9]....
        /*022c*/ 	.word	0xffffffff


	//   ....[10]....
        /*0230*/ 	.word	0xffffffff


	//   ....[11]....
        /*0234*/ 	.word	0xffffffff


	//   ....[12]....
        /*0238*/ 	.word	0xffffffff


	//   ....[13]....
        /*023c*/ 	.word	0xffffffff


	//   ....[14]....
        /*0240*/ 	.word	0xffffffff


	//   ....[15]....
        /*0244*/ 	.word	0xffffffff


	//   ....[16]....
        /*0248*/ 	.word	0xffffffff


	//   ....[17]....
        /*024c*/ 	.word	0xffffffff


	//   ....[18]....
        /*0250*/ 	.word	0xffffffff


	//   ....[19]....
        /*0254*/ 	.word	0xffffffff


	//   ....[20]....
        /*0258*/ 	.word	0xffffffff


	//   ....[21]....
        /*025c*/ 	.word	0xffffffff


	//   ....[22]....
        /*0260*/ 	.word	0xffffffff


	//   ....[23]....
        /*0264*/ 	.word	0xffffffff


	//   ....[24]....
        /*0268*/ 	.word	0xffffffff


	//   ....[25]....
        /*026c*/ 	.word	0xffffffff


	//   ....[26]....
        /*0270*/ 	.word	0xffffffff


	//   ....[27]....
        /*0274*/ 	.word	0xffffffff


	//   ....[28]....
        /*0278*/ 	.word	0xffffffff


	//   ....[29]....
        /*027c*/ 	.word	0xffffffff


	//   ....[30]....
        /*0280*/ 	.word	0xffffffff


	//   ....[31]....
        /*0284*/ 	.word	0xffffffff


	//   ....[32]....
        /*0288*/ 	.word	0xffffffff


	//   ....[33]....
        /*028c*/ 	.word	0xffffffff


	//   ....[34]....
        /*0290*/ 	.word	0xffffffff


	//   ....[35]....
        /*0294*/ 	.word	0xffffffff


	//   ....[36]....
        /*0298*/ 	.word	0xffffffff


	//   ....[37]....
        /*029c*/ 	.word	0xffffffff


	//   ....[38]....
        /*02a0*/ 	.word	0xffffffff


	//   ....[39]....
        /*02a4*/ 	.word	0xffffffff


	//   ....[40]....
        /*02a8*/ 	.word	0xffffffff


	//   ....[41]....
        /*02ac*/ 	.word	0xffffffff


	//   ....[42]....
        /*02b0*/ 	.word	0xffffffff


	//   ....[43]....
        /*02b4*/ 	.word	0xffffffff


	//   ....[44]....
        /*02b8*/ 	.word	0xffffffff


	//   ....[45]....
        /*02bc*/ 	.word	0xffffffff


	//   ....[46]....
        /*02c0*/ 	.word	0xffffffff


	//   ....[47]....
        /*02c4*/ 	.word	0xffffffff


	//   ....[48]....
        /*02c8*/ 	.word	0xffffffff


	//----- nvinfo : EIATTR_COOP_GROUP_INSTR_OFFSETS
	.align		4
.L_126:
        /*02cc*/ 	.byte	0x04, 0x28
        /*02ce*/ 	.short	(.L_128 - .L_127)


	//   ....[0]....
.L_127:
        /*02d0*/ 	.word	0x00000060


	//   ....[1]....
        /*02d4*/ 	.word	0x00000da0


	//   ....[2]....
        /*02d8*/ 	.word	0x00000dd0


	//   ....[3]....
        /*02dc*/ 	.word	0x00001100


	//   ....[4]....
        /*02e0*/ 	.word	0x00001130


	//   ....[5]....
        /*02e4*/ 	.word	0x00001270


	//   ....[6]....
        /*02e8*/ 	.word	0x000012a0


	//   ....[7]....
        /*02ec*/ 	.word	0x000013d0


	//   ....[8]....
        /*02f0*/ 	.word	0x00001410


	//   ....[9]....
        /*02f4*/ 	.word	0x00003400


	//   ....[10]....
        /*02f8*/ 	.word	0x00003580


	//   ....[11]....
        /*02fc*/ 	.word	0x00003600


	//   ....[12]....
        /*0300*/ 	.word	0x00003770


	//   ....[13]....
        /*0304*/ 	.word	0x000037b0


	//   ....[14]....
        /*0308*/ 	.word	0x00003870


	//   ....[15]....
        /*030c*/ 	.word	0x000038a0


	//   ....[16]....
        /*0310*/ 	.word	0x00003ac0


	//   ....[17]....
        /*0314*/ 	.word	0x000068b0


	//   ....[18]....
        /*0318*/ 	.word	0x000068e0


	//   ....[19]....
        /*031c*/ 	.word	0x00006940


	//   ....[20]....
        /*0320*/ 	.word	0x00006980


	//   ....[21]....
        /*0324*/ 	.word	0x000069b0


	//   ....[22]....
        /*0328*/ 	.word	0x00006ac0


	//   ....[23]....
        /*032c*/ 	.word	0x00006eb0


	//   ....[24]....
        /*0330*/ 	.word	0x00006fe0


	//   ....[25]....
        /*0334*/ 	.word	0x00009060


	//   ....[26]....
        /*0338*/ 	.word	0x00009070


	//   ....[27]....
        /*033c*/ 	.word	0x00009080


	//   ....[28]....
        /*0340*/ 	.word	0x00009090


	//   ....[29]....
        /*0344*/ 	.word	0x000090c0


	//   ....[30]....
        /*0348*/ 	.word	0x000090e0


	//   ....[31]....
        /*034c*/ 	.word	0x00009100


	//   ....[32]....
        /*0350*/ 	.word	0x00009110


	//   ....[33]....
        /*0354*/ 	.word	0x00009ef0


	//   ....[34]....
        /*0358*/ 	.word	0x00009f40


	//   ....[35]....
        /*035c*/ 	.word	0x00009f70


	//   ....[36]....
        /*0360*/ 	.word	0x00009fa0


	//   ....[37]....
        /*0364*/ 	.word	0x00009fd0


	//   ....[38]....
        /*0368*/ 	.word	0x0000a000


	//   ....[39]....
        /*036c*/ 	.word	0x0000a030


	//   ....[40]....
        /*0370*/ 	.word	0x0000a050


	//   ....[41]....
        /*0374*/ 	.word	0x0000a070


	//   ....[42]....
        /*0378*/ 	.word	0x0000a080


	//   ....[43]....
        /*037c*/ 	.word	0x0000a5b0


	//   ....[44]....
        /*0380*/ 	.word	0x0000a5d0


	//   ....[45]....
        /*0384*/ 	.word	0x0000aa50


	//   ....[46]....
        /*0388*/ 	.word	0x0000aa70


	//   ....[47]....
        /*038c*/ 	.word	0x0000aef0


	//   ....[48]....
        /*0390*/ 	.word	0x0000af00


	//----- nvinfo : EIATTR_EXIT_INSTR_OFFSETS
	.align		4
.L_128:
        /*0394*/ 	.byte	0x04, 0x1c
        /*0396*/ 	.short	(.L_130 - .L_129)


	//   ....[0]....
.L_129:
        /*0398*/ 	.word	0x000001b0


	//   ....[1]....
        /*039c*/ 	.word	0x0000af10


	//   ....[2]....
        /*03a0*/ 	.word	0x0000b330


	//   ....[3]....
        /*03a4*/ 	.word	0x0000b380


	//   ....[4]....
        /*03a8*/ 	.word	0x0000b3b0


	//   ....[5]....
        /*03ac*/ 	.word	0x0000b410


	//   ....[6]....
        /*03b0*/ 	.word	0x0000b670


	//----- nvinfo : EIATTR_CTAIDZ_USED
	.align		4
.L_130:
        /*03b4*/ 	.byte	0x01, 0x04
	.zero		2


	//----- nvinfo : EIATTR_MAX_THREADS
	.align		4
        /*03b8*/ 	.byte	0x04, 0x05
        /*03ba*/ 	.short	(.L_132 - .L_131)
.L_131:
        /*03bc*/ 	.word	0x00000080
        /*03c0*/ 	.word	0x00000001
        /*03c4*/ 	.word	0x00000001


	//----- nvinfo : EIATTR_CRS_STACK_SIZE
	.align		4
.L_132:
        /*03c8*/ 	.byte	0x04, 0x1e
        /*03ca*/ 	.short	(.L_134 - .L_133)
.L_133:
        /*03cc*/ 	.word	0x00000000
.L_134:


//--------------------- .nv.info._ZN7cutlass13device_kernelIN5flash19enable_sm80_to_sm89INS1_16FlashAttnFwdSm80INS1_25CollectiveMainloopFwdSm80ILi4ELi1ELb0EN4cute5tupleIJNS5_1CILi128EEENS7_ILi48EEENS7_ILi96EEEEEELi96ENS_6half_tEfNS_4arch4Sm80ELb0ELb0ELb1ELb1ELb0ELb0ELb1ELb1EEENS1_21CollectiveEpilogueFwdINS6_IJS8_SA_S9_EEENS6_IJNS7_ILi1EEESI_SI_EEESC_SE_Li128ELb1ELb1ELb1ELb0EEENS1_36VarlenDynamicPersistentTileSchedulerILi128ELi48ELi128ELi128ELb1ELb1ELb0ELb0ELb1ELb1EEEEEEEEEvNT_6ParamsE --------------------------
	.section	.nv.info._ZN7cutlass13device_kernelIN5flash19enable_sm80_to_sm89INS1_16FlashAttnFwdSm80INS1_25CollectiveMainloopFwdSm80ILi4ELi1ELb0EN4cute5tupleIJNS5_1CILi128EEENS7_ILi48EEENS7_ILi96EEEEEELi96ENS_6half_tEfNS_4arch4Sm80ELb0ELb0ELb1ELb1ELb0ELb0ELb1ELb1EEENS1_21CollectiveEpilogueFwdINS6_IJS8_SA_S9_EEENS6_IJNS7_ILi1EEESI_SI_EEESC_SE_Li128ELb1ELb1ELb1ELb0EEENS1_36VarlenDynamicPersistentTileSchedulerILi128ELi48ELi128ELi128ELb1ELb1ELb0ELb0ELb1ELb1EEEEEEEEEvNT_6ParamsE,"",@"SHT_CUDA_INFO"
	.sectionflags	@""
	.align	4


	//----- nvinfo : EIATTR_CUDA_API_VERSION
	.align		4
        /*0000*/ 	.byte	0x04, 0x37
        /*0002*/ 	.short	(.L_136 - .L_135)
.L_135:
        /*0004*/ 	.word	0x00000082


	//----- nvinfo : EIATTR_SW2861232_WAR
	.align		4
.L_136:
        /*0008*/ 	.byte	0x01, 0x35
	.zero		2


	//----- nvinfo : EIATTR_PARAM_CBANK
	.align		4
        /*000c*/ 	.byte	0x04, 0x0a
        /*000e*/ 	.short	(.L_138 - .L_137)
	.align		4
.L_137:
        /*0010*/ 	.word	index@(.nv.constant0._ZN7cutlass13device_kernelIN5flash19enable_sm80_to_sm89INS1_16FlashAttnFwdSm80INS1_25CollectiveMainloopFwdSm80ILi4ELi1ELb0EN4cute5tupleIJNS5_1CILi128EEENS7_ILi48EEENS7_ILi96EEEEEELi96ENS_6half_tEfNS_4arch4Sm80ELb0ELb0ELb1ELb1ELb0ELb0ELb1ELb1EEENS1_21CollectiveEpilogueFwdINS6_IJS8_SA_S9_EEENS6_IJNS7_ILi1EEESI_SI_EEESC_SE_Li128ELb1ELb1ELb1ELb0EEENS1_36VarlenDynamicPersistentTileSchedulerILi128ELi48ELi128ELi128ELb1ELb1ELb0ELb0ELb1ELb1EEEEEEEEEvNT_6ParamsE)
        /*0014*/ 	.short	0x0160
        /*0016*/ 	.short	0x0438


	//----- nvinfo : EIATTR_CBANK_PARAM_SIZE
	.align		4
.L_138:
        /*0018*/ 	.byte	0x03, 0x19
        /*001a*/ 	.short	0x0438


	//----- nvinfo : EIATTR_KPARAM_INFO
	.align		4
        /*001c*/ 	.byte	0x04, 0x17
        /*001e*/ 	.short	(.L_140 - .L_139)
.L_139:
        /*0020*/ 	.word	0x00000000
        /*0024*/ 	.short	0x0000
        /*0026*/ 	.short	0x0000
        /*0028*/ 	.byte	0x00, 0xf0, 0xe1, 0x10


	//----- nvinfo : EIATTR_MAXREG_COUNT
	.align		4
.L_140:
        /*002c*/ 	.byte	0x03, 0x1b
        /*002e*/ 	.short	0x00ff


	//----- nvinfo : EIATTR_NUM_BARRIERS
	.align		4
        /*0030*/ 	.byte	0x02, 0x4c
        /*0032*/ 	.byte	0x06
	.zero		1


	//----- nvinfo : EIATTR_ANNOTATIONS
	.align		4
        /*0034*/ 	.byte	0x04, 0x55
        /*0036*/ 	.short	(.L_142 - .L_141)


	//   ....[0]....
.L_141:
        /* <DEDUP_REMOVED lines=125> */


	//----- nvinfo : EIATTR_MERCURY_ISA_VERSION
	.align		4
.L_142:
        /*07f0*/ 	.byte	0x03, 0x5f
        /*07f2*/ 	.short	0x0000


	//----- nvinfo : EIATTR_INT_WARP_WIDE_INSTR_OFFSETS
	.align		4
        /*07f4*/ 	.byte	0x04, 0x31
        /*07f6*/ 	.short	(.L_144 - .L_143)


	//   ....[0]....
.L_143:
        /*07f8*/ 	.word	0x000092d0


	//   ....[1]....
        /*07fc*/ 	.word	0x00009350


	//----- nvinfo : EIATTR_COOP_GROUP_MASK_REGIDS
	.align		4
.L_144:
        /*0800*/ 	.byte	0x04, 0x29
        /*0802*/ 	.short	(.L_146 - .L_145)


	//   ....[0]....
.L_145:
        /*0804*/ 	.word	0xffffffff


	//   ....[1]....
        /*0808*/ 	.word	0xffffffff


	//   ....[2]....
        /*080c*/ 	.word	0xffffffff


	//   ....[3]....
        /*0810*/ 	.word	0xffffffff


	//   ....[4]....
        /*0814*/ 	.word	0xffffffff


	//   ....[5]....
        /*0818*/ 	.word	0xffffffff


	//   ....[6]....
        /*081c*/ 	.word	0xffffffff


	//   ....[7]....
        /*0820*/ 	.word	0xffffffff


	//   ....[8]....
        /*0824*/ 	.word	0xffffffff


	//   ....[9]....
        /*0828*/ 	.word	0xffffffff


	//   ....[10]....
        /*082c*/ 	.word	0xffffffff


	//   ....[11]....
        /*0830*/ 	.word	0xffffffff


	//   ....[12]....
        /*0834*/ 	.word	0xffffffff


	//   ....[13]....
        /*0838*/ 	.word	0xffffffff


	//   ....[14]....
        /*083c*/ 	.word	0xffffffff


	//   ....[15]....
        /*0840*/ 	.word	0xffffffff


	//   ....[16]....
        /*0844*/ 	.word	0xffffffff


	//   ....[17]....
        /*0848*/ 	.word	0xffffffff


	//   ....[18]....
        /*084c*/ 	.word	0xffffffff


	//   ....[19]....
        /*0850*/ 	.word	0xffffffff


	//   ....[20]....
        /*0854*/ 	.word	0xffffffff


	//   ....[21]....
        /*0858*/ 	.word	0xffffffff


	//   ....[22]....
        /*085c*/ 	.word	0xffffffff


	//   ....[23]....
        /*0860*/ 	.word	0xffffffff


	//   ....[24]....
        /*0864*/ 	.word	0xffffffff


	//   ....[25]....
        /*0868*/ 	.word	0xffffffff


	//   ....[26]....
        /*086c*/ 	.word	0xffffffff


	//   ....[27]....
        /*0870*/ 	.word	0xffffffff


	//   ....[28]....
        /*0874*/ 	.word	0xffffffff


	//   ....[29]....
        /*0878*/ 	.word	0xffffffff


	//   ....[30]....
        /*087c*/ 	.word	0xffffffff


	//   ....[31]....
        /*0880*/ 	.word	0xffffffff


	//   ....[32]....
        /*0884*/ 	.word	0xffffffff


	//   ....[33]....
        /*0888*/ 	.word	0xffffffff


	//   ....[34]....
        /*088c*/ 	.word	0xffffffff


	//   ....[35]....
        /*0890*/ 	.word	0xffffffff


	//   ....[36]....
        /*0894*/ 	.word	0xffffffff


	//   ....[37]....
        /*0898*/ 	.word	0xffffffff


	//   ....[38]....
        /*089c*/ 	.word	0xffffffff


	//   ....[39]....
        /*08a0*/ 	.word	0xffffffff


	//   ....[40]....
        /*08a4*/ 	.word	0xffffffff


	//   ....[41]....
        /*08a8*/ 	.word	0xffffffff


	//   ....[42]....
        /*08ac*/ 	.word	0xffffffff


	//   ....[43]....
        /*08b0*/ 	.word	0xffffffff


	//   ....[44]....
        /*08b4*/ 	.word	0xffffffff


	//   ....[45]....
        /*08b8*/ 	.word	0xffffffff


	//   ....[46]....
        /*08bc*/ 	.word	0xffffffff


	//   ....[47]....
        /*08c0*/ 	.word	0xffffffff


	//   ....[48]....
        /*08c4*/ 	.word	0xffffffff


	//   ....[49]....
        /*08c8*/ 	.word	0xffffffff


	//   ....[50]....
        /*08cc*/ 	.word	0xffffffff


	//   ....[51]....
        /*08d0*/ 	.word	0xffffffff


	//   ....[52]....
        /*08d4*/ 	.word	0xffffffff


	//   ....[53]....
        /*08d8*/ 	.word	0xffffffff


	//   ....[54]....
        /*08dc*/ 	.word	0xffffffff


	//   ....[55]....
        /*08e0*/ 	.word	0xffffffff


	//   ....[56]....
        /*08e4*/ 	.word	0xffffffff


	//   ....[57]....
        /*08e8*/ 	.word	0xffffffff


	//   ....[58]....
        /*08ec*/ 	.word	0xffffffff


	//   ....[59]....
        /*08f0*/ 	.word	0xffffffff


	//   ....[60]....
        /*08f4*/ 	.word	0xffffffff


	//   ....[61]....
        /*08f8*/ 	.word	0xffffffff


	//   ....[62]....
        /*08fc*/ 	.word	0xffffffff


	//   ....[63]....
        /*0900*/ 	.word	0xffffffff


	//   ....[64]....
        /*0904*/ 	.word	0xffffffff


	//   ....[65]....
        /*0908*/ 	.word	0xffffffff


	//   ....[66]....
        /*090c*/ 	.word	0xffffffff


	//   ....[67]....
        /*0910*/ 	.word	0xffffffff


	//   ....[68]....
        /*0914*/ 	.word	0xffffffff


	//   ....[69]....
        /*0918*/ 	.word	0xffffffff


	//   ....[70]....
        /*091c*/ 	.word	0xffffffff


	//   ....[71]....
        /*0920*/ 	.word	0xffffffff


	//   ....[72]....
        /*0924*/ 	.word	0xffffffff


	//   ....[73]....
        /*0928*/ 	.word	0xffffffff


	//   ....[74]....
        /*092c*/ 	.word	0xffffffff


	//   ....[75]....
        /*0930*/ 	.word	0xffffffff


	//   ....[76]....
        /*0934*/ 	.word	0xffffffff


	//   ....[77]....
        /*0938*/ 	.word	0xffffffff


	//   ....[78]....
        /*093c*/ 	.word	0xffffffff


	//   ....[79]....
        /*0940*/ 	.word	0xffffffff


	//   ....[80]....
        /*0944*/ 	.word	0xffffffff


	//   ....[81]....
        /*0948*/ 	.word	0xffffffff


	//   ....[82]....
        /*094c*/ 	.word	0xffffffff


	//   ....[83]....
        /*0950*/ 	.word	0xffffffff


	//   ....[84]....
        /*0954*/ 	.word	0xffffffff


	//   ....[85]....
        /*0958*/ 	.word	0xffffffff


	//   ....[86]....
        /*095c*/ 	.word	0xffffffff


	//   ....[87]....
        /*0960*/ 	.word	0xffffffff


	//   ....[88]....
        /*0964*/ 	.word	0xffffffff


	//   ....[89]....
        /*0968*/ 	.word	0xffffffff


	//   ....[90]....
        /*096c*/ 	.word	0xffffffff


	//   ....[91]....
        /*0970*/ 	.word	0xffffffff


	//   ....[92]....
        /*0974*/ 	.word	0xffffffff


	//   ....[93]....
        /*0978*/ 	.word	0xffffffff


	//   ....[94]....
        /*097c*/ 	.word	0xffffffff


	//   ....[95]....
        /*0980*/ 	.word	0xffffffff


	//   ....[96]....
        /*0984*/ 	.word	0xffffffff


	//   ....[97]....
        /*0988*/ 	.word	0xffffffff


	//   ....[98]....
        /*098c*/ 	.word	0xffffffff


	//   ....[99]....
        /*0990*/ 	.word	0xffffffff


	//   ....[100]....
        /*0994*/ 	.word	0xffffffff


	//   ....[101]....
        /*0998*/ 	.word	0xffffffff


	//   ....[102]....
        /*099c*/ 	.word	0xffffffff


	//   ....[103]....
        /*09a0*/ 	.word	0xffffffff


	//   ....[104]....
        /*09a4*/ 	.word	0xffffffff


	//   ....[105]....
        /*09a8*/ 	.word	0xffffffff


	//   ....[106]....
        /*09ac*/ 	.word	0xffffffff


	//   ....[107]....
        /*09b0*/ 	.word	0xffffffff


	//   ....[108]....
        /*09b4*/ 	.word	0xffffffff


	//   ....[109]....
        /*09b8*/ 	.word	0xffffffff


	//   ....[110]....
        /*09bc*/ 	.word	0xffffffff


	//   ....[111]....
        /*09c0*/ 	.word	0xffffffff


	//   ....[112]....
        /*09c4*/ 	.word	0xffffffff


	//   ....[113]....
        /*09c8*/ 	.word	0xffffffff


	//   ....[114]....
        /*09cc*/ 	.word	0xffffffff


	//   ....[115]....
        /*09d0*/ 	.word	0xffffffff


	//   ....[116]....
        /*09d4*/ 	.word	0xffffffff


	//   ....[117]....
        /*09d8*/ 	.word	0xffffffff


	//   ....[118]....
        /*09dc*/ 	.word	0xffffffff


	//   ....[119]....
        /*09e0*/ 	.word	0xffffffff


	//   ....[120]....
        /*09e4*/ 	.word	0xffffffff


	//   ....[121]....
        /*09e8*/ 	.word	0xffffffff


	//   ....[122]....
        /*09ec*/ 	.word	0xffffffff


	//   ....[123]....
        /*09f0*/ 	.word	0xffffffff


	//   ....[124]....
        /*09f4*/ 	.word	0xffffffff


	//   ....[125]....
        /*09f8*/ 	.word	0xffffffff


	//   ....[126]....
        /*09fc*/ 	.word	0xffffffff


	//   ....[127]....
        /*0a00*/ 	.word	0xffffffff


	//   ....[128]....
        /*0a04*/ 	.word	0xffffffff


	//   ....[129]....
        /*0a08*/ 	.word	0xffffffff


	//   ....[130]....
        /*0a0c*/ 	.word	0xffffffff


	//   ....[131]....
        /*0a10*/ 	.word	0xffffffff


	//   ....[132]....
        /*0a14*/ 	.word	0xffffffff


	//   ....[133]....
        /*0a18*/ 	.word	0xffffffff


	//   ....[134]....
        /*0a1c*/ 	.word	0xffffffff


	//   ....[135]....
        /*0a20*/ 	.word	0xffffffff


	//   ....[136]....
        /*0a24*/ 	.word	0xffffffff


	//   ....[137]....
        /*0a28*/ 	.word	0xffffffff


	//   ....[138]....
        /*0a2c*/ 	.word	0xffffffff


	//   ....[139]....
        /*0a30*/ 	.word	0xffffffff


	//   ....[140]....
        /*0a34*/ 	.word	0xffffffff


	//   ....[141]....
        /*0a38*/ 	.word	0xffffffff


	//   ....[142]....
        /*0a3c*/ 	.word	0xffffffff


	//   ....[143]....
        /*0a40*/ 	.word	0xffffffff


	//   ....[144]....
        /*0a44*/ 	.word	0xffffffff


	//   ....[145]....
        /*0a48*/ 	.word	0xffffffff


	//   ....[146]....
        /*0a4c*/ 	.word	0xffffffff


	//   ....[147]....
        /*0a50*/ 	.word	0xffffffff


	//   ....[148]....
        /*0a54*/ 	.word	0xffffffff


	//   ....[149]....
        /*0a58*/ 	.word	0xffffffff


	//   ....[150]....
        /*0a5c*/ 	.word	0xffffffff


	//   ....[151]....
        /*0a60*/ 	.word	0xffffffff


	//   ....[152]....
        /*0a64*/ 	.word	0xffffffff


	//   ....[153]....
        /*0a68*/ 	.word	0xffffffff


	//   ....[154]....
        /*0a6c*/ 	.word	0xffffffff


	//   ....[155]....
        /*0a70*/ 	.word	0xffffffff


	//   ....[156]....
        /*0a74*/ 	.word	0xffffffff


	//   ....[157]....
        /*0a78*/ 	.word	0xffffffff


	//   ....[158]....
        /*0a7c*/ 	.word	0xffffffff


	//   ....[159]....
        /*0a80*/ 	.word	0xffffffff


	//   ....[160]....
        /*0a84*/ 	.word	0xffffffff


	//   ....[161]....
        /*0a88*/ 	.word	0xffffffff


	//   ....[162]....
        /*0a8c*/ 	.word	0xffffffff


	//   ....[163]....
        /*0a90*/ 	.word	0xffffffff


	//   ....[164]....
        /*0a94*/ 	.word	0xffffffff


	//   ....[165]....
        /*0a98*/ 	.word	0xffffffff


	//   ....[166]....
        /*0a9c*/ 	.word	0xffffffff


	//----- nvinfo : EIATTR_COOP_GROUP_INSTR_OFFSETS
	.align		4
.L_146:
        /*0aa0*/ 	.byte	0x04, 0x28
        /*0aa2*/ 	.short	(.L_148 - .L_147)


	//   ....[0]....
.L_147:
        /*0aa4*/ 	.word	0x00000050


	//   ....[1]....
        /*0aa8*/ 	.word	0x00000200


	//   ....[2]....
        /*0aac*/ 	.word	0x00000230


	//   ....[3]....
        /*0ab0*/ 	.word	0x00000260


	//   ....[4]....
        /*0ab4*/ 	.word	0x00000290


	//   ....[5]....
        /*0ab8*/ 	.word	0x000002c0


	//   ....[6]....
        /*0abc*/ 	.word	0x000002f0


	//   ....[7]....
        /*0ac0*/ 	.word	0x00000460


	//   ....[8]....
        /*0ac4*/ 	.word	0x000004a0


	//   ....[9]....
        /*0ac8*/ 	.word	0x000004d0


	//   ....[10]....
        /*0acc*/ 	.word	0x00000500


	//   ....[11]....
        /*0ad0*/ 	.word	0x00000530


	//   ....[12]....
        /*0ad4*/ 	.word	0x00000560


	//   ....[13]....
        /*0ad8*/ 	.word	0x000005f0


	//   ....[14]....
        /*0adc*/ 	.word	0x00000620


	//   ....[15]....
        /*0ae0*/ 	.word	0x00000630


	//   ....[16]....
        /*0ae4*/ 	.word	0x000006a0


	//   ....[17]....
        /*0ae8*/ 	.word	0x000027f0


	//   ....[18]....
        /*0aec*/ 	.word	0x00002810


	//   ....[19]....
        /*0af0*/ 	.word	0x00002990


	//   ....[20]....
        /*0af4*/ 	.word	0x000029a0


	//   ....[21]....
        /*0af8*/ 	.word	0x00002b20


	//   ....[22]....
        /*0afc*/ 	.word	0x00002b40


	//   ....[23]....
        /*0b00*/ 	.word	0x00002cc0


	//   ....[24]....
        /*0b04*/ 	.word	0x00002cd0


	//   ....[25]....
        /*0b08*/ 	.word	0x000045d0


	//   ....[26]....
        /*0b0c*/ 	.word	0x000046f0


	//   ....[27]....
        /*0b10*/ 	.word	0x000048a0


	//   ....[28]....
        /*0b14*/ 	.word	0x000048c0


	//   ....[29]....
        /*0b18*/ 	.word	0x00004b70


	//   ....[30]....
        /*0b1c*/ 	.word	0x00004be0


	//   ....[31]....
        /*0b20*/ 	.word	0x00004e10


	//   ....[32]....
        /*0b24*/ 	.word	0x00004ee0


	//   ....[33]....
        /*0b28*/ 	.word	0x00006f70


	//   ....[34]....
        /*0b2c*/ 	.word	0x00006fb0


	//   ....[35]....
        /*0b30*/ 	.word	0x00007050


	//   ....[36]....
        /*0b34*/ 	.word	0x000070a0


	//   ....[37]....
        /*0b38*/ 	.word	0x000070e0


	//   ....[38]....
        /*0b3c*/ 	.word	0x000071e0


	//   ....[39]....
        /*0b40*/ 	.word	0x00007220


	//   ....[40]....
        /*0b44*/ 	.word	0x000076a0


	//   ....[41]....
        /*0b48*/ 	.word	0x00008920


	//   ....[42]....
        /*0b4c*/ 	.word	0x00008930


	//   ....[43]....
        /*0b50*/ 	.word	0x00008940


	//   ....[44]....
        /*0b54*/ 	.word	0x00008950


	//   ....[45]....
        /*0b58*/ 	.word	0x00008980


	//   ....[46]....
        /*0b5c*/ 	.word	0x000089a0


	//   ....[47]....
        /*0b60*/ 	.word	0x000089c0


	//   ....[48]....
        /*0b64*/ 	.word	0x000089d0


	//   ....[49]....
        /*0b68*/ 	.word	0x00009f70


	//   ....[50]....
        /*0b6c*/ 	.word	0x00009f80


	//   ....[51]....
        /*0b70*/ 	.word	0x00009f90


	//   ....[52]....
        /*0b74*/ 	.word	0x00009fa0


	//   ....[53]....
        /*0b78*/ 	.word	0x00009fb0


	//   ....[54]....
        /*0b7c*/ 	.word	0x00009fc0


	//   ....[55]....
        /*0b80*/ 	.word	0x00009ff0


	//   ....[56]....
        /*0b84*/ 	.word	0x0000a060


	//   ....[57]....
        /*0b88*/ 	.word	0x0000a4e0


	//   ....[58]....
        /*0b8c*/ 	.word	0x0000a500


	//   ....[59]....
        /*0b90*/ 	.word	0x0000a650


	//   ....[60]....
        /*0b94*/ 	.word	0x0000a660


	//   ....[61]....
        /*0b98*/ 	.word	0x0000a7c0


	//   ....[62]....
        /*0b9c*/ 	.word	0x0000a7e0


	//   ....[63]....
        /*0ba0*/ 	.word	0x0000a940


	//   ....[64]....
        /*0ba4*/ 	.word	0x0000a950


	//   ....[65]....
        /*0ba8*/ 	.word	0x0000acc0


	//   ....[66]....
        /*0bac*/ 	.word	0x0000ace0


	//   ....[67]....
        /*0bb0*/ 	.word	0x0000b1b0


	//   ....[68]....
        /*0bb4*/ 	.word	0x0000b1c0


	//   ....[69]....
        /*0bb8*/ 	.word	0x0000b690


	//   ....[70]....
        /*0bbc*/ 	.word	0x0000b6b0


	//   ....[71]....
        /*0bc0*/ 	.word	0x0000bba0


	//   ....[72]....
        /*0bc4*/ 	.word	0x0000bbb0


	//   ....[73]....
        /*0bc8*/ 	.word	0x0000c8b0


	//   ....[74]....
        /*0bcc*/ 	.word	0x0000c8d0


	//   ....[75]....
        /*0bd0*/ 	.word	0x0000ca30


	//   ....[76]....
        /*0bd4*/ 	.word	0x0000ca40


	//   ....[77]....
        /*0bd8*/ 	.word	0x0000cba0


	//   ....[78]....
        /*0bdc*/ 	.word	0x0000cbc0


	//   ....[79]....
        /*0be0*/ 	.word	0x0000cd20


	//   ....[80]....
        /*0be4*/ 	.word	0x0000cd30


	//   ....[81]....
        /*0be8*/ 	.word	0x0000cf50


	//   ....[82]....
        /*0bec*/ 	.word	0x0000cf70


	//   ....[83]....
        /*0bf0*/ 	.word	0x0000d0a0


	//   ....[84]....
        /*0bf4*/ 	.word	0x0000d0e0


	//   ....[85]....
        /*0bf8*/ 	.word	0x0000d110


	//   ....[86]....
        /*0bfc*/ 	.word	0x0000d140


	//   ....[87]....
        /*0c00*/ 	.word	0x0000d170


	//   ....[88]....
        /*0c04*/ 	.word	0x0000d1a0


	//   ....[89]....
        /*0c08*/ 	.word	0x0000d300


	//   ....[90]....
        /*0c0c*/ 	.word	0x0000d340


	//   ....[91]....
        /*0c10*/ 	.word	0x0000d370


	//   ....[92]....
        /*0c14*/ 	.word	0x0000d3a0


	//   ....[93]....
        /*0c18*/ 	.word	0x0000d3d0


	//   ....[94]....
        /*0c1c*/ 	.word	0x0000d400


	//   ....[95]....
        /*0c20*/ 	.word	0x0000d490


	//   ....[96]....
        /*0c24*/ 	.word	0x0000d4c0


	//   ....[97]....
        /*0c28*/ 	.word	0x0000d4d0


	//   ....[98]....
        /*0c2c*/ 	.word	0x0000d530


	//   ....[99]....
        /*0c30*/ 	.word	0x0000db10


	//   ....[100]....
        /*0c34*/ 	.word	0x0000db70


	//   ....[101]....
        /*0c38*/ 	.word	0x0000dbc0


	//   ....[102]....
        /*0c3c*/ 	.word	0x0000dc10


	//   ....[103]....
        /*0c40*/ 	.word	0x0000dc60


	//   ....[104]....
        /*0c44*/ 	.word	0x0000dcd0


	//   ....[105]....
        /*0c48*/ 	.word	0x0000dd10


	//   ....[106]....
        /*0c4c*/ 	.word	0x0000dd80


	//   ....[107]....
        /*0c50*/ 	.word	0x0000ddf0


	//   ....[108]....
        /*0c54*/ 	.word	0x0000de50


	//   ....[109]....
        /*0c58*/ 	.word	0x0000dec0


	//   ....[110]....
        /*0c5c*/ 	.word	0x0000df30


	//   ....[111]....
        /*0c60*/ 	.word	0x0000df90


	//   ....[112]....
        /*0c64*/ 	.word	0x0000dff0


	//   ....[113]....
        /*0c68*/ 	.word	0x0000e050


	//   ....[114]....
        /*0c6c*/ 	.word	0x0000e0c0


	//   ....[115]....
        /*0c70*/ 	.word	0x0000e120


	//   ....[116]....
        /*0c74*/ 	.word	0x0000e180


	//   ....[117]....
        /*0c78*/ 	.word	0x0000e1f0


	//   ....[118]....
        /*0c7c*/ 	.word	0x0000e230


	//   ....[119]....
        /*0c80*/ 	.word	0x0000e280


	//   ....[120]....
        /*0c84*/ 	.word	0x0000e2d0


	//   ....[121]....
        /*0c88*/ 	.word	0x0000e320


	//   ....[122]....
        /*0c8c*/ 	.word	0x0000e370


	//   ....[123]....
        /*0c90*/ 	.word	0x0000e3c0


	//   ....[124]....
        /*0c94*/ 	.word	0x0000e410


	//   ....[125]....
        /*0c98*/ 	.word	0x0000e470


	//   ....[126]....
        /*0c9c*/ 	.word	0x0000e4e0


	//   ....[127]....
        /*0ca0*/ 	.word	0x0000e540


	//   ....[128]....
        /*0ca4*/ 	.word	0x0000e5a0


	//   ....[129]....
        /*0ca8*/ 	.word	0x0000e600


	//   ....[130]....
        /*0cac*/ 	.word	0x0000e670


	//   ....[131]....
        /*0cb0*/ 	.word	0x0000e6d0


	//   ....[132]....
        /*0cb4*/ 	.word	0x0000e730


	//   ....[133]....
        /*0cb8*/ 	.word	0x0000e790


	//   ....[134]....
        /*0cbc*/ 	.word	0x0000e800


	//   ....[135]....
        /*0cc0*/ 	.word	0x0000e860


	//   ....[136]....
        /*0cc4*/ 	.word	0x0000e8c0


	//   ....[137]....
        /*0cc8*/ 	.word	0x0000e920


	//   ....[138]....
        /*0ccc*/ 	.word	0x0000e990


	//   ....[139]....
        /*0cd0*/ 	.word	0x0000e9f0


	//   ....[140]....
        /*0cd4*/ 	.word	0x0000ea50


	//   ....[141]....
        /*0cd8*/ 	.word	0x0000eab0


	//   ....[142]....
        /*0cdc*/ 	.word	0x0000eb20


	//   ....[143]....
        /*0ce0*/ 	.word	0x0000eb80


	//   ....[144]....
        /*0ce4*/ 	.word	0x0000ebe0


	//   ....[145]....
        /*0ce8*/ 	.word	0x0000ec40


	//   ....[146]....
        /*0cec*/ 	.word	0x0000ecb0


	//   ....[147]....
        /*0cf0*/ 	.word	0x0000ed10


	//   ....[148]....
        /*0cf4*/ 	.word	0x0000ed70


	//   ....[149]....
        /*0cf8*/ 	.word	0x0000edd0


	//   ....[150]....
        /*0cfc*/ 	.word	0x0000ee40


	//   ....[151]....
        /*0d00*/ 	.word	0x0000ee90


	//   ....[152]....
        /*0d04*/ 	.word	0x0000eed0


	//   ....[153]....
        /*0d08*/ 	.word	0x0000ef20


	//   ....[154]....
        /*0d0c*/ 	.word	0x0000ef70


	//   ....[155]....
        /*0d10*/ 	.word	0x0000efc0


	//   ....[156]....
        /*0d14*/ 	.word	0x0000f030


	//   ....[157]....
        /*0d18*/ 	.word	0x0000f070


	//   ....[158]....
        /*0d1c*/ 	.word	0x0000f0c0


	//   ....[159]....
        /*0d20*/ 	.word	0x0000f110


	//   ....[160]....
        /*0d24*/ 	.word	0x0000f160


	//   ....[161]....
        /*0d28*/ 	.word	0x0000f1b0


	//   ....[162]....
        /*0d2c*/ 	.word	0x0000f220


	//   ....[163]....
        /*0d30*/ 	.word	0x0000f260


	//   ....[164]....
        /*0d34*/ 	.word	0x0000f2d0


	//   ....[165]....
        /*0d38*/ 	.word	0x0000f330


	//   ....[166]....
        /*0d3c*/ 	.word	0x0000f390


	//----- nvinfo : EIATTR_EXIT_INSTR_OFFSETS
	.align		4
.L_148:
        /*0d40*/ 	.byte	0x04, 0x1c
        /*0d42*/ 	.short	(.L_150 - .L_149)


	//   ....[0]....
.L_149:
        /*0d44*/ 	.word	0x00000c10


	//   ....[1]....
        /*0d48*/ 	.word	0x0000dad0


	//----- nvinfo : EIATTR_MAX_THREADS
	.align		4
.L_150:
        /*0d4c*/ 	.byte	0x04, 0x05
        /*0d4e*/ 	.short	(.L_152 - .L_151)
.L_151:
        /*0d50*/ 	.word	0x00000080
        /*0d54*/ 	.word	0x00000001
        /*0d58*/ 	.word	0x00000001


	//----- nvinfo : EIATTR_CRS_STACK_SIZE
	.align		4
.L_152:
        /*0d5c*/ 	.byte	0x04, 0x1e
        /*0d5e*/ 	.short	(.L_154 - .L_153)
.L_153:
        /*0d60*/ 	.word	0x00000000
.L_154:


//--------------------- .nv.info._ZN7cutlass13device_kernelIN5flash19enable_sm80_to_sm89INS1_16FlashAttnFwdSm80INS1_25CollectiveMainloopFwdSm80ILi4ELi1ELb0EN4cute5tupleIJNS5_1CILi128EEENS7_ILi48EEENS7_ILi96EEEEEELi96ENS_6half_tEfNS_4arch4Sm80ELb0ELb0ELb1ELb1ELb0ELb1ELb1ELb1EEENS1_21CollectiveEpilogueFwdINS6_IJS8_SA_S9_EEENS6_IJNS7_ILi1EEESI_SI_EEESC_SE_Li128ELb1ELb1ELb1ELb0EEENS1_36VarlenDynamicPersistentTileSchedulerILi128ELi48ELi128ELi128ELb1ELb1ELb0ELb0ELb1ELb1EEEEEEEEEvNT_6ParamsE --------------------------
	.section	.nv.info._ZN7cutlass13device_kernelIN5flash19enable_sm80_to_sm89INS1_16FlashAttnFwdSm80INS1_25CollectiveMainloopFwdSm80ILi4ELi1ELb0EN4cute5tupleIJNS5_1CILi128EEENS7_ILi48EEENS7_ILi96EEEEEELi96ENS_6half_tEfNS_4arch4Sm80ELb0ELb0ELb1ELb1ELb0ELb1ELb1ELb1EEENS1_21CollectiveEpilogueFwdINS6_IJS8_SA_S9_EEENS6_IJNS7_ILi1EEESI_SI_EEESC_SE_Li128ELb1ELb1ELb1ELb0EEENS1_36VarlenDynamicPersistentTileSchedulerILi128ELi48ELi128ELi128ELb1ELb1ELb0ELb0ELb1ELb1EEEEEEEEEvNT_6ParamsE,"",@"SHT_CUDA_INFO"
	.sectionflags	@""
	.align	4


	//----- nvinfo : EIATTR_CUDA_API_VERSION
	.align		4
        /*0000*/ 	.byte	0x04, 0x37
        /*0002*/ 	.short	(.L_156 - .L_155)
.L_155:
        /*0004*/ 	.word	0x00000082


	//----- nvinfo : EIATTR_SW2861232_WAR
	.align		4
.L_156:
        /*0008*/ 	.byte	0x01, 0x35
	.zero		2


	//----- nvinfo : EIATTR_PARAM_CBANK
	.align		4
        /*000c*/ 	.byte	0x04, 0x0a
        /*000e*/ 	.short	(.L_158 - .L_157)
	.align		4
.L_157:
        /*0010*/ 	.word	index@(.nv.constant0._ZN7cutlass13device_kernelIN5flash19enable_sm80_to_sm89INS1_16FlashAttnFwdSm80INS1_25CollectiveMainloopFwdSm80ILi4ELi1ELb0EN4cute5tupleIJNS5_1CILi128EEENS7_ILi48EEENS7_ILi96EEEEEELi96ENS_6half_tEfNS_4arch4Sm80ELb0ELb0ELb1ELb1ELb0ELb1ELb1ELb1EEENS1_21CollectiveEpilogueFwdINS6_IJS8_SA_S9_EEENS6_IJNS7_ILi1EEESI_SI_EEESC_SE_Li128ELb1ELb1ELb1ELb0EEENS1_36VarlenDynamicPersistentTileSchedulerILi128ELi48ELi128ELi128ELb1ELb1ELb0ELb0ELb1ELb1EEEEEEEEEvNT_6ParamsE)
        /*0014*/ 	.short	0x0160
        /*0016*/ 	.short	0x0438


	//----- nvinfo : EIATTR_CBANK_PARAM_SIZE
	.align		4
.L_158:
        /*0018*/ 	.byte	0x03, 0x19
        /*001a*/ 	.short	0x0438


	//----- nvinfo : EIATTR_KPARAM_INFO
	.align		4
        /*001c*/ 	.byte	0x04, 0x17
        /*001e*/ 	.short	(.L_160 - .L_159)
.L_159:
        /*0020*/ 	.word	0x00000000
        /*0024*/ 	.short	0x0000
        /*0026*/ 	.short	0x0000
        /*0028*/ 	.byte	0x00, 0xf0, 0xe1, 0x10


	//----- nvinfo : EIATTR_MAXREG_COUNT
	.align		4
.L_160:
        /*002c*/ 	.byte	0x03, 0x1b
        /*002e*/ 	.short	0x00ff


	//----- nvinfo : EIATTR_NUM_BARRIERS
	.align		4
        /*0030*/ 	.byte	0x02, 0x4c
        /*0032*/ 	.byte	0x06
	.zero		1


	//----- nvinfo : EIATTR_ANNOTATIONS
	.align		4
        /*0034*/ 	.byte	0x04, 0x55
        /*0036*/ 	.short	(.L_162 - .L_161)


	//   ....[0]....
.L_161:
        /* <DEDUP_REMOVED lines=89> */
        /*05bc*/ 	.byte	0x90, 0x86, 0x01, 0x00, 0x01, 0x00, 0x00, 0x00, 0xf0, 0x86, 0x01, 0x00


	//----- nvinfo : EIATTR_MERCURY_ISA_VERSION
	.align		4
.L_162:
        /*05c8*/ 	.byte	0x03, 0x5f
        /*05ca*/ 	.short	0x0000


	//----- nvinfo : EIATTR_INT_WARP_WIDE_INSTR_OFFSETS
	.align		4
        /*05cc*/ 	.byte	0x04, 0x31
        /*05ce*/ 	.short	(.L_164 - .L_163)


	//   ....[0]....
.L_163:
        /*05d0*/ 	.word	0x00014400


	//   ....[1]....
        /*05d4*/ 	.word	0x00014480


	//----- nvinfo : EIATTR_COOP_GROUP_MASK_REGIDS
	.align		4
.L_164:
        /*05d8*/ 	.byte	0x04, 0x29
        /*05da*/ 	.short	(.L_166 - .L_165)


	//   ....[0]....
.L_165:
        /*05dc*/ 	.word	0xffffffff


	//   ....[1]....
        /*05e0*/ 	.word	0xffffffff


	//   ....[2]....
        /*05e4*/ 	.word	0xffffffff


	//   ....[3]....
        /*05e8*/ 	.word	0xffffffff


	//   ....[4]....
        /*05ec*/ 	.word	0xffffffff


	//   ....[5]....
        /*05f0*/ 	.word	0xffffffff


	//   ....[6]....
        /*05f4*/ 	.word	0xffffffff


	//   ....[7]....
        /*05f8*/ 	.word	0xffffffff


	//   ....[8]....
        /*05fc*/ 	.word	0xffffffff


	//   ....[9]....
        /*0600*/ 	.word	0xffffffff


	//   ....[10]....
        /*0604*/ 	.word	0xffffffff


	//   ....[11]....
        /*0608*/ 	.word	0xffffffff


	//   ....[12]....
        /*060c*/ 	.word	0xffffffff


	//   ....[13]....
        /*0610*/ 	.word	0xffffffff


	//   ....[14]....
        /*0614*/ 	.word	0xffffffff


	//   ....[15]....
        /*0618*/ 	.word	0xffffffff


	//   ....[16]....
        /*061c*/ 	.word	0xffffffff


	//   ....[17]....
        /*0620*/ 	.word	0xffffffff


	//   ....[18]....
        /*0624*/ 	.word	0xffffffff


	//   ....[19]....
        /*0628*/ 	.word	0xffffffff


	//   ....[20]....
        /*062c*/ 	.word	0xffffffff


	//   ....[21]....
        /*0630*/ 	.word	0xffffffff


	//   ....[22]....
        /*0634*/ 	.word	0xffffffff


	//   ....[23]....
        /*0638*/ 	.word	0xffffffff


	//   ....[24]....
        /*063c*/ 	.word	0xffffffff


	//   ....[25]....
        /*0640*/ 	.word	0xffffffff


	//   ....[26]....
        /*0644*/ 	.word	0xffffffff


	//   ....[27]....
        /*0648*/ 	.word	0xffffffff


	//   ....[28]....
        /*064c*/ 	.word	0xffffffff


	//   ....[29]....
        /*0650*/ 	.word	0xffffffff


	//   ....[30]....
        /*0654*/ 	.word	0xffffffff


	//   ....[31]....
        /*0658*/ 	.word	0xffffffff


	//   ....[32]....
        /*065c*/ 	.word	0xffffffff


	//   ....[33]....
        /*0660*/ 	.word	0xffffffff


	//   ....[34]....
        /*0664*/ 	.word	0xffffffff


	//   ....[35]....
        /*0668*/ 	.word	0xffffffff


	//   ....[36]....
        /*066c*/ 	.word	0xffffffff


	//   ....[37]....
        /*0670*/ 	.word	0xffffffff


	//   ....[38]....
        /*0674*/ 	.word	0xffffffff


	//   ....[39]....
        /*0678*/ 	.word	0xffffffff


	//   ....[40]....
        /*067c*/ 	.word	0xffffffff


	//   ....[41]....
        /*0680*/ 	.word	0xffffffff


	//   ....[42]....
        /*0684*/ 	.word	0xffffffff


	//   ....[43]....
        /*0688*/ 	.word	0xffffffff


	//   ....[44]....
        /*068c*/ 	.word	0xffffffff


	//   ....[45]....
        /*0690*/ 	.word	0xffffffff


	//   ....[46]....
        /*0694*/ 	.word	0xffffffff


	//   ....[47]....
        /*0698*/ 	.word	0xffffffff


	//   ....[48]....
        /*069c*/ 	.word	0xffffffff


	//   ....[49]....
        /*06a0*/ 	.word	0xffffffff


	//   ....[50]....
        /*06a4*/ 	.word	0xffffffff


	//   ....[51]....
        /*06a8*/ 	.word	0xffffffff


	//   ....[52]....
        /*06ac*/ 	.word	0xffffffff


	//   ....[53]....
        /*06b0*/ 	.word	0xffffffff


	//   ....[54]....
        /*06b4*/ 	.word	0xffffffff


	//   ....[55]....
        /*06b8*/ 	.word	0xffffffff


	//   ....[56]....
        /*06bc*/ 	.word	0xffffffff


	//   ....[57]....
        /*06c0*/ 	.word	0xffffffff


	//   ....[58]....
        /*06c4*/ 	.word	0xffffffff


	//   ....[59]....
        /*06c8*/ 	.word	0xffffffff


	//   ....[60]....
        /*06cc*/ 	.word	0xffffffff


	//   ....[61]....
        /*06d0*/ 	.word	0xffffffff


	//   ....[62]....
        /*06d4*/ 	.word	0xffffffff


	//   ....[63]....
        /*06d8*/ 	.word	0xffffffff


	//   ....[64]....
        /*06dc*/ 	.word	0xffffffff


	//   ....[65]....
        /*06e0*/ 	.word	0xffffffff


	//   ....[66]....
        /*06e4*/ 	.word	0xffffffff


	//   ....[67]....
        /*06e8*/ 	.word	0xffffffff


	//   ....[68]....
        /*06ec*/ 	.word	0xffffffff


	//   ....[69]....
        /*06f0*/ 	.word	0xffffffff


	//   ....[70]....
        /*06f4*/ 	.word	0xffffffff


	//   ....[71]....
        /*06f8*/ 	.word	0xffffffff


	//   ....[72]....
        /*06fc*/ 	.word	0xffffffff


	//   ....[73]....
        /*0700*/ 	.word	0xffffffff


	//   ....[74]....
        /*0704*/ 	.word	0xffffffff


	//   ....[75]....
        /*0708*/ 	.word	0xffffffff


	//   ....[76]....
        /*070c*/ 	.word	0xffffffff


	//   ....[77]....
        /*0710*/ 	.word	0xffffffff


	//   ....[78]....
        /*0714*/ 	.word	0xffffffff


	//   ....[79]....
        /*0718*/ 	.word	0xffffffff


	//   ....[80]....
        /*071c*/ 	.word	0xffffffff


	//   ....[81]....
        /*0720*/ 	.word	0xffffffff


	//   ....[82]....
        /*0724*/ 	.word	0xffffffff


	//   ....[83]....
        /*0728*/ 	.word	0xffffffff


	//   ....[84]....
        /*072c*/ 	.word	0xffffffff


	//   ....[85]....
        /*0730*/ 	.word	0xffffffff


	//   ....[86]....
        /*0734*/ 	.word	0xffffffff


	//   ....[87]....
        /*0738*/ 	.word	0xffffffff


	//   ....[88]....
        /*073c*/ 	.word	0xffffffff


	//   ....[89]....
        /*0740*/ 	.word	0xffffffff


	//   ....[90]....
        /*0744*/ 	.word	0xffffffff


	//   ....[91]....
        /*0748*/ 	.word	0xffffffff


	//   ....[92]....
        /*074c*/ 	.word	0xffffffff


	//   ....[93]....
        /*0750*/ 	.word	0xffffffff


	//   ....[94]....
        /*0754*/ 	.word	0xffffffff


	//   ....[95]....
        /*0758*/ 	.word	0xffffffff


	//   ....[96]....
        /*075c*/ 	.word	0xffffffff


	//   ....[97]....
        /*0760*/ 	.word	0xffffffff


	//   ....[98]....
        /*0764*/ 	.word	0xffffffff


	//   ....[99]....
        /*0768*/ 	.word	0xffffffff


	//   ....[100]....
        /*076c*/ 	.word	0xffffffff


	//   ....[101]....
        /*0770*/ 	.word	0xffffffff


	//   ....[102]....
        /*0774*/ 	.word	0xffffffff


	//   ....[103]....
        /*0778*/ 	.word	0xffffffff


	//   ....[104]....
        /*077c*/ 	.word	0xffffffff


	//   ....[105]....
        /*0780*/ 	.word	0xffffffff


	//   ....[106]....
        /*0784*/ 	.word	0xffffffff


	//   ....[107]....
        /*0788*/ 	.word	0xffffffff


	//   ....[108]....
        /*078c*/ 	.word	0xffffffff


	//   ....[109]....
        /*0790*/ 	.word	0xffffffff


	//   ....[110]....
        /*0794*/ 	.word	0xffffffff


	//   ....[111]....
        /*0798*/ 	.word	0xffffffff


	//   ....[112]....
        /*079c*/ 	.word	0xffffffff


	//   ....[113]....
        /*07a0*/ 	.word	0xffffffff


	//   ....[114]....
        /*07a4*/ 	.word	0xffffffff


	//   ....[115]....
        /*07a8*/ 	.word	0xffffffff


	//   ....[116]....
        /*07ac*/ 	.word	0xffffffff


	//   ....[117]....
        /*07b0*/ 	.word	0xffffffff


	//   ....[118]....
        /*07b4*/ 	.word	0xffffffff


	//   ....[119]....
        /*07b8*/ 	.word	0xffffffff


	//   ....[120]....
        /*07bc*/ 	.word	0xffffffff


	//   ....[121]....
        /*07c0*/ 	.word	0xffffffff


	//   ....[122]....
        /*07c4*/ 	.word	0xffffffff


	//   ....[123]....
        /*07c8*/ 	.word	0xffffffff


	//   ....[124]....
        /*07cc*/ 	.word	0xffffffff


	//   ....[125]....
        /*07d0*/ 	.word	0xffffffff


	//   ....[126]....
        /*07d4*/ 	.word	0xffffffff


	//   ....[127]....
        /*07d8*/ 	.word	0xffffffff


	//   ....[128]....
        /*07dc*/ 	.word	0xffffffff


	//   ....[129]....
        /*07e0*/ 	.word	0xffffffff


	//   ....[130]....
        /*07e4*/ 	.word	0xffffffff


	//   ....[131]....
        /*07e8*/ 	.word	0xffffffff


	//   ....[132]....
        /*07ec*/ 	.word	0xffffffff


	//   ....[133]....
        /*07f0*/ 	.word	0xffffffff


	//   ....[134]....
        /*07f4*/ 	.word	0xffffffff


	//   ....[135]....
        /*07f8*/ 	.word	0xffffffff


	//   ....[136]....
        /*07fc*/ 	.word	0xffffffff


	//   ....[137]....
        /*0800*/ 	.word	0xffffffff


	//   ....[138]....
        /*0804*/ 	.word	0xffffffff


	//   ....[139]....
        /*0808*/ 	.word	0xffffffff


	//   ....[140]....
        /*080c*/ 	.word	0xffffffff


	//   ....[141]....
        /*0810*/ 	.word	0xffffffff


	//   ....[142]....
        /*0814*/ 	.word	0xffffffff


	//   ....[143]....
        /*0818*/ 	.word	0xffffffff


	//   ....[144]....
        /*081c*/ 	.word	0xffffffff


	//   ....[145]....
        /*0820*/ 	.word	0xffffffff


	//   ....[146]....
        /*0824*/ 	.word	0xffffffff


	//   ....[147]....
        /*0828*/ 	.word	0xffffffff


	//   ....[148]....
        /*082c*/ 	.word	0xffffffff


	//   ....[149]....
        /*0830*/ 	.word	0xffffffff


	//   ....[150]....
        /*0834*/ 	.word	0xffffffff


	//   ....[151]....
        /*0838*/ 	.word	0xffffffff


	//   ....[152]....
        /*083c*/ 	.word	0xffffffff


	//   ....[153]....
        /*0840*/ 	.word	0xffffffff


	//   ....[154]....
        /*0844*/ 	.word	0xffffffff


	//   ....[155]....
        /*0848*/ 	.word	0xffffffff


	//   ....[156]....
        /*084c*/ 	.word	0xffffffff


	//   ....[157]....
        /*0850*/ 	.word	0xffffffff


	//   ....[158]....
        /*0854*/ 	.word	0xffffffff


	//   ....[159]....
        /*0858*/ 	.word	0xffffffff


	//   ....[160]....
        /*085c*/ 	.word	0xffffffff


	//   ....[161]....
        /*0860*/ 	.word	0xffffffff


	//   ....[162]....
        /*0864*/ 	.word	0xffffffff


	//   ....[163]....
        /*0868*/ 	.word	0xffffffff


	//   ....[164]....
        /*086c*/ 	.word	0xffffffff


	//   ....[165]....
        /*0870*/ 	.word	0xffffffff


	//   ....[166]....
        /*0874*/ 	.word	0xffffffff


	//   ....[167]....
        /*0878*/ 	.word	0xffffffff


	//   ....[168]....
        /*087c*/ 	.word	0xffffffff


	//   ....[169]....
        /*0880*/ 	.word	0xffffffff


	//   ....[170]....
        /*0884*/ 	.word	0xffffffff


	//   ....[171]....
        /*0888*/ 	.word	0xffffffff


	//   ....[172]....
        /*088c*/ 	.word	0xffffffff


	//   ....[173]....
        /*0890*/ 	.word	0xffffffff


	//   ....[174]....
        /*0894*/ 	.word	0xffffffff


	//----- nvinfo : EIATTR_COOP_GROUP_INSTR_OFFSETS
	.align		4
.L_166:
        /*0898*/ 	.byte	0x04, 0x28
        /*089a*/ 	.short	(.L_168 - .L_167)


	//   ....[0]....
.L_167:
        /*089c*/ 	.word	0x00000050


	//   ....[1]....
        /*08a0*/ 	.word	0x00000200


	//   ....[2]....
        /*08a4*/ 	.word	0x00000230


	//   ....[3]....
        /*08a8*/ 	.word	0x00000260


	//   ....[4]....
        /*08ac*/ 	.word	0x00000290


	//   ....[5]....
        /*08b0*/ 	.word	0x000002c0


	//   ....[6]....
        /*08b4*/ 	.word	0x000002f0


	//   ....[7]....
        /*08b8*/ 	.word	0x00000460


	//   ....[8]....
        /*08bc*/ 	.word	0x000004a0


	//   ....[9]....
        /*08c0*/ 	.word	0x000004d0


	//   ....[10]....
        /*08c4*/ 	.word	0x00000500


	//   ....[11]....
        /*08c8*/ 	.word	0x00000530


	//   ....[12]....
        /*08cc*/ 	.word	0x00000560


	//   ....[13]....
        /*08d0*/ 	.word	0x000005f0


	//   ....[14]....
        /*08d4*/ 	.word	0x00000620


	//   ....[15]....
        /*08d8*/ 	.word	0x00000630


	//   ....[16]....
        /*08dc*/ 	.word	0x000006a0


	//   ....[17]....
        /*08e0*/ 	.word	0x00008050


	//   ....[18]....
        /*08e4*/ 	.word	0x00008070


	//   ....[19]....
        /*08e8*/ 	.word	0x000081e0


	//   ....[20]....
        /*08ec*/ 	.word	0x000081f0


	//   ....[21]....
        /*08f0*/ 	.word	0x00008360


	//   ....[22]....
        /*08f4*/ 	.word	0x00008380


	//   ....[23]....
        /*08f8*/ 	.word	0x000084f0


	//   ....[24]....
        /*08fc*/ 	.word	0x00008500


	//   ....[25]....
        /*0900*/ 	.word	0x00008a50


	//   ....[26]....
        /*0904*/ 	.word	0x00008a90


	//   ....[27]....
        /*0908*/ 	.word	0x00008ad0


	//   ....[28]....
        /*090c*/ 	.word	0x00008b10


	//   ....[29]....
        /*0910*/ 	.word	0x0000b4b0


	//   ....[30]....
        /*0914*/ 	.word	0x0000b4f0


	//   ....[31]....
        /*0918*/ 	.word	0x0000b530


	//   ....[32]....
        /*091c*/ 	.word	0x0000b570


	//   ....[33]....
        /*0920*/ 	.word	0x0000f680


	//   ....[34]....
        /*0924*/ 	.word	0x0000f770


	//   ....[35]....
        /*0928*/ 	.word	0x0000f890


	//   ....[36]....
        /*092c*/ 	.word	0x0000f8b0


	//   ....[37]....
        /*0930*/ 	.word	0x0000ffc0


	//   ....[38]....
        /*0934*/ 	.word	0x0000fff0


	//   ....[39]....
        /*0938*/ 	.word	0x00010000


	//   ....[40]....
        /*093c*/ 	.word	0x00010050


	//   ....[41]....
        /*0940*/ 	.word	0x00012080


	//   ....[42]....
        /*0944*/ 	.word	0x000120e0


	//   ....[43]....
        /*0948*/ 	.word	0x00012190


	//   ....[44]....
        /*094c*/ 	.word	0x000121c0


	//   ....[45]....
        /*0950*/ 	.word	0x00012200


	//   ....[46]....
        /*0954*/ 	.word	0x00012330


	//   ....[47]....
        /*0958*/ 	.word	0x00012450


	//   ....[48]....
        /*095c*/ 	.word	0x00012520


	//   ....[49]....
        /*0960*/ 	.word	0x00013a50


	//   ....[50]....
        /*0964*/ 	.word	0x00013a60


	//   ....[51]....
        /*0968*/ 	.word	0x00013a70


	//   ....[52]....
        /*096c*/ 	.word	0x00013a80


	//   ....[53]....
        /*0970*/ 	.word	0x00013ab0


	//   ....[54]....
        /*0974*/ 	.word	0x00013ad0


	//   ....[55]....
        /*0978*/ 	.word	0x00013af0


	//   ....[56]....
        /*097c*/ 	.word	0x00013b00


	//   ....[57]....
        /*0980*/ 	.word	0x000150a0


	//   ....[58]....
        /*0984*/ 	.word	0x000150b0


	//   ....[59]....
        /*0988*/ 	.word	0x000150d0


	//   ....[60]....
        /*098c*/ 	.word	0x000150e0


	//   ....[61]....
        /*0990*/ 	.word	0x000150f0


	//   ....[62]....
        /*0994*/ 	.word	0x00015100


	//   ....[63]....
        /*0998*/ 	.word	0x00015120


	//   ....[64]....
        /*099c*/ 	.word	0x00015220


	//   ....[65]....
        /*09a0*/ 	.word	0x000155d0


	//   ....[66]....
        /*09a4*/ 	.word	0x000155f0


	//   ....[67]....
        /*09a8*/ 	.word	0x00015740


	//   ....[68]....
        /*09ac*/ 	.word	0x00015750


	//   ....[69]....
        /*09b0*/ 	.word	0x000158b0


	//   ....[70]....
        /*09b4*/ 	.word	0x000158d0


	//   ....[71]....
        /*09b8*/ 	.word	0x00015a30


	//   ....[72]....
        /*09bc*/ 	.word	0x00015a40


	//   ....[73]....
        /*09c0*/ 	.word	0x00015da0


	//   ....[74]....
        /*09c4*/ 	.word	0x00015dc0


	//   ....[75]....
        /*09c8*/ 	.word	0x00016290


	//   ....[76]....
        /*09cc*/ 	.word	0x000162a0


	//   ....[77]....
        /*09d0*/ 	.word	0x00016610


	//   ....[78]....
        /*09d4*/ 	.word	0x00016630


	//   ....[79]....
        /*09d8*/ 	.word	0x000169c0


	//   ....[80]....
        /*09dc*/ 	.word	0x000169d0


	//   ....[81]....
        /*09e0*/ 	.word	0x00017500


	//   ....[82]....
        /*09e4*/ 	.word	0x00017520


	//   ....[83]....
        /*09e8*/ 	.word	0x00017680


	//   ....[84]....
        /*09ec*/ 	.word	0x00017690


	//   ....[85]....
        /*09f0*/ 	.word	0x000177f0


	//   ....[86]....
        /*09f4*/ 	.word	0x00017810


	//   ....[87]....
        /*09f8*/ 	.word	0x00017970


	//   ....[88]....
        /*09fc*/ 	.word	0x00017980


	//   ....[89]....
        /*0a00*/ 	.word	0x00017ba0


	//   ....[90]....
        /*0a04*/ 	.word	0x00017bc0


	//   ....[91]....
        /*0a08*/ 	.word	0x00017cf0


	//   ....[92]....
        /*0a0c*/ 	.word	0x00017d30


	//   ....[93]....
        /*0a10*/ 	.word	0x00017d60


	//   ....[94]....
        /*0a14*/ 	.word	0x00017d90


	//   ....[95]....
        /*0a18*/ 	.word	0x00017dc0


	//   ....[96]....
        /*0a1c*/ 	.word	0x00017df0


	//   ....[97]....
        /*0a20*/ 	.word	0x00017f50


	//   ....[98]....
        /*0a24*/ 	.word	0x00017f90


	//   ....[99]....
        /*0a28*/ 	.word	0x00017fc0


	//   ....[100]....
        /*0a2c*/ 	.word	0x00017ff0


	//   ....[101]....
        /*0a30*/ 	.word	0x00018020


	//   ....[102]....
        /*0a34*/ 	.word	0x00018050


	//   ....[103]....
        /*0a38*/ 	.word	0x000180e0


	//   ....[104]....
        /*0a3c*/ 	.word	0x00018110


	//   ....[105]....
        /*0a40*/ 	.word	0x00018120


	//   ....[106]....
        /*0a44*/ 	.word	0x00018180


	//   ....[107]....
        /*0a48*/ 	.word	0x00018770


	//   ....[108]....
        /*0a4c*/ 	.word	0x000187d0


	//   ....[109]....
        /*0a50*/ 	.word	0x00018820


	//   ....[110]....
        /*0a54*/ 	.word	0x00018870


	//   ....[111]....
        /*0a58*/ 	.word	0x000188c0


	//   ....[112]....
        /*0a5c*/ 	.word	0x00018930


	//   ....[113]....
        /*0a60*/ 	.word	0x00018970


	//   ....[114]....
        /*0a64*/ 	.word	0x000189e0


	//   ....[115]....
        /*0a68*/ 	.word	0x00018a50


	//   ....[116]....
        /*0a6c*/ 	.word	0x00018ab0


	//   ....[117]....
        /*0a70*/ 	.word	0x00018b20


	//   ....[118]....
        /*0a74*/ 	.word	0x00018b90


	//   ....[119]....
        /*0a78*/ 	.word	0x00018bf0


	//   ....[120]....
        /*0a7c*/ 	.word	0x00018c50


	//   ....[121]....
        /*0a80*/ 	.word	0x00018cb0


	//   ....[122]....
        /*0a84*/ 	.word	0x00018d20


	//   ....[123]....
        /*0a88*/ 	.word	0x00018d80


	//   ....[124]....
        /*0a8c*/ 	.word	0x00018de0


	//   ....[125]....
        /*0a90*/ 	.word	0x00018e50


	//   ....[126]....
        /*0a94*/ 	.word	0x00018ea0


	//   ....[127]....
        /*0a98*/ 	.word	0x00018ef0


	//   ....[128]....
        /*0a9c*/ 	.word	0x00018f40


	//   ....[129]....
        /*0aa0*/ 	.word	0x00018f90


	//   ....[130]....
        /*0aa4*/ 	.word	0x00018fe0


	//   ....[131]....
        /*0aa8*/ 	.word	0x00019030


	//   ....[132]....
        /*0aac*/ 	.word	0x00019080


	//   ....[133]....
        /*0ab0*/ 	.word	0x000190f0


	//   ....[134]....
        /*0ab4*/ 	.word	0x00019160


	//   ....[135]....
        /*0ab8*/ 	.word	0x000191c0


	//   ....[136]....
        /*0abc*/ 	.word	0x00019220


	//   ....[137]....
        /*0ac0*/ 	.word	0x00019280


	//   ....[138]....
        /*0ac4*/ 	.word	0x000192f0


	//   ....[139]....
        /*0ac8*/ 	.word	0x00019350


	//   ....[140]....
        /*0acc*/ 	.word	0x000193b0


	//   ....[141]....
        /*0ad0*/ 	.word	0x00019410


	//   ....[142]....
        /*0ad4*/ 	.word	0x00019480


	//   ....[143]....
        /*0ad8*/ 	.word	0x000194e0


	//   ....[144]....
        /*0adc*/ 	.word	0x00019540


	//   ....[145]....
        /*0ae0*/ 	.word	0x000195a0


	//   ....[146]....
        /*0ae4*/ 	.word	0x00019610


	//   ....[147]....
        /*0ae8*/ 	.word	0x00019670


	//   ....[148]....
        /*0aec*/ 	.word	0x000196d0


	//   ....[149]....
        /*0af0*/ 	.word	0x00019730


	//   ....[150]....
        /*0af4*/ 	.word	0x000197a0


	//   ....[151]....
        /*0af8*/ 	.word	0x00019800


	//   ....[152]....
        /*0afc*/ 	.word	0x00019860


	//   ....[153]....
        /*0b00*/ 	.word	0x000198c0


	//   ....[154]....
        /*0b04*/ 	.word	0x00019930


	//   ....[155]....
        /*0b08*/ 	.word	0x00019990


	//   ....[156]....
        /*0b0c*/ 	.word	0x000199f0


	//   ....[157]....
        /*0b10*/ 	.word	0x00019a50


	//   ....[158]....
        /*0b14*/ 	.word	0x00019ac0


	//   ....[159]....
        /*0b18*/ 	.word	0x00019b10


	//   ....[160]....
        /*0b1c*/ 	.word	0x00019b50


	//   ....[161]....
        /*0b20*/ 	.word	0x00019ba0


	//   ....[162]....
        /*0b24*/ 	.word	0x00019bf0


	//   ....[163]....
        /*0b28*/ 	.word	0x00019c40


	//   ....[164]....
        /*0b2c*/ 	.word	0x00019cb0


	//   ....[165]....
        /*0b30*/ 	.word	0x00019cf0


	//   ....[166]....
        /*0b34*/ 	.word	0x00019d40


	//   ....[167]....
        /*0b38*/ 	.word	0x00019d90


	//   ....[168]....
        /*0b3c*/ 	.word	0x00019de0


	//   ....[169]....
        /*0b40*/ 	.word	0x00019e30


	//   ....[170]....
        /*0b44*/ 	.word	0x00019ea0


	//   ....[171]....
        /*0b48*/ 	.word	0x00019ee0


	//   ....[172]....
        /*0b4c*/ 	.word	0x00019f50


	//   ....[173]....
        /*0b50*/ 	.word	0x00019fb0


	//   ....[174]....
        /*0b54*/ 	.word	0x0001a010


	//----- nvinfo : EIATTR_EXIT_INSTR_OFFSETS
	.align		4
.L_168:
        /*0b58*/ 	.byte	0x04, 0x1c
        /*0b5a*/ 	.short	(.L_170 - .L_169)


	//   ....[0]....
.L_169:
        /*0b5c*/ 	.word	0x00000c10


	//   ....[1]....
        /*0b60*/ 	.word	0x00018730


	//----- nvinfo : EIATTR_MAX_THREADS
	.align		4
.L_170:
        /*0b64*/ 	.byte	0x04, 0x05
        /*0b66*/ 	.short	(.L_172 - .L_171)
.L_171:
        /*0b68*/ 	.word	0x00000080
        /*0b6c*/ 	.word	0x00000001
        /*0b70*/ 	.word	0x00000001


	//----- nvinfo : EIATTR_CRS_STACK_SIZE
	.align		4
.L_172:
        /*0b74*/ 	.byte	0x04, 0x1e
        /*0b76*/ 	.short	(.L_174 - .L_173)
.L_173:
        /*0b78*/ 	.word	0x00000000
.L_174:


//--------------------- .nv.info._ZN7cutlass13device_kernelIN5flash19enable_sm80_to_sm89INS1_16FlashAttnFwdSm80INS1_25CollectiveMainloopFwdSm80ILi4ELi1ELb0EN4cute5tupleIJNS5_1CILi128EEENS7_ILi48EEENS7_ILi96EEEEEELi96ENS_6half_tEfNS_4arch4Sm80ELb0ELb1ELb1ELb0ELb0ELb0ELb1ELb1EEENS1_21CollectiveEpilogueFwdINS6_IJS8_SA_S9_EEENS6_IJNS7_ILi1EEESI_SI_EEESC_SE_Li128ELb0ELb1ELb1ELb0EEENS1_19SingleTileSchedulerILb0ELb1ELb1ELi128EEEEEEEEEvNT_6ParamsE --------------------------
	.section	.nv.info._ZN7cutlass13device_kernelIN5flash19enable_sm80_to_sm89INS1_16FlashAttnFwdSm80INS1_25CollectiveMainloopFwdSm80ILi4ELi1ELb0EN4cute5tupleIJNS5_1CILi128EEENS7_ILi48EEENS7_ILi96EEEEEELi96ENS_6half_tEfNS_4arch4Sm80ELb0ELb1ELb1ELb0ELb0ELb0ELb1ELb1EEENS1_21CollectiveEpilogueFwdINS6_IJS8_SA_S9_EEENS6_IJNS7_ILi1EEESI_SI_EEESC_SE_Li128ELb0ELb1ELb1ELb0EEENS1_19SingleTileSchedulerILb0ELb1ELb1ELi128EEEEEEEEEvNT_6ParamsE,"",@"SHT_CUDA_INFO"
	.sectionflags	@""
	.align	4


	//----- nvinfo : EIATTR_CUDA_API_VERSION
	.align		4
        /*0000*/ 	.byte	0x04, 0x37
        /*0002*/ 	.short	(.L_176 - .L_175)
.L_175:
        /*0004*/ 	.word	0x00000082


	//----- nvinfo : EIATTR_SW2861232_WAR
	.align		4
.L_176:
        /*0008*/ 	.byte	0x01, 0x35
	.zero		2


	//----- nvinfo : EIATTR_PARAM_CBANK
	.align		4
        /*000c*/ 	.byte	0x04, 0x0a
        /*000e*/ 	.short	(.L_178 - .L_177)
	.align		4
.L_177:
        /*0010*/ 	.word	index@(.nv.constant0._ZN7cutlass13device_kernelIN5flash19enable_sm80_to_sm89INS1_16FlashAttnFwdSm80INS1_25CollectiveMainloopFwdSm80ILi4ELi1ELb0EN4cute5tupleIJNS5_1CILi128EEENS7_ILi48EEENS7_ILi96EEEEEELi96ENS_6half_tEfNS_4arch4Sm80ELb0ELb1ELb1ELb0ELb0ELb0ELb1ELb1EEENS1_21CollectiveEpilogueFwdINS6_IJS8_SA_S9_EEENS6_IJNS7_ILi1EEESI_SI_EEESC_SE_Li128ELb0ELb1ELb1ELb0EEENS1_19SingleTileSchedulerILb0ELb1ELb1ELi128EEEEEEEEEvNT_6ParamsE)
        /*0014*/ 	.short	0x0160
        /*0016*/ 	.short	0x0418


	//----- nvinfo : EIATTR_CBANK_PARAM_SIZE
	.align		4
.L_178:
        /*0018*/ 	.byte	0x03, 0x19
        /*001a*/ 	.short	0x0418


	//----- nvinfo : EIATTR_KPARAM_INFO
	.align		4
        /*001c*/ 	.byte	0x04, 0x17
        /*001e*/ 	.short	(.L_180 - .L_179)
.L_179:
        /*0020*/ 	.word	0x00000000
        /*0024*/ 	.short	0x0000
        /*0026*/ 	.short	0x0000
        /*0028*/ 	.byte	0x00, 0xf0, 0x61, 0x10


	//----- nvinfo : EIATTR_MAXREG_COUNT
	.align		4
.L_180:
        /*002c*/ 	.byte	0x03, 0x1b
        /*002e*/ 	.short	0x00ff


	//----- nvinfo : EIATTR_NUM_BARRIERS
	.align		4
        /*0030*/ 	.byte	0x02, 0x4c
        /*0032*/ 	.byte	0x02
	.zero		1


	//----- nvinfo : EIATTR_MERCURY_ISA_VERSION
	.align		4
        /*0034*/ 	.byte	0x03, 0x5f
        /*0036*/ 	.short	0x0000


	//----- nvinfo : EIATTR_COOP_GROUP_MASK_REGIDS
	.align		4
        /*0038*/ 	.byte	0x04, 0x29
        /*003a*/ 	.short	(.L_182 - .L_181)


	//   ....[0]....
.L_181:
        /*003c*/ 	.word	0xffffffff


	//   ....[1]....
        /*0040*/ 	.word	0xffffffff


	//   ....[2]....
        /*0044*/ 	.word	0xffffffff


	//   ....[3]....
        /*0048*/ 	.word	0xffffffff


	//   ....[4]....
        /*004c*/ 	.word	0xffffffff


	//   ....[5]....
        /*0050*/ 	.word	0xffffffff


	//   ....[6]....
        /*0054*/ 	.word	0xffffffff


	//   ....[7]....
        /*0058*/ 	.word	0xffffffff


	//   ....[8]....
        /*005c*/ 	.word	0xffffffff


	//   ....[9]....
        /*0060*/ 	.word	0xffffffff


	//   ....[10]....
        /*0064*/ 	.word	0xffffffff


	//   ....[11]....
        /*0068*/ 	.word	0xffffffff


	//   ....[12]....
        /*006c*/ 	.word	0xffffffff


	//   ....[13]....
        /*0070*/ 	.word	0xffffffff


	//   ....[14]....
        /*0074*/ 	.word	0xffffffff


	//   ....[15]....
        /*0078*/ 	.word	0xffffffff


	//   ....[16]....
        /*007c*/ 	.word	0xffffffff


	//   ....[17]....
        /*0080*/ 	.word	0xffffffff


	//   ....[18]....
        /*0084*/ 	.word	0xffffffff


	//   ....[19]....
        /*0088*/ 	.word	0xffffffff


	//   ....[20]....
        /*008c*/ 	.word	0xffffffff


	//   ....[21]....
        /*0090*/ 	.word	0xffffffff


	//   ....[22]....
        /*0094*/ 	.word	0xffffffff


	//   ....[23]....
        /*0098*/ 	.word	0xffffffff


	//   ....[24]....
        /*009c*/ 	.word	0xffffffff


	//   ....[25]....
        /*00a0*/ 	.word	0xffffffff


	//   ....[26]....
        /*00a4*/ 	.word	0xffffffff


	//   ....[27]....
        /*00a8*/ 	.word	0xffffffff


	//   ....[28]....
        /*00ac*/ 	.word	0xffffffff


	//   ....[29]....
        /*00b0*/ 	.word	0xffffffff


	//   ....[30]....
        /*00b4*/ 	.word	0xffffffff


	//   ....[31]....
        /*00b8*/ 	.word	0xffffffff


	//   ....[32]....
        /*00bc*/ 	.word	0xffffffff


	//   ....[33]....
        /*00c0*/ 	.word	0xffffffff


	//   ....[34]....
        /*00c4*/ 	.word	0xffffffff


	//   ....[35]....
        /*00c8*/ 	.word	0xffffffff


	//   ....[36]....
        /*00cc*/ 	.word	0xffffffff


	//   ....[37]....
        /*00d0*/ 	.word	0xffffffff


	//   ....[38]....
        /*00d4*/ 	.word	0xffffffff


	//   ....[39]....
        /*00d8*/ 	.word	0xffffffff


	//   ....[40]....
        /*00dc*/ 	.word	0xffffffff


	//   ....[41]....
        /*00e0*/ 	.word	0xffffffff


	//   ....[42]....
        /*00e4*/ 	.word	0xffffffff


	//   ....[43]....
        /*00e8*/ 	.word	0xffffffff


	//   ....[44]....
        /*00ec*/ 	.word	0xffffffff


	//   ....[45]....
        /*00f0*/ 	.word	0xffffffff


	//   ....[46]....
        /*00f4*/ 	.word	0xffffffff


	//   ....[47]....
        /*00f8*/ 	.word	0xffffffff


	//   ....[48]....
        /*00fc*/ 	.word	0xffffffff


	//   ....[49]....
        /*0100*/ 	.word	0xffffffff


	//   ....[50]....
        /*0104*/ 	.word	0xffffffff


	//   ....[51]....
        /*0108*/ 	.word	0xffffffff


	//   ....[52]....
        /*010c*/ 	.word	0xffffffff


	//   ....[53]....
        /*0110*/ 	.word	0xffffffff


	//   ....[54]....
        /*0114*/ 	.word	0xffffffff


	//   ....[55]....
        /*0118*/ 	.word	0xffffffff


	//   ....[56]....
        /*011c*/ 	.word	0xffffffff


	//   ....[57]....
        /*0120*/ 	.word	0xffffffff


	//   ....[58]....
        /*0124*/ 	.word	0xffffffff


	//   ....[59]....
        /*0128*/ 	.word	0xffffffff


	//   ....[60]....
        /*012c*/ 	.word	0xffffffff


	//   ....[61]....
        /*0130*/ 	.word	0xffffffff


	//   ....[62]....
        /*0134*/ 	.word	0xffffffff


	//   ....[63]....
        /*0138*/ 	.word	0xffffffff


	//   ....[64]....
        /*013c*/ 	.word	0xffffffff


	//   ....[65]....
        /*0140*/ 	.word	0xffffffff


	//   ....[66]....
        /*0144*/ 	.word	0xffffffff


	//   ....[67]....
        /*0148*/ 	.word	0xffffffff


	//   ....[68]....
        /*014c*/ 	.word	0xffffffff


	//   ....[69]....
        /*0150*/ 	.word	0xffffffff


	//   ....[70]....
        /*0154*/ 	.word	0xffffffff


	//   ....[71]....
        /*0158*/ 	.word	0xffffffff


	//   ....[72]....
        /*015c*/ 	.word	0xffffffff


	//   ....[73]....
        /*0160*/ 	.word	0xffffffff


	//   ....[74]....
        /*0164*/ 	.word	0xffffffff


	//   ....[75]....
        /*0168*/ 	.word	0xffffffff


	//   ....[76]....
        /*016c*/ 	.word	0xffffffff


	//----- nvinfo : EIATTR_COOP_GROUP_INSTR_OFFSETS
	.align		4
.L_182:
        /*0170*/ 	.byte	0x04, 0x28
        /*0172*/ 	.short	(.L_184 - .L_183)


	//   ....[0]....
.L_183:
        /*0174*/ 	.word	0x00000050


	//   ....[1]....
        /*0178*/ 	.word	0x00001350


	//   ....[2]....
        /*017c*/ 	.word	0x000013b0


	//   ....[3]....
        /*0180*/ 	.word	0x00001600


	//   ....[4]....
        /*0184*/ 	.word	0x00001630


	//   ....[5]....
        /*0188*/ 	.word	0x00001770


	//   ....[6]....
        /*018c*/ 	.word	0x000017a0


	//   ....[7]....
        /*0190*/ 	.word	0x000018d0


	//   ....[8]....
        /*0194*/ 	.word	0x00001910


	//   ....[9]....
        /*0198*/ 	.word	0x00002d80


	//   ....[10]....
        /*019c*/ 	.word	0x00003030


	//   ....[11]....
        /*01a0*/ 	.word	0x00003800


	//   ....[12]....
        /*01a4*/ 	.word	0x00004140


	//   ....[13]....
        /*01a8*/ 	.word	0x000048a0


	//   ....[14]....
        /*01ac*/ 	.word	0x00004910


	//   ....[15]....
        /*01b0*/ 	.word	0x00004930


	//   ....[16]....
        /*01b4*/ 	.word	0x00004950


	//   ....[17]....
        /*01b8*/ 	.word	0x000049f0


	//   ....[18]....
        /*01bc*/ 	.word	0x00004b00


	//   ....[19]....
        /*01c0*/ 	.word	0x00004dd0


	//   ....[20]....
        /*01c4*/ 	.word	0x00004f60


	//   ....[21]....
        /*01c8*/ 	.word	0x000070e0


	//   ....[22]....
        /*01cc*/ 	.word	0x00007650


	//   ....[23]....
        /*01d0*/ 	.word	0x00007b10


	//   ....[24]....
        /*01d4*/ 	.word	0x00007d20


	//   ....[25]....
        /*01d8*/ 	.word	0x000084d0


	//   ....[26]....
        /*01dc*/ 	.word	0x000085b0


	//   ....[27]....
        /*01e0*/ 	.word	0x000086b0


	//   ....[28]....
        /*01e4*/ 	.word	0x00008700


	//   ....[29]....
        /*01e8*/ 	.word	0x00008790


	//   ....[30]....
        /*01ec*/ 	.word	0x00008930


	//   ....[31]....
        /*01f0*/ 	.word	0x00008a20


	//   ....[32]....
        /*01f4*/ 	.word	0x00008bc0


	//   ....[33]....
        /*01f8*/ 	.word	0x0000ba60


	//   ....[34]....
        /*01fc*/ 	.word	0x0000bab0


	//   ....[35]....
        /*0200*/ 	.word	0x0000baf0


	//   ....[36]....
        /*0204*/ 	.word	0x0000bb30


	//   ....[37]....
        /*0208*/ 	.word	0x0000bb70


	//   ....[38]....
        /*020c*/ 	.word	0x0000bba0


	//   ....[39]....
        /*0210*/ 	.word	0x0000bd00


	//   ....[40]....
        /*0214*/ 	.word	0x0000be30


	//   ....[41]....
        /*0218*/ 	.word	0x0000e8e0


	//   ....[42]....
        /*021c*/ 	.word	0x0000ec90


	//   ....[43]....
        /*0220*/ 	.word	0x0000f110


	//   ....[44]....
        /*0224*/ 	.word	0x0000f7b0


	//   ....[45]....
        /*0228*/ 	.word	0x0000fc80


	//   ....[46]....
        /*022c*/ 	.word	0x0000fd70


	//   ....[47]....
        /*0230*/ 	.word	0x0000fe70


	//   ....[48]....
        /*0234*/ 	.word	0x0000fed0


	//   ....[49]....
        /*0238*/ 	.word	0x0000ff20


	//   ....[50]....
        /*023c*/ 	.word	0x00010080


	//   ....[51]....
        /*0240*/ 	.word	0x00010200


	//   ....[52]....
        /*0244*/ 	.word	0x00010370


	//   ....[53]....
        /*0248*/ 	.word	0x000119a0


	//   ....[54]....
        /*024c*/ 	.word	0x000119c0


	//   ....[55]....
        /*0250*/ 	.word	0x000119d0


	//   ....[56]....
        /*0254*/ 	.word	0x000119f0


	//   ....[57]....
        /*0258*/ 	.word	0x00011a10


	//   ....[58]....
        /*025c*/ 	.word	0x00011a30


	//   ....[59]....
        /*0260*/ 	.word	0x00011a40


	//   ....[60]....
        /*0264*/ 	.word	0x00011a80


	//   ....[61]....
        /*0268*/ 	.word	0x000128e0


	//   ....[62]....
        /*026c*/ 	.word	0x00012930


	//   ....[63]....
        /*0270*/ 	.word	0x00012970


	//   ....[64]....
        /*0274*/ 	.word	0x000129b0


	//   ....[65]....
        /*0278*/ 	.word	0x000129f0


	//   ....[66]....
        /*027c*/ 	.word	0x00012a30


	//   ....[67]....
        /*0280*/ 	.word	0x00012a60


	//   ....[68]....
        /*0284*/ 	.word	0x00012a90


	//   ....[69]....
        /*0288*/ 	.word	0x00012ac0


	//   ....[70]....
        /*028c*/ 	.word	0x00012ae0


	//   ....[71]....
        /*0290*/ 	.word	0x00012fa0


	//   ....[72]....
        /*0294*/ 	.word	0x00012fc0


	//   ....[73]....
        /*0298*/ 	.word	0x00013440


	//   ....[74]....
        /*029c*/ 	.word	0x00013460


	//   ....[75]....
        /*02a0*/ 	.word	0x000138e0


	//   ....[76]....
        /*02a4*/ 	.word	0x000138f0


	//----- nvinfo : EIATTR_EXIT_INSTR_OFFSETS
	.align		4
.L_184:
        /*02a8*/ 	.byte	0x04, 0x1c
        /*02aa*/ 	.short	(.L_186 - .L_185)


	//   ....[0]....
.L_185:
        /*02ac*/ 	.word	0x000001b0


	//   ....[1]....
        /*02b0*/ 	.word	0x00013900


	//   ....[2]....
        /*02b4*/ 	.word	0x00013d20


	//   ....[3]....
        /*02b8*/ 	.word	0x00013d70


	//   ....[4]....
        /*02bc*/ 	.word	0x00013da0


	//   ....[5]....
        /*02c0*/ 	.word	0x00013e00


	//   ....[6]....
        /*02c4*/ 	.word	0x00014090


	//----- nvinfo : EIATTR_CTAIDZ_USED
	.align		4
.L_186:
        /*02c8*/ 	.byte	0x01, 0x04
	.zero		2


	//----- nvinfo : EIATTR_MAX_THREADS
	.align		4
        /*02cc*/ 	.byte	0x04, 0x05
        /*02ce*/ 	.short	(.L_188 - .L_187)
.L_187:
        /*02d0*/ 	.word	0x00000080
        /*02d4*/ 	.word	0x00000001
        /*02d8*/ 	.word	0x00000001


	//----- nvinfo : EIATTR_CRS_STACK_SIZE
	.align		4
.L_188:
        /*02dc*/ 	.byte	0x04, 0x1e
        /*02de*/ 	.short	(.L_190 - .L_189)
.L_189:
        /*02e0*/ 	.word	0x00000000
.L_190:


//--------------------- .nv.info._ZN7cutlass13device_kernelIN5flash19enable_sm80_to_sm89INS1_16FlashAttnFwdSm80INS1_25CollectiveMainloopFwdSm80ILi4ELi1ELb0EN4cute5tupleIJNS5_1CILi128EEENS7_ILi48EEENS7_ILi96EEEEEELi96ENS_6half_tEfNS_4arch4Sm80ELb0ELb1ELb1ELb1ELb0ELb0ELb1ELb1EEENS1_21CollectiveEpilogueFwdINS6_IJS8_SA_S9_EEENS6_IJNS7_ILi1EEESI_SI_EEESC_SE_Li128ELb1ELb1ELb1ELb0EEENS1_36VarlenDynamicPersistentTileSchedulerILi128ELi48ELi128ELi128ELb1ELb1ELb0ELb1ELb0ELb1EEEEEEEEEvNT_6ParamsE --------------------------
	.section	.nv.info._ZN7cutlass13device_kernelIN5flash19enable_sm80_to_sm89INS1_16FlashAttnFwdSm80INS1_25CollectiveMainloopFwdSm80ILi4ELi1ELb0EN4cute5tupleIJNS5_1CILi128EEENS7_ILi48EEENS7_ILi96EEEEEELi96ENS_6half_tEfNS_4arch4Sm80ELb0ELb1ELb1ELb1ELb0ELb0ELb1ELb1EEENS1_21CollectiveEpilogueFwdINS6_IJS8_SA_S9_EEENS6_IJNS7_ILi1EEESI_SI_EEESC_SE_Li128ELb1ELb1ELb1ELb0EEENS1_36VarlenDynamicPersistentTileSchedulerILi128ELi48ELi128ELi128ELb1ELb1ELb0ELb1ELb0ELb1EEEEEEEEEvNT_6ParamsE,"",@"SHT_CUDA_INFO"
	.sectionflags	@""
	.align	4


	//----- nvinfo : EIATTR_CUDA_API_VERSION
	.align		4
        /*0000*/ 	.byte	0x04, 0x37
        /*0002*/ 	.short	(.L_192 - .L_191)
.L_191:
        /*0004*/ 	.word	0x00000082


	//----- nvinfo : EIATTR_SW2861232_WAR
	.align		4
.L_192:
        /*0008*/ 	.byte	0x01, 0x35
	.zero		2


	//----- nvinfo : EIATTR_PARAM_CBANK
	.align		4
        /*000c*/ 	.byte	0x04, 0x0a
        /*000e*/ 	.short	(.L_194 - .L_193)
	.align		4
.L_193:
        /*0010*/ 	.word	index@(.nv.constant0._ZN7cutlass13device_kernelIN5flash19enable_sm80_to_sm89INS1_16FlashAttnFwdSm80INS1_25CollectiveMainloopFwdSm80ILi4ELi1ELb0EN4cute5tupleIJNS5_1CILi128EEENS7_ILi48EEENS7_ILi96EEEEEELi96ENS_6half_tEfNS_4arch4Sm80ELb0ELb1ELb1ELb1ELb0ELb0ELb1ELb1EEENS1_21CollectiveEpilogueFwdINS6_IJS8_SA_S9_EEENS6_IJNS7_ILi1EEESI_SI_EEESC_SE_Li128ELb1ELb1ELb1ELb0EEENS1_36VarlenDynamicPersistentTileSchedulerILi128ELi48ELi128ELi128ELb1ELb1ELb0ELb1ELb0ELb1EEEEEEEEEvNT_6ParamsE)
        /*0014*/ 	.short	0x0160
        /*0016*/ 	.short	0x0438


	//----- nvinfo : EIATTR_CBANK_PARAM_SIZE
	.align		4
.L_194:
        /*0018*/ 	.byte	0x03, 0x19
        /*001a*/ 	.short	0x0438


	//----- nvinfo : EIATTR_KPARAM_INFO
	.align		4
        /*001c*/ 	.byte	0x04, 0x17
        /*001e*/ 	.short	(.L_196 - .L_195)
.L_195:
        /*0020*/ 	.word	0x00000000
        /*0024*/ 	.short	0x0000
        /*0026*/ 	.short	0x0000
        /*0028*/ 	.byte	0x00, 0xf0, 0xe1, 0x10


	//----- nvinfo : EIATTR_MAXREG_COUNT
	.align		4
.L_196:
        /*002c*/ 	.byte	0x03, 0x1b
        /*002e*/ 	.short	0x00ff


	//----- nvinfo : EIATTR_NUM_BARRIERS
	.align		4
        /*0030*/ 	.byte	0x02, 0x4c
        /*0032*/ 	.byte	0x06
	.zero		1


	//----- nvinfo : EIATTR_ANNOTATIONS
	.align		4
        /*0034*/ 	.byte	0x04, 0x55
        /*0036*/ 	.short	(.L_198 - .L_197)


	//   ....[0]....
.L_197:
        /* <DEDUP_REMOVED lines=104> */


	//----- nvinfo : EIATTR_MERCURY_ISA_VERSION
	.align		4
.L_198:
        /*06a0*/ 	.byte	0x03, 0x5f
        /*06a2*/ 	.short	0x0000


	//----- nvinfo : EIATTR_INT_WARP_WIDE_INSTR_OFFSETS
	.align		4
        /*06a4*/ 	.byte	0x04, 0x31
        /*06a6*/ 	.short	(.L_200 - .L_199)


	//   ....[0]....
.L_199:
        /*06a8*/ 	.word	0x00013810


	//   ....[1]....
        /*06ac*/ 	.word	0x00013890


	//----- nvinfo : EIATTR_COOP_GROUP_MASK_REGIDS
	.align		4
.L_200:
        /*06b0*/ 	.byte	0x04, 0x29
        /*06b2*/ 	.short	(.L_202 - .L_201)


	//   ....[0]....
.L_201:
        /*06b4*/ 	.word	0xffffffff


	//   ....[1]....
        /*06b8*/ 	.word	0xffffffff


	//   ....[2]....
        /*06bc*/ 	.word	0xffffffff


	//   ....[3]....
        /*06c0*/ 	.word	0xffffffff


	//   ....[4]....
        /*06c4*/ 	.word	0xffffffff


	//   ....[5]....
        /*06c8*/ 	.word	0xffffffff


	//   ....[6]....
        /*06cc*/ 	.word	0xffffffff


	//   ....[7]....
        /*06d0*/ 	.word	0xffffffff


	//   ....[8]....
        /*06d4*/ 	.word	0xffffffff


	//   ....[9]....
        /*06d8*/ 	.word	0xffffffff


	//   ....[10]....
        /*06dc*/ 	.word	0xffffffff


	//   ....[11]....
        /*06e0*/ 	.word	0xffffffff


	//   ....[12]....
        /*06e4*/ 	.word	0xffffffff


	//   ....[13]....
        /*06e8*/ 	.word	0xffffffff


	//   ....[14]....
        /*06ec*/ 	.word	0xffffffff


	//   ....[15]....
        /*06f0*/ 	.word	0xffffffff


	//   ....[16]....
        /*06f4*/ 	.word	0xffffffff


	//   ....[17]....
        /*06f8*/ 	.word	0xffffffff


	//   ....[18]....
        /*06fc*/ 	.word	0xffffffff


	//   ....[19]....
        /*0700*/ 	.word	0xffffffff


	//   ....[20]....
        /*0704*/ 	.word	0xffffffff


	//   ....[21]....
        /*0708*/ 	.word	0xffffffff


	//   ....[22]....
        /*070c*/ 	.word	0xffffffff


	//   ....[23]....
        /*0710*/ 	.word	0xffffffff


	//   ....[24]....
        /*0714*/ 	.word	0xffffffff


	//   ....[25]....
        /*0718*/ 	.word	0xffffffff


	//   ....[26]....
        /*071c*/ 	.word	0xffffffff


	//   ....[27]....
        /*0720*/ 	.word	0xffffffff


	//   ....[28]....
        /*0724*/ 	.word	0xffffffff


	//   ....[29]....
        /*0728*/ 	.word	0xffffffff


	//   ....[30]....
        /*072c*/ 	.word	0xffffffff


	//   ....[31]....
        /*0730*/ 	.word	0xffffffff


	//   ....[32]....
        /*0734*/ 	.word	0xffffffff


	//   ....[33]....
        /*0738*/ 	.word	0xffffffff


	//   ....[34]....
        /*073c*/ 	.word	0xffffffff


	//   ....[35]....
        /*0740*/ 	.word	0xffffffff


	//   ....[36]....
        /*0744*/ 	.word	0xffffffff


	//   ....[37]....
        /*0748*/ 	.word	0xffffffff


	//   ....[38]....
        /*074c*/ 	.word	0xffffffff


	//   ....[39]....
        /*0750*/ 	.word	0xffffffff


	//   ....[40]....
        /*0754*/ 	.word	0xffffffff


	//   ....[41]....
        /*0758*/ 	.word	0xffffffff


	//   ....[42]....
        /*075c*/ 	.word	0xffffffff


	//   ....[43]....
        /*0760*/ 	.word	0xffffffff


	//   ....[44]....
        /*0764*/ 	.word	0xffffffff


	//   ....[45]....
        /*0768*/ 	.word	0xffffffff


	//   ....[46]....
        /*076c*/ 	.word	0xffffffff


	//   ....[47]....
        /*0770*/ 	.word	0xffffffff


	//   ....[48]....
        /*0774*/ 	.word	0xffffffff


	//   ....[49]....
        /*0778*/ 	.word	0xffffffff


	//   ....[50]....
        /*077c*/ 	.word	0xffffffff


	//   ....[51]....
        /*0780*/ 	.word	0xffffffff


	//   ....[52]....
        /*0784*/ 	.word	0xffffffff


	//   ....[53]....
        /*0788*/ 	.word	0xffffffff


	//   ....[54]....
        /*078c*/ 	.word	0xffffffff


	//   ....[55]....
        /*0790*/ 	.word	0xffffffff


	//   ....[56]....
        /*0794*/ 	.word	0xffffffff


	//   ....[57]....
        /*0798*/ 	.word	0xffffffff


	//   ....[58]....
        /*079c*/ 	.word	0xffffffff


	//   ....[59]....
        /*07a0*/ 	.word	0xffffffff


	//   ....[60]....
        /*07a4*/ 	.word	0xffffffff


	//   ....[61]....
        /*07a8*/ 	.word	0xffffffff


	//   ....[62]....
        /*07ac*/ 	.word	0xffffffff


	//   ....[63]....
        /*07b0*/ 	.word	0xffffffff


	//   ....[64]....
        /*07b4*/ 	.word	0xffffffff


	//   ....[65]....
        /*07b8*/ 	.word	0xffffffff


	//   ....[66]....
        /*07bc*/ 	.word	0xffffffff


	//   ....[67]....
        /*07c0*/ 	.word	0xffffffff


	//   ....[68]....
        /*07c4*/ 	.word	0xffffffff


	//   ....[69]....
        /*07c8*/ 	.word	0xffffffff


	//   ....[70]....
        /*07cc*/ 	.word	0xffffffff


	//   ....[71]....
        /*07d0*/ 	.word	0xffffffff


	//   ....[72]....
        /*07d4*/ 	.word	0xffffffff


	//   ....[73]....
        /*07d8*/ 	.word	0xffffffff


	//   ....[74]....
        /*07dc*/ 	.word	0xffffffff


	//   ....[75]....
        /*07e0*/ 	.word	0xffffffff


	//   ....[76]....
        /*07e4*/ 	.word	0xffffffff


	//   ....[77]....
        /*07e8*/ 	.word	0xffffffff


	//   ....[78]....
        /*07ec*/ 	.word	0xffffffff


	//   ....[79]....
        /*07f0*/ 	.word	0xffffffff


	//   ....[80]....
        /*07f4*/ 	.word	0xffffffff


	//   ....[81]....
        /*07f8*/ 	.word	0xffffffff


	//   ....[82]....
        /*07fc*/ 	.word	0xffffffff


	//   ....[83]....
        /*0800*/ 	.word	0xffffffff


	//   ....[84]....
        /*0804*/ 	.word	0xffffffff


	//   ....[85]....
        /*0808*/ 	.word	0xffffffff


	//   ....[86]....
        /*080c*/ 	.word	0xffffffff


	//   ....[87]....
        /*0810*/ 	.word	0xffffffff


	//   ....[88]....
        /*0814*/ 	.word	0xffffffff


	//   ....[89]....
        /*0818*/ 	.word	0xffffffff


	//   ....[90]....
        /*081c*/ 	.word	0xffffffff


	//   ....[91]....
        /*0820*/ 	.word	0xffffffff


	//   ....[92]....
        /*0824*/ 	.word	0xffffffff


	//   ....[93]....
        /*0828*/ 	.word	0xffffffff


	//   ....[94]....
        /*082c*/ 	.word	0xffffffff


	//   ....[95]....
        /*0830*/ 	.word	0xffffffff


	//   ....[96]....
        /*0834*/ 	.word	0xffffffff


	//   ....[97]....
        /*0838*/ 	.word	0xffffffff


	//   ....[98]....
        /*083c*/ 	.word	0xffffffff


	//   ....[99]....
        /*0840*/ 	.word	0xffffffff


	//   ....[100]....
        /*0844*/ 	.word	0xffffffff


	//   ....[101]....
        /*0848*/ 	.word	0xffffffff


	//   ....[102]....
        /*084c*/ 	.word	0xffffffff


	//   ....[103]....
        /*0850*/ 	.word	0xffffffff


	//   ....[104]....
        /*0854*/ 	.word	0xffffffff


	//   ....[105]....
        /*0858*/ 	.word	0xffffffff


	//   ....[106]....
        /*085c*/ 	.word	0xffffffff


	//   ....[107]....
        /*0860*/ 	.word	0xffffffff


	//   ....[108]....
        /*0864*/ 	.word	0xffffffff


	//   ....[109]....
        /*0868*/ 	.word	0xffffffff


	//   ....[110]....
        /*086c*/ 	.word	0xffffffff


	//   ....[111]....
        /*0870*/ 	.word	0xffffffff


	//   ....[112]....
        /*0874*/ 	.word	0xffffffff


	//   ....[113]....
        /*0878*/ 	.word	0xffffffff


	//   ....[114]....
        /*087c*/ 	.word	0xffffffff


	//   ....[115]....
        /*0880*/ 	.word	0xffffffff


	//   ....[116]....
        /*0884*/ 	.word	0xffffffff


	//   ....[117]....
        /*0888*/ 	.word	0xffffffff


	//   ....[118]....
        /*088c*/ 	.word	0xffffffff


	//   ....[119]....
        /*0890*/ 	.word	0xffffffff


	//   ....[120]....
        /*0894*/ 	.word	0xffffffff


	//   ....[121]....
        /*0898*/ 	.word	0xffffffff


	//   ....[122]....
        /*089c*/ 	.word	0xffffffff


	//   ....[123]....
        /*08a0*/ 	.word	0xffffffff


	//   ....[124]....
        /*08a4*/ 	.word	0xffffffff


	//   ....[125]....
        /*08a8*/ 	.word	0xffffffff


	//   ....[126]....
        /*08ac*/ 	.word	0xffffffff


	//   ....[127]....
        /*08b0*/ 	.word	0xffffffff


	//   ....[128]....
        /*08b4*/ 	.word	0xffffffff


	//   ....[129]....
        /*08b8*/ 	.word	0xffffffff


	//   ....[130]....
        /*08bc*/ 	.word	0xffffffff


	//   ....[131]....
        /*08c0*/ 	.word	0xffffffff


	//   ....[132]....
        /*08c4*/ 	.word	0xffffffff


	//   ....[133]....
        /*08c8*/ 	.word	0xffffffff


	//   ....[134]....
        /*08cc*/ 	.word	0xffffffff


	//   ....[135]....
        /*08d0*/ 	.word	0xffffffff


	//   ....[136]....
        /*08d4*/ 	.word	0xffffffff


	//   ....[137]....
        /*08d8*/ 	.word	0xffffffff


	//   ....[138]....
        /*08dc*/ 	.word	0xffffffff


	//   ....[139]....
        /*08e0*/ 	.word	0xffffffff


	//   ....[140]....
        /*08e4*/ 	.word	0xffffffff


	//   ....[141]....
        /*08e8*/ 	.word	0xffffffff


	//   ....[142]....
        /*08ec*/ 	.word	0xffffffff


	//   ....[143]....
        /*08f0*/ 	.word	0xffffffff


	//   ....[144]....
        /*08f4*/ 	.word	0xffffffff


	//   ....[145]....
        /*08f8*/ 	.word	0xffffffff


	//   ....[146]....
        /*08fc*/ 	.word	0xffffffff


	//   ....[147]....
        /*0900*/ 	.word	0xffffffff


	//   ....[148]....
        /*0904*/ 	.word	0xffffffff


	//   ....[149]....
        /*0908*/ 	.word	0xffffffff


	//   ....[150]....
        /*090c*/ 	.word	0xffffffff


	//   ....[151]....
        /*0910*/ 	.word	0xffffffff


	//   ....[152]....
        /*0914*/ 	.word	0xffffffff


	//   ....[153]....
        /*0918*/ 	.word	0xffffffff


	//   ....[154]....
        /*091c*/ 	.word	0xffffffff


	//   ....[155]....
        /*0920*/ 	.word	0xffffffff


	//   ....[156]....
        /*0924*/ 	.word	0xffffffff


	//   ....[157]....
        /*0928*/ 	.word	0xffffffff


	//   ....[158]....
        /*092c*/ 	.word	0xffffffff


	//   ....[159]....
        /*0930*/ 	.word	0xffffffff


	//   ....[160]....
        /*0934*/ 	.word	0xffffffff


	//   ....[161]....
        /*0938*/ 	.word	0xffffffff


	//   ....[162]....
        /*093c*/ 	.word	0xffffffff


	//   ....[163]....
        /*0940*/ 	.word	0xffffffff


	//   ....[164]....
        /*0944*/ 	.word	0xffffffff


	//   ....[165]....
        /*0948*/ 	.word	0xffffffff


	//   ....[166]....
        /*094c*/ 	.word	0xffffffff


	//   ....[167]....
        /*0950*/ 	.word	0xffffffff


	//   ....[168]....
        /*0954*/ 	.word	0xffffffff


	//   ....[169]....
        /*0958*/ 	.word	0xffffffff


	//   ....[170]....
        /*095c*/ 	.word	0xffffffff


	//   ....[171]....
        /*0960*/ 	.word	0xffffffff


	//   ....[172]....
        /*0964*/ 	.word	0xffffffff


	//   ....[173]....
        /*0968*/ 	.word	0xffffffff


	//   ....[174]....
        /*096c*/ 	.word	0xffffffff


	//   ....[175]....
        /*0970*/ 	.word	0xffffffff


	//   ....[176]....
        /*0974*/ 	.word	0xffffffff


	//   ....[177]....
        /*0978*/ 	.word	0xffffffff


	//   ....[178]....
        /*097c*/ 	.word	0xffffffff


	//   ....[179]....
        /*0980*/ 	.word	0xffffffff


	//   ....[180]....
        /*0984*/ 	.word	0xffffffff


	//   ....[181]....
        /*0988*/ 	.word	0xffffffff


	//   ....[182]....
        /*098c*/ 	.word	0xffffffff


	//   ....[183]....
        /*0990*/ 	.word	0xffffffff


	//   ....[184]....
        /*0994*/ 	.word	0xffffffff


	//   ....[185]....
        /*0998*/ 	.word	0xffffffff


	//   ....[186]....
        /*099c*/ 	.word	0xffffffff


	//   ....[187]....
        /*09a0*/ 	.word	0xffffffff


	//   ....[188]....
        /*09a4*/ 	.word	0xffffffff


	//   ....[189]....
        /*09a8*/ 	.word	0xffffffff


	//   ....[190]....
        /*09ac*/ 	.word	0xffffffff


	//   ....[191]....
        /*09b0*/ 	.word	0xffffffff


	//   ....[192]....
        /*09b4*/ 	.word	0xffffffff


	//   ....[193]....
        /*09b8*/ 	.word	0xffffffff


	//   ....[194]....
        /*09bc*/ 	.word	0xffffffff


	//----- nvinfo : EIATTR_COOP_GROUP_INSTR_OFFSETS
	.align		4
.L_202:
        /*09c0*/ 	.byte	0x04, 0x28
        /*09c2*/ 	.short	(.L_204 - .L_203)


	//   ....[0]....
.L_203:
        /*09c4*/ 	.word	0x00000050


	//   ....[1]....
        /*09c8*/ 	.word	0x00000200


	//   ....[2]....
        /*09cc*/ 	.word	0x00000230


	//   ....[3]....
        /*09d0*/ 	.word	0x00000260


	//   ....[4]....
        /*09d4*/ 	.word	0x00000290


	//   ....[5]....
        /*09d8*/ 	.word	0x000002c0


	//   ....[6]....
        /*09dc*/ 	.word	0x000002f0


	//   ....[7]....
        /*09e0*/ 	.word	0x00000450


	//   ....[8]....
        /*09e4*/ 	.word	0x00000490


	//   ....[9]....
        /*09e8*/ 	.word	0x000004c0


	//   ....[10]....
        /*09ec*/ 	.word	0x000004f0


	//   ....[11]....
        /*09f0*/ 	.word	0x00000520


	//   ....[12]....
        /*09f4*/ 	.word	0x00000550


	//   ....[13]....
        /*09f8*/ 	.word	0x000005e0


	//   ....[14]....
        /*09fc*/ 	.word	0x00000630


	//   ....[15]....
        /*0a00*/ 	.word	0x00000650


	//   ....[16]....
        /*0a04*/ 	.word	0x000006b0


	//   ....[17]....
        /*0a08*/ 	.word	0x00002f40


	//   ....[18]....
        /*0a0c*/ 	.word	0x00002f60


	//   ....[19]....
        /*0a10*/ 	.word	0x00003100


	//   ....[20]....
        /*0a14*/ 	.word	0x00003110


	//   ....[21]....
        /*0a18*/ 	.word	0x000032b0


	//   ....[22]....
        /*0a1c*/ 	.word	0x000032d0


	//   ....[23]....
        /*0a20*/ 	.word	0x00003470


	//   ....[24]....
        /*0a24*/ 	.word	0x00003480


	//   ....[25]....
        /*0a28*/ 	.word	0x00004b50


	//   ....[26]....
        /*0a2c*/ 	.word	0x00005060


	//   ....[27]....
        /*0a30*/ 	.word	0x00005220


	//   ....[28]....
        /*0a34*/ 	.word	0x00005660


	//   ....[29]....
        /*0a38*/ 	.word	0x00005e20


	//   ....[30]....
        /*0a3c*/ 	.word	0x00005e50


	//   ....[31]....
        /*0a40*/ 	.word	0x00005fd0


	//   ....[32]....
        /*0a44*/ 	.word	0x00006020


	//   ....[33]....
        /*0a48*/ 	.word	0x00006290


	//   ....[34]....
        /*0a4c*/ 	.word	0x000062c0


	//   ....[35]....
        /*0a50*/ 	.word	0x000062f0


	//   ....[36]....
        /*0a54*/ 	.word	0x00006380


	//   ....[37]....
        /*0a58*/ 	.word	0x000086e0


	//   ....[38]....
        /*0a5c*/ 	.word	0x000088f0


	//   ....[39]....
        /*0a60*/ 	.word	0x00008ea0


	//   ....[40]....
        /*0a64*/ 	.word	0x00009320


	//   ....[41]....
        /*0a68*/ 	.word	0x000099a0


	//   ....[42]....
        /*0a6c*/ 	.word	0x00009ae0


	//   ....[43]....
        /*0a70*/ 	.word	0x00009b80


	//   ....[44]....
        /*0a74*/ 	.word	0x00009d30


	//   ....[45]....
        /*0a78*/ 	.word	0x00009d70


	//   ....[46]....
        /*0a7c*/ 	.word	0x00009e60


	//   ....[47]....
        /*0a80*/ 	.word	0x00009f90


	//   ....[48]....
        /*0a84*/ 	.word	0x0000a080


	//   ....[49]....
        /*0a88*/ 	.word	0x0000d070


	//   ....[50]....
        /*0a8c*/ 	.word	0x0000d0c0


	//   ....[51]....
        /*0a90*/ 	.word	0x0000d160


	//   ....[52]....
        /*0a94*/ 	.word	0x0000d1b0


	//   ....[53]....
        /*0a98*/ 	.word	0x0000d1e0


	//   ....[54]....
        /*0a9c*/ 	.word	0x0000d220


	//   ....[55]....
        /*0aa0*/ 	.word	0x0000d340


	//   ....[56]....
        /*0aa4*/ 	.word	0x0000d780


	//   ....[57]....
        /*0aa8*/ 	.word	0x0000fd60


	//   ....[58]....
        /*0aac*/ 	.word	0x0000ff70


	//   ....[59]....
        /*0ab0*/ 	.word	0x00010520


	//   ....[60]....
        /*0ab4*/ 	.word	0x000109a0


	//   ....[61]....
        /*0ab8*/ 	.word	0x00011020


	//   ....[62]....
        /*0abc*/ 	.word	0x00011160


	//   ....[63]....
        /*0ac0*/ 	.word	0x00011200


	//   ....[64]....
        /*0ac4*/ 	.word	0x000113b0


	//   ....[65]....
        /*0ac8*/ 	.word	0x000113f0


	//   ....[66]....
        /*0acc*/ 	.word	0x000114e0


	//   ....[67]....
        /*0ad0*/ 	.word	0x00011610


	//   ....[68]....
        /*0ad4*/ 	.word	0x00011700


	//   ....[69]....
        /*0ad8*/ 	.word	0x00012e10


	//   ....[70]....
        /*0adc*/ 	.word	0x00012e80


	//   ....[71]....
        /*0ae0*/ 	.word	0x00012e90


	//   ....[72]....
        /*0ae4*/ 	.word	0x00012ea0


	//   ....[73]....
        /*0ae8*/ 	.word	0x00012ed0


	//   ....[74]....
        /*0aec*/ 	.word	0x00012ef0


	//   ....[75]....
        /*0af0*/ 	.word	0x00012f00


	//   ....[76]....
        /*0af4*/ 	.word	0x00012f10


	//   ....[77]....
        /*0af8*/ 	.word	0x000144c0


	//   ....[78]....
        /*0afc*/ 	.word	0x000144d0


	//   ....[79]....
        /*0b00*/ 	.word	0x000144e0


	//   ....[80]....
        /*0b04*/ 	.word	0x000144f0


	//   ....[81]....
        /*0b08*/ 	.word	0x00014500


	//   ....[82]....
        /*0b0c*/ 	.word	0x00014510


	//   ....[83]....
        /*0b10*/ 	.word	0x00014530


	//   ....[84]....
        /*0b14*/ 	.word	0x00014540


	//   ....[85]....
        /*0b18*/ 	.word	0x000149f0


	//   ....[86]....
        /*0b1c*/ 	.word	0x00014a10


	//   ....[87]....
        /*0b20*/ 	.word	0x00014b80


	//   ....[88]....
        /*0b24*/ 	.word	0x00014b90


	//   ....[89]....
        /*0b28*/ 	.word	0x00014d10


	//   ....[90]....
        /*0b2c*/ 	.word	0x00014d30


	//   ....[91]....
        /*0b30*/ 	.word	0x00014eb0


	//   ....[92]....
        /*0b34*/ 	.word	0x00014ec0


	//   ....[93]....
        /*0b38*/ 	.word	0x00015250


	//   ....[94]....
        /*0b3c*/ 	.word	0x00015270


	//   ....[95]....
        /*0b40*/ 	.word	0x000157e0


	//   ....[96]....
        /*0b44*/ 	.word	0x000157f0


	//   ....[97]....
        /*0b48*/ 	.word	0x00015d60


	//   ....[98]....
        /*0b4c*/ 	.word	0x00015d80


	//   ....[99]....
        /*0b50*/ 	.word	0x00016300


	//   ....[100]....
        /*0b54*/ 	.word	0x00016310


	//   ....[101]....
        /*0b58*/ 	.word	0x00017090


	//   ....[102]....
        /*0b5c*/ 	.word	0x000170b0


	//   ....[103]....
        /*0b60*/ 	.word	0x00017230


	//   ....[104]....
        /*0b64*/ 	.word	0x00017240


	//   ....[105]....
        /*0b68*/ 	.word	0x000173c0


	//   ....[106]....
        /*0b6c*/ 	.word	0x000173e0


	//   ....[107]....
        /*0b70*/ 	.word	0x00017560


	//   ....[108]....
        /*0b74*/ 	.word	0x00017570


	//   ....[109]....
        /*0b78*/ 	.word	0x000177b0


	//   ....[110]....
        /*0b7c*/ 	.word	0x000177d0


	//   ....[111]....
        /*0b80*/ 	.word	0x00017900


	//   ....[112]....
        /*0b84*/ 	.word	0x00017940


	//   ....[113]....
        /*0b88*/ 	.word	0x00017970


	//   ....[114]....
        /*0b8c*/ 	.word	0x000179a0


	//   ....[115]....
        /*0b90*/ 	.word	0x000179d0


	//   ....[116]....
        /*0b94*/ 	.word	0x00017a00


	//   ....[117]....
        /*0b98*/ 	.word	0x00017b60


	//   ....[118]....
        /*0b9c*/ 	.word	0x00017ba0


	//   ....[119]....
        /*0ba0*/ 	.word	0x00017bd0


	//   ....[120]....
        /*0ba4*/ 	.word	0x00017c00


	//   ....[121]....
        /*0ba8*/ 	.word	0x00017c30


	//   ....[122]....
        /*0bac*/ 	.word	0x00017c60


	//   ....[123]....
        /*0bb0*/ 	.word	0x00017cf0


	//   ....[124]....
        /*0bb4*/ 	.word	0x00017d50


	//   ....[125]....
        /*0bb8*/ 	.word	0x00017d60


	//   ....[126]....
        /*0bbc*/ 	.word	0x00017dc0


	//   ....[127]....
        /*0bc0*/ 	.word	0x00018820


	//   ....[128]....
        /*0bc4*/ 	.word	0x00018880


	//   ....[129]....
        /*0bc8*/ 	.word	0x000188d0


	//   ....[130]....
        /*0bcc*/ 	.word	0x00018920


	//   ....[131]....
        /*0bd0*/ 	.word	0x00018970


	//   ....[132]....
        /*0bd4*/ 	.word	0x000189e0


	//   ....[133]....
        /*0bd8*/ 	.word	0x00018a20


	//   ....[134]....
        /*0bdc*/ 	.word	0x00018a90


	//   ....[135]....
        /*0be0*/ 	.word	0x00018b00


	//   ....[136]....
        /*0be4*/ 	.word	0x00018b60


	//   ....[137]....
        /*0be8*/ 	.word	0x00018bd0


	//   ....[138]....
        /*0bec*/ 	.word	0x00018c40


	//   ....[139]....
        /*0bf0*/ 	.word	0x00018ca0


	//   ....[140]....
        /*0bf4*/ 	.word	0x00018d00


	//   ....[141]....
        /*0bf8*/ 	.word	0x00018d60


	//   ....[142]....
        /*0bfc*/ 	.word	0x00018dd0


	//   ....[143]....
        /*0c00*/ 	.word	0x00018e30


	//   ....[144]....
        /*0c04*/ 	.word	0x00018e90


	//   ....[145]....
        /*0c08*/ 	.word	0x00018ee0


	//   ....[146]....
        /*0c0c*/ 	.word	0x00018f30


	//   ....[147]....
        /*0c10*/ 	.word	0x00018f80


	//   ....[148]....
        /*0c14*/ 	.word	0x00018fe0


	//   ....[149]....
        /*0c18*/ 	.word	0x00019030


	//   ....[150]....
        /*0c1c*/ 	.word	0x00019090


	//   ....[151]....
        /*0c20*/ 	.word	0x000190e0


	//   ....[152]....
        /*0c24*/ 	.word	0x00019140


	//   ....[153]....
        /*0c28*/ 	.word	0x000191b0


	//   ....[154]....
        /*0c2c*/ 	.word	0x00019220


	//   ....[155]....
        /*0c30*/ 	.word	0x00019280


	//   ....[156]....
        /*0c34*/ 	.word	0x000192e0


	//   ....[157]....
        /*0c38*/ 	.word	0x00019340


	//   ....[158]....
        /*0c3c*/ 	.word	0x000193b0


	//   ....[159]....
        /*0c40*/ 	.word	0x00019410


	//   ....[160]....
        /*0c44*/ 	.word	0x00019470


	//   ....[161]....
        /*0c48*/ 	.word	0x000194d0


	//   ....[162]....
        /*0c4c*/ 	.word	0x00019540


	//   ....[163]....
        /*0c50*/ 	.word	0x000195a0


	//   ....[164]....
        /*0c54*/ 	.word	0x00019600


	//   ....[165]....
        /*0c58*/ 	.word	0x00019660


	//   ....[166]....
        /*0c5c*/ 	.word	0x000196d0


	//   ....[167]....
        /*0c60*/ 	.word	0x00019730


	//   ....[168]....
        /*0c64*/ 	.word	0x00019790


	//   ....[169]....
        /*0c68*/ 	.word	0x000197f0


	//   ....[170]....
        /*0c6c*/ 	.word	0x00019860


	//   ....[171]....
        /*0c70*/ 	.word	0x000198c0


	//   ....[172]....
        /*0c74*/ 	.word	0x00019920


	//   ....[173]....
        /*0c78*/ 	.word	0x00019980


	//   ....[174]....
        /*0c7c*/ 	.word	0x000199f0


	//   ....[175]....
        /*0c80*/ 	.word	0x00019a50


	//   ....[176]....
        /*0c84*/ 	.word	0x00019ab0


	//   ....[177]....
        /*0c88*/ 	.word	0x00019b10


	//   ....[178]....
        /*0c8c*/ 	.word	0x00019b80


	//   ....[179]....
        /*0c90*/ 	.word	0x00019bd0


	//   ....[180]....
        /*0c94*/ 	.word	0x00019c10


	//   ....[181]....
        /*0c98*/ 	.word	0x00019c60


	//   ....[182]....
        /*0c9c*/ 	.word	0x00019cb0


	//   ....[183]....
        /*0ca0*/ 	.word	0x00019d00


	//   ....[184]....
        /*0ca4*/ 	.word	0x00019d70


	//   ....[185]....
        /*0ca8*/ 	.word	0x00019db0


	//   ....[186]....
        /*0cac*/ 	.word	0x00019e00


	//   ....[187]....
        /*0cb0*/ 	.word	0x00019e50


	//   ....[188]....
        /*0cb4*/ 	.word	0x00019ea0


	//   ....[189]....
        /*0cb8*/ 	.word	0x00019ef0


	//   ....[190]....
        /*0cbc*/ 	.word	0x00019f60


	//   ....[191]....
        /*0cc0*/ 	.word	0x00019fa0


	//   ....[192]....
        /*0cc4*/ 	.word	0x0001a010


	//   ....[193]....
        /*0cc8*/ 	.word	0x0001a070


	//   ....[194]....
        /*0ccc*/ 	.word	0x0001a0d0


	//----- nvinfo : EIATTR_EXIT_INSTR_OFFSETS
	.align		4
.L_204:
        /*0cd0*/ 	.byte	0x04, 0x1c
        /*0cd2*/ 	.short	(.L_206 - .L_205)


	//   ....[0]....
.L_205:
        /*0cd4*/ 	.word	0x000010d0


	//   ....[1]....
        /*0cd8*/ 	.word	0x000187e0


	//----- nvinfo : EIATTR_MAX_THREADS
	.align		4
.L_206:
        /*0cdc*/ 	.byte	0x04, 0x05
        /*0cde*/ 	.short	(.L_208 - .L_207)
.L_207:
        /*0ce0*/ 	.word	0x00000080
        /*0ce4*/ 	.word	0x00000001
        /*0ce8*/ 	.word	0x00000001


	//----- nvinfo : EIATTR_CRS_STACK_SIZE
	.align		4
.L_208:
        /*0cec*/ 	.byte	0x04, 0x1e
        /*0cee*/ 	.short	(.L_210 - .L_209)
.L_209:
        /*0cf0*/ 	.word	0x00000000
.L_210:


//--------------------- .nv.info._ZN7cutlass13device_kernelIN5flash19enable_sm80_to_sm89INS1_16FlashAttnFwdSm80INS1_25CollectiveMainloopFwdSm80ILi4ELi1ELb0EN4cute5tupleIJNS5_1CILi128EEENS7_ILi48EEENS7_ILi96EEEEEELi96ENS_6half_tEfNS_4arch4Sm80ELb0ELb1ELb1ELb1ELb0ELb1ELb1ELb1EEENS1_21CollectiveEpilogueFwdINS6_IJS8_SA_S9_EEENS6_IJNS7_ILi1EEESI_SI_EEESC_SE_Li128ELb1ELb1ELb1ELb0EEENS1_36VarlenDynamicPersistentTileSchedulerILi128ELi48ELi128ELi128ELb1ELb1ELb0ELb1ELb0ELb1EEEEEEEEEvNT_6ParamsE --------------------------
	.section	.nv.info._ZN7cutlass13device_kernelIN5flash19enable_sm80_to_sm89INS1_16FlashAttnFwdSm80INS1_25CollectiveMainloopFwdSm80ILi4ELi1ELb0EN4cute5tupleIJNS5_1CILi128EEENS7_ILi48EEENS7_ILi96EEEEEELi96ENS_6half_tEfNS_4arch4Sm80ELb0ELb1ELb1ELb1ELb0ELb1ELb1ELb1EEENS1_21CollectiveEpilogueFwdINS6_IJS8_SA_S9_EEENS6_IJNS7_ILi1EEESI_SI_EEESC_SE_Li128ELb1ELb1ELb1ELb0EEENS1_36VarlenDynamicPersistentTileSchedulerILi128ELi48ELi128ELi128ELb1ELb1ELb0ELb1ELb0ELb1EEEEEEEEEvNT_6ParamsE,"",@"SHT_CUDA_INFO"
	.sectionflags	@""
	.align	4


	//----- nvinfo : EIATTR_CUDA_API_VERSION
	.align		4
        /*0000*/ 	.byte	0x04, 0x37
        /*0002*/ 	.short	(.L_212 - .L_211)
.L_211:
        /*0004*/ 	.word	0x00000082


	//----- nvinfo : EIATTR_SW2861232_WAR
	.align		4
.L_212:
        /*0008*/ 	.byte	0x01, 0x35
	.zero		2


	//----- nvinfo : EIATTR_PARAM_CBANK
	.align		4
        /*000c*/ 	.byte	0x04, 0x0a
        /*000e*/ 	.short	(.L_214 - .L_213)
	.align		4
.L_213:
        /*0010*/ 	.word	index@(.nv.constant0._ZN7cutlass13device_kernelIN5flash19enable_sm80_to_sm89INS1_16FlashAttnFwdSm80INS1_25CollectiveMainloopFwdSm80ILi4ELi1ELb0EN4cute5tupleIJNS5_1CILi128EEENS7_ILi48EEENS7_ILi96EEEEEELi96ENS_6half_tEfNS_4arch4Sm80ELb0ELb1ELb1ELb1ELb0ELb1ELb1ELb1EEENS1_21CollectiveEpilogueFwdINS6_IJS8_SA_S9_EEENS6_IJNS7_ILi1EEESI_SI_EEESC_SE_Li128ELb1ELb1ELb1ELb0EEENS1_36VarlenDynamicPersistentTileSchedulerILi128ELi48ELi128ELi128ELb1ELb1ELb0ELb1ELb0ELb1EEEEEEEEEvNT_6ParamsE)
        /*0014*/ 	.short	0x0160
        /*0016*/ 	.short	0x0438


	//----- nvinfo : EIATTR_CBANK_PARAM_SIZE
	.align		4
.L_214:
        /*0018*/ 	.byte	0x03, 0x19
        /*001a*/ 	.short	0x0438


	//----- nvinfo : EIATTR_KPARAM_INFO
	.align		4
        /*001c*/ 	.byte	0x04, 0x17
        /*001e*/ 	.short	(.L_216 - .L_215)
.L_215:
        /*0020*/ 	.word	0x00000000
        /*0024*/ 	.short	0x0000
        /*0026*/ 	.short	0x0000
        /*0028*/ 	.byte	0x00, 0xf0, 0xe1, 0x10


	//----- nvinfo : EIATTR_MAXREG_COUNT
	.align		4
.L_216:
        /*002c*/ 	.byte	0x03, 0x1b
        /*002e*/ 	.short	0x00ff


	//----- nvinfo : EIATTR_NUM_BARRIERS
	.align		4
        /*0030*/ 	.byte	0x02, 0x4c
        /*0032*/ 	.byte	0x06
	.zero		1


	//----- nvinfo : EIATTR_ANNOTATIONS
	.align		4
        /*0034*/ 	.byte	0x04, 0x55
        /*0036*/ 	.short	(.L_218 - .L_217)


	//   ....[0]....
.L_217:
        /* <DEDUP_REMOVED lines=131> */


	//----- nvinfo : EIATTR_MERCURY_ISA_VERSION
	.align		4
.L_218:
        /*0850*/ 	.byte	0x03, 0x5f
        /*0852*/ 	.short	0x0000


	//----- nvinfo : EIATTR_INT_WARP_WIDE_INSTR_OFFSETS
	.align		4
        /*0854*/ 	.byte	0x04, 0x31
        /*0856*/ 	.short	(.L_220 - .L_219)


	//   ....[0]....
.L_219:
        /*0858*/ 	.word	0x00020000


	//   ....[1]....
        /*085c*/ 	.word	0x00020080


	//----- nvinfo : EIATTR_COOP_GROUP_MASK_REGIDS
	.align		4
.L_220:
        /*0860*/ 	.byte	0x04, 0x29
        /*0862*/ 	.short	(.L_222 - .L_221)


	//   ....[0]....
.L_221:
        /*0864*/ 	.word	0xffffffff


	//   ....[1]....
        /*0868*/ 	.word	0xffffffff


	//   ....[2]....
        /*086c*/ 	.word	0xffffffff


	//   ....[3]....
        /*0870*/ 	.word	0xffffffff


	//   ....[4]....
        /*0874*/ 	.word	0xffffffff


	//   ....[5]....
        /*0878*/ 	.word	0xffffffff


	//   ....[6]....
        /*087c*/ 	.word	0xffffffff


	//   ....[7]....
        /*0880*/ 	.word	0xffffffff


	//   ....[8]....
        /*0884*/ 	.word	0xffffffff


	//   ....[9]....
        /*0888*/ 	.word	0xffffffff


	//   ....[10]....
        /*088c*/ 	.word	0xffffffff


	//   ....[11]....
        /*0890*/ 	.word	0xffffffff


	//   ....[12]....
        /*0894*/ 	.word	0xffffffff


	//   ....[13]....
        /*0898*/ 	.word	0xffffffff


	//   ....[14]....
        /*089c*/ 	.word	0xffffffff


	//   ....[15]....
        /*08a0*/ 	.word	0xffffffff


	//   ....[16]....
        /*08a4*/ 	.word	0xffffffff


	//   ....[17]....
        /*08a8*/ 	.word	0xffffffff


	//   ....[18]....
        /*08ac*/ 	.word	0xffffffff


	//   ....[19]....
        /*08b0*/ 	.word	0xffffffff


	//   ....[20]....
        /*08b4*/ 	.word	0xffffffff


	//   ....[21]....
        /*08b8*/ 	.word	0xffffffff


	//   ....[22]....
        /*08bc*/ 	.word	0xffffffff


	//   ....[23]....
        /*08c0*/ 	.word	0xffffffff


	//   ....[24]....
        /*08c4*/ 	.word	0xffffffff


	//   ....[25]....
        /*08c8*/ 	.word	0xffffffff


	//   ....[26]....
        /*08cc*/ 	.word	0xffffffff


	//   ....[27]....
        /*08d0*/ 	.word	0xffffffff


	//   ....[28]....
        /*08d4*/ 	.word	0xffffffff


	//   ....[29]....
        /*08d8*/ 	.word	0xffffffff


	//   ....[30]....
        /*08dc*/ 	.word	0xffffffff


	//   ....[31]....
        /*08e0*/ 	.word	0xffffffff


	//   ....[32]....
        /*08e4*/ 	.word	0xffffffff


	//   ....[33]....
        /*08e8*/ 	.word	0xffffffff


	//   ....[34]....
        /*08ec*/ 	.word	0xffffffff


	//   ....[35]....
        /*08f0*/ 	.word	0xffffffff


	//   ....[36]....
        /*08f4*/ 	.word	0xffffffff


	//   ....[37]....
        /*08f8*/ 	.word	0xffffffff


	//   ....[38]....
        /*08fc*/ 	.word	0xffffffff


	//   ....[39]....
        /*0900*/ 	.word	0xffffffff


	//   ....[40]....
        /*0904*/ 	.word	0xffffffff


	//   ....[41]....
        /*0908*/ 	.word	0xffffffff


	//   ....[42]....
        /*090c*/ 	.word	0xffffffff


	//   ....[43]....
        /*0910*/ 	.word	0xffffffff


	//   ....[44]....
        /*0914*/ 	.word	0xffffffff


	//   ....[45]....
        /*0918*/ 	.word	0xffffffff


	//   ....[46]....
        /*091c*/ 	.word	0xffffffff


	//   ....[47]....
        /*0920*/ 	.word	0xffffffff


	//   ....[48]....
        /*0924*/ 	.word	0xffffffff


	//   ....[49]....
        /*0928*/ 	.word	0xffffffff


	//   ....[50]....
        /*092c*/ 	.word	0xffffffff


	//   ....[51]....
        /*0930*/ 	.word	0xffffffff


	//   ....[52]....
        /*0934*/ 	.word	0xffffffff


	//   ....[53]....
        /*0938*/ 	.word	0xffffffff


	//   ....[54]....
        /*093c*/ 	.word	0xffffffff


	//   ....[55]....
        /*0940*/ 	.word	0xffffffff


	//   ....[56]....
        /*0944*/ 	.word	0xffffffff


	//   ....[57]....
        /*0948*/ 	.word	0xffffffff


	//   ....[58]....
        /*094c*/ 	.word	0xffffffff


	//   ....[59]....
        /*0950*/ 	.word	0xffffffff


	//   ....[60]....
        /*0954*/ 	.word	0xffffffff


	//   ....[61]....
        /*0958*/ 	.word	0xffffffff


	//   ....[62]....
        /*095c*/ 	.word	0xffffffff


	//   ....[63]....
        /*0960*/ 	.word	0xffffffff


	//   ....[64]....
        /*0964*/ 	.word	0xffffffff


	//   ....[65]....
        /*0968*/ 	.word	0xffffffff


	//   ....[66]....
        /*096c*/ 	.word	0xffffffff


	//   ....[67]....
        /*0970*/ 	.word	0xffffffff


	//   ....[68]....
        /*0974*/ 	.word	0xffffffff


	//   ....[69]....
        /*0978*/ 	.word	0xffffffff


	//   ....[70]....
        /*097c*/ 	.word	0xffffffff


	//   ....[71]....
        /*0980*/ 	.word	0xffffffff


	//   ....[72]....
        /*0984*/ 	.word	0xffffffff


	//   ....[73]....
        /*0988*/ 	.word	0xffffffff


	//   ....[74]....
        /*098c*/ 	.word	0xffffffff


	//   ....[75]....
        /*0990*/ 	.word	0xffffffff


	//   ....[76]....
        /*0994*/ 	.word	0xffffffff


	//   ....[77]....
        /*0998*/ 	.word	0xffffffff


	//   ....[78]....
        /*099c*/ 	.word	0xffffffff


	//   ....[79]....
        /*09a0*/ 	.word	0xffffffff


	//   ....[80]....
        /*09a4*/ 	.word	0xffffffff


	//   ....[81]....
        /*09a8*/ 	.word	0xffffffff


	//   ....[82]....
        /*09ac*/ 	.word	0xffffffff


	//   ....[83]....
        /*09b0*/ 	.word	0xffffffff


	//   ....[84]....
        /*09b4*/ 	.word	0xffffffff


	//   ....[85]....
        /*09b8*/ 	.word	0xffffffff


	//   ....[86]....
        /*09bc*/ 	.word	0xffffffff


	//   ....[87]....
        /*09c0*/ 	.word	0xffffffff


	//   ....[88]....
        /*09c4*/ 	.word	0xffffffff


	//   ....[89]....
        /*09c8*/ 	.word	0xffffffff


	//   ....[90]....
        /*09cc*/ 	.word	0xffffffff


	//   ....[91]....
        /*09d0*/ 	.word	0xffffffff


	//   ....[92]....
        /*09d4*/ 	.word	0xffffffff


	//   ....[93]....
        /*09d8*/ 	.word	0xffffffff


	//   ....[94]....
        /*09dc*/ 	.word	0xffffffff


	//   ....[95]....
        /*09e0*/ 	.word	0xffffffff


	//   ....[96]....
        /*09e4*/ 	.word	0xffffffff


	//   ....[97]....
        /*09e8*/ 	.word	0xffffffff


	//   ....[98]....
        /*09ec*/ 	.word	0xffffffff


	//   ....[99]....
        /*09f0*/ 	.word	0xffffffff


	//   ....[100]....
        /*09f4*/ 	.word	0xffffffff


	//   ....[101]....
        /*09f8*/ 	.word	0xffffffff


	//   ....[102]....
        /*09fc*/ 	.word	0xffffffff


	//   ....[103]....
        /*0a00*/ 	.word	0xffffffff


	//   ....[104]....
        /*0a04*/ 	.word	0xffffffff


	//   ....[105]....
        /*0a08*/ 	.word	0xffffffff


	//   ....[106]....
        /*0a0c*/ 	.word	0xffffffff


	//   ....[107]....
        /*0a10*/ 	.word	0xffffffff


	//   ....[108]....
        /*0a14*/ 	.word	0xffffffff


	//   ....[109]....
        /*0a18*/ 	.word	0xffffffff


	//   ....[110]....
        /*0a1c*/ 	.word	0xffffffff


	//   ....[111]....
        /*0a20*/ 	.word	0xffffffff


	//   ....[112]....
        /*0a24*/ 	.word	0xffffffff


	//   ....[113]....
        /*0a28*/ 	.word	0xffffffff


	//   ....[114]....
        /*0a2c*/ 	.word	0xffffffff


	//   ....[115]....
        /*0a30*/ 	.word	0xffffffff


	//   ....[116]....
        /*0a34*/ 	.word	0xffffffff


	//   ....[117]....
        /*0a38*/ 	.word	0xffffffff


	//   ....[118]....
        /*0a3c*/ 	.word	0xffffffff


	//   ....[119]....
        /*0a40*/ 	.word	0xffffffff


	//   ....[120]....
        /*0a44*/ 	.word	0xffffffff


	//   ....[121]....
        /*0a48*/ 	.word	0xffffffff


	//   ....[122]....
        /*0a4c*/ 	.word	0xffffffff


	//   ....[123]....
        /*0a50*/ 	.word	0xffffffff


	//   ....[124]....
        /*0a54*/ 	.word	0xffffffff


	//   ....[125]....
        /*0a58*/ 	.word	0xffffffff


	//   ....[126]....
        /*0a5c*/ 	.word	0xffffffff


	//   ....[127]....
        /*0a60*/ 	.word	0xffffffff


	//   ....[128]....
        /*0a64*/ 	.word	0xffffffff


	//   ....[129]....
        /*0a68*/ 	.word	0xffffffff


	//   ....[130]....
        /*0a6c*/ 	.word	0xffffffff


	//   ....[131]....
        /*0a70*/ 	.word	0xffffffff


	//   ....[132]....
        /*0a74*/ 	.word	0xffffffff


	//   ....[133]....
        /*0a78*/ 	.word	0xffffffff


	//   ....[134]....
        /*0a7c*/ 	.word	0xffffffff


	//   ....[135]....
        /*0a80*/ 	.word	0xffffffff


	//   ....[136]....
        /*0a84*/ 	.word	0xffffffff


	//   ....[137]....
        /*0a88*/ 	.word	0xffffffff


	//   ....[138]....
        /*0a8c*/ 	.word	0xffffffff


	//   ....[139]....
        /*0a90*/ 	.word	0xffffffff


	//   ....[140]....
        /*0a94*/ 	.word	0xffffffff


	//   ....[141]....
        /*0a98*/ 	.word	0xffffffff


	//   ....[142]....
        /*0a9c*/ 	.word	0xffffffff


	//   ....[143]....
        /*0aa0*/ 	.word	0xffffffff


	//   ....[144]....
        /*0aa4*/ 	.word	0xffffffff


	//   ....[145]....
        /*0aa8*/ 	.word	0xffffffff


	//   ....[146]....
        /*0aac*/ 	.word	0xffffffff


	//   ....[147]....
        /*0ab0*/ 	.word	0xffffffff


	//   ....[148]....
        /*0ab4*/ 	.word	0xffffffff


	//   ....[149]....
        /*0ab8*/ 	.word	0xffffffff


	//   ....[150]....
        /*0abc*/ 	.word	0xffffffff


	//   ....[151]....
        /*0ac0*/ 	.word	0xffffffff


	//   ....[152]....
        /*0ac4*/ 	.word	0xffffffff


	//   ....[153]....
        /*0ac8*/ 	.word	0xffffffff


	//   ....[154]....
        /*0acc*/ 	.word	0xffffffff


	//   ....[155]....
        /*0ad0*/ 	.word	0xffffffff


	//   ....[156]....
        /*0ad4*/ 	.word	0xffffffff


	//   ....[157]....
        /*0ad8*/ 	.word	0xffffffff


	//   ....[158]....
        /*0adc*/ 	.word	0xffffffff


	//   ....[159]....
        /*0ae0*/ 	.word	0xffffffff


	//   ....[160]....
        /*0ae4*/ 	.word	0xffffffff


	//   ....[161]....
        /*0ae8*/ 	.word	0xffffffff


	//   ....[162]....
        /*0aec*/ 	.word	0xffffffff


	//   ....[163]....
        /*0af0*/ 	.word	0xffffffff


	//   ....[164]....
        /*0af4*/ 	.word	0xffffffff


	//   ....[165]....
        /*0af8*/ 	.word	0xffffffff


	//   ....[166]....
        /*0afc*/ 	.word	0xffffffff


	//   ....[167]....
        /*0b00*/ 	.word	0xffffffff


	//   ....[168]....
        /*0b04*/ 	.word	0xffffffff


	//   ....[169]....
        /*0b08*/ 	.word	0xffffffff


	//   ....[170]....
        /*0b0c*/ 	.word	0xffffffff


	//   ....[171]....
        /*0b10*/ 	.word	0xffffffff


	//   ....[172]....
        /*0b14*/ 	.word	0xffffffff


	//   ....[173]....
        /*0b18*/ 	.word	0xffffffff


	//   ....[174]....
        /*0b1c*/ 	.word	0xffffffff


	//   ....[175]....
        /*0b20*/ 	.word	0xffffffff


	//   ....[176]....
        /*0b24*/ 	.word	0xffffffff


	//   ....[177]....
        /*0b28*/ 	.word	0xffffffff


	//   ....[178]....
        /*0b2c*/ 	.word	0xffffffff


	//   ....[179]....
        /*0b30*/ 	.word	0xffffffff


	//   ....[180]....
        /*0b34*/ 	.word	0xffffffff


	//   ....[181]....
        /*0b38*/ 	.word	0xffffffff


	//   ....[182]....
        /*0b3c*/ 	.word	0xffffffff


	//   ....[183]....
        /*0b40*/ 	.word	0xffffffff


	//   ....[184]....
        /*0b44*/ 	.word	0xffffffff


	//   ....[185]....
        /*0b48*/ 	.word	0xffffffff


	//   ....[186]....
        /*0b4c*/ 	.word	0xffffffff


	//   ....[187]....
        /*0b50*/ 	.word	0xffffffff


	//   ....[188]....
        /*0b54*/ 	.word	0xffffffff


	//   ....[189]....
        /*0b58*/ 	.word	0xffffffff


	//   ....[190]....
        /*0b5c*/ 	.word	0xffffffff


	//   ....[191]....
        /*0b60*/ 	.word	0xffffffff


	//   ....[192]....
        /*0b64*/ 	.word	0xffffffff


	//   ....[193]....
        /*0b68*/ 	.word	0xffffffff


	//   ....[194]....
        /*0b6c*/ 	.word	0xffffffff


	//   ....[195]....
        /*0b70*/ 	.word	0xffffffff


	//   ....[196]....
        /*0b74*/ 	.word	0xffffffff


	//   ....[197]....
        /*0b78*/ 	.word	0xffffffff


	//   ....[198]....
        /*0b7c*/ 	.word	0xffffffff


	//   ....[199]....
        /*0b80*/ 	.word	0xffffffff


	//   ....[200]....
        /*0b84*/ 	.word	0xffffffff


	//   ....[201]....
        /*0b88*/ 	.word	0xffffffff


	//   ....[202]....
        /*0b8c*/ 	.word	0xffffffff


	//   ....[203]....
        /*0b90*/ 	.word	0xffffffff


	//   ....[204]....
        /*0b94*/ 	.word	0xffffffff


	//   ....[205]....
        /*0b98*/ 	.word	0xffffffff


	//   ....[206]....
        /*0b9c*/ 	.word	0xffffffff


	//   ....[207]....
        /*0ba0*/ 	.word	0xffffffff


	//   ....[208]....
        /*0ba4*/ 	.word	0xffffffff


	//   ....[209]....
        /*0ba8*/ 	.word	0xffffffff


	//   ....[210]....
        /*0bac*/ 	.word	0xffffffff


	//----- nvinfo : EIATTR_COOP_GROUP_INSTR_OFFSETS
	.align		4
.L_222:
        /*0bb0*/ 	.byte	0x04, 0x28
        /*0bb2*/ 	.short	(.L_224 - .L_223)


	//   ....[0]....
.L_223:
        /*0bb4*/ 	.word	0x00000050


	//   ....[1]....
        /*0bb8*/ 	.word	0x00000200


	//   ....[2]....
        /*0bbc*/ 	.word	0x00000230


	//   ....[3]....
        /*0bc0*/ 	.word	0x00000260


	//   ....[4]....
        /*0bc4*/ 	.word	0x00000290


	//   ....[5]....
        /*0bc8*/ 	.word	0x000002c0


	//   ....[6]....
        /*0bcc*/ 	.word	0x000002f0


	//   ....[7]....
        /*0bd0*/ 	.word	0x00000450


	//   ....[8]....
        /*0bd4*/ 	.word	0x00000490


	//   ....[9]....
        /*0bd8*/ 	.word	0x000004c0


	//   ....[10]....
        /*0bdc*/ 	.word	0x000004f0


	//   ....[11]....
        /*0be0*/ 	.word	0x00000520


	//   ....[12]....
        /*0be4*/ 	.word	0x00000550


	//   ....[13]....
        /*0be8*/ 	.word	0x000005e0


	//   ....[14]....
        /*0bec*/ 	.word	0x00000630


	//   ....[15]....
        /*0bf0*/ 	.word	0x00000650


	//   ....[16]....
        /*0bf4*/ 	.word	0x000006b0


	//   ....[17]....
        /*0bf8*/ 	.word	0x00008ee0


	//   ....[18]....
        /*0bfc*/ 	.word	0x00008f00


	//   ....[19]....
        /*0c00*/ 	.word	0x000090a0


	//   ....[20]....
        /*0c04*/ 	.word	0x000090b0


	//   ....[21]....
        /*0c08*/ 	.word	0x00009250


	//   ....[22]....
        /*0c0c*/ 	.word	0x00009270


	//   ....[23]....
        /*0c10*/ 	.word	0x00009410


	//   ....[24]....
        /*0c14*/ 	.word	0x00009420


	//   ....[25]....
        /*0c18*/ 	.word	0x00009c60


	//   ....[26]....
        /*0c1c*/ 	.word	0x00009ca0


	//   ....[27]....
        /*0c20*/ 	.word	0x00009ce0


	//   ....[28]....
        /*0c24*/ 	.word	0x00009cf0


	//   ....[29]....
        /*0c28*/ 	.word	0x0000a160


	//   ....[30]....
        /*0c2c*/ 	.word	0x0000a3d0


	//   ....[31]....
        /*0c30*/ 	.word	0x0000a410


	//   ....[32]....
        /*0c34*/ 	.word	0x0000a430


	//   ....[33]....
        /*0c38*/ 	.word	0x0000d020


	//   ....[34]....
        /*0c3c*/ 	.word	0x0000d0f0


	//   ....[35]....
        /*0c40*/ 	.word	0x0000d110


	//   ....[36]....
        /*0c44*/ 	.word	0x0000d120


	//   ....[37]....
        /*0c48*/ 	.word	0x0000d480


	//   ....[38]....
        /*0c4c*/ 	.word	0x0000d5e0


	//   ....[39]....
        /*0c50*/ 	.word	0x0000d630


	//   ....[40]....
        /*0c54*/ 	.word	0x0000d670


	//   ....[41]....
        /*0c58*/ 	.word	0x00011580


	//   ....[42]....
        /*0c5c*/ 	.word	0x00011750


	//   ....[43]....
        /*0c60*/ 	.word	0x00011c50


	//   ....[44]....
        /*0c64*/ 	.word	0x00012090


	//   ....[45]....
        /*0c68*/ 	.word	0x000126b0


	//   ....[46]....
        /*0c6c*/ 	.word	0x00012780


	//   ....[47]....
        /*0c70*/ 	.word	0x000129e0


	//   ....[48]....
        /*0c74*/ 	.word	0x00012a30


	//   ....[49]....
        /*0c78*/ 	.word	0x00012c40


	//   ....[50]....
        /*0c7c*/ 	.word	0x00012d60


	//   ....[51]....
        /*0c80*/ 	.word	0x00012de0


	//   ....[52]....
        /*0c84*/ 	.word	0x00012ea0


	//   ....[53]....
        /*0c88*/ 	.word	0x000150f0


	//   ....[54]....
        /*0c8c*/ 	.word	0x00015300


	//   ....[55]....
        /*0c90*/ 	.word	0x000158b0


	//   ....[56]....
        /*0c94*/ 	.word	0x00015d30


	//   ....[57]....
        /*0c98*/ 	.word	0x000163b0


	//   ....[58]....
        /*0c9c*/ 	.word	0x000164f0


	//   ....[59]....
        /*0ca0*/ 	.word	0x00016560


	//   ....[60]....
        /*0ca4*/ 	.word	0x00016790


	//   ....[61]....
        /*0ca8*/ 	.word	0x00016800


	//   ....[62]....
        /*0cac*/ 	.word	0x00016910


	//   ....[63]....
        /*0cb0*/ 	.word	0x00016ae0


	//   ....[64]....
        /*0cb4*/ 	.word	0x00016cb0


	//   ....[65]....
        /*0cb8*/ 	.word	0x00019980


	//   ....[66]....
        /*0cbc*/ 	.word	0x000199d0


	//   ....[67]....
        /*0cc0*/ 	.word	0x00019a70


	//   ....[68]....
        /*0cc4*/ 	.word	0x00019ac0


	//   ....[69]....
        /*0cc8*/ 	.word	0x00019b00


	//   ....[70]....
        /*0ccc*/ 	.word	0x00019be0


	//   ....[71]....
        /*0cd0*/ 	.word	0x00019c10


	//   ....[72]....
        /*0cd4*/ 	.word	0x0001a150


	//   ....[73]....
        /*0cd8*/ 	.word	0x0001c640


	//   ....[74]....
        /*0cdc*/ 	.word	0x0001c850


	//   ....[75]....
        /*0ce0*/ 	.word	0x0001ce00


	//   ....[76]....
        /*0ce4*/ 	.word	0x0001d280


	//   ....[77]....
        /*0ce8*/ 	.word	0x0001d900


	//   ....[78]....
        /*0cec*/ 	.word	0x0001da40


	//   ....[79]....
        /*0cf0*/ 	.word	0x0001dab0


	//   ....[80]....
        /*0cf4*/ 	.word	0x0001dd20


	//   ....[81]....
        /*0cf8*/ 	.word	0x0001dd60


	//   ....[82]....
        /*0cfc*/ 	.word	0x0001de70


	//   ....[83]....
        /*0d00*/ 	.word	0x0001e010


	//   ....[84]....
        /*0d04*/ 	.word	0x0001e140


	//   ....[85]....
        /*0d08*/ 	.word	0x0001f640


	//   ....[86]....
        /*0d0c*/ 	.word	0x0001f670


	//   ....[87]....
        /*0d10*/ 	.word	0x0001f680


	//   ....[88]....
        /*0d14*/ 	.word	0x0001f690


	//   ....[89]....
        /*0d18*/ 	.word	0x0001f6a0


	//   ....[90]....
        /*0d1c*/ 	.word	0x0001f6d0


	//   ....[91]....
        /*0d20*/ 	.word	0x0001f6f0


	//   ....[92]....
        /*0d24*/ 	.word	0x0001f710


	//   ....[93]....
        /*0d28*/ 	.word	0x00020ca0


	//   ....[94]....
        /*0d2c*/ 	.word	0x00020cb0


	//   ....[95]....
        /*0d30*/ 	.word	0x00020cd0


	//   ....[96]....
        /*0d34*/ 	.word	0x00020ce0


	//   ....[97]....
        /*0d38*/ 	.word	0x00020cf0


	//   ....[98]....
        /*0d3c*/ 	.word	0x00020d00


	//   ....[99]....
        /*0d40*/ 	.word	0x00020d20


	//   ....[100]....
        /*0d44*/ 	.word	0x00020d30


	//   ....[101]....
        /*0d48*/ 	.word	0x000211e0


	//   ....[102]....
        /*0d4c*/ 	.word	0x00021200


	//   ....[103]....
        /*0d50*/ 	.word	0x00021370


	//   ....[104]....
        /*0d54*/ 	.word	0x00021380


	//   ....[105]....
        /*0d58*/ 	.word	0x00021500


	//   ....[106]....
        /*0d5c*/ 	.word	0x00021520


	//   ....[107]....
        /*0d60*/ 	.word	0x000216a0


	//   ....[108]....
        /*0d64*/ 	.word	0x000216b0


	//   ....[109]....
        /*0d68*/ 	.word	0x00021a30


	//   ....[110]....
        /*0d6c*/ 	.word	0x00021a50


	//   ....[111]....
        /*0d70*/ 	.word	0x00021f20


	//   ....[112]....
        /*0d74*/ 	.word	0x00021f30


	//   ....[113]....
        /*0d78*/ 	.word	0x000222b0


	//   ....[114]....
        /*0d7c*/ 	.word	0x000222d0


	//   ....[115]....
        /*0d80*/ 	.word	0x00022660


	//   ....[116]....
        /*0d84*/ 	.word	0x00022670


	//   ....[117]....
        /*0d88*/ 	.word	0x000231c0


	//   ....[118]....
        /*0d8c*/ 	.word	0x000231e0


	//   ....[119]....
        /*0d90*/ 	.word	0x00023360


	//   ....[120]....
        /*0d94*/ 	.word	0x00023370


	//   ....[121]....
        /*0d98*/ 	.word	0x000234f0


	//   ....[122]....
        /*0d9c*/ 	.word	0x00023510


	//   ....[123]....
        /*0da0*/ 	.word	0x00023690


	//   ....[124]....
        /*0da4*/ 	.word	0x000236a0


	//   ....[125]....
        /*0da8*/ 	.word	0x000238e0


	//   ....[126]....
        /*0dac*/ 	.word	0x00023900


	//   ....[127]....
        /*0db0*/ 	.word	0x00023a30


	//   ....[128]....
        /*0db4*/ 	.word	0x00023a70


	//   ....[129]....
        /*0db8*/ 	.word	0x00023aa0


	//   ....[130]....
        /*0dbc*/ 	.word	0x00023ad0


	//   ....[131]....
        /*0dc0*/ 	.word	0x00023b00


	//   ....[132]....
        /*0dc4*/ 	.word	0x00023b30


	//   ....[133]....
        /*0dc8*/ 	.word	0x00023c90


	//   ....[134]....
        /*0dcc*/ 	.word	0x00023cd0


	//   ....[135]....
        /*0dd0*/ 	.word	0x00023d00


	//   ....[136]....
        /*0dd4*/ 	.word	0x00023d30


	//   ....[137]....
        /*0dd8*/ 	.word	0x00023d60


	//   ....[138]....
        /*0ddc*/ 	.word	0x00023d90


	//   ....[139]....
        /*0de0*/ 	.word	0x00023e20


	//   ....[140]....
        /*0de4*/ 	.word	0x00023e80


	//   ....[141]....
        /*0de8*/ 	.word	0x00023e90


	//   ....[142]....
        /*0dec*/ 	.word	0x00023ef0


	//   ....[143]....
        /*0df0*/ 	.word	0x00024950


	//   ....[144]....
        /*0df4*/ 	.word	0x000249b0


	//   ....[145]....
        /*0df8*/ 	.word	0x00024a00


	//   ....[146]....
        /*0dfc*/ 	.word	0x00024a50


	//   ....[147]....
        /*0e00*/ 	.word	0x00024aa0


	//   ....[148]....
        /*0e04*/ 	.word	0x00024b10


	//   ....[149]....
        /*0e08*/ 	.word	0x00024b50


	//   ....[150]....
        /*0e0c*/ 	.word	0x00024bc0


	//   ....[151]....
        /*0e10*/ 	.word	0x00024c30


	//   ....[152]....
        /*0e14*/ 	.word	0x00024c90


	//   ....[153]....
        /*0e18*/ 	.word	0x00024d00


	//   ....[154]....
        /*0e1c*/ 	.word	0x00024d70


	//   ....[155]....
        /*0e20*/ 	.word	0x00024dd0


	//   ....[156]....
        /*0e24*/ 	.word	0x00024e30


	//   ....[157]....
        /*0e28*/ 	.word	0x00024e90


	//   ....[158]....
        /*0e2c*/ 	.word	0x00024f00


	//   ....[159]....
        /*0e30*/ 	.word	0x00024f60


	//   ....[160]....
        /*0e34*/ 	.word	0x00024fc0


	//   ....[161]....
        /*0e38*/ 	.word	0x00025010


	//   ....[162]....
        /*0e3c*/ 	.word	0x00025060


	//   ....[163]....
        /*0e40*/ 	.word	0x000250b0


	//   ....[164]....
        /*0e44*/ 	.word	0x00025100


	//   ....[165]....
        /*0e48*/ 	.word	0x00025150


	//   ....[166]....
        /*0e4c*/ 	.word	0x000251a0


	//   ....[167]....
        /*0e50*/ 	.word	0x000251f0


	//   ....[168]....
        /*0e54*/ 	.word	0x00025240


	//   ....[169]....
        /*0e58*/ 	.word	0x000252b0


	//   ....[170]....
        /*0e5c*/ 	.word	0x00025320


	//   ....[171]....
        /*0e60*/ 	.word	0x00025380


	//   ....[172]....
        /*0e64*/ 	.word	0x000253e0


	//   ....[173]....
        /*0e68*/ 	.word	0x00025440


	//   ....[174]....
        /*0e6c*/ 	.word	0x000254b0


	//   ....[175]....
        /*0e70*/ 	.word	0x00025510


	//   ....[176]....
        /*0e74*/ 	.word	0x00025570


	//   ....[177]....
        /*0e78*/ 	.word	0x000255d0


	//   ....[178]....
        /*0e7c*/ 	.word	0x00025640


	//   ....[179]....
        /*0e80*/ 	.word	0x000256a0


	//   ....[180]....
        /*0e84*/ 	.word	0x00025700


	//   ....[181]....
        /*0e88*/ 	.word	0x00025760


	//   ....[182]....
        /*0e8c*/ 	.word	0x000257d0


	//   ....[183]....
        /*0e90*/ 	.word	0x00025830


	//   ....[184]....
        /*0e94*/ 	.word	0x00025890


	//   ....[185]....
        /*0e98*/ 	.word	0x000258f0


	//   ....[186]....
        /*0e9c*/ 	.word	0x00025960


	//   ....[187]....
        /*0ea0*/ 	.word	0x000259c0


	//   ....[188]....
        /*0ea4*/ 	.word	0x00025a20


	//   ....[189]....
        /*0ea8*/ 	.word	0x00025a80


	//   ....[190]....
        /*0eac*/ 	.word	0x00025af0


	//   ....[191]....
        /*0eb0*/ 	.word	0x00025b50


	//   ....[192]....
        /*0eb4*/ 	.word	0x00025bb0


	//   ....[193]....
        /*0eb8*/ 	.word	0x00025c10


	//   ....[194]....
        /*0ebc*/ 	.word	0x00025c80


	//   ....[195]....
        /*0ec0*/ 	.word	0x00025cd0


	//   ....[196]....
        /*0ec4*/ 	.word	0x00025d10


	//   ....[197]....
        /*0ec8*/ 	.word	0x00025d60


	//   ....[198]....
        /*0ecc*/ 	.word	0x00025db0


	//   ....[199]....
        /*0ed0*/ 	.word	0x00025e00


	//   ....[200]....
        /*0ed4*/ 	.word	0x00025e70


	//   ....[201]....
        /*0ed8*/ 	.word	0x00025eb0


	//   ....[202]....
        /*0edc*/ 	.word	0x00025f00


	//   ....[203]....
        /*0ee0*/ 	.word	0x00025f50


	//   ....[204]....
        /*0ee4*/ 	.word	0x00025fa0


	//   ....[205]....
        /*0ee8*/ 	.word	0x00025ff0


	//   ....[206]....
        /*0eec*/ 	.word	0x00026060


	//   ....[207]....
        /*0ef0*/ 	.word	0x000260a0


	//   ....[208]....
        /*0ef4*/ 	.word	0x00026110


	//   ....[209]....
        /*0ef8*/ 	.word	0x00026170


	//   ....[210]....
        /*0efc*/ 	.word	0x000261d0


	//----- nvinfo : EIATTR_EXIT_INSTR_OFFSETS
	.align		4
.L_224:
        /*0f00*/ 	.byte	0x04, 0x1c
        /*0f02*/ 	.short	(.L_226 - .L_225)


	//   ....[0]....
.L_225:
        /*0f04*/ 	.word	0x000010d0


	//   ....[1]....
        /*0f08*/ 	.word	0x00024910


	//----- nvinfo : EIATTR_MAX_THREADS
	.align		4
.L_226:
        /*0f0c*/ 	.byte	0x04, 0x05
        /*0f0e*/ 	.short	(.L_228 - .L_227)
.L_227:
        /*0f10*/ 	.word	0x00000080
        /*0f14*/ 	.word	0x00000001
        /*0f18*/ 	.word	0x00000001


	//----- nvinfo : EIATTR_CRS_STACK_SIZE
	.align		4
.L_228:
        /*0f1c*/ 	.byte	0x04, 0x1e
        /*0f1e*/ 	.short	(.L_230 - .L_229)
.L_229:
        /*0f20*/ 	.word	0x00000000
.L_230:


//--------------------- .nv.info._ZN7cutlass13device_kernelIN5flash19enable_sm80_to_sm89INS1_16FlashAttnFwdSm80INS1_25CollectiveMainloopFwdSm80ILi4ELi1ELb0EN4cute5tupleIJNS5_1CILi128EEENS7_ILi64EEENS7_ILi96EEEEEELi96ENS_6half_tEfNS_4arch4Sm80ELb1ELb0ELb1ELb0ELb0ELb0ELb1ELb1EEENS1_21CollectiveEpilogueFwdINS6_IJS8_SA_S9_EEENS6_IJNS7_ILi1EEESI_SI_EEESC_SE_Li128ELb0ELb1ELb1ELb0EEENS1_30DynamicPersistentTileSchedulerILi128ELi128ELb1ELb1ELb0EEEEEEEEEvNT_6ParamsE --------------------------
	.section	.nv.info._ZN7cutlass13device_kernelIN5flash19enable_sm80_to_sm89INS1_16FlashAttnFwdSm80INS1_25CollectiveMainloopFwdSm80ILi4ELi1ELb0EN4cute5tupleIJNS5_1CILi128EEENS7_ILi64EEENS7_ILi96EEEEEELi96ENS_6half_tEfNS_4arch4Sm80ELb1ELb0ELb1ELb0ELb0ELb0ELb1ELb1EEENS1_21CollectiveEpilogueFwdINS6_IJS8_SA_S9_EEENS6_IJNS7_ILi1EEESI_SI_EEESC_SE_Li128ELb0ELb1ELb1ELb0EEENS1_30DynamicPersistentTileSchedulerILi128ELi128ELb1ELb1ELb0EEEEEEEEEvNT_6ParamsE,"",@"SHT_CUDA_INFO"
	.sectionflags	@""
	.align	4


	//----- nvinfo : EIATTR_CUDA_API_VERSION
	.align		4
        /*0000*/ 	.byte	0x04, 0x37
        /*0002*/ 	.short	(.L_232 - .L_231)
.L_231:
        /*0004*/ 	.word	0x00000082


	//----- nvinfo : EIATTR_SW2861232_WAR
	.align		4
.L_232:
        /*0008*/ 	.byte	0x01, 0x35
	.zero		2


	//----- nvinfo : EIATTR_PARAM_CBANK
	.align		4
        /*000c*/ 	.byte	0x04, 0x0a
        /*000e*/ 	.short	(.L_234 - .L_233)
	.align		4
.L_233:
        /*0010*/ 	.word	index@(.nv.constant0._ZN7cutlass13device_kernelIN5flash19enable_sm80_to_sm89INS1_16FlashAttnFwdSm80INS1_25CollectiveMainloopFwdSm80ILi4ELi1ELb0EN4cute5tupleIJNS5_1CILi128EEENS7_ILi64EEENS7_ILi96EEEEEELi96ENS_6half_tEfNS_4arch4Sm80ELb1ELb0ELb1ELb0ELb0ELb0ELb1ELb1EEENS1_21CollectiveEpilogueFwdINS6_IJS8_SA_S9_EEENS6_IJNS7_ILi1EEESI_SI_EEESC_SE_Li128ELb0ELb1ELb1ELb0EEENS1_30DynamicPersistentTileSchedulerILi128ELi128ELb1ELb1ELb0EEEEEEEEEvNT_6ParamsE)
        /*0014*/ 	.short	0x0160
        /*0016*/ 	.short	0x0428


	//----- nvinfo : EIATTR_CBANK_PARAM_SIZE
	.align		4
.L_234:
        /*0018*/ 	.byte	0x03, 0x19
        /*001a*/ 	.short	0x0428


	//----- nvinfo : EIATTR_KPARAM_INFO
	.align		4
        /*001c*/ 	.byte	0x04, 0x17
        /*001e*/ 	.short	(.L_236 - .L_235)
.L_235:
        /*0020*/ 	.word	0x00000000
        /*0024*/ 	.short	0x0000
        /*0026*/ 	.short	0x0000
        /*0028*/ 	.byte	0x00, 0xf0, 0xa1, 0x10


	//----- nvinfo : EIATTR_MAXREG_COUNT
	.align		4
.L_236:
        /*002c*/ 	.byte	0x03, 0x1b
        /*002e*/ 	.short	0x00ff


	//----- nvinfo : EIATTR_NUM_BARRIERS
	.align		4
        /*0030*/ 	.byte	0x02, 0x4c
        /*0032*/ 	.byte	0x06
	.zero		1


	//----- nvinfo : EIATTR_ANNOTATIONS
	.align		4
        /*0034*/ 	.byte	0x04, 0x55
        /*0036*/ 	.short	(.L_238 - .L_237)


	//   ....[0]....
.L_237:
        /* <DEDUP_REMOVED lines=60> */


	//----- nvinfo : EIATTR_MERCURY_ISA_VERSION
	.align		4
.L_238:
        /*03e0*/ 	.byte	0x03, 0x5f
        /*03e2*/ 	.short	0x0000


	//----- nvinfo : EIATTR_INT_WARP_WIDE_INSTR_OFFSETS
	.align		4
        /*03e4*/ 	.byte	0x04, 0x31
        /*03e6*/ 	.short	(.L_240 - .L_239)


	//   ....[0]....
.L_239:
        /*03e8*/ 	.word	0x0000ebd0


	//   ....[1]....
        /*03ec*/ 	.word	0x0000ec50


	//----- nvinfo : EIATTR_COOP_GROUP_MASK_REGIDS
	.align		4
.L_240:
        /*03f0*/ 	.byte	0x04, 0x29
        /*03f2*/ 	.short	(.L_242 - .L_241)


	//   ....[0]....
.L_241:
        /*03f4*/ 	.word	0xffffffff


	//   ....[1]....
        /*03f8*/ 	.word	0xffffffff


	//   ....[2]....
        /*03fc*/ 	.word	0xffffffff


	//   ....[3]....
        /*0400*/ 	.word	0xffffffff


	//   ....[4]....
        /*0404*/ 	.word	0xffffffff


	//   ....[5]....
        /*0408*/ 	.word	0xffffffff


	//   ....[6]....
        /*040c*/ 	.word	0xffffffff


	//   ....[7]....
        /*0410*/ 	.word	0xffffffff


	//   ....[8]....
        /*0414*/ 	.word	0xffffffff


	//   ....[9]....
        /*0418*/ 	.word	0xffffffff


	//   ....[10]....
        /*041c*/ 	.word	0xffffffff


	//   ....[11]....
        /*0420*/ 	.word	0xffffffff


	//   ....[12]....
        /*0424*/ 	.word	0xffffffff


	//   ....[13]....
        /*0428*/ 	.word	0xffffffff


	//   ....[14]....
        /*042c*/ 	.word	0xffffffff


	//   ....[15]....
        /*0430*/ 	.word	0xffffffff


	//   ....[16]....
        /*0434*/ 	.word	0xffffffff


	//   ....[17]....
        /*0438*/ 	.word	0xffffffff


	//   ....[18]....
        /*043c*/ 	.word	0xffffffff


	//   ....[19]....
        /*0440*/ 	.word	0xffffffff


	//   ....[20]....
        /*0444*/ 	.word	0xffffffff


	//   ....[21]....
        /*0448*/ 	.word	0xffffffff


	//   ....[22]....
        /*044c*/ 	.word	0xffffffff


	//   ....[23]....
        /*0450*/ 	.word	0xffffffff


	//   ....[24]....
        /*0454*/ 	.word	0xffffffff


	//   ....[25]....
        /*0458*/ 	.word	0xffffffff


	//   ....[26]....
        /*045c*/ 	.word	0xffffffff


	//   ....[27]....
        /*0460*/ 	.word	0xffffffff


	//   ....[28]....
        /*0464*/ 	.word	0xffffffff


	//   ....[29]....
        /*0468*/ 	.word	0xffffffff


	//   ....[30]....
        /*046c*/ 	.word	0xffffffff


	//   ....[31]....
        /*0470*/ 	.word	0xffffffff


	//   ....[32]....
        /*0474*/ 	.word	0xffffffff


	//   ....[33]....
        /*0478*/ 	.word	0xffffffff


	//   ....[34]....
        /*047c*/ 	.word	0xffffffff


	//   ....[35]....
        /*0480*/ 	.word	0xffffffff


	//   ....[36]....
        /*0484*/ 	.word	0xffffffff


	//   ....[37]....
        /*0488*/ 	.word	0xffffffff


	//   ....[38]....
        /*048c*/ 	.word	0xffffffff


	//   ....[39]....
        /*0490*/ 	.word	0xffffffff


	//   ....[40]....
        /*0494*/ 	.word	0xffffffff


	//   ....[41]....
        /*0498*/ 	.word	0xffffffff


	//   ....[42]....
        /*049c*/ 	.word	0xffffffff


	//   ....[43]....
        /*04a0*/ 	.word	0xffffffff


	//   ....[44]....
        /*04a4*/ 	.word	0xffffffff


	//   ....[45]....
        /*04a8*/ 	.word	0xffffffff


	//   ....[46]....
        /*04ac*/ 	.word	0xffffffff


	//   ....[47]....
        /*04b0*/ 	.word	0xffffffff


	//   ....[48]....
        /*04b4*/ 	.word	0xffffffff


	//   ....[49]....
        /*04b8*/ 	.word	0xffffffff


	//   ....[50]....
        /*04bc*/ 	.word	0xffffffff


	//   ....[51]....
        /*04c0*/ 	.word	0xffffffff


	//   ....[52]....
        /*04c4*/ 	.word	0xffffffff


	//   ....[53]....
        /*04c8*/ 	.word	0xffffffff


	//   ....[54]....
        /*04cc*/ 	.word	0xffffffff


	//   ....[55]....
        /*04d0*/ 	.word	0xffffffff


	//   ....[56]....
        /*04d4*/ 	.word	0xffffffff


	//   ....[57]....
        /*04d8*/ 	.word	0xffffffff


	//   ....[58]....
        /*04dc*/ 	.word	0xffffffff


	//   ....[59]....
        /*04e0*/ 	.word	0xffffffff


	//   ....[60]....
        /*04e4*/ 	.word	0xffffffff


	//   ....[61]....
        /*04e8*/ 	.word	0xffffffff


	//   ....[62]....
        /*04ec*/ 	.word	0xffffffff


	//   ....[63]....
        /*04f0*/ 	.word	0xffffffff


	//   ....[64]....
        /*04f4*/ 	.word	0xffffffff


	//   ....[65]....
        /*04f8*/ 	.word	0xffffffff


	//   ....[66]....
        /*04fc*/ 	.word	0xffffffff


	//   ....[67]....
        /*0500*/ 	.word	0xffffffff


	//   ....[68]....
        /*0504*/ 	.word	0xffffffff


	//   ....[69]....
        /*0508*/ 	.word	0xffffffff


	//   ....[70]....
        /*050c*/ 	.word	0xffffffff


	//   ....[71]....
        /*0510*/ 	.word	0xffffffff


	//   ....[72]....
        /*0514*/ 	.word	0xffffffff


	//   ....[73]....
        /*0518*/ 	.word	0xffffffff


	//   ....[74]....
        /*051c*/ 	.word	0xffffffff


	//   ....[75]....
        /*0520*/ 	.word	0xffffffff


	//   ....[76]....
        /*0524*/ 	.word	0xffffffff


	//   ....[77]....
        /*0528*/ 	.word	0xffffffff


	//   ....[78]....
        /*052c*/ 	.word	0xffffffff


	//   ....[79]....
        /*0530*/ 	.word	0xffffffff


	//   ....[80]....
        /*0534*/ 	.word	0xffffffff


	//   ....[81]....
        /*0538*/ 	.word	0xffffffff


	//   ....[82]....
        /*053c*/ 	.word	0xffffffff


	//   ....[83]....
        /*0540*/ 	.word	0xffffffff


	//----- nvinfo : EIATTR_COOP_GROUP_INSTR_OFFSETS
	.align		4
.L_242:
        /*0544*/ 	.byte	0x04, 0x28
        /*0546*/ 	.short	(.L_244 - .L_243)


	//   ....[0]....
.L_243:
        /*0548*/ 	.word	0x00000050


	//   ....[1]....
        /*054c*/ 	.word	0x00001830


	//   ....[2]....
        /*0550*/ 	.word	0x00001850


	//   ....[3]....
        /*0554*/ 	.word	0x00001a10


	//   ....[4]....
        /*0558*/ 	.word	0x00001a20


	//   ....[5]....
        /*055c*/ 	.word	0x00001bd0


	//   ....[6]....
        /*0560*/ 	.word	0x00001bf0


	//   ....[7]....
        /*0564*/ 	.word	0x00001da0


	//   ....[8]....
        /*0568*/ 	.word	0x00001db0


	//   ....[9]....
        /*056c*/ 	.word	0x000037b0


	//   ....[10]....
        /*0570*/ 	.word	0x00003830


	//   ....[11]....
        /*0574*/ 	.word	0x00003af0


	//   ....[12]....
        /*0578*/ 	.word	0x00003dd0


	//   ....[13]....
        /*057c*/ 	.word	0x00003e80


	//   ....[14]....
        /*0580*/ 	.word	0x00003ea0


	//   ....[15]....
        /*0584*/ 	.word	0x00003eb0


	//   ....[16]....
        /*0588*/ 	.word	0x00003ee0


	//   ....[17]....
        /*058c*/ 	.word	0x000046a0


	//   ....[18]....
        /*0590*/ 	.word	0x00004730


	//   ....[19]....
        /*0594*/ 	.word	0x00004780


	//   ....[20]....
        /*0598*/ 	.word	0x000047a0


	//   ....[21]....
        /*059c*/ 	.word	0x00006bd0


	//   ....[22]....
        /*05a0*/ 	.word	0x00006c20


	//   ....[23]....
        /*05a4*/ 	.word	0x00006c80


	//   ....[24]....
        /*05a8*/ 	.word	0x00006cf0


	//   ....[25]....
        /*05ac*/ 	.word	0x00007bc0


	//   ....[26]....
        /*05b0*/ 	.word	0x00007db0


	//   ....[27]....
        /*05b4*/ 	.word	0x00008070


	//   ....[28]....
        /*05b8*/ 	.word	0x00008180


	//   ....[29]....
        /*05bc*/ 	.word	0x000081d0


	//   ....[30]....
        /*05c0*/ 	.word	0x00008260


	//   ....[31]....
        /*05c4*/ 	.word	0x00008290


	//   ....[32]....
        /*05c8*/ 	.word	0x000083a0


	//   ....[33]....
        /*05cc*/ 	.word	0x0000bb30


	//   ....[34]....
        /*05d0*/ 	.word	0x0000bbb0


	//   ....[35]....
        /*05d4*/ 	.word	0x0000bc30


	//   ....[36]....
        /*05d8*/ 	.word	0x0000bc80


	//   ....[37]....
        /*05dc*/ 	.word	0x0000bcd0


	//   ....[38]....
        /*05e0*/ 	.word	0x0000bd10


	//   ....[39]....
        /*05e4*/ 	.word	0x0000c210


	//   ....[40]....
        /*05e8*/ 	.word	0x0000c360


	//   ....[41]....
        /*05ec*/ 	.word	0x0000e1d0


	//   ....[42]....
        /*05f0*/ 	.word	0x0000e240


	//   ....[43]....
        /*05f4*/ 	.word	0x0000e250


	//   ....[44]....
        /*05f8*/ 	.word	0x0000e260


	//   ....[45]....
        /*05fc*/ 	.word	0x0000e290


	//   ....[46]....
        /*0600*/ 	.word	0x0000e2b0


	//   ....[47]....
        /*0604*/ 	.word	0x0000e2c0


	//   ....[48]....
        /*0608*/ 	.word	0x0000e2d0


	//   ....[49]....
        /*060c*/ 	.word	0x0000ed90


	//   ....[50]....
        /*0610*/ 	.word	0x0000f1f0


	//   ....[51]....
        /*0614*/ 	.word	0x0000f200


	//   ....[52]....
        /*0618*/ 	.word	0x0000f220


	//   ....[53]....
        /*061c*/ 	.word	0x0000f230


	//   ....[54]....
        /*0620*/ 	.word	0x0000f270


	//   ....[55]....
        /*0624*/ 	.word	0x0000f290


	//   ....[56]....
        /*0628*/ 	.word	0x0000f2b0


	//   ....[57]....
        /*062c*/ 	.word	0x0000f2d0


	//   ....[58]....
        /*0630*/ 	.word	0x0000f420


	//   ....[59]....
        /*0634*/ 	.word	0x0000f450


	//   ....[60]....
        /*0638*/ 	.word	0x0000f8e0


	//   ....[61]....
        /*063c*/ 	.word	0x0000f900


	//   ....[62]....
        /*0640*/ 	.word	0x0000fc30


	//   ....[63]....
        /*0644*/ 	.word	0x0000fc50


	//   ....[64]....
        /*0648*/ 	.word	0x0000ff80


	//   ....[65]....
        /*064c*/ 	.word	0x0000ff90


	//   ....[66]....
        /*0650*/ 	.word	0x00010630


	//   ....[67]....
        /*0654*/ 	.word	0x00010740


	//   ....[68]....
        /*0658*/ 	.word	0x000107b0


	//   ....[69]....
        /*065c*/ 	.word	0x00010820


	//   ....[70]....
        /*0660*/ 	.word	0x00010880


	//   ....[71]....
        /*0664*/ 	.word	0x000108f0


	//   ....[72]....
        /*0668*/ 	.word	0x00010960


	//   ....[73]....
        /*066c*/ 	.word	0x000109d0


	//   ....[74]....
        /*0670*/ 	.word	0x00010a30


	//   ....[75]....
        /*0674*/ 	.word	0x00010a90


	//   ....[76]....
        /*0678*/ 	.word	0x00010af0


	//   ....[77]....
        /*067c*/ 	.word	0x00010b40


	//   ....[78]....
        /*0680*/ 	.word	0x00010ba0


	//   ....[79]....
        /*0684*/ 	.word	0x00010bf0


	//   ....[80]....
        /*0688*/ 	.word	0x00010c50


	//   ....[81]....
        /*068c*/ 	.word	0x00010ca0


	//   ....[82]....
        /*0690*/ 	.word	0x00010d00


	//   ....[83]....
        /*0694*/ 	.word	0x00010d60


	//----- nvinfo : EIATTR_EXIT_INSTR_OFFSETS
	.align		4
.L_244:
        /*0698*/ 	.byte	0x04, 0x1c
        /*069a*/ 	.short	(.L_246 - .L_245)


	//   ....[0]....
.L_245:
        /*069c*/ 	.word	0x000000a0


	//   ....[1]....
        /*06a0*/ 	.word	0x000106f0


	//----- nvinfo : EIATTR_MAX_THREADS
	.align		4
.L_246:
        /*06a4*/ 	.byte	0x04, 0x05
        /*06a6*/ 	.short	(.L_248 - .L_247)
.L_247:
        /*06a8*/ 	.word	0x00000080
        /*06ac*/ 	.word	0x00000001
        /*06b0*/ 	.word	0x00000001


	//----- nvinfo : EIATTR_CRS_STACK_SIZE
	.align		4
.L_248:
        /*06b4*/ 	.byte	0x04, 0x1e
        /*06b6*/ 	.short	(.L_250 - .L_249)
.L_249:
        /*06b8*/ 	.word	0x00000000
.L_250:


//--------------------- .nv.info._ZN7cutlass13device_kernelIN5flash19enable_sm80_to_sm89INS1_16FlashAttnFwdSm80INS1_25CollectiveMainloopFwdSm80ILi4ELi1ELb0EN4cute5tupleIJNS5_1CILi128EEENS7_ILi48EEENS7_ILi96EEEEEELi96ENS_6half_tEfNS_4arch4Sm80ELb1ELb0ELb1ELb1ELb0ELb0ELb1ELb1EEENS1_21CollectiveEpilogueFwdINS6_IJS8_SA_S9_EEENS6_IJNS7_ILi1EEESI_SI_EEESC_SE_Li128ELb1ELb1ELb1ELb0EEENS1_36VarlenDynamicPersistentTileSchedulerILi128ELi48ELi128ELi128ELb1ELb1ELb0ELb1ELb1ELb1EEEEEEEEEvNT_6ParamsE --------------------------
	.section	.nv.info._ZN7cutlass13device_kernelIN5flash19enable_sm80_to_sm89INS1_16FlashAttnFwdSm80INS1_25CollectiveMainloopFwdSm80ILi4ELi1ELb0EN4cute5tupleIJNS5_1CILi128EEENS7_ILi48EEENS7_ILi96EEEEEELi96ENS_6half_tEfNS_4arch4Sm80ELb1ELb0ELb1ELb1ELb0ELb0ELb1ELb1EEENS1_21CollectiveEpilogueFwdINS6_IJS8_SA_S9_EEENS6_IJNS7_ILi1EEESI_SI_EEESC_SE_Li128ELb1ELb1ELb1ELb0EEENS1_36VarlenDynamicPersistentTileSchedulerILi128ELi48ELi128ELi128ELb1ELb1ELb0ELb1ELb1ELb1EEEEEEEEEvNT_6ParamsE,"",@"SHT_CUDA_INFO"
	.sectionflags	@""
	.align	4


	//----- nvinfo : EIATTR_CUDA_API_VERSION
	.align		4
        /*0000*/ 	.byte	0x04, 0x37
        /*0002*/ 	.short	(.L_252 - .L_251)
.L_251:
        /*0004*/ 	.word	0x00000082


	//----- nvinfo : EIATTR_SW2861232_WAR
	.align		4
.L_252:
        /*0008*/ 	.byte	0x01, 0x35
	.zero		2


	//----- nvinfo : EIATTR_PARAM_CBANK
	.align		4
        /*000c*/ 	.byte	0x04, 0x0a
        /*000e*/ 	.short	(.L_254 - .L_253)
	.align		4
.L_253:
        /*0010*/ 	.word	index@(.nv.constant0._ZN7cutlass13device_kernelIN5flash19enable_sm80_to_sm89INS1_16FlashAttnFwdSm80INS1_25CollectiveMainloopFwdSm80ILi4ELi1ELb0EN4cute5tupleIJNS5_1CILi128EEENS7_ILi48EEENS7_ILi96EEEEEELi96ENS_6half_tEfNS_4arch4Sm80ELb1ELb0ELb1ELb1ELb0ELb0ELb1ELb1EEENS1_21CollectiveEpilogueFwdINS6_IJS8_SA_S9_EEENS6_IJNS7_ILi1EEESI_SI_EEESC_SE_Li128ELb1ELb1ELb1ELb0EEENS1_36VarlenDynamicPersistentTileSchedulerILi128ELi48ELi128ELi128ELb1ELb1ELb0ELb1ELb1ELb1EEEEEEEEEvNT_6ParamsE)
        /*0014*/ 	.short	0x0160
        /*0016*/ 	.short	0x0438


	//----- nvinfo : EIATTR_CBANK_PARAM_SIZE
	.align		4
.L_254:
        /*0018*/ 	.byte	0x03, 0x19
        /*001a*/ 	.short	0x0438


	//----- nvinfo : EIATTR_KPARAM_INFO
	.align		4
        /*001c*/ 	.byte	0x04, 0x17
        /*001e*/ 	.short	(.L_256 - .L_255)
.L_255:
        /*0020*/ 	.word	0x00000000
        /*0024*/ 	.short	0x0000
        /*0026*/ 	.short	0x0000
        /*0028*/ 	.byte	0x00, 0xf0, 0xe1, 0x10


	//----- nvinfo : EIATTR_MAXREG_COUNT
	.align		4
.L_256:
        /*002c*/ 	.byte	0x03, 0x1b
        /*002e*/ 	.short	0x00ff


	//----- nvinfo : EIATTR_NUM_BARRIERS
	.align		4
        /*0030*/ 	.byte	0x02, 0x4c
        /*0032*/ 	.byte	0x06
	.zero		1


	//----- nvinfo : EIATTR_ANNOTATIONS
	.align		4
        /*0034*/ 	.byte	0x04, 0x55
        /*0036*/ 	.short	(.L_258 - .L_257)


	//   ....[0]....
.L_257:
        /* <DEDUP_REMOVED lines=148> */


	//----- nvinfo : EIATTR_MERCURY_ISA_VERSION
	.align		4
.L_258:
        /*0960*/ 	.byte	0x03, 0x5f
        /*0962*/ 	.short	0x0000


	//----- nvinfo : EIATTR_INT_WARP_WIDE_INSTR_OFFSETS
	.align		4
        /*0964*/ 	.byte	0x04, 0x31
        /*0966*/ 	.short	(.L_260 - .L_259)


	//   ....[0]....
.L_259:
        /*0968*/ 	.word	0x0000d560


	//   ....[1]....
        /*096c*/ 	.word	0x0000d5e0


	//----- nvinfo : EIATTR_COOP_GROUP_MASK_REGIDS
	.align		4
.L_260:
        /*0970*/ 	.byte	0x04, 0x29
        /*0972*/ 	.short	(.L_262 - .L_261)


	//   ....[0]....
.L_261:
        /*0974*/ 	.word	0xffffffff


	//   ....[1]....
        /*0978*/ 	.word	0xffffffff


	//   ....[2]....
        /*097c*/ 	.word	0xffffffff


	//   ....[3]....
        /*0980*/ 	.word	0xffffffff


	//   ....[4]....
        /*0984*/ 	.word	0xffffffff


	//   ....[5]....
        /*0988*/ 	.word	0xffffffff


	//   ....[6]....
        /*098c*/ 	.word	0xffffffff


	//   ....[7]....
        /*0990*/ 	.word	0xffffffff


	//   ....[8]....
        /*0994*/ 	.word	0xffffffff


	//   ....[9]....
        /*0998*/ 	.word	0xffffffff


	//   ....[10]....
        /*099c*/ 	.word	0xffffffff


	//   ....[11]....
        /*09a0*/ 	.word	0xffffffff


	//   ....[12]....
        /*09a4*/ 	.word	0xffffffff


	//   ....[13]....
        /*09a8*/ 	.word	0xffffffff


	//   ....[14]....
        /*09ac*/ 	.word	0xffffffff


	//   ....[15]....
        /*09b0*/ 	.word	0xffffffff


	//   ....[16]....
        /*09b4*/ 	.word	0xffffffff


	//   ....[17]....
        /*09b8*/ 	.word	0xffffffff


	//   ....[18]....
        /*09bc*/ 	.word	0xffffffff


	//   ....[19]....
        /*09c0*/ 	.word	0xffffffff


	//   ....[20]....
        /*09c4*/ 	.word	0xffffffff


	//   ....[21]....
        /*09c8*/ 	.word	0xffffffff


	//   ....[22]....
        /*09cc*/ 	.word	0xffffffff


	//   ....[23]....
        /*09d0*/ 	.word	0xffffffff


	//   ....[24]....
        /*09d4*/ 	.word	0xffffffff


	//   ....[25]....
        /*09d8*/ 	.word	0xffffffff


	//   ....[26]....
        /*09dc*/ 	.word	0xffffffff


	//   ....[27]....
        /*09e0*/ 	.word	0xffffffff


	//   ....[28]....
        /*09e4*/ 	.word	0xffffffff


	//   ....[29]....
        /*09e8*/ 	.word	0xffffffff


	//   ....[30]....
        /*09ec*/ 	.word	0xffffffff


	//   ....[31]....
        /*09f0*/ 	.word	0xffffffff


	//   ....[32]....
        /*09f4*/ 	.word	0xffffffff


	//   ....[33]....
        /*09f8*/ 	.word	0xffffffff


	//   ....[34]....
        /*09fc*/ 	.word	0xffffffff


	//   ....[35]....
        /*0a00*/ 	.word	0xffffffff


	//   ....[36]....
        /*0a04*/ 	.word	0xffffffff


	//   ....[37]....
        /*0a08*/ 	.word	0xffffffff


	//   ....[38]....
        /*0a0c*/ 	.word	0xffffffff


	//   ....[39]....
        /*0a10*/ 	.word	0xffffffff


	//   ....[40]....
        /*0a14*/ 	.word	0xffffffff


	//   ....[41]....
        /*0a18*/ 	.word	0xffffffff


	//   ....[42]....
        /*0a1c*/ 	.word	0xffffffff


	//   ....[43]....
        /*0a20*/ 	.word	0xffffffff


	//   ....[44]....
        /*0a24*/ 	.word	0xffffffff


	//   ....[45]....
        /*0a28*/ 	.word	0xffffffff


	//   ....[46]....
        /*0a2c*/ 	.word	0xffffffff


	//   ....[47]....
        /*0a30*/ 	.word	0xffffffff


	//   ....[48]....
        /*0a34*/ 	.word	0xffffffff


	//   ....[49]....
        /*0a38*/ 	.word	0xffffffff


	//   ....[50]....
        /*0a3c*/ 	.word	0xffffffff


	//   ....[51]....
        /*0a40*/ 	.word	0xffffffff


	//   ....[52]....
        /*0a44*/ 	.word	0xffffffff


	//   ....[53]....
        /*0a48*/ 	.word	0xffffffff


	//   ....[54]....
        /*0a4c*/ 	.word	0xffffffff


	//   ....[55]....
        /*0a50*/ 	.word	0xffffffff


	//   ....[56]....
        /*0a54*/ 	.word	0xffffffff


	//   ....[57]....
        /*0a58*/ 	.word	0xffffffff


	//   ....[58]....
        /*0a5c*/ 	.word	0xffffffff


	//   ....[59]....
        /*0a60*/ 	.word	0xffffffff


	//   ....[60]....
        /*0a64*/ 	.word	0xffffffff


	//   ....[61]....
        /*0a68*/ 	.word	0xffffffff


	//   ....[62]....
        /*0a6c*/ 	.word	0xffffffff


	//   ....[63]....
        /*0a70*/ 	.word	0xffffffff


	//   ....[64]....
        /*0a74*/ 	.word	0xffffffff


	//   ....[65]....
        /*0a78*/ 	.word	0xffffffff


	//   ....[66]....
        /*0a7c*/ 	.word	0xffffffff


	//   ....[67]....
        /*0a80*/ 	.word	0xffffffff


	//   ....[68]....
        /*0a84*/ 	.word	0xffffffff


	//   ....[69]....
        /*0a88*/ 	.word	0xffffffff


	//   ....[70]....
        /*0a8c*/ 	.word	0xffffffff


	//   ....[71]....
        /*0a90*/ 	.word	0xffffffff


	//   ....[72]....
        /*0a94*/ 	.word	0xffffffff


	//   ....[73]....
        /*0a98*/ 	.word	0xffffffff


	//   ....[74]....
        /*0a9c*/ 	.word	0xffffffff


	//   ....[75]....
        /*0aa0*/ 	.word	0xffffffff


	//   ....[76]....
        /*0aa4*/ 	.word	0xffffffff


	//   ....[77]....
        /*0aa8*/ 	.word	0xffffffff


	//   ....[78]....
        /*0aac*/ 	.word	0xffffffff


	//   ....[79]....
        /*0ab0*/ 	.word	0xffffffff


	//   ....[80]....
        /*0ab4*/ 	.word	0xffffffff


	//   ....[81]....
        /*0ab8*/ 	.word	0xffffffff


	//   ....[82]....
        /*0abc*/ 	.word	0xffffffff


	//   ....[83]....
        /*0ac0*/ 	.word	0xffffffff


	//   ....[84]....
        /*0ac4*/ 	.word	0xffffffff


	//   ....[85]....
        /*0ac8*/ 	.word	0xffffffff


	//   ....[86]....
        /*0acc*/ 	.word	0xffffffff


	//   ....[87]....
        /*0ad0*/ 	.word	0xffffffff


	//   ....[88]....
        /*0ad4*/ 	.word	0xffffffff


	//   ....[89]....
        /*0ad8*/ 	.word	0xffffffff


	//   ....[90]....
        /*0adc*/ 	.word	0xffffffff


	//   ....[91]....
        /*0ae0*/ 	.word	0xffffffff


	//   ....[92]....
        /*0ae4*/ 	.word	0xffffffff


	//   ....[93]....
        /*0ae8*/ 	.word	0xffffffff


	//   ....[94]....
        /*0aec*/ 	.word	0xffffffff


	//   ....[95]....
        /*0af0*/ 	.word	0xffffffff


	//   ....[96]....
        /*0af4*/ 	.word	0xffffffff


	//   ....[97]....
        /*0af8*/ 	.word	0xffffffff


	//   ....[98]....
        /*0afc*/ 	.word	0xffffffff


	//   ....[99]....
        /*0b00*/ 	.word	0xffffffff


	//   ....[100]....
        /*0b04*/ 	.word	0xffffffff


	//   ....[101]....
        /*0b08*/ 	.word	0xffffffff


	//   ....[102]....
        /*0b0c*/ 	.word	0xffffffff


	//   ....[103]....
        /*0b10*/ 	.word	0xffffffff


	//   ....[104]....
        /*0b14*/ 	.word	0xffffffff


	//   ....[105]....
        /*0b18*/ 	.word	0xffffffff


	//   ....[106]....
        /*0b1c*/ 	.word	0xffffffff


	//   ....[107]....
        /*0b20*/ 	.word	0xffffffff


	//   ....[108]....
        /*0b24*/ 	.word	0xffffffff


	//   ....[109]....
        /*0b28*/ 	.word	0xffffffff


	//   ....[110]....
        /*0b2c*/ 	.word	0xffffffff


	//   ....[111]....
        /*0b30*/ 	.word	0xffffffff


	//   ....[112]....
        /*0b34*/ 	.word	0xffffffff


	//   ....[113]....
        /*0b38*/ 	.word	0xffffffff


	//   ....[114]....
        /*0b3c*/ 	.word	0xffffffff


	//   ....[115]....
        /*0b40*/ 	.word	0xffffffff


	//   ....[116]....
        /*0b44*/ 	.word	0xffffffff


	//   ....[117]....
        /*0b48*/ 	.word	0xffffffff


	//   ....[118]....
        /*0b4c*/ 	.word	0xffffffff


	//   ....[119]....
        /*0b50*/ 	.word	0xffffffff


	//   ....[120]....
        /*0b54*/ 	.word	0xffffffff


	//   ....[121]....
        /*0b58*/ 	.word	0xffffffff


	//   ....[122]....
        /*0b5c*/ 	.word	0xffffffff


	//   ....[123]....
        /*0b60*/ 	.word	0xffffffff


	//   ....[124]....
        /*0b64*/ 	.word	0xffffffff


	//   ....[125]....
        /*0b68*/ 	.word	0xffffffff


	//   ....[126]....
        /*0b6c*/ 	.word	0xffffffff


	//   ....[127]....
        /*0b70*/ 	.word	0xffffffff


	//   ....[128]....
        /*0b74*/ 	.word	0xffffffff


	//   ....[129]....
        /*0b78*/ 	.word	0xffffffff


	//   ....[130]....
        /*0b7c*/ 	.word	0xffffffff


	//   ....[131]....
        /*0b80*/ 	.word	0xffffffff


	//   ....[132]....
        /*0b84*/ 	.word	0xffffffff


	//   ....[133]....
        /*0b88*/ 	.word	0xffffffff


	//   ....[134]....
        /*0b8c*/ 	.word	0xffffffff


	//   ....[135]....
        /*0b90*/ 	.word	0xffffffff


	//   ....[136]....
        /*0b94*/ 	.word	0xffffffff


	//   ....[137]....
        /*0b98*/ 	.word	0xffffffff


	//   ....[138]....
        /*0b9c*/ 	.word	0xffffffff


	//   ....[139]....
        /*0ba0*/ 	.word	0xffffffff


	//   ....[140]....
        /*0ba4*/ 	.word	0xffffffff


	//   ....[141]....
        /*0ba8*/ 	.word	0xffffffff


	//   ....[142]....
        /*0bac*/ 	.word	0xffffffff


	//   ....[143]....
        /*0bb0*/ 	.word	0xffffffff


	//   ....[144]....
        /*0bb4*/ 	.word	0xffffffff


	//   ....[145]....
        /*0bb8*/ 	.word	0xffffffff


	//   ....[146]....
        /*0bbc*/ 	.word	0xffffffff


	//   ....[147]....
        /*0bc0*/ 	.word	0xffffffff


	//   ....[148]....
        /*0bc4*/ 	.word	0xffffffff


	//   ....[149]....
        /*0bc8*/ 	.word	0xffffffff


	//   ....[150]....
        /*0bcc*/ 	.word	0xffffffff


	//   ....[151]....
        /*0bd0*/ 	.word	0xffffffff


	//   ....[152]....
        /*0bd4*/ 	.word	0xffffffff


	//   ....[153]....
        /*0bd8*/ 	.word	0xffffffff


	//   ....[154]....
        /*0bdc*/ 	.word	0xffffffff


	//   ....[155]....
        /*0be0*/ 	.word	0xffffffff


	//   ....[156]....
        /*0be4*/ 	.word	0xffffffff


	//   ....[157]....
        /*0be8*/ 	.word	0xffffffff


	//   ....[158]....
        /*0bec*/ 	.word	0xffffffff


	//   ....[159]....
        /*0bf0*/ 	.word	0xffffffff


	//   ....[160]....
        /*0bf4*/ 	.word	0xffffffff


	//   ....[161]....
        /*0bf8*/ 	.word	0xffffffff


	//   ....[162]....
        /*0bfc*/ 	.word	0xffffffff


	//   ....[163]....
        /*0c00*/ 	.word	0xffffffff


	//   ....[164]....
        /*0c04*/ 	.word	0xffffffff


	//   ....[165]....
        /*0c08*/ 	.word	0xffffffff


	//   ....[166]....
        /*0c0c*/ 	.word	0xffffffff


	//   ....[167]....
        /*0c10*/ 	.word	0xffffffff


	//   ....[168]....
        /*0c14*/ 	.word	0xffffffff


	//   ....[169]....
        /*0c18*/ 	.word	0xffffffff


	//   ....[170]....
        /*0c1c*/ 	.word	0xffffffff


	//   ....[171]....
        /*0c20*/ 	.word	0xffffffff


	//   ....[172]....
        /*0c24*/ 	.word	0xffffffff


	//   ....[173]....
        /*0c28*/ 	.word	0xffffffff


	//   ....[174]....
        /*0c2c*/ 	.word	0xffffffff


	//   ....[175]....
        /*0c30*/ 	.word	0xffffffff


	//   ....[176]....
        /*0c34*/ 	.word	0xffffffff


	//   ....[177]....
        /*0c38*/ 	.word	0xffffffff


	//   ....[178]....
        /*0c3c*/ 	.word	0xffffffff


	//   ....[179]....
        /*0c40*/ 	.word	0xffffffff


	//   ....[180]....
        /*0c44*/ 	.word	0xffffffff


	//   ....[181]....
        /*0c48*/ 	.word	0xffffffff


	//   ....[182]....
        /*0c4c*/ 	.word	0xffffffff


	//----- nvinfo : EIATTR_COOP_GROUP_INSTR_OFFSETS
	.align		4
.L_262:
        /*0c50*/ 	.byte	0x04, 0x28
        /*0c52*/ 	.short	(.L_264 - .L_263)


	//   ....[0]....
.L_263:
        /*0c54*/ 	.word	0x00000050


	//   ....[1]....
        /*0c58*/ 	.word	0x00000200


	//   ....[2]....
        /*0c5c*/ 	.word	0x00000230


	//   ....[3]....
        /*0c60*/ 	.word	0x00000260


	//   ....[4]....
        /*0c64*/ 	.word	0x00000290


	//   ....[5]....
        /*0c68*/ 	.word	0x000002c0


	//   ....[6]....
        /*0c6c*/ 	.word	0x000002f0


	//   ....[7]....
        /*0c70*/ 	.word	0x00000450


	//   ....[8]....
        /*0c74*/ 	.word	0x00000490


	//   ....[9]....
        /*0c78*/ 	.word	0x000004c0


	//   ....[10]....
        /*0c7c*/ 	.word	0x000004f0


	//   ....[11]....
        /*0c80*/ 	.word	0x00000520


	//   ....[12]....
        /*0c84*/ 	.word	0x00000550


	//   ....[13]....
        /*0c88*/ 	.word	0x000005e0


	//   ....[14]....
        /*0c8c*/ 	.word	0x00000630


	//   ....[15]....
        /*0c90*/ 	.word	0x00000650


	//   ....[16]....
        /*0c94*/ 	.word	0x000006b0


	//   ....[17]....
        /*0c98*/ 	.word	0x00002df0


	//   ....[18]....
        /*0c9c*/ 	.word	0x00002e10


	//   ....[19]....
        /*0ca0*/ 	.word	0x00002ff0


	//   ....[20]....
        /*0ca4*/ 	.word	0x00003000


	//   ....[21]....
        /*0ca8*/ 	.word	0x000031d0


	//   ....[22]....
        /*0cac*/ 	.word	0x000031f0


	//   ....[23]....
        /*0cb0*/ 	.word	0x000033c0


	//   ....[24]....
        /*0cb4*/ 	.word	0x000033d0


	//   ....[25]....
        /*0cb8*/ 	.word	0x00004a70


	//   ....[26]....
        /*0cbc*/ 	.word	0x00004a90


	//   ....[27]....
        /*0cc0*/ 	.word	0x00004f10


	//   ....[28]....
        /*0cc4*/ 	.word	0x00004f80


	//   ....[29]....
        /*0cc8*/ 	.word	0x00004fa0


	//   ....[30]....
        /*0ccc*/ 	.word	0x00004fc0


	//   ....[31]....
        /*0cd0*/ 	.word	0x00005050


	//   ....[32]....
        /*0cd4*/ 	.word	0x00005080


	//   ....[33]....
        /*0cd8*/ 	.word	0x000055d0


	//   ....[34]....
        /*0cdc*/ 	.word	0x000057b0


	//   ....[35]....
        /*0ce0*/ 	.word	0x00005880


	//   ....[36]....
        /*0ce4*/ 	.word	0x00005920


	//   ....[37]....
        /*0ce8*/ 	.word	0x000078b0


	//   ....[38]....
        /*0cec*/ 	.word	0x00007900


	//   ....[39]....
        /*0cf0*/ 	.word	0x00007a90


	//   ....[40]....
        /*0cf4*/ 	.word	0x00007af0


	//   ....[41]....
        /*0cf8*/ 	.word	0x00007bb0


	//   ....[42]....
        /*0cfc*/ 	.word	0x00007d90


	//   ....[43]....
        /*0d00*/ 	.word	0x00008140


	//   ....[44]....
        /*0d04*/ 	.word	0x00008260


	//   ....[45]....
        /*0d08*/ 	.word	0x00008320


	//   ....[46]....
        /*0d0c*/ 	.word	0x000083e0


	//   ....[47]....
        /*0d10*/ 	.word	0x00008410


	//   ....[48]....
        /*0d14*/ 	.word	0x000084e0


	//   ....[49]....
        /*0d18*/ 	.word	0x0000b1e0


	//   ....[50]....
        /*0d1c*/ 	.word	0x0000b260


	//   ....[51]....
        /*0d20*/ 	.word	0x0000b2b0


	//   ....[52]....
        /*0d24*/ 	.word	0x0000b2f0


	//   ....[53]....
        /*0d28*/ 	.word	0x0000b320


	//   ....[54]....
        /*0d2c*/ 	.word	0x0000b350


	//   ....[55]....
        /*0d30*/ 	.word	0x0000b4e0


	//   ....[56]....
        /*0d34*/ 	.word	0x0000b830


	//   ....[57]....
        /*0d38*/ 	.word	0x0000cba0


	//   ....[58]....
        /*0d3c*/ 	.word	0x0000cbd0


	//   ....[59]....
        /*0d40*/ 	.word	0x0000cbe0


	//   ....[60]....
        /*0d44*/ 	.word	0x0000cbf0


	//   ....[61]....
        /*0d48*/ 	.word	0x0000cc00


	//   ....[62]....
        /*0d4c*/ 	.word	0x0000cc30


	//   ....[63]....
        /*0d50*/ 	.word	0x0000cc50


	//   ....[64]....
        /*0d54*/ 	.word	0x0000cc70


	//   ....[65]....
        /*0d58*/ 	.word	0x0000e1f0


	//   ....[66]....
        /*0d5c*/ 	.word	0x0000e200


	//   ....[67]....
        /*0d60*/ 	.word	0x0000e210


	//   ....[68]....
        /*0d64*/ 	.word	0x0000e220


	//   ....[69]....
        /*0d68*/ 	.word	0x0000e230


	//   ....[70]....
        /*0d6c*/ 	.word	0x0000e240


	//   ....[71]....
        /*0d70*/ 	.word	0x0000e250


	//   ....[72]....
        /*0d74*/ 	.word	0x0000e270


	//   ....[73]....
        /*0d78*/ 	.word	0x0000e6e0


	//   ....[74]....
        /*0d7c*/ 	.word	0x0000e700


	//   ....[75]....
        /*0d80*/ 	.word	0x0000e870


	//   ....[76]....
        /*0d84*/ 	.word	0x0000e880


	//   ....[77]....
        /*0d88*/ 	.word	0x0000ea00


	//   ....[78]....
        /*0d8c*/ 	.word	0x0000ea20


	//   ....[79]....
        /*0d90*/ 	.word	0x0000eba0


	//   ....[80]....
        /*0d94*/ 	.word	0x0000ebb0


	//   ....[81]....
        /*0d98*/ 	.word	0x0000ef40


	//   ....[82]....
        /*0d9c*/ 	.word	0x0000ef60


	//   ....[83]....
        /*0da0*/ 	.word	0x0000f430


	//   ....[84]....
        /*0da4*/ 	.word	0x0000f440


	//   ....[85]....
        /*0da8*/ 	.word	0x0000f910


	//   ....[86]....
        /*0dac*/ 	.word	0x0000f930


	//   ....[87]....
        /*0db0*/ 	.word	0x0000fe00


	//   ....[88]....
        /*0db4*/ 	.word	0x0000fe10


	//   ....[89]....
        /*0db8*/ 	.word	0x00010a80


	//   ....[90]....
        /*0dbc*/ 	.word	0x00010aa0


	//   ....[91]....
        /*0dc0*/ 	.word	0x00010c20


	//   ....[92]....
        /*0dc4*/ 	.word	0x00010c30


	//   ....[93]....
        /*0dc8*/ 	.word	0x00010db0


	//   ....[94]....
        /*0dcc*/ 	.word	0x00010dd0


	//   ....[95]....
        /*0dd0*/ 	.word	0x00010f50


	//   ....[96]....
        /*0dd4*/ 	.word	0x00010f60


	//   ....[97]....
        /*0dd8*/ 	.word	0x000111a0


	//   ....[98]....
        /*0ddc*/ 	.word	0x000111c0


	//   ....[99]....
        /*0de0*/ 	.word	0x000112f0


	//   ....[100]....
        /*0de4*/ 	.word	0x00011330


	//   ....[101]....
        /*0de8*/ 	.word	0x00011360


	//   ....[102]....
        /*0dec*/ 	.word	0x00011390


	//   ....[103]....
        /*0df0*/ 	.word	0x000113c0


	//   ....[104]....
        /*0df4*/ 	.word	0x000113f0


	//   ....[105]....
        /*0df8*/ 	.word	0x00011550


	//   ....[106]....
        /*0dfc*/ 	.word	0x00011590


	//   ....[107]....
        /*0e00*/ 	.word	0x000115c0


	//   ....[108]....
        /*0e04*/ 	.word	0x000115f0


	//   ....[109]....
        /*0e08*/ 	.word	0x00011620


	//   ....[110]....
        /*0e0c*/ 	.word	0x00011650


	//   ....[111]....
        /*0e10*/ 	.word	0x000116e0


	//   ....[112]....
        /*0e14*/ 	.word	0x00011740


	//   ....[113]....
        /*0e18*/ 	.word	0x00011750


	//   ....[114]....
        /*0e1c*/ 	.word	0x000117b0


	//   ....[115]....
        /*0e20*/ 	.word	0x00012210


	//   ....[116]....
        /*0e24*/ 	.word	0x00012270


	//   ....[117]....
        /*0e28*/ 	.word	0x000122c0


	//   ....[118]....
        /*0e2c*/ 	.word	0x00012310


	//   ....[119]....
        /*0e30*/ 	.word	0x00012360


	//   ....[120]....
        /*0e34*/ 	.word	0x000123d0


	//   ....[121]....
        /*0e38*/ 	.word	0x00012410


	//   ....[122]....
        /*0e3c*/ 	.word	0x00012480


	//   ....[123]....
        /*0e40*/ 	.word	0x000124f0


	//   ....[124]....
        /*0e44*/ 	.word	0x00012550


	//   ....[125]....
        /*0e48*/ 	.word	0x000125c0


	//   ....[126]....
        /*0e4c*/ 	.word	0x00012630


	//   ....[127]....
        /*0e50*/ 	.word	0x00012690


	//   ....[128]....
        /*0e54*/ 	.word	0x000126f0


	//   ....[129]....
        /*0e58*/ 	.word	0x00012750


	//   ....[130]....
        /*0e5c*/ 	.word	0x000127c0


	//   ....[131]....
        /*0e60*/ 	.word	0x00012820


	//   ....[132]....
        /*0e64*/ 	.word	0x00012880


	//   ....[133]....
        /*0e68*/ 	.word	0x000128d0


	//   ....[134]....
        /*0e6c*/ 	.word	0x00012920


	//   ....[135]....
        /*0e70*/ 	.word	0x00012970


	//   ....[136]....
        /*0e74*/ 	.word	0x000129c0


	//   ....[137]....
        /*0e78*/ 	.word	0x00012a10


	//   ....[138]....
        /*0e7c*/ 	.word	0x00012a60


	//   ....[139]....
        /*0e80*/ 	.word	0x00012ab0


	//   ....[140]....
        /*0e84*/ 	.word	0x00012b00


	//   ....[141]....
        /*0e88*/ 	.word	0x00012b70


	//   ....[142]....
        /*0e8c*/ 	.word	0x00012be0


	//   ....[143]....
        /*0e90*/ 	.word	0x00012c40


	//   ....[144]....
        /*0e94*/ 	.word	0x00012ca0


	//   ....[145]....
        /*0e98*/ 	.word	0x00012d00


	//   ....[146]....
        /*0e9c*/ 	.word	0x00012d70


	//   ....[147]....
        /*0ea0*/ 	.word	0x00012dd0


	//   ....[148]....
        /*0ea4*/ 	.word	0x00012e30


	//   ....[149]....
        /*0ea8*/ 	.word	0x00012e90


	//   ....[150]....
        /*0eac*/ 	.word	0x00012f00


	//   ....[151]....
        /*0eb0*/ 	.word	0x00012f60


	//   ....[152]....
        /*0eb4*/ 	.word	0x00012fc0


	//   ....[153]....
        /*0eb8*/ 	.word	0x00013020


	//   ....[154]....
        /*0ebc*/ 	.word	0x00013090


	//   ....[155]....
        /*0ec0*/ 	.word	0x000130f0


	//   ....[156]....
        /*0ec4*/ 	.word	0x00013150


	//   ....[157]....
        /*0ec8*/ 	.word	0x000131b0


	//   ....[158]....
        /*0ecc*/ 	.word	0x00013220


	//   ....[159]....
        /*0ed0*/ 	.word	0x00013280


	//   ....[160]....
        /*0ed4*/ 	.word	0x000132e0


	//   ....[161]....
        /*0ed8*/ 	.word	0x00013340


	//   ....[162]....
        /*0edc*/ 	.word	0x000133b0


	//   ....[163]....
        /*0ee0*/ 	.word	0x00013410


	//   ....[164]....
        /*0ee4*/ 	.word	0x00013470


	//   ....[165]....
        /*0ee8*/ 	.word	0x000134d0


	//   ....[166]....
        /*0eec*/ 	.word	0x00013540


	//   ....[167]....
        /*0ef0*/ 	.word	0x00013590


	//   ....[168]....
        /*0ef4*/ 	.word	0x000135d0


	//   ....[169]....
        /*0ef8*/ 	.word	0x00013620


	//   ....[170]....
        /*0efc*/ 	.word	0x00013670


	//   ....[171]....
        /*0f00*/ 	.word	0x000136c0


	//   ....[172]....
        /*0f04*/ 	.word	0x00013730


	//   ....[173]....
        /*0f08*/ 	.word	0x00013770


	//   ....[174]....
        /*0f0c*/ 	.word	0x000137c0


	//   ....[175]....
        /*0f10*/ 	.word	0x00013810


	//   ....[176]....
        /*0f14*/ 	.word	0x00013860


	//   ....[177]....
        /*0f18*/ 	.word	0x000138b0


	//   ....[178]....
        /*0f1c*/ 	.word	0x00013920


	//   ....[179]....
        /*0f20*/ 	.word	0x00013960


	//   ....[180]....
        /*0f24*/ 	.word	0x000139d0


	//   ....[181]....
        /*0f28*/ 	.word	0x00013a30


	//   ....[182]....
        /*0f2c*/ 	.word	0x00013a90


	//----- nvinfo : EIATTR_EXIT_INSTR_OFFSETS
	.align		4
.L_264:
        /*0f30*/ 	.byte	0x04, 0x1c
        /*0f32*/ 	.short	(.L_266 - .L_265)


	//   ....[0]....
.L_265:
        /*0f34*/ 	.word	0x000010d0


	//   ....[1]....
        /*0f38*/ 	.word	0x000121d0


	//----- nvinfo : EIATTR_MAX_THREADS
	.align		4
.L_266:
        /*0f3c*/ 	.byte	0x04, 0x05
        /*0f3e*/ 	.short	(.L_268 - .L_267)
.L_267:
        /*0f40*/ 	.word	0x00000080
        /*0f44*/ 	.word	0x00000001
        /*0f48*/ 	.word	0x00000001


	//----- nvinfo : EIATTR_CRS_STACK_SIZE
	.align		4
.L_268:
        /*0f4c*/ 	.byte	0x04, 0x1e
        /*0f4e*/ 	.short	(.L_270 - .L_269)
.L_269:
        /*0f50*/ 	.word	0x00000000
.L_270:


//--------------------- .nv.info._ZN7cutlass13device_kernelIN5flash19enable_sm80_to_sm89INS1_16FlashAttnFwdSm80INS1_25CollectiveMainloopFwdSm80ILi4ELi1ELb0EN4cute5tupleIJNS5_1CILi128EEENS7_ILi48EEENS7_ILi96EEEEEELi96ENS_6half_tEfNS_4arch4Sm80ELb1ELb0ELb1ELb1ELb0ELb1ELb1ELb1EEENS1_21CollectiveEpilogueFwdINS6_IJS8_SA_S9_EEENS6_IJNS7_ILi1EEESI_SI_EEESC_SE_Li128ELb1ELb1ELb1ELb0EEENS1_36VarlenDynamicPersistentTileSchedulerILi128ELi48ELi128ELi128ELb1ELb1ELb0ELb1ELb1ELb1EEEEEEEEEvNT_6ParamsE --------------------------
	.section	.nv.info._ZN7cutlass13device_kernelIN5flash19enable_sm80_to_sm89INS1_16FlashAttnFwdSm80INS1_25CollectiveMainloopFwdSm80ILi4ELi1ELb0EN4cute5tupleIJNS5_1CILi128EEENS7_ILi48EEENS7_ILi96EEEEEELi96ENS_6half_tEfNS_4arch4Sm80ELb1ELb0ELb1ELb1ELb0ELb1ELb1ELb1EEENS1_21CollectiveEpilogueFwdINS6_IJS8_SA_S9_EEENS6_IJNS7_ILi1EEESI_SI_EEESC_SE_Li128ELb1ELb1ELb1ELb0EEENS1_36VarlenDynamicPersistentTileSchedulerILi128ELi48ELi128ELi128ELb1ELb1ELb0ELb1ELb1ELb1EEEEEEEEEvNT_6ParamsE,"",@"SHT_CUDA_INFO"
	.sectionflags	@""
	.align	4


	//----- nvinfo : EIATTR_CUDA_API_VERSION
	.align		4
        /*0000*/ 	.byte	0x04, 0x37
        /*0002*/ 	.short	(.L_272 - .L_271)
.L_271:
        /*0004*/ 	.word	0x00000082


	//----- nvinfo : EIATTR_SW2861232_WAR
	.align		4
.L_272:
        /*0008*/ 	.byte	0x01, 0x35
	.zero		2


	//----- nvinfo : EIATTR_PARAM_CBANK
	.align		4
        /*000c*/ 	.byte	0x04, 0x0a
        /*000e*/ 	.short	(.L_274 - .L_273)
	.align		4
.L_273:
        /*0010*/ 	.word	index@(.nv.constant0._ZN7cutlass13device_kernelIN5flash19enable_sm80_to_sm89INS1_16FlashAttnFwdSm80INS1_25CollectiveMainloopFwdSm80ILi4ELi1ELb0EN4cute5tupleIJNS5_1CILi128EEENS7_ILi48EEENS7_ILi96EEEEEELi96ENS_6half_tEfNS_4arch4Sm80ELb1ELb0ELb1ELb1ELb0ELb1ELb1ELb1EEENS1_21CollectiveEpilogueFwdINS6_IJS8_SA_S9_EEENS6_IJNS7_ILi1EEESI_SI_EEESC_SE_Li128ELb1ELb1ELb1ELb0EEENS1_36VarlenDynamicPersistentTileSchedulerILi128ELi48ELi128ELi128ELb1ELb1ELb0ELb1ELb1ELb1EEEEEEEEEvNT_6ParamsE)
        /*0014*/ 	.short	0x0160
        /*0016*/ 	.short	0x0438


	//----- nvinfo : EIATTR_CBANK_PARAM_SIZE
	.align		4
.L_274:
        /*0018*/ 	.byte	0x03, 0x19
        /*001a*/ 	.short	0x0438


	//----- nvinfo : EIATTR_KPARAM_INFO
	.align		4
        /*001c*/ 	.byte	0x04, 0x17
        /*001e*/ 	.short	(.L_276 - .L_275)
.L_275:
        /*0020*/ 	.word	0x00000000
        /*0024*/ 	.short	0x0000
        /*0026*/ 	.short	0x0000
        /*0028*/ 	.byte	0x00, 0xf0, 0xe1, 0x10


	//----- nvinfo : EIATTR_MAXREG_COUNT
	.align		4
.L_276:
        /*002c*/ 	.byte	0x03, 0x1b
        /*002e*/ 	.short	0x00ff


	//----- nvinfo : EIATTR_NUM_BARRIERS
	.align		4
        /*0030*/ 	.byte	0x02, 0x4c
        /*0032*/ 	.byte	0x06
	.zero		1


	//----- nvinfo : EIATTR_ANNOTATIONS
	.align		4
        /*0034*/ 	.byte	0x04, 0x55
        /*0036*/ 	.short	(.L_278 - .L_277)


	//   ....[0]....
.L_277:
        /* <DEDUP_REMOVED lines=130> */


	//----- nvinfo : EIATTR_MERCURY_ISA_VERSION
	.align		4
.L_278:
        /*0840*/ 	.byte	0x03, 0x5f
        /*0842*/ 	.short	0x0000


	//----- nvinfo : EIATTR_INT_WARP_WIDE_INSTR_OFFSETS
	.align		4
        /*0844*/ 	.byte	0x04, 0x31
        /*0846*/ 	.short	(.L_280 - .L_279)


	//   ....[0]....
.L_279:
        /*0848*/ 	.word	0x00019c00


	//   ....[1]....
        /*084c*/ 	.word	0x00019c80


	//----- nvinfo : EIATTR_COOP_GROUP_MASK_REGIDS
	.align		4
.L_280:
        /*0850*/ 	.byte	0x04, 0x29
        /*0852*/ 	.short	(.L_282 - .L_281)


	//   ....[0]....
.L_281:
        /*0854*/ 	.word	0xffffffff


	//   ....[1]....
        /*0858*/ 	.word	0xffffffff


	//   ....[2]....
        /*085c*/ 	.word	0xffffffff


	//   ....[3]....
        /*0860*/ 	.word	0xffffffff


	//   ....[4]....
        /*0864*/ 	.word	0xffffffff


	//   ....[5]....
        /*0868*/ 	.word	0xffffffff


	//   ....[6]....
        /*086c*/ 	.word	0xffffffff


	//   ....[7]....
        /*0870*/ 	.word	0xffffffff


	//   ....[8]....
        /*0874*/ 	.word	0xffffffff


	//   ....[9]....
        /*0878*/ 	.word	0xffffffff


	//   ....[10]....
        /*087c*/ 	.word	0xffffffff


	//   ....[11]....
        /*0880*/ 	.word	0xffffffff


	//   ....[12]....
        /*0884*/ 	.word	0xffffffff


	//   ....[13]....
        /*0888*/ 	.word	0xffffffff


	//   ....[14]....
        /*088c*/ 	.word	0xffffffff


	//   ....[15]....
        /*0890*/ 	.word	0xffffffff


	//   ....[16]....
        /*0894*/ 	.word	0xffffffff


	//   ....[17]....
        /*0898*/ 	.word	0xffffffff


	//   ....[18]....
        /*089c*/ 	.word	0xffffffff


	//   ....[19]....
        /*08a0*/ 	.word	0xffffffff


	//   ....[20]....
        /*08a4*/ 	.word	0xffffffff


	//   ....[21]....
        /*08a8*/ 	.word	0xffffffff


	//   ....[22]....
        /*08ac*/ 	.word	0xffffffff


	//   ....[23]....
        /*08b0*/ 	.word	0xffffffff


	//   ....[24]....
        /*08b4*/ 	.word	0xffffffff


	//   ....[25]....
        /*08b8*/ 	.word	0xffffffff


	//   ....[26]....
        /*08bc*/ 	.word	0xffffffff


	//   ....[27]....
        /*08c0*/ 	.word	0xffffffff


	//   ....[28]....
        /*08c4*/ 	.word	0xffffffff


	//   ....[29]....
        /*08c8*/ 	.word	0xffffffff


	//   ....[30]....
        /*08cc*/ 	.word	0xffffffff


	//   ....[31]....
        /*08d0*/ 	.word	0xffffffff


	//   ....[32]....
        /*08d4*/ 	.word	0xffffffff


	//   ....[33]....
        /*08d8*/ 	.word	0xffffffff


	//   ....[34]....
        /*08dc*/ 	.word	0xffffffff


	//   ....[35]....
        /*08e0*/ 	.word	0xffffffff


	//   ....[36]....
        /*08e4*/ 	.word	0xffffffff


	//   ....[37]....
        /*08e8*/ 	.word	0xffffffff


	//   ....[38]....
        /*08ec*/ 	.word	0xffffffff


	//   ....[39]....
        /*08f0*/ 	.word	0xffffffff


	//   ....[40]....
        /*08f4*/ 	.word	0xffffffff


	//   ....[41]....
        /*08f8*/ 	.word	0xffffffff


	//   ....[42]....
        /*08fc*/ 	.word	0xffffffff


	//   ....[43]....
        /*0900*/ 	.word	0xffffffff


	//   ....[44]....
        /*0904*/ 	.word	0xffffffff


	//   ....[45]....
        /*0908*/ 	.word	0xffffffff


	//   ....[46]....
        /*090c*/ 	.word	0xffffffff


	//   ....[47]....
        /*0910*/ 	.word	0xffffffff


	//   ....[48]....
        /*0914*/ 	.word	0xffffffff


	//   ....[49]....
        /*0918*/ 	.word	0xffffffff


	//   ....[50]....
        /*091c*/ 	.word	0xffffffff


	//   ....[51]....
        /*0920*/ 	.word	0xffffffff


	//   ....[52]....
        /*0924*/ 	.word	0xffffffff


	//   ....[53]....
        /*0928*/ 	.word	0xffffffff


	//   ....[54]....
        /*092c*/ 	.word	0xffffffff


	//   ....[55]....
        /*0930*/ 	.word	0xffffffff


	//   ....[56]....
        /*0934*/ 	.word	0xffffffff


	//   ....[57]....
        /*0938*/ 	.word	0xffffffff


	//   ....[58]....
        /*093c*/ 	.word	0xffffffff


	//   ....[59]....
        /*0940*/ 	.word	0xffffffff


	//   ....[60]....
        /*0944*/ 	.word	0xffffffff


	//   ....[61]....
        /*0948*/ 	.word	0xffffffff


	//   ....[62]....
        /*094c*/ 	.word	0xffffffff


	//   ....[63]....
        /*0950*/ 	.word	0xffffffff


	//   ....[64]....
        /*0954*/ 	.word	0xffffffff


	//   ....[65]....
        /*0958*/ 	.word	0xffffffff


	//   ....[66]....
        /*095c*/ 	.word	0xffffffff


	//   ....[67]....
        /*0960*/ 	.word	0xffffffff


	//   ....[68]....
        /*0964*/ 	.word	0xffffffff


	//   ....[69]....
        /*0968*/ 	.word	0xffffffff


	//   ....[70]....
        /*096c*/ 	.word	0xffffffff


	//   ....[71]....
        /*0970*/ 	.word	0xffffffff


	//   ....[72]....
        /*0974*/ 	.word	0xffffffff


	//   ....[73]....
        /*0978*/ 	.word	0xffffffff


	//   ....[74]....
        /*097c*/ 	.word	0xffffffff


	//   ....[75]....
        /*0980*/ 	.word	0xffffffff


	//   ....[76]....
        /*0984*/ 	.word	0xffffffff


	//   ....[77]....
        /*0988*/ 	.word	0xffffffff


	//   ....[78]....
        /*098c*/ 	.word	0xffffffff


	//   ....[79]....
        /*0990*/ 	.word	0xffffffff


	//   ....[80]....
        /*0994*/ 	.word	0xffffffff


	//   ....[81]....
        /*0998*/ 	.word	0xffffffff


	//   ....[82]....
        /*099c*/ 	.word	0xffffffff


	//   ....[83]....
        /*09a0*/ 	.word	0xffffffff


	//   ....[84]....
        /*09a4*/ 	.word	0xffffffff


	//   ....[85]....
        /*09a8*/ 	.word	0xffffffff


	//   ....[86]....
        /*09ac*/ 	.word	0xffffffff


	//   ....[87]....
        /*09b0*/ 	.word	0xffffffff


	//   ....[88]....
        /*09b4*/ 	.word	0xffffffff


	//   ....[89]....
        /*09b8*/ 	.word	0xffffffff


	//   ....[90]....
        /*09bc*/ 	.word	0xffffffff


	//   ....[91]....
        /*09c0*/ 	.word	0xffffffff


	//   ....[92]....
        /*09c4*/ 	.word	0xffffffff


	//   ....[93]....
        /*09c8*/ 	.word	0xffffffff


	//   ....[94]....
        /*09cc*/ 	.word	0xffffffff


	//   ....[95]....
        /*09d0*/ 	.word	0xffffffff


	//   ....[96]....
        /*09d4*/ 	.word	0xffffffff


	//   ....[97]....
        /*09d8*/ 	.word	0xffffffff


	//   ....[98]....
        /*09dc*/ 	.word	0xffffffff


	//   ....[99]....
        /*09e0*/ 	.word	0xffffffff


	//   ....[100]....
        /*09e4*/ 	.word	0xffffffff


	//   ....[101]....
        /*09e8*/ 	.word	0xffffffff


	//   ....[102]....
        /*09ec*/ 	.word	0xffffffff


	//   ....[103]....
        /*09f0*/ 	.word	0xffffffff


	//   ....[104]....
        /*09f4*/ 	.word	0xffffffff


	//   ....[105]....
        /*09f8*/ 	.word	0xffffffff


	//   ....[106]....
        /*09fc*/ 	.word	0xffffffff


	//   ....[107]....
        /*0a00*/ 	.word	0xffffffff


	//   ....[108]....
        /*0a04*/ 	.word	0xffffffff


	//   ....[109]....
        /*0a08*/ 	.word	0xffffffff


	//   ....[110]....
        /*0a0c*/ 	.word	0xffffffff


	//   ....[111]....
        /*0a10*/ 	.word	0xffffffff


	//   ....[112]....
        /*0a14*/ 	.word	0xffffffff


	//   ....[113]....
        /*0a18*/ 	.word	0xffffffff


	//   ....[114]....
        /*0a1c*/ 	.word	0xffffffff


	//   ....[115]....
        /*0a20*/ 	.word	0xffffffff


	//   ....[116]....
        /*0a24*/ 	.word	0xffffffff


	//   ....[117]....
        /*0a28*/ 	.word	0xffffffff


	//   ....[118]....
        /*0a2c*/ 	.word	0xffffffff


	//   ....[119]....
        /*0a30*/ 	.word	0xffffffff


	//   ....[120]....
        /*0a34*/ 	.word	0xffffffff


	//   ....[121]....
        /*0a38*/ 	.word	0xffffffff


	//   ....[122]....
        /*0a3c*/ 	.word	0xffffffff


	//   ....[123]....
        /*0a40*/ 	.word	0xffffffff


	//   ....[124]....
        /*0a44*/ 	.word	0xffffffff


	//   ....[125]....
        /*0a48*/ 	.word	0xffffffff


	//   ....[126]....
        /*0a4c*/ 	.word	0xffffffff


	//   ....[127]....
        /*0a50*/ 	.word	0xffffffff


	//   ....[128]....
        /*0a54*/ 	.word	0xffffffff


	//   ....[129]....
        /*0a58*/ 	.word	0xffffffff


	//   ....[130]....
        /*0a5c*/ 	.word	0xffffffff


	//   ....[131]....
        /*0a60*/ 	.word	0xffffffff


	//   ....[132]....
        /*0a64*/ 	.word	0xffffffff


	//   ....[133]....
        /*0a68*/ 	.word	0xffffffff


	//   ....[134]....
        /*0a6c*/ 	.word	0xffffffff


	//   ....[135]....
        /*0a70*/ 	.word	0xffffffff


	//   ....[136]....
        /*0a74*/ 	.word	0xffffffff


	//   ....[137]....
        /*0a78*/ 	.word	0xffffffff


	//   ....[138]....
        /*0a7c*/ 	.word	0xffffffff


	//   ....[139]....
        /*0a80*/ 	.word	0xffffffff


	//   ....[140]....
        /*0a84*/ 	.word	0xffffffff


	//   ....[141]....
        /*0a88*/ 	.word	0xffffffff


	//   ....[142]....
        /*0a8c*/ 	.word	0xffffffff


	//   ....[143]....
        /*0a90*/ 	.word	0xffffffff


	//   ....[144]....
        /*0a94*/ 	.word	0xffffffff


	//   ....[145]....
        /*0a98*/ 	.word	0xffffffff


	//   ....[146]....
        /*0a9c*/ 	.word	0xffffffff


	//   ....[147]....
        /*0aa0*/ 	.word	0xffffffff


	//   ....[148]....
        /*0aa4*/ 	.word	0xffffffff


	//   ....[149]....
        /*0aa8*/ 	.word	0xffffffff


	//   ....[150]....
        /*0aac*/ 	.word	0xffffffff


	//   ....[151]....
        /*0ab0*/ 	.word	0xffffffff


	//   ....[152]....
        /*0ab4*/ 	.word	0xffffffff


	//   ....[153]....
        /*0ab8*/ 	.word	0xffffffff


	//   ....[154]....
        /*0abc*/ 	.word	0xffffffff


	//   ....[155]....
        /*0ac0*/ 	.word	0xffffffff


	//   ....[156]....
        /*0ac4*/ 	.word	0xffffffff


	//   ....[157]....
        /*0ac8*/ 	.word	0xffffffff


	//   ....[158]....
        /*0acc*/ 	.word	0xffffffff


	//   ....[159]....
        /*0ad0*/ 	.word	0xffffffff


	//   ....[160]....
        /*0ad4*/ 	.word	0xffffffff


	//   ....[161]....
        /*0ad8*/ 	.word	0xffffffff


	//   ....[162]....
        /*0adc*/ 	.word	0xffffffff


	//   ....[163]....
        /*0ae0*/ 	.word	0xffffffff


	//   ....[164]....
        /*0ae4*/ 	.word	0xffffffff


	//   ....[165]....
        /*0ae8*/ 	.word	0xffffffff


	//   ....[166]....
        /*0aec*/ 	.word	0xffffffff


	//   ....[167]....
        /*0af0*/ 	.word	0xffffffff


	//   ....[168]....
        /*0af4*/ 	.word	0xffffffff


	//   ....[169]....
        /*0af8*/ 	.word	0xffffffff


	//   ....[170]....
        /*0afc*/ 	.word	0xffffffff


	//   ....[171]....
        /*0b00*/ 	.word	0xffffffff


	//   ....[172]....
        /*0b04*/ 	.word	0xffffffff


	//   ....[173]....
        /*0b08*/ 	.word	0xffffffff


	//   ....[174]....
        /*0b0c*/ 	.word	0xffffffff


	//   ....[175]....
        /*0b10*/ 	.word	0xffffffff


	//   ....[176]....
        /*0b14*/ 	.word	0xffffffff


	//   ....[177]....
        /*0b18*/ 	.word	0xffffffff


	//   ....[178]....
        /*0b1c*/ 	.word	0xffffffff


	//   ....[179]....
        /*0b20*/ 	.word	0xffffffff


	//   ....[180]....
        /*0b24*/ 	.word	0xffffffff


	//   ....[181]....
        /*0b28*/ 	.word	0xffffffff


	//   ....[182]....
        /*0b2c*/ 	.word	0xffffffff


	//   ....[183]....
        /*0b30*/ 	.word	0xffffffff


	//   ....[184]....
        /*0b34*/ 	.word	0xffffffff


	//   ....[185]....
        /*0b38*/ 	.word	0xffffffff


	//   ....[186]....
        /*0b3c*/ 	.word	0xffffffff


	//   ....[187]....
        /*0b40*/ 	.word	0xffffffff


	//   ....[188]....
        /*0b44*/ 	.word	0xffffffff


	//   ....[189]....
        /*0b48*/ 	.word	0xffffffff


	//   ....[190]....
        /*0b4c*/ 	.word	0xffffffff


	//   ....[191]....
        /*0b50*/ 	.word	0xffffffff


	//   ....[192]....
        /*0b54*/ 	.word	0xffffffff


	//   ....[193]....
        /*0b58*/ 	.word	0xffffffff


	//   ....[194]....
        /*0b5c*/ 	.word	0xffffffff


	//   ....[195]....
        /*0b60*/ 	.word	0xffffffff


	//   ....[196]....
        /*0b64*/ 	.word	0xffffffff


	//   ....[197]....
        /*0b68*/ 	.word	0xffffffff


	//   ....[198]....
        /*0b6c*/ 	.word	0xffffffff


	//----- nvinfo : EIATTR_COOP_GROUP_INSTR_OFFSETS
	.align		4
.L_282:
        /*0b70*/ 	.byte	0x04, 0x28
        /*0b72*/ 	.short	(.L_284 - .L_283)


	//   ....[0]....
.L_283:
        /*0b74*/ 	.word	0x00000050


	//   ....[1]....
        /*0b78*/ 	.word	0x00000200


	//   ....[2]....
        /*0b7c*/ 	.word	0x00000230


	//   ....[3]....
        /*0b80*/ 	.word	0x00000260


	//   ....[4]....
        /*0b84*/ 	.word	0x00000290


	//   ....[5]....
        /*0b88*/ 	.word	0x000002c0


	//   ....[6]....
        /*0b8c*/ 	.word	0x000002f0


	//   ....[7]....
        /*0b90*/ 	.word	0x00000450


	//   ....[8]....
        /*0b94*/ 	.word	0x00000490


	//   ....[9]....
        /*0b98*/ 	.word	0x000004c0


	//   ....[10]....
        /*0b9c*/ 	.word	0x000004f0


	//   ....[11]....
        /*0ba0*/ 	.word	0x00000520


	//   ....[12]....
        /*0ba4*/ 	.word	0x00000550


	//   ....[13]....
        /*0ba8*/ 	.word	0x000005e0


	//   ....[14]....
        /*0bac*/ 	.word	0x00000630


	//   ....[15]....
        /*0bb0*/ 	.word	0x00000650


	//   ....[16]....
        /*0bb4*/ 	.word	0x000006b0


	//   ....[17]....
        /*0bb8*/ 	.word	0x000088e0


	//   ....[18]....
        /*0bbc*/ 	.word	0x00008900


	//   ....[19]....
        /*0bc0*/ 	.word	0x00008ab0


	//   ....[20]....
        /*0bc4*/ 	.word	0x00008ac0


	//   ....[21]....
        /*0bc8*/ 	.word	0x00008c60


	//   ....[22]....
        /*0bcc*/ 	.word	0x00008c80


	//   ....[23]....
        /*0bd0*/ 	.word	0x00008e20


	//   ....[24]....
        /*0bd4*/ 	.word	0x00008e30


	//   ....[25]....
        /*0bd8*/ 	.word	0x000096c0


	//   ....[26]....
        /*0bdc*/ 	.word	0x000096e0


	//   ....[27]....
        /*0be0*/ 	.word	0x000096f0


	//   ....[28]....
        /*0be4*/ 	.word	0x00009700


	//   ....[29]....
        /*0be8*/ 	.word	0x00009b70


	//   ....[30]....
        /*0bec*/ 	.word	0x00009de0


	//   ....[31]....
        /*0bf0*/ 	.word	0x00009e20


	//   ....[32]....
        /*0bf4*/ 	.word	0x00009e40


	//   ....[33]....
        /*0bf8*/ 	.word	0x0000ca00


	//   ....[34]....
        /*0bfc*/ 	.word	0x0000cab0


	//   ....[35]....
        /*0c00*/ 	.word	0x0000cad0


	//   ....[36]....
        /*0c04*/ 	.word	0x0000cae0


	//   ....[37]....
        /*0c08*/ 	.word	0x0000ce40


	//   ....[38]....
        /*0c0c*/ 	.word	0x0000cfa0


	//   ....[39]....
        /*0c10*/ 	.word	0x0000cff0


	//   ....[40]....
        /*0c14*/ 	.word	0x0000d030


	//   ....[41]....
        /*0c18*/ 	.word	0x00010f20


	//   ....[42]....
        /*0c1c*/ 	.word	0x00010f40


	//   ....[43]....
        /*0c20*/ 	.word	0x00011380


	//   ....[44]....
        /*0c24*/ 	.word	0x00011430


	//   ....[45]....
        /*0c28*/ 	.word	0x00011450


	//   ....[46]....
        /*0c2c*/ 	.word	0x00011470


	//   ....[47]....
        /*0c30*/ 	.word	0x00011540


	//   ....[48]....
        /*0c34*/ 	.word	0x000115b0


	//   ....[49]....
        /*0c38*/ 	.word	0x00011b90


	//   ....[50]....
        /*0c3c*/ 	.word	0x00011d60


	//   ....[51]....
        /*0c40*/ 	.word	0x00011d80


	//   ....[52]....
        /*0c44*/ 	.word	0x00011e80


	//   ....[53]....
        /*0c48*/ 	.word	0x00013ed0


	//   ....[54]....
        /*0c4c*/ 	.word	0x00013f00


	//   ....[55]....
        /*0c50*/ 	.word	0x000140a0


	//   ....[56]....
        /*0c54*/ 	.word	0x000140f0


	//   ....[57]....
        /*0c58*/ 	.word	0x000141b0


	//   ....[58]....
        /*0c5c*/ 	.word	0x00014390


	//   ....[59]....
        /*0c60*/ 	.word	0x00014710


	//   ....[60]....
        /*0c64*/ 	.word	0x00014830


	//   ....[61]....
        /*0c68*/ 	.word	0x00014900


	//   ....[62]....
        /*0c6c*/ 	.word	0x000149e0


	//   ....[63]....
        /*0c70*/ 	.word	0x00014a00


	//   ....[64]....
        /*0c74*/ 	.word	0x00014ae0


	//   ....[65]....
        /*0c78*/ 	.word	0x00017870


	//   ....[66]....
        /*0c7c*/ 	.word	0x000178b0


	//   ....[67]....
        /*0c80*/ 	.word	0x00017950


	//   ....[68]....
        /*0c84*/ 	.word	0x000179a0


	//   ....[69]....
        /*0c88*/ 	.word	0x000179e0


	//   ....[70]....
        /*0c8c*/ 	.word	0x00017af0


	//   ....[71]....
        /*0c90*/ 	.word	0x00017b20


	//   ....[72]....
        /*0c94*/ 	.word	0x00017f80


	//   ....[73]....
        /*0c98*/ 	.word	0x00019240


	//   ....[74]....
        /*0c9c*/ 	.word	0x00019270


	//   ....[75]....
        /*0ca0*/ 	.word	0x00019280


	//   ....[76]....
        /*0ca4*/ 	.word	0x00019290


	//   ....[77]....
        /*0ca8*/ 	.word	0x000192a0


	//   ....[78]....
        /*0cac*/ 	.word	0x000192d0


	//   ....[79]....
        /*0cb0*/ 	.word	0x000192f0


	//   ....[80]....
        /*0cb4*/ 	.word	0x00019310


	//   ....[81]....
        /*0cb8*/ 	.word	0x0001a8a0


	//   ....[82]....
        /*0cbc*/ 	.word	0x0001a8b0


	//   ....[83]....
        /*0cc0*/ 	.word	0x0001a8d0


	//   ....[84]....
        /*0cc4*/ 	.word	0x0001a8e0


	//   ....[85]....
        /*0cc8*/ 	.word	0x0001a8f0


	//   ....[86]....
        /*0ccc*/ 	.word	0x0001a900


	//   ....[87]....
        /*0cd0*/ 	.word	0x0001a920


	//   ....[88]....
        /*0cd4*/ 	.word	0x0001aa20


	//   ....[89]....
        /*0cd8*/ 	.word	0x0001ae10


	//   ....[90]....
        /*0cdc*/ 	.word	0x0001ae30


	//   ....[91]....
        /*0ce0*/ 	.word	0x0001afa0


	//   ....[92]....
        /*0ce4*/ 	.word	0x0001afb0


	//   ....[93]....
        /*0ce8*/ 	.word	0x0001b130


	//   ....[94]....
        /*0cec*/ 	.word	0x0001b150


	//   ....[95]....
        /*0cf0*/ 	.word	0x0001b2d0


	//   ....[96]....
        /*0cf4*/ 	.word	0x0001b2e0


	//   ....[97]....
        /*0cf8*/ 	.word	0x0001b660


	//   ....[98]....
        /*0cfc*/ 	.word	0x0001b680


	//   ....[99]....
        /*0d00*/ 	.word	0x0001bb50


	//   ....[100]....
        /*0d04*/ 	.word	0x0001bb60


	//   ....[101]....
        /*0d08*/ 	.word	0x0001bec0


	//   ....[102]....
        /*0d0c*/ 	.word	0x0001bee0


	//   ....[103]....
        /*0d10*/ 	.word	0x0001c260


	//   ....[104]....
        /*0d14*/ 	.word	0x0001c270


	//   ....[105]....
        /*0d18*/ 	.word	0x0001cdc0


	//   ....[106]....
        /*0d1c*/ 	.word	0x0001cde0


	//   ....[107]....
        /*0d20*/ 	.word	0x0001cf60


	//   ....[108]....
        /*0d24*/ 	.word	0x0001cf70


	//   ....[109]....
        /*0d28*/ 	.word	0x0001d0f0


	//   ....[110]....
        /*0d2c*/ 	.word	0x0001d110


	//   ....[111]....
        /*0d30*/ 	.word	0x0001d290


	//   ....[112]....
        /*0d34*/ 	.word	0x0001d2a0


	//   ....[113]....
        /*0d38*/ 	.word	0x0001d4e0


	//   ....[114]....
        /*0d3c*/ 	.word	0x0001d500


	//   ....[115]....
        /*0d40*/ 	.word	0x0001d630


	//   ....[116]....
        /*0d44*/ 	.word	0x0001d670


	//   ....[117]....
        /*0d48*/ 	.word	0x0001d6a0


	//   ....[118]....
        /*0d4c*/ 	.word	0x0001d6d0


	//   ....[119]....
        /*0d50*/ 	.word	0x0001d700


	//   ....[120]....
        /*0d54*/ 	.word	0x0001d730


	//   ....[121]....
        /*0d58*/ 	.word	0x0001d890


	//   ....[122]....
        /*0d5c*/ 	.word	0x0001d8d0


	//   ....[123]....
        /*0d60*/ 	.word	0x0001d900


	//   ....[124]....
        /*0d64*/ 	.word	0x0001d930


	//   ....[125]....
        /*0d68*/ 	.word	0x0001d960


	//   ....[126]....
        /*0d6c*/ 	.word	0x0001d990


	//   ....[127]....
        /*0d70*/ 	.word	0x0001da20


	//   ....[128]....
        /*0d74*/ 	.word	0x0001da80


	//   ....[129]....
        /*0d78*/ 	.word	0x0001da90


	//   ....[130]....
        /*0d7c*/ 	.word	0x0001daf0


	//   ....[131]....
        /*0d80*/ 	.word	0x0001e550


	//   ....[132]....
        /*0d84*/ 	.word	0x0001e5b0


	//   ....[133]....
        /*0d88*/ 	.word	0x0001e600


	//   ....[134]....
        /*0d8c*/ 	.word	0x0001e650


	//   ....[135]....
        /*0d90*/ 	.word	0x0001e6a0


	//   ....[136]....
        /*0d94*/ 	.word	0x0001e710


	//   ....[137]....
        /*0d98*/ 	.word	0x0001e750


	//   ....[138]....
        /*0d9c*/ 	.word	0x0001e7c0


	//   ....[139]....
        /*0da0*/ 	.word	0x0001e830


	//   ....[140]....
        /*0da4*/ 	.word	0x0001e890


	//   ....[141]....
        /*0da8*/ 	.word	0x0001e900


	//   ....[142]....
        /*0dac*/ 	.word	0x0001e970


	//   ....[143]....
        /*0db0*/ 	.word	0x0001e9d0


	//   ....[144]....
        /*0db4*/ 	.word	0x0001ea30


	//   ....[145]....
        /*0db8*/ 	.word	0x0001ea90


	//   ....[146]....
        /*0dbc*/ 	.word	0x0001eb00


	//   ....[147]....
        /*0dc0*/ 	.word	0x0001eb60


	//   ....[148]....
        /*0dc4*/ 	.word	0x0001ebc0


	//   ....[149]....
        /*0dc8*/ 	.word	0x0001ec10


	//   ....[150]....
        /*0dcc*/ 	.word	0x0001ec60


	//   ....[151]....
        /*0dd0*/ 	.word	0x0001ecb0


	//   ....[152]....
        /*0dd4*/ 	.word	0x0001ed00


	//   ....[153]....
        /*0dd8*/ 	.word	0x0001ed50


	//   ....[154]....
        /*0ddc*/ 	.word	0x0001eda0


	//   ....[155]....
        /*0de0*/ 	.word	0x0001edf0


	//   ....[156]....
        /*0de4*/ 	.word	0x0001ee40


	//   ....[157]....
        /*0de8*/ 	.word	0x0001eeb0


	//   ....[158]....
        /*0dec*/ 	.word	0x0001ef20


	//   ....[159]....
        /*0df0*/ 	.word	0x0001ef80


	//   ....[160]....
        /*0df4*/ 	.word	0x0001efe0


	//   ....[161]....
        /*0df8*/ 	.word	0x0001f040


	//   ....[162]....
        /*0dfc*/ 	.word	0x0001f0b0


	//   ....[163]....
        /*0e00*/ 	.word	0x0001f110


	//   ....[164]....
        /*0e04*/ 	.word	0x0001f170


	//   ....[165]....
        /*0e08*/ 	.word	0x0001f1d0


	//   ....[166]....
        /*0e0c*/ 	.word	0x0001f240


	//   ....[167]....
        /*0e10*/ 	.word	0x0001f2a0


	//   ....[168]....
        /*0e14*/ 	.word	0x0001f300


	//   ....[169]....
        /*0e18*/ 	.word	0x0001f360


	//   ....[170]....
        /*0e1c*/ 	.word	0x0001f3d0


	//   ....[171]....
        /*0e20*/ 	.word	0x0001f430


	//   ....[172]....
        /*0e24*/ 	.word	0x0001f490


	//   ....[173]....
        /*0e28*/ 	.word	0x0001f4f0


	//   ....[174]....
        /*0e2c*/ 	.word	0x0001f560


	//   ....[175]....
        /*0e30*/ 	.word	0x0001f5c0


	//   ....[176]....
        /*0e34*/ 	.word	0x0001f620


	//   ....[177]....
        /*0e38*/ 	.word	0x0001f680


	//   ....[178]....
        /*0e3c*/ 	.word	0x0001f6f0


	//   ....[179]....
        /*0e40*/ 	.word	0x0001f750


	//   ....[180]....
        /*0e44*/ 	.word	0x0001f7b0


	//   ....[181]....
        /*0e48*/ 	.word	0x0001f810


	//   ....[182]....
        /*0e4c*/ 	.word	0x0001f880


	//   ....[183]....
        /*0e50*/ 	.word	0x0001f8d0


	//   ....[184]....
        /*0e54*/ 	.word	0x0001f910


	//   ....[185]....
        /*0e58*/ 	.word	0x0001f960


	//   ....[186]....
        /*0e5c*/ 	.word	0x0001f9b0


	//   ....[187]....
        /*0e60*/ 	.word	0x0001fa00


	//   ....[188]....
        /*0e64*/ 	.word	0x0001fa70


	//   ....[189]....
        /*0e68*/ 	.word	0x0001fab0


	//   ....[190]....
        /*0e6c*/ 	.word	0x0001fb00


	//   ....[191]....
        /*0e70*/ 	.word	0x0001fb50


	//   ....[192]....
        /*0e74*/ 	.word	0x0001fba0


	//   ....[193]....
        /*0e78*/ 	.word	0x0001fbf0


	//   ....[194]....
        /*0e7c*/ 	.word	0x0001fc60


	//   ....[195]....
        /*0e80*/ 	.word	0x0001fca0


	//   ....[196]....
        /*0e84*/ 	.word	0x0001fd10


	//   ....[197]....
        /*0e88*/ 	.word	0x0001fd70


	//   ....[198]....
        /*0e8c*/ 	.word	0x0001fdd0


	//----- nvinfo : EIATTR_EXIT_INSTR_OFFSETS
	.align		4
.L_284:
        /*0e90*/ 	.byte	0x04, 0x1c
        /*0e92*/ 	.short	(.L_286 - .L_285)


	//   ....[0]....
.L_285:
        /*0e94*/ 	.word	0x000010d0


	//   ....[1]....
        /*0e98*/ 	.word	0x0001e510


	//----- nvinfo : EIATTR_MAX_THREADS
	.align		4
.L_286:
        /*0e9c*/ 	.byte	0x04, 0x05
        /*0e9e*/ 	.short	(.L_288 - .L_287)
.L_287:
        /*0ea0*/ 	.word	0x00000080
        /*0ea4*/ 	.word	0x00000001
        /*0ea8*/ 	.word	0x00000001


	//----- nvinfo : EIATTR_CRS_STACK_SIZE
	.align		4
.L_288:
        /*0eac*/ 	.byte	0x04, 0x1e
        /*0eae*/ 	.short	(.L_290 - .L_289)
.L_289:
        /*0eb0*/ 	.word	0x00000000
.L_290:


//--------------------- .nv.callgraph             --------------------------
	.section	.nv.callgraph,"",@"SHT_CUDA_CALLGRAPH"
	.align	4
	.sectionentsize	8
	.align		4
        /*0000*/ 	.word	0x00000000
	.align		4
        /*0004*/ 	.word	0xffffffff
	.align		4
        /*0008*/ 	.word	0x00000000
	.align		4
        /*000c*/ 	.word	0xfffffffe
	.align		4
        /*0010*/ 	.word	0x00000000
	.align		4
        /*0014*/ 	.word	0xfffffffd
	.align		4
        /*0018*/ 	.word	0x00000000
	.align		4
        /*001c*/ 	.word	0xfffffffc


//--------------------- .nv.rel.action            --------------------------
	.section	.nv.rel.action,"",@"SHT_CUDA_RELOCINFO"
	.align	8
	.sectionentsize	8
        /*0000*/ 	.byte	0x73, 0x00, 0x00, 0x00, 0x00, 0x00, 0x00, 0x00, 0x00, 0x00, 0x00, 0x11, 0x25, 0x00, 0x05, 0x36


//--------------------- .nv.constant4             --------------------------
	.section	.nv.constant4,"a",@progbits
	.align	8
	.align		8
.nv.constant4:
        /*0000*/ 	.dword	_ZN79_INTERNAL_f7b72895_43_flash_fwd_hdim96_fp16_split_softcap_sm80_cu_a6473388_35134cuda3std3__45__cpo5beginE
	.align		8
        /*0008*/ 	.dword	_ZN79_INTERNAL_f7b72895_43_flash_fwd_hdim96_fp16_split_softcap_sm80_cu_a6473388_35134cuda3std3__45__cpo3endE
	.align		8
        /*0010*/ 	.dword	_ZN79_INTERNAL_f7b72895_43_flash_fwd_hdim96_fp16_split_softcap_sm80_cu_a6473388_35134cuda3std3__45__cpo6cbeginE
	.align		8
        /*0018*/ 	.dword	_ZN79_INTERNAL_f7b72895_43_flash_fwd_hdim96_fp16_split_softcap_sm80_cu_a6473388_35134cuda3std3__45__cpo4cendE
	.align		8
        /*0020*/ 	.dword	_ZN79_INTERNAL_f7b72895_43_flash_fwd_hdim96_fp16_split_softcap_sm80_cu_a6473388_35134cuda3std3__481_GLOBAL__N__f7b72895_43_flash_fwd_hdim96_fp16_split_softcap_sm80_cu_a6473388_35136ignoreE
	.align		8
        /*0028*/ 	.dword	_ZN79_INTERNAL_f7b72895_43_flash_fwd_hdim96_fp16_split_softcap_sm80_cu_a6473388_35134cuda3std3__419piecewise_constructE
	.align		8
        /*0030*/ 	.dword	_ZN79_INTERNAL_f7b72895_43_flash_fwd_hdim96_fp16_split_softcap_sm80_cu_a6473388_35134cuda3std3__48in_placeE
	.align		8
        /*0038*/ 	.dword	_ZN79_INTERNAL_f7b72895_43_flash_fwd_hdim96_fp16_split_softcap_sm80_cu_a6473388_35134cuda3std6ranges3__45__cpo4swapE
	.align		8
        /*0040*/ 	.dword	_ZN79_INTERNAL_f7b72895_43_flash_fwd_hdim96_fp16_split_softcap_sm80_cu_a6473388_35134cuda3std6ranges3__45__cpo9iter_moveE
	.align		8
        /*0048*/ 	.dword	_ZN79_INTERNAL_f7b72895_43_flash_fwd_hdim96_fp16_split_softcap_sm80_cu_a6473388_35134cute7productE
	.align		8
        /*0050*/ 	.dword	_ZN79_INTERNAL_f7b72895_43_flash_fwd_hdim96_fp16_split_softcap_sm80_cu_a6473388_35134cute1_E


//--------------------- .nv.constant0._ZN7cutlass13device_kernelIN5flash19enable_sm80_to_sm89INS1_16FlashAttnFwdSm80INS1_25CollectiveMainloopFwdSm80ILi4ELi1ELb0EN4cute5tupleIJNS5_1CILi128EEENS7_ILi64EEENS7_ILi96EEEEEELi96ENS_6half_tEfNS_4arch4Sm80ELb0ELb0ELb1ELb0ELb0ELb0ELb1ELb1EEENS1_21CollectiveEpilogueFwdINS6_IJS8_SA_S9_EEENS6_IJNS7_ILi1EEESI_SI_EEESC_SE_Li128ELb0ELb1ELb1ELb0EEENS1_19SingleTileSchedulerILb0ELb1ELb1ELi128EEEEEEEEEvNT_6ParamsE --------------------------
	.section	.nv.constant0._ZN7cutlass13device_kernelIN5flash19enable_sm80_to_sm89INS1_16FlashAttnFwdSm80INS1_25CollectiveMainloopFwdSm80ILi4ELi1ELb0EN4cute5tupleIJNS5_1CILi128EEENS7_ILi64EEENS7_ILi96EEEEEELi96ENS_6half_tEfNS_4arch4Sm80ELb0ELb0ELb1ELb0ELb0ELb0ELb1ELb1EEENS1_21CollectiveEpilogueFwdINS6_IJS8_SA_S9_EEENS6_IJNS7_ILi1EEESI_SI_EEESC_SE_Li128ELb0ELb1ELb1ELb0EEENS1_19SingleTileSchedulerILb0ELb1ELb1ELi128EEEEEEEEEvNT_6ParamsE,"a",@progbits
	.sectionflags	@""
	.align	4
.nv.constant0._ZN7cutlass13device_kernelIN5flash19enable_sm80_to_sm89INS1_16FlashAttnFwdSm80INS1_25CollectiveMainloopFwdSm80ILi4ELi1ELb0EN4cute5tupleIJNS5_1CILi128EEENS7_ILi64EEENS7_ILi96EEEEEELi96ENS_6half_tEfNS_4arch4Sm80ELb0ELb0ELb1ELb0ELb0ELb0ELb1ELb1EEENS1_21CollectiveEpilogueFwdINS6_IJS8_SA_S9_EEENS6_IJNS7_ILi1EEESI_SI_EEESC_SE_Li128ELb0ELb1ELb1ELb0EEENS1_19SingleTileSchedulerILb0ELb1ELb1ELi128EEEEEEEEEvNT_6ParamsE:
	.zero		1400


//--------------------- .nv.constant0._ZN7cutlass13device_kernelIN5flash19enable_sm80_to_sm89INS1_16FlashAttnFwdSm80INS1_25CollectiveMainloopFwdSm80ILi4ELi1ELb0EN4cute5tupleIJNS5_1CILi128EEENS7_ILi48EEENS7_ILi96EEEEEELi96ENS_6half_tEfNS_4arch4Sm80ELb0ELb0ELb1ELb1ELb0ELb0ELb1ELb1EEENS1_21CollectiveEpilogueFwdINS6_IJS8_SA_S9_EEENS6_IJNS7_ILi1EEESI_SI_EEESC_SE_Li128ELb1ELb1ELb1ELb0EEENS1_36VarlenDynamicPersistentTileSchedulerILi128ELi48ELi128ELi128ELb1ELb1ELb0ELb0ELb1ELb1EEEEEEEEEvNT_6ParamsE --------------------------
	.section	.nv.constant0._ZN7cutlass13device_kernelIN5flash19enable_sm80_to_sm89INS1_16FlashAttnFwdSm80INS1_25CollectiveMainloopFwdSm80ILi4ELi1ELb0EN4cute5tupleIJNS5_1CILi128EEENS7_ILi48EEENS7_ILi96EEEEEELi96ENS_6half_tEfNS_4arch4Sm80ELb0ELb0ELb1ELb1ELb0ELb0ELb1ELb1EEENS1_21CollectiveEpilogueFwdINS6_IJS8_SA_S9_EEENS6_IJNS7_ILi1EEESI_SI_EEESC_SE_Li128ELb1ELb1ELb1ELb0EEENS1_36VarlenDynamicPersistentTileSchedulerILi128ELi48ELi128ELi128ELb1ELb1ELb0ELb0ELb1ELb1EEEEEEEEEvNT_6ParamsE,"a",@progbits
	.sectionflags	@""
	.align	4
.nv.constant0._ZN7cutlass13device_kernelIN5flash19enable_sm80_to_sm89INS1_16FlashAttnFwdSm80INS1_25CollectiveMainloopFwdSm80ILi4ELi1ELb0EN4cute5tupleIJNS5_1CILi128EEENS7_ILi48EEENS7_ILi96EEEEEELi96ENS_6half_tEfNS_4arch4Sm80ELb0ELb0ELb1ELb1ELb0ELb0ELb1ELb1EEENS1_21CollectiveEpilogueFwdINS6_IJS8_SA_S9_EEENS6_IJNS7_ILi1EEESI_SI_EEESC_SE_Li128ELb1ELb1ELb1ELb0EEENS1_36VarlenDynamicPersistentTileSchedulerILi128ELi48ELi128ELi128ELb1ELb1ELb0ELb0ELb1ELb1EEEEEEEEEvNT_6ParamsE:
	.zero		1432


//--------------------- .nv.constant0._ZN7cutlass13device_kernelIN5flash19enable_sm80_to_sm89INS1_16FlashAttnFwdSm80INS1_25CollectiveMainloopFwdSm80ILi4ELi1ELb0EN4cute5tupleIJNS5_1CILi128EEENS7_ILi48EEENS7_ILi96EEEEEELi96ENS_6half_tEfNS_4arch4Sm80ELb0ELb0ELb1ELb1ELb0ELb1ELb1ELb1EEENS1_21CollectiveEpilogueFwdINS6_IJS8_SA_S9_EEENS6_IJNS7_ILi1EEESI_SI_EEESC_SE_Li128ELb1ELb1ELb1ELb0EEENS1_36VarlenDynamicPersistentTileSchedulerILi128ELi48ELi128ELi128ELb1ELb1ELb0ELb0ELb1ELb1EEEEEEEEEvNT_6ParamsE --------------------------
	.section	.nv.constant0._ZN7cutlass13device_kernelIN5flash19enable_sm80_to_sm89INS1_16FlashAttnFwdSm80INS1_25CollectiveMainloopFwdSm80ILi4ELi1ELb0EN4cute5tupleIJNS5_1CILi128EEENS7_ILi48EEENS7_ILi96EEEEEELi96ENS_6half_tEfNS_4arch4Sm80ELb0ELb0ELb1ELb1ELb0ELb1ELb1ELb1EEENS1_21CollectiveEpilogueFwdINS6_IJS8_SA_S9_EEENS6_IJNS7_ILi1EEESI_SI_EEESC_SE_Li128ELb1ELb1ELb1ELb0EEENS1_36VarlenDynamicPersistentTileSchedulerILi128ELi48ELi128ELi128ELb1ELb1ELb0ELb0ELb1ELb1EEEEEEEEEvNT_6ParamsE,"a",@progbits
	.sectionflags	@""
	.align	4
.nv.constant0._ZN7cutlass13device_kernelIN5flash19enable_sm80_to_sm89INS1_16FlashAttnFwdSm80INS1_25CollectiveMainloopFwdSm80ILi4ELi1ELb0EN4cute5tupleIJNS5_1CILi128EEENS7_ILi48EEENS7_ILi96EEEEEELi96ENS_6half_tEfNS_4arch4Sm80ELb0ELb0ELb1ELb1ELb0ELb1ELb1ELb1EEENS1_21CollectiveEpilogueFwdINS6_IJS8_SA_S9_EEENS6_IJNS7_ILi1EEESI_SI_EEESC_SE_Li128ELb1ELb1ELb1ELb0EEENS1_36VarlenDynamicPersistentTileSchedulerILi128ELi48ELi128ELi128ELb1ELb1ELb0ELb0ELb1ELb1EEEEEEEEEvNT_6ParamsE:
	.zero		1432


//--------------------- .nv.constant0._ZN7cutlass13device_kernelIN5flash19enable_sm80_to_sm89INS1_16FlashAttnFwdSm80INS1_25CollectiveMainloopFwdSm80ILi4ELi1ELb0EN4cute5tupleIJNS5_1CILi128EEENS7_ILi48EEENS7_ILi96EEEEEELi96ENS_6half_tEfNS_4arch4Sm80ELb0ELb1ELb1ELb0ELb0ELb0ELb1ELb1EEENS1_21CollectiveEpilogueFwdINS6_IJS8_SA_S9_EEENS6_IJNS7_ILi1EEESI_SI_EEESC_SE_Li128ELb0ELb1ELb1ELb0EEENS1_19SingleTileSchedulerILb0ELb1ELb1ELi128EEEEEEEEEvNT_6ParamsE --------------------------
	.section	.nv.constant0._ZN7cutlass13device_kernelIN5flash19enable_sm80_to_sm89INS1_16FlashAttnFwdSm80INS1_25CollectiveMainloopFwdSm80ILi4ELi1ELb0EN4cute5tupleIJNS5_1CILi128EEENS7_ILi48EEENS7_ILi96EEEEEELi96ENS_6half_tEfNS_4arch4Sm80ELb0ELb1ELb1ELb0ELb0ELb0ELb1ELb1EEENS1_21CollectiveEpilogueFwdINS6_IJS8_SA_S9_EEENS6_IJNS7_ILi1EEESI_SI_EEESC_SE_Li128ELb0ELb1ELb1ELb0EEENS1_19SingleTileSchedulerILb0ELb1ELb1ELi128EEEEEEEEEvNT_6ParamsE,"a",@progbits
	.sectionflags	@""
	.align	4
.nv.constant0._ZN7cutlass13device_kernelIN5flash19enable_sm80_to_sm89INS1_16FlashAttnFwdSm80INS1_25CollectiveMainloopFwdSm80ILi4ELi1ELb0EN4cute5tupleIJNS5_1CILi128EEENS7_ILi48EEENS7_ILi96EEEEEELi96ENS_6half_tEfNS_4arch4Sm80ELb0ELb1ELb1ELb0ELb0ELb0ELb1ELb1EEENS1_21CollectiveEpilogueFwdINS6_IJS8_SA_S9_EEENS6_IJNS7_ILi1EEESI_SI_EEESC_SE_Li128ELb0ELb1ELb1ELb0EEENS1_19SingleTileSchedulerILb0ELb1ELb1ELi128EEEEEEEEEvNT_6ParamsE:
	.zero		1400


//--------------------- .nv.constant0._ZN7cutlass13device_kernelIN5flash19enable_sm80_to_sm89INS1_16FlashAttnFwdSm80INS1_25CollectiveMainloopFwdSm80ILi4ELi1ELb0EN4cute5tupleIJNS5_1CILi128EEENS7_ILi48EEENS7_ILi96EEEEEELi96ENS_6half_tEfNS_4arch4Sm80ELb0ELb1ELb1ELb1ELb0ELb0ELb1ELb1EEENS1_21CollectiveEpilogueFwdINS6_IJS8_SA_S9_EEENS6_IJNS7_ILi1EEESI_SI_EEESC_SE_Li128ELb1ELb1ELb1ELb0EEENS1_36VarlenDynamicPersistentTileSchedulerILi128ELi48ELi128ELi128ELb1ELb1ELb0ELb1ELb0ELb1EEEEEEEEEvNT_6ParamsE --------------------------
	.section	.nv.constant0._ZN7cutlass13device_kernelIN5flash19enable_sm80_to_sm89INS1_16FlashAttnFwdSm80INS1_25CollectiveMainloopFwdSm80ILi4ELi1ELb0EN4cute5tupleIJNS5_1CILi128EEENS7_ILi48EEENS7_ILi96EEEEEELi96ENS_6half_tEfNS_4arch4Sm80ELb0ELb1ELb1ELb1ELb0ELb0ELb1ELb1EEENS1_21CollectiveEpilogueFwdINS6_IJS8_SA_S9_EEENS6_IJNS7_ILi1EEESI_SI_EEESC_SE_Li128ELb1ELb1ELb1ELb0EEENS1_36VarlenDynamicPersistentTileSchedulerILi128ELi48ELi128ELi128ELb1ELb1ELb0ELb1ELb0ELb1EEEEEEEEEvNT_6ParamsE,"a",@progbits
	.sectionflags	@""
	.align	4
.nv.constant0._ZN7cutlass13device_kernelIN5flash19enable_sm80_to_sm89INS1_16FlashAttnFwdSm80INS1_25CollectiveMainloopFwdSm80ILi4ELi1ELb0EN4cute5tupleIJNS5_1CILi128EEENS7_ILi48EEENS7_ILi96EEEEEELi96ENS_6half_tEfNS_4arch4Sm80ELb0ELb1ELb1ELb1ELb0ELb0ELb1ELb1EEENS1_21CollectiveEpilogueFwdINS6_IJS8_SA_S9_EEENS6_IJNS7_ILi1EEESI_SI_EEESC_SE_Li128ELb1ELb1ELb1ELb0EEENS1_36VarlenDynamicPersistentTileSchedulerILi128ELi48ELi128ELi128ELb1ELb1ELb0ELb1ELb0ELb1EEEEEEEEEvNT_6ParamsE:
	.zero		1432


//--------------------- .nv.constant0._ZN7cutlass13device_kernelIN5flash19enable_sm80_to_sm89INS1_16FlashAttnFwdSm80INS1_25CollectiveMainloopFwdSm80ILi4ELi1ELb0EN4cute5tupleIJNS5_1CILi128EEENS7_ILi48EEENS7_ILi96EEEEEELi96ENS_6half_tEfNS_4arch4Sm80ELb0ELb1ELb1ELb1ELb0ELb1ELb1ELb1EEENS1_21CollectiveEpilogueFwdINS6_IJS8_SA_S9_EEENS6_IJNS7_ILi1EEESI_SI_EEESC_SE_Li128ELb1ELb1ELb1ELb0EEENS1_36VarlenDynamicPersistentTileSchedulerILi128ELi48ELi128ELi128ELb1ELb1ELb0ELb1ELb0ELb1EEEEEEEEEvNT_6ParamsE --------------------------
	.section	.nv.constant0._ZN7cutlass13device_kernelIN5flash19enable_sm80_to_sm89INS1_16FlashAttnFwdSm80INS1_25CollectiveMainloopFwdSm80ILi4ELi1ELb0EN4cute5tupleIJNS5_1CILi128EEENS7_ILi48EEENS7_ILi96EEEEEELi96ENS_6half_tEfNS_4arch4Sm80ELb0ELb1ELb1ELb1ELb0ELb1ELb1ELb1EEENS1_21CollectiveEpilogueFwdINS6_IJS8_SA_S9_EEENS6_IJNS7_ILi1EEESI_SI_EEESC_SE_Li128ELb1ELb1ELb1ELb0EEENS1_36VarlenDynamicPersistentTileSchedulerILi128ELi48ELi128ELi128ELb1ELb1ELb0ELb1ELb0ELb1EEEEEEEEEvNT_6ParamsE,"a",@progbits
	.sectionflags	@""
	.align	4
.nv.constant0._ZN7cutlass13device_kernelIN5flash19enable_sm80_to_sm89INS1_16FlashAttnFwdSm80INS1_25CollectiveMainloopFwdSm80ILi4ELi1ELb0EN4cute5tupleIJNS5_1CILi128EEENS7_ILi48EEENS7_ILi96EEEEEELi96ENS_6half_tEfNS_4arch4Sm80ELb0ELb1ELb1ELb1ELb0ELb1ELb1ELb1EEENS1_21CollectiveEpilogueFwdINS6_IJS8_SA_S9_EEENS6_IJNS7_ILi1EEESI_SI_EEESC_SE_Li128ELb1ELb1ELb1ELb0EEENS1_36VarlenDynamicPersistentTileSchedulerILi128ELi48ELi128ELi128ELb1ELb1ELb0ELb1ELb0ELb1EEEEEEEEEvNT_6ParamsE:
	.zero		1432


//--------------------- .nv.constant0._ZN7cutlass13device_kernelIN5flash19enable_sm80_to_sm89INS1_16FlashAttnFwdSm80INS1_25CollectiveMainloopFwdSm80ILi4ELi1ELb0EN4cute5tupleIJNS5_1CILi128EEENS7_ILi64EEENS7_ILi96EEEEEELi96ENS_6half_tEfNS_4arch4Sm80ELb1ELb0ELb1ELb0ELb0ELb0ELb1ELb1EEENS1_21CollectiveEpilogueFwdINS6_IJS8_SA_S9_EEENS6_IJNS7_ILi1EEESI_SI_EEESC_SE_Li128ELb0ELb1ELb1ELb0EEENS1_30DynamicPersistentTileSchedulerILi128ELi128ELb1ELb1ELb0EEEEEEEEEvNT_6ParamsE --------------------------
	.section	.nv.constant0._ZN7cutlass13device_kernelIN5flash19enable_sm80_to_sm89INS1_16FlashAttnFwdSm80INS1_25CollectiveMainloopFwdSm80ILi4ELi1ELb0EN4cute5tupleIJNS5_1CILi128EEENS7_ILi64EEENS7_ILi96EEEEEELi96ENS_6half_tEfNS_4arch4Sm80ELb1ELb0ELb1ELb0ELb0ELb0ELb1ELb1EEENS1_21CollectiveEpilogueFwdINS6_IJS8_SA_S9_EEENS6_IJNS7_ILi1EEESI_SI_EEESC_SE_Li128ELb0ELb1ELb1ELb0EEENS1_30DynamicPersistentTileSchedulerILi128ELi128ELb1ELb1ELb0EEEEEEEEEvNT_6ParamsE,"a",@progbits
	.sectionflags	@""
	.align	4
.nv.constant0._ZN7cutlass13device_kernelIN5flash19enable_sm80_to_sm89INS1_16FlashAttnFwdSm80INS1_25CollectiveMainloopFwdSm80ILi4ELi1ELb0EN4cute5tupleIJNS5_1CILi128EEENS7_ILi64EEENS7_ILi96EEEEEELi96ENS_6half_tEfNS_4arch4Sm80ELb1ELb0ELb1ELb0ELb0ELb0ELb1ELb1EEENS1_21CollectiveEpilogueFwdINS6_IJS8_SA_S9_EEENS6_IJNS7_ILi1EEESI_SI_EEESC_SE_Li128ELb0ELb1ELb1ELb0EEENS1_30DynamicPersistentTileSchedulerILi128ELi128ELb1ELb1ELb0EEEEEEEEEvNT_6ParamsE:
	.zero		1416


//--------------------- .nv.constant0._ZN7cutlass13device_kernelIN5flash19enable_sm80_to_sm89INS1_16FlashAttnFwdSm80INS1_25CollectiveMainloopFwdSm80ILi4ELi1ELb0EN4cute5tupleIJNS5_1CILi128EEENS7_ILi48EEENS7_ILi96EEEEEELi96ENS_6half_tEfNS_4arch4Sm80ELb1ELb0ELb1ELb1ELb0ELb0ELb1ELb1EEENS1_21CollectiveEpilogueFwdINS6_IJS8_SA_S9_EEENS6_IJNS7_ILi1EEESI_SI_EEESC_SE_Li128ELb1ELb1ELb1ELb0EEENS1_36VarlenDynamicPersistentTileSchedulerILi128ELi48ELi128ELi128ELb1ELb1ELb0ELb1ELb1ELb1EEEEEEEEEvNT_6ParamsE --------------------------
	.section	.nv.constant0._ZN7cutlass13device_kernelIN5flash19enable_sm80_to_sm89INS1_16FlashAttnFwdSm80INS1_25CollectiveMainloopFwdSm80ILi4ELi1ELb0EN4cute5tupleIJNS5_1CILi128EEENS7_ILi48EEENS7_ILi96EEEEEELi96ENS_6half_tEfNS_4arch4Sm80ELb1ELb0ELb1ELb1ELb0ELb0ELb1ELb1EEENS1_21CollectiveEpilogueFwdINS6_IJS8_SA_S9_EEENS6_IJNS7_ILi1EEESI_SI_EEESC_SE_Li128ELb1ELb1ELb1ELb0EEENS1_36VarlenDynamicPersistentTileSchedulerILi128ELi48ELi128ELi128ELb1ELb1ELb0ELb1ELb1ELb1EEEEEEEEEvNT_6ParamsE,"a",@progbits
	.sectionflags	@""
	.align	4
.nv.constant0._ZN7cutlass13device_kernelIN5flash19enable_sm80_to_sm89INS1_16FlashAttnFwdSm80INS1_25CollectiveMainloopFwdSm80ILi4ELi1ELb0EN4cute5tupleIJNS5_1CILi128EEENS7_ILi48EEENS7_ILi96EEEEEELi96ENS_6half_tEfNS_4arch4Sm80ELb1ELb0ELb1ELb1ELb0ELb0ELb1ELb1EEENS1_21CollectiveEpilogueFwdINS6_IJS8_SA_S9_EEENS6_IJNS7_ILi1EEESI_SI_EEESC_SE_Li128ELb1ELb1ELb1ELb0EEENS1_36VarlenDynamicPersistentTileSchedulerILi128ELi48ELi128ELi128ELb1ELb1ELb0ELb1ELb1ELb1EEEEEEEEEvNT_6ParamsE:
	.zero		1432


//--------------------- .nv.constant0._ZN7cutlass13device_kernelIN5flash19enable_sm80_to_sm89INS1_16FlashAttnFwdSm80INS1_25CollectiveMainloopFwdSm80ILi4ELi1ELb0EN4cute5tupleIJNS5_1CILi128EEENS7_ILi48EEENS7_ILi96EEEEEELi96ENS_6half_tEfNS_4arch4Sm80ELb1ELb0ELb1ELb1ELb0ELb1ELb1ELb1EEENS1_21CollectiveEpilogueFwdINS6_IJS8_SA_S9_EEENS6_IJNS7_ILi1EEESI_SI_EEESC_SE_Li128ELb1ELb1ELb1ELb0EEENS1_36VarlenDynamicPersistentTileSchedulerILi128ELi48ELi128ELi128ELb1ELb1ELb0ELb1ELb1ELb1EEEEEEEEEvNT_6ParamsE --------------------------
	.section	.nv.constant0._ZN7cutlass13device_kernelIN5flash19enable_sm80_to_sm89INS1_16FlashAttnFwdSm80INS1_25CollectiveMainloopFwdSm80ILi4ELi1ELb0EN4cute5tupleIJNS5_1CILi128EEENS7_ILi48EEENS7_ILi96EEEEEELi96ENS_6half_tEfNS_4arch4Sm80ELb1ELb0ELb1ELb1ELb0ELb1ELb1ELb1EEENS1_21CollectiveEpilogueFwdINS6_IJS8_SA_S9_EEENS6_IJNS7_ILi1EEESI_SI_EEESC_SE_Li128ELb1ELb1ELb1ELb0EEENS1_36VarlenDynamicPersistentTileSchedulerILi128ELi48ELi128ELi128ELb1ELb1ELb0ELb1ELb1ELb1EEEEEEEEEvNT_6ParamsE,"a",@progbits
	.sectionflags	@""
	.align	4
.nv.constant0._ZN7cutlass13device_kernelIN5flash19enable_sm80_to_sm89INS1_16FlashAttnFwdSm80INS1_25CollectiveMainloopFwdSm80ILi4ELi1ELb0EN4cute5tupleIJNS5_1CILi128EEENS7_ILi48EEENS7_ILi96EEEEEELi96ENS_6half_tEfNS_4arch4Sm80ELb1ELb0ELb1ELb1ELb0ELb1ELb1ELb1EEENS1_21CollectiveEpilogueFwdINS6_IJS8_SA_S9_EEENS6_IJNS7_ILi1EEESI_SI_EEESC_SE_Li128ELb1ELb1ELb1ELb0EEENS1_36VarlenDynamicPersistentTileSchedulerILi128ELi48ELi128ELi128ELb1ELb1ELb0ELb1ELb1ELb1EEEEEEEEEvNT_6ParamsE:
	.zero		1432


//--------------------- .text._ZN7cutlass13device_kernelIN5flash19enable_sm80_to_sm89INS1_16FlashAttnFwdSm80INS1_25CollectiveMainloopFwdSm80ILi4ELi1ELb0EN4cute5tupleIJNS5_1CILi128EEENS7_ILi64EEENS7_ILi96EEEEEELi96ENS_6half_tEfNS_4arch4Sm80ELb0ELb0ELb1ELb0ELb0ELb0ELb1ELb1EEENS1_21CollectiveEpilogueFwdINS6_IJS8_SA_S9_EEENS6_IJNS7_ILi1EEESI_SI_EEESC_SE_Li128ELb0ELb1ELb1ELb0EEENS1_19SingleTileSchedulerILb0ELb1ELb1ELi128EEEEEEEEEvNT_6ParamsE --------------------------
	.section	.text._ZN7cutlass13device_kernelIN5flash19enable_sm80_to_sm89INS1_16FlashAttnFwdSm80INS1_25CollectiveMainloopFwdSm80ILi4ELi1ELb0EN4cute5tupleIJNS5_1CILi128EEENS7_ILi64EEENS7_ILi96EEEEEELi96ENS_6half_tEfNS_4arch4Sm80ELb0ELb0ELb1ELb0ELb0ELb0ELb1ELb1EEENS1_21CollectiveEpilogueFwdINS6_IJS8_SA_S9_EEENS6_IJNS7_ILi1EEESI_SI_EEESC_SE_Li128ELb0ELb1ELb1ELb0EEENS1_19SingleTileSchedulerILb0ELb1ELb1ELi128EEEEEEEEEvNT_6ParamsE,"ax",@progbits
	.sectioninfo	@"SHI_REGISTERS=255"
	.align	128
.text._ZN7cutlass13device_kernelIN5flash19enable_sm80_to_sm89INS1_16FlashAttnFwdSm80INS1_25CollectiveMainloopFwdSm80ILi4ELi1ELb0EN4cute5tupleIJNS5_1CILi128EEENS7_ILi64EEENS7_ILi96EEEEEELi96ENS_6half_tEfNS_4arch4Sm80ELb0ELb0ELb1ELb0ELb0ELb0ELb1ELb1EEENS1_21CollectiveEpilogueFwdINS6_IJS8_SA_S9_EEENS6_IJNS7_ILi1EEESI_SI_EEESC_SE_Li128ELb0ELb1ELb1ELb0EEENS1_19SingleTileSchedulerILb0ELb1ELb1ELi128EEEEEEEEEvNT_6ParamsE:
        .type           _ZN7cutlass13device_kernelIN5flash19enable_sm80_to_sm89INS1_16FlashAttnFwdSm80INS1_25CollectiveMainloopFwdSm80ILi4ELi1ELb0EN4cute5tupleIJNS5_1CILi128EEENS7_ILi64EEENS7_ILi96EEEEEELi96ENS_6half_tEfNS_4arch4Sm80ELb0ELb0ELb1ELb0ELb0ELb0ELb1ELb1EEENS1_21CollectiveEpilogueFwdINS6_IJS8_SA_S9_EEENS6_IJNS7_ILi1EEESI_SI_EEESC_SE_Li128ELb0ELb1ELb1ELb0EEENS1_19SingleTileSchedulerILb0ELb1ELb1ELi128EEEEEEEEEvNT_6ParamsE,@function
        .size           _ZN7cutlass13device_kernelIN5flash19enable_sm80_to_sm89INS1_16FlashAttnFwdSm80INS1_25CollectiveMainloopFwdSm80ILi4ELi1ELb0EN4cute5tupleIJNS5_1CILi128EEENS7_ILi64EEENS7_ILi96EEEEEELi96ENS_6half_tEfNS_4arch4Sm80ELb0ELb0ELb1ELb0ELb0ELb0ELb1ELb1EEENS1_21CollectiveEpilogueFwdINS6_IJS8_SA_S9_EEENS6_IJNS7_ILi1EEESI_SI_EEESC_SE_Li128ELb0ELb1ELb1ELb0EEENS1_19SingleTileSchedulerILb0ELb1ELb1ELi128EEEEEEEEEvNT_6ParamsE,(.L_x_1424 - _ZN7cutlass13device_kernelIN5flash19enable_sm80_to_sm89INS1_16FlashAttnFwdSm80INS1_25CollectiveMainloopFwdSm80ILi4ELi1ELb0EN4cute5tupleIJNS5_1CILi128EEENS7_ILi64EEENS7_ILi96EEEEEELi96ENS_6half_tEfNS_4arch4Sm80ELb0ELb0ELb1ELb0ELb0ELb0ELb1ELb1EEENS1_21CollectiveEpilogueFwdINS6_IJS8_SA_S9_EEENS6_IJNS7_ILi1EEESI_SI_EEESC_SE_Li128ELb0ELb1ELb1ELb0EEENS1_19SingleTileSchedulerILb0ELb1ELb1ELi128EEEEEEEEEvNT_6ParamsE)
        .other          _ZN7cutlass13device_kernelIN5flash19enable_sm80_to_sm89INS1_16FlashAttnFwdSm80INS1_25CollectiveMainloopFwdSm80ILi4ELi1ELb0EN4cute5tupleIJNS5_1CILi128EEENS7_ILi64EEENS7_ILi96EEEEEELi96ENS_6half_tEfNS_4arch4Sm80ELb0ELb0ELb1ELb0ELb0ELb0ELb1ELb1EEENS1_21CollectiveEpilogueFwdINS6_IJS8_SA_S9_EEENS6_IJNS7_ILi1EEESI_SI_EEESC_SE_Li128ELb0ELb1ELb1ELb0EEENS1_19SingleTileSchedulerILb0ELb1ELb1ELi128EEEEEEEEEvNT_6ParamsE,@"STO_CUDA_ENTRY STV_DEFAULT"
_ZN7cutlass13device_kernelIN5flash19enable_sm80_to_sm89INS1_16FlashAttnFwdSm80INS1_25CollectiveMainloopFwdSm80ILi4ELi1ELb0EN4cute5tupleIJNS5_1CILi128EEENS7_ILi64EEENS7_ILi96EEEEEELi96ENS_6half_tEfNS_4arch4Sm80ELb0ELb0ELb1ELb0ELb0ELb0ELb1ELb1EEENS1_21CollectiveEpilogueFwdINS6_IJS8_SA_S9_EEENS6_IJNS7_ILi1EEESI_SI_EEESC_SE_Li128ELb0ELb1ELb1ELb0EEENS1_19SingleTileSchedulerILb0ELb1ELb1ELi128EEEEEEEEEvNT_6ParamsE:
[----:B------:R-:W-:-:S03]  /*0000*/  MOV R1, c[0x0][0x28] ;  /* 0x00000a0000017a02 */ /* 0x000fc60000000f00 */
[----:B------:R-:W1:Y:S01]  /*0010*/  S2R R174, SR_TID.X ;  /* 0x0000000000ae7919 */ /* 0x000e620000002100 */
[----:B------:R-:W-:-:S03]  /*0020*/  IADD3 R1, R1, -0x60, RZ ;  /* 0xffffffa001017810 */ /* 0x000fc60007ffe0ff */
[----:B------:R-:W2:Y:S04]  /*0030*/  S2R R2, SR_CTAID.Y ;  /* 0x0000000000027919 */ /* 0x000ea80000002600 */
[----:B------:R-:W3:Y:S01]  /*0040*/  S2R R28, SR_CTAID.Z ;  /* 0x00000000001c7919 */ /* 0x000ee20000002700 */
[----:B-1----:R-:W-:-:S06]  /*0050*/  SHF.R.U32.HI R0, RZ, 0x5, R174 ;  /* 0x00000005ff007819 */ /* 0x002fcc00000116ae */
[----:B------:R-:W1:Y:S02]  /*0060*/  SHFL.IDX PT, R0, R0, RZ, 0x1f ;  /* 0x00001fff00007589 */ /* 0x000e6400000e0000 */
[----:B-1----:R-:W-:-:S13]  /*0070*/  ISETP.NE.AND P0, PT, R0, RZ, PT ;  /* 0x000000ff0000720c */ /* 0x002fda0003f05270 */
[----:B------:R-:W-:Y:S05]  /*0080*/  @!P0 BRA `(.L_x_0) ;  /* 0x0000008000008947 */ /* 0x000fea0003800000 */
[----:B--23--:R1:W-:Y:S01]  /*0090*/  STL [R1+0x50], R2 ;  /* 0x0000500201007387 */ /* 0x00c3e20000100800 */
[----:B------:R-:W-:-:S04]  /*00a0*/  MOV R0, c[0x0][0x550] ;  /* 0x0001540000007a02 */ /* 0x000fc80000000f00 */
[----:B------:R-:W-:-:S13]  /*00b0*/  ISETP.NE.AND P0, PT, R0, 0x1, PT ;  /* 0x000000010000780c */ /* 0x000fda0003f05270 */
[----:B------:R-:W-:Y:S05]  /*00c0*/  @!P0 BRA `(.L_x_1) ;  /* 0x000000a000008947 */ /* 0x000fea0003800000 */
[----:B------:R-:W-:-:S05]  /*00d0*/  IMAD.HI.U32 R0, R2, c[0x0][0x554], RZ ;  /* 0x0001550002007a27 */ /* 0x000fca00078e00ff */
[----:B------:R-:W-:-:S05]  /*00e0*/  SHF.R.U32.HI R0, RZ, c[0x0][0x558], R0 ;  /* 0x00015600ff007a19 */ /* 0x000fca0000011600 */
[----:B------:R2:W-:Y:S01]  /*00f0*/  STL [R1+0x50], R0 ;  /* 0x0000500001007387 */ /* 0x0005e20000100800 */
[----:B------:R-:W-:Y:S05]  /*0100*/  BRA `(.L_x_1) ;  /* 0x0000006000007947 */ /* 0x000fea0003800000 */
.L_x_0:
[----:B--23--:R-:W-:Y:S01]  /*0110*/  IMAD.MOV.U32 R0, RZ, RZ, c[0x0][0x550] ;  /* 0x00015400ff007624 */ /* 0x00cfe200078e00ff */
[----:B------:R-:W-:-:S04]  /*0120*/  MOV R3, R2 ;  /* 0x0000000200037202 */ /* 0x000fc80000000f00 */
[----:B------:R-:W-:-:S13]  /*0130*/  ISETP.NE.AND P0, PT, R0, 0x1, PT ;  /* 0x000000010000780c */ /* 0x000fda0003f05270 */
[----:B------:R-:W-:-:S05]  /*0140*/  @P0 IMAD.HI.U32 R0, R2, c[0x0][0x554], RZ ;  /* 0x0001550002000a27 */ /* 0x000fca00078e00ff */
[----:B------:R-:W-:-:S05]  /*0150*/  @P0 SHF.R.U32.HI R3, RZ, c[0x0][0x558], R0 ;  /* 0x00015600ff030a19 */ /* 0x000fca0000011600 */
[----:B------:R1:W-:Y:S02]  /*0160*/  STL [R1+0x50], R3 ;  /* 0x0000500301007387 */ /* 0x0003e40000100800 */
.L_x_1:
[----:B------:R-:W3:Y:S01]  /*0170*/  LDL R22, [R1+0x50] ;  /* 0x0000500001167983 */ /* 0x000ee20000100800 */
[----:B------:R-:W-:Y:S02]  /*0180*/  ISETP.GE.AND P0, PT, R28, RZ, PT ;  /* 0x000000ff1c00720c */ /* 0x000fe40003f06270 */
[----:B--23--:R-:W-:-:S05]  /*0190*/  IADD3 R0, -R22, RZ, RZ ;  /* 0x000000ff16007210 */ /* 0x00cfca0007ffe1ff */
[----:B------:R-:W-:-:S06]  /*01a0*/  IMAD R10, R0, c[0x0][0x550], R2 ;  /* 0x00015400000a7a24 */ /* 0x000fcc00078e0202 */
[----:B------:R-:W-:Y:S05]  /*01b0*/  @!P0 EXIT ;  /* 0x000000000000894d */ /* 0x000fea0003800000 */
[----:B-1----:R-:W-:-:S05]  /*01c0*/  IMAD.MOV.U32 R3, RZ, RZ, c[0x0][0x1d0] ;  /* 0x00007400ff037624 */ /* 0x002fca00078e00ff */
[C---:B------:R-:W-:Y:S02]  /*01d0*/  ISETP.GE.AND P0, PT, R3.reuse, 0x1, PT ;  /* 0x000000010300780c */ /* 0x040fe40003f06270 */
[----:B------:R-:W-:-:S04]  /*01e0*/  IADD3 R2, R3, 0x3f, RZ ;  /* 0x0000003f03027810 */ /* 0x000fc80007ffe0ff */
[----:B------:R-:W-:-:S04]  /*01f0*/  SHF.R.S32.HI R0, RZ, 0x1f, R2 ;  /* 0x0000001fff007819 */ /* 0x000fc80000011402 */
[----:B------:R-:W-:Y:S01]  /*0200*/  LEA.HI R2, R0, R2, RZ, 0x6 ;  /* 0x0000000200027211 */ /* 0x000fe200078f30ff */
[----:B------:R-:W-:-:S03]  /*0210*/  IMAD.MOV.U32 R0, RZ, RZ, RZ ;  /* 0x000000ffff007224 */ /* 0x000fc600078e00ff */
[----:B------:R-:W-:Y:S01]  /*0220*/  SHF.R.S32.HI R11, RZ, 0x6, R2 ;  /* 0x00000006ff0b7819 */ /* 0x000fe20000011402 */
[----:B------:R-:W-:Y:S05]  /*0230*/  @!P0 BRA `(.L_x_2) ;  /* 0x0000020000008947 */ /* 0x000fea0003800000 */
[----:B------:R-:W-:-:S04]  /*0240*/  SHF.R.U32.HI R0, RZ, 0x10, R10 ;  /* 0x00000010ff007819 */ /* 0x000fc8000001160a */
[----:B------:R-:W-:-:S04]  /*0250*/  ISETP.NE.AND P0, PT, R0, RZ, PT ;  /* 0x000000ff0000720c */ /* 0x000fc80003f05270 */
[----:B------:R-:W-:-:S04]  /*0260*/  SEL R5, R0, c[0x0][0x338], P0 ;  /* 0x0000ce0000057a07 */ /* 0x000fc80000000000 */
[----:B------:R-:W-:Y:S02]  /*0270*/  IABS R0, R5 ;  /* 0x0000000500007213 */ /* 0x000fe40000000000 */
[----:B------:R-:W-:-:S03]  /*0280*/  IADD3 R7, R11, -0x1, R5 ;  /* 0xffffffff0b077810 */ /* 0x000fc60007ffe005 */
[----:B------:R-:W-:Y:S01]  /*0290*/  IMAD.MOV.U32 R4, RZ, RZ, R0 ;  /* 0x000000ffff047224 */ /* 0x000fe200078e0000 */
[----:B------:R-:W-:-:S03]  /*02a0*/  IABS R9, R7 ;  /* 0x0000000700097213 */ /* 0x000fc60000000000 */
[----:B------:R-:W1:Y:S08]  /*02b0*/  I2F.RP R2, R4 ;  /* 0x0000000400027306 */ /* 0x000e700000209400 */
[----:B-1----:R-:W1:Y:S02]  /*02c0*/  MUFU.RCP R2, R2 ;  /* 0x0000000200027308 */ /* 0x002e640000001000 */
[----:B-1----:R-:W-:-:S06]  /*02d0*/  IADD3 R2, R2, 0xffffffe, RZ ;  /* 0x0ffffffe02027810 */ /* 0x002fcc0007ffe0ff */
[----:B------:R-:W1:Y:S02]  /*02e0*/  F2I.FTZ.U32.TRUNC.NTZ R3, R2 ;  /* 0x0000000200037305 */ /* 0x000e64000021f000 */
[----:B-1----:R-:W-:Y:S02]  /*02f0*/  IMAD.MOV R0, RZ, RZ, -R3 ;  /* 0x000000ffff007224 */ /* 0x002fe400078e0a03 */
[----:B------:R-:W-:Y:S02]  /*0300*/  IMAD.MOV.U32 R2, RZ, RZ, RZ ;  /* 0x000000ffff027224 */ /* 0x000fe400078e00ff */
[----:B------:R-:W-:Y:S01]  /*0310*/  IMAD.MOV.U32 R6, RZ, RZ, R0 ;  /* 0x000000ffff067224 */ /* 0x000fe200078e0000 */
[----:B------:R-:W-:-:S03]  /*0320*/  IABS R0, R5 ;  /* 0x0000000500007213 */ /* 0x000fc60000000000 */
[----:B------:R-:W-:Y:S02]  /*0330*/  IMAD R6, R6, R4, RZ ;  /* 0x0000000406067224 */ /* 0x000fe400078e02ff */
[----:B------:R-:W-:Y:S02]  /*0340*/  IMAD.MOV R8, RZ, RZ, -R0 ;  /* 0x000000ffff087224 */ /* 0x000fe400078e0a00 */
[----:B------:R-:W-:-:S04]  /*0350*/  IMAD.HI.U32 R0, R3, R6, R2 ;  /* 0x0000000603007227 */ /* 0x000fc800078e0002 */
[----:B------:R-:W-:Y:S02]  /*0360*/  IMAD.MOV.U32 R2, RZ, RZ, R9 ;  /* 0x000000ffff027224 */ /* 0x000fe400078e0009 */
[----:B------:R-:W-:Y:S02]  /*0370*/  IMAD.MOV.U32 R3, RZ, RZ, R8 ;  /* 0x000000ffff037224 */ /* 0x000fe400078e0008 */
[----:B------:R-:W-:-:S04]  /*0380*/  IMAD.HI.U32 R0, R0, R2, RZ ;  /* 0x0000000200007227 */ /* 0x000fc800078e00ff */
[----:B------:R-:W-:-:S05]  /*0390*/  IMAD R2, R0, R3, R2 ;  /* 0x0000000300027224 */ /* 0x000fca00078e0202 */
[----:B------:R-:W-:-:S13]  /*03a0*/  ISETP.GT.U32.AND P1, PT, R4, R2, PT ;  /* 0x000000020400720c */ /* 0x000fda0003f24070 */
[----:B------:R-:W-:Y:S01]  /*03b0*/  @!P1 IMAD.IADD R2, R2, 0x1, -R4 ;  /* 0x0000000102029824 */ /* 0x000fe200078e0a04 */
[----:B------:R-:W-:Y:S02]  /*03c0*/  @!P1 IADD3 R0, R0, 0x1, RZ ;  /* 0x0000000100009810 */ /* 0x000fe40007ffe0ff */
[----:B------:R-:W-:Y:S02]  /*03d0*/  ISETP.NE.AND P1, PT, R5, RZ, PT ;  /* 0x000000ff0500720c */ /* 0x000fe40003f25270 */
[----:B------:R-:W-:Y:S02]  /*03e0*/  ISETP.GE.U32.AND P2, PT, R2, R4, PT ;  /* 0x000000040200720c */ /* 0x000fe40003f46070 */
[----:B------:R-:W-:-:S04]  /*03f0*/  LOP3.LUT R2, R7, R5, RZ, 0x3c, !PT ;  /* 0x0000000507027212 */ /* 0x000fc800078e3cff */
[----:B------:R-:W-:-:S07]  /*0400*/  ISETP.GE.AND P0, PT, R2, RZ, PT ;  /* 0x000000ff0200720c */ /* 0x000fce0003f06270 */
[----:B------:R-:W-:-:S06]  /*0410*/  @P2 IADD3 R0, R0, 0x1, RZ ;  /* 0x0000000100002810 */ /* 0x000fcc0007ffe0ff */
[----:B------:R-:W-:Y:S01]  /*0420*/  @!P0 IMAD.MOV R0, RZ, RZ, -R0 ;  /* 0x000000ffff008224 */ /* 0x000fe200078e0a00 */
[----:B------:R-:W-:Y:S02]  /*0430*/  @!P1 LOP3.LUT R0, RZ, R5, RZ, 0x33, !PT ;  /* 0x00000005ff009212 */ /* 0x000fe400078e33ff */
.L_x_2:
[----:B------:R-:W-:Y:S01]  /*0440*/  LOP3.LUT R2, R10, 0xffff, RZ, 0xc0, !PT ;  /* 0x0000ffff0a027812 */ /* 0x000fe200078ec0ff */
[----:B------:R-:W-:Y:S01]  /*0450*/  ULDC.64 UR6, c[0x0][0x118] ;  /* 0x0000460000067ab9 */ /* 0x000fe20000000a00 */
[----:B------:R-:W-:Y:S01]  /*0460*/  PLOP3.LUT P4, PT, PT, PT, PT, 0x80, 0x0 ;  /* 0x000000000000781c */ /* 0x000fe20003f8f070 */
[----:B------:R-:W-:Y:S01]  /*0470*/  CS2R R20, SRZ ;  /* 0x0000000000147805 */ /* 0x000fe2000001ff00 */
[----:B------:R-:W-:Y:S01]  /*0480*/  CS2R R18, SRZ ;  /* 0x0000000000127805 */ /* 0x000fe2000001ff00 */
[----:B------:R-:W-:Y:S01]  /*0490*/  IMAD R181, R2, R0, RZ ;  /* 0x0000000002b57224 */ /* 0x000fe200078e02ff */
[----:B------:R-:W-:Y:S01]  /*04a0*/  CS2R R94, SRZ ;  /* 0x00000000005e7805 */ /* 0x000fe2000001ff00 */
[----:B------:R-:W-:Y:S01]  /*04b0*/  CS2R R92, SRZ ;  /* 0x00000000005c7805 */ /* 0x000fe2000001ff00 */
[----:B------:R-:W-:Y:S01]  /*04c0*/  CS2R R98, SRZ ;  /* 0x0000000000627805 */ /* 0x000fe2000001ff00 */
[----:B------:R-:W-:Y:S01]  /*04d0*/  IMAD.IADD R0, R181, 0x1, R0 ;  /* 0x00000001b5007824 */ /* 0x000fe200078e0200 */
[----:B------:R1:W-:Y:S01]  /*04e0*/  STL [R1+0x54], R181 ;  /* 0x000054b501007387 */ /* 0x0003e20000100800 */
[----:B------:R-:W-:Y:S01]  /*04f0*/  CS2R R96, SRZ ;  /* 0x0000000000607805 */ /* 0x000fe2000001ff00 */
[----:B------:R-:W-:Y:S01]  /*0500*/  CS2R R90, SRZ ;  /* 0x00000000005a7805 */ /* 0x000fe2000001ff00 */
[----:B------:R-:W-:Y:S01]  /*0510*/  CS2R R88, SRZ ;  /* 0x0000000000587805 */ /* 0x000fe2000001ff00 */
[----:B------:R-:W-:Y:S01]  /*0520*/  IMNMX R173, R11, R0, PT ;  /* 0x000000000bad7217 */ /* 0x000fe20003800200 */
[----:B------:R-:W-:Y:S01]  /*0530*/  CS2R R86, SRZ ;  /* 0x0000000000567805 */ /* 0x000fe2000001ff00 */
[----:B------:R-:W-:Y:S01]  /*0540*/  CS2R R84, SRZ ;  /* 0x0000000000547805 */ /* 0x000fe2000001ff00 */
[----:B------:R-:W-:Y:S01]  /*0550*/  CS2R R78, SRZ ;  /* 0x00000000004e7805 */ /* 0x000fe2000001ff00 */
[----:B------:R-:W-:Y:S01]  /*0560*/  ISETP.GT.AND P0, PT, R173, R181, PT ;  /* 0x000000b5ad00720c */ /* 0x000fe20003f04270 */
[----:B------:R-:W-:Y:S01]  /*0570*/  CS2R R76, SRZ ;  /* 0x00000000004c7805 */ /* 0x000fe2000001ff00 */
        /* <DEDUP_REMOVED lines=38> */
[----:B------:R-:W-:Y:S05]  /*07e0*/  @!P0 BRA `(.L_x_3) ;  /* 0x0000917000008947 */ /* 0x000fea0003800000 */
[----:B-1----:R-:W-:-:S04]  /*07f0*/  ISETP.NE.U32.AND P1, PT, RZ, c[0x0][0x340], PT ;  /* 0x0000d000ff007a0c */ /* 0x002fc80003f25070 */
[----:B------:R-:W-:-:S13]  /*0800*/  ISETP.NE.AND.EX P1, PT, RZ, c[0x0][0x344], PT, P1 ;  /* 0x0000d100ff007a0c */ /* 0x000fda0003f25310 */
[----:B------:R-:W-:-:S04]  /*0810*/  @P1 IMAD.MOV.U32 R2, RZ, RZ, 0x4 ;  /* 0x00000004ff021424 */ /* 0x000fc800078e00ff */
[----:B------:R-:W-:-:S05]  /*0820*/  @P1 IMAD.WIDE R2, R28, R2, c[0x0][0x340] ;  /* 0x0000d0001c021625 */ /* 0x000fca00078e0202 */
[----:B------:R1:W2:Y:S01]  /*0830*/  @P1 LDG.E R17, [R2.64] ;  /* 0x0000000602111981 */ /* 0x0002a2000c1e1900 */
[----:B------:R-:W-:Y:S01]  /*0840*/  SHF.R.S32.HI R23, RZ, 0x1f, R174 ;  /* 0x0000001fff177819 */ /* 0x000fe200000114ae */
[----:B------:R-:W-:Y:S01]  /*0850*/  IMAD.MOV.U32 R4, RZ, RZ, c[0x0][0x2c4] ;  /* 0x0000b100ff047624 */ /* 0x000fe200078e00ff */
[----:B------:R-:W-:Y:S01]  /*0860*/  SHF.R.S32.HI R16, RZ, 0x1f, R22 ;  /* 0x0000001fff107819 */ /* 0x000fe20000011416 */
[----:B------:R-:W3:Y:S01]  /*0870*/  S2R R29, SR_CTAID.X ;  /* 0x00000000001d7919 */ /* 0x000ee20000002500 */
[CC--:B------:R-:W-:Y:S01]  /*0880*/  LEA.HI R20, R23.reuse, R174.reuse, RZ, 0x2 ;  /* 0x000000ae17147211 */ /* 0x0c0fe200078f10ff */
[----:B------:R-:W-:Y:S01]  /*0890*/  ULDC UR5, c[0x0][0x2c4] ;  /* 0x0000b10000057ab9 */ /* 0x000fe20000000800 */
[----:B------:R-:W-:Y:S01]  /*08a0*/  ISETP.NE.AND P0, PT, R4, 0x1, PT ;  /* 0x000000010400780c */ /* 0x000fe20003f05270 */
[----:B------:R-:W-:Y:S01]  /*08b0*/  IMAD R0, R16, c[0x0][0x1b8], RZ ;  /* 0x00006e0010007a24 */ /* 0x000fe200078e02ff */
[----:B------:R-:W-:Y:S01]  /*08c0*/  LOP3.LUT R4, R20, 0xfffffffc, RZ, 0xc0, !PT ;  /* 0xfffffffc14047812 */ /* 0x000fe200078ec0ff */
[----:B------:R-:W-:Y:S01]  /*08d0*/  ULDC UR4, c[0x0][0x168] ;  /* 0x00005a0000047ab9 */ /* 0x000fe20000000800 */
[-C--:B------:R-:W-:Y:S01]  /*08e0*/  LEA.HI R26, R23, R174.reuse, RZ, 0x3 ;  /* 0x000000ae171a7211 */ /* 0x080fe200078f18ff */
[----:B------:R-:W-:Y:S01]  /*08f0*/  IMAD R0, R22, c[0x0][0x1bc], R0 ;  /* 0x00006f0016007a24 */ /* 0x000fe200078e0200 */
[----:B------:R-:W-:Y:S01]  /*0900*/  SHF.R.S32.HI R19, RZ, 0x2, R20 ;  /* 0x00000002ff137819 */ /* 0x000fe20000011414 */
[----:B------:R-:W-:Y:S01]  /*0910*/  UIMAD UR4, UR5, UR4, URZ ;  /* 0x00000004050472a4 */ /* 0x000fe2000f8e023f */
[----:B------:R-:W-:Y:S01]  /*0920*/  IADD3 R4, -R4, R174, RZ ;  /* 0x000000ae04047210 */ /* 0x000fe20007ffe1ff */
[----:B------:R-:W-:Y:S01]  /*0930*/  BSSY B0, `(.L_x_4) ;  /* 0x000007b000007945 */ /* 0x000fe20003800000 */
[----:B------:R-:W-:-:S02]  /*0940*/  SHF.R.S32.HI R24, RZ, 0x3, R26 ;  /* 0x00000003ff187819 */ /* 0x000fc4000001141a */
[----:B------:R-:W-:Y:S01]  /*0950*/  SHF.R.S32.HI R27, RZ, 0x1f, R28 ;  /* 0x0000001fff1b7819 */ /* 0x000fe2000001141c */
[C-C-:B------:R-:W-:Y:S01]  /*0960*/  IMAD R5, R4.reuse, 0x20, R19.reuse ;  /* 0x0000002004057824 */ /* 0x140fe200078e0213 */
[-C--:B------:R-:W-:Y:S01]  /*0970*/  LEA.HI R25, R23, R174.reuse, RZ, 0x4 ;  /* 0x000000ae17197211 */ /* 0x080fe200078f20ff */
[----:B------:R-:W-:Y:S01]  /*0980*/  IMAD.SHL.U32 R4, R4, 0x8, RZ ;  /* 0x0000000804047824 */ /* 0x000fe200078e00ff */
[----:B------:R-:W-:Y:S01]  /*0990*/  SHF.R.S32.HI R9, RZ, 0x1f, R19 ;  /* 0x0000001fff097819 */ /* 0x000fe20000011413 */
[----:B------:R-:W-:Y:S01]  /*09a0*/  IMAD R8, R27, c[0x0][0x1c0], RZ ;  /* 0x000070001b087a24 */ /* 0x000fe200078e02ff */
[----:B------:R-:W-:Y:S01]  /*09b0*/  LOP3.LUT R12, R25, 0xfffffff0, RZ, 0xc0, !PT ;  /* 0xfffffff0190c7812 */ /* 0x000fe200078ec0ff */
[----:B-1----:R-:W-:Y:S01]  /*09c0*/  IMAD.WIDE.U32 R2, R22, c[0x0][0x1b8], RZ ;  /* 0x00006e0016027a25 */ /* 0x002fe200078e00ff */
[----:B------:R-:W-:Y:S02]  /*09d0*/  LEA.HI R160, R23, R174, RZ, 0x5 ;  /* 0x000000ae17a07211 */ /* 0x000fe400078f28ff */
[----:B---3--:R-:W-:Y:S01]  /*09e0*/  LEA R11, R29, R5, 0x7 ;  /* 0x000000051d0b7211 */ /* 0x008fe200078e38ff */
[----:B------:R-:W-:Y:S01]  /*09f0*/  IMAD.IADD R3, R3, 0x1, R0 ;  /* 0x0000000103037824 */ /* 0x000fe200078e0200 */
[----:B------:R-:W-:Y:S01]  /*0a00*/  ISETP.GE.AND P3, PT, R4, c[0x0][0x1d4], PT ;  /* 0x0000750004007a0c */ /* 0x000fe20003f66270 */
[----:B------:R-:W-:-:S02]  /*0a10*/  IMAD.SHL.U32 R0, R24, 0x40, RZ ;  /* 0x0000004018007824 */ /* 0x000fc400078e00ff */
[----:B------:R-:W-:Y:S01]  /*0a20*/  @P0 IMAD.HI.U32 R5, R11, c[0x0][0x2c8], RZ ;  /* 0x0000b2000b050a27 */ /* 0x000fe200078e00ff */
[----:B------:R-:W-:Y:S02]  /*0a30*/  P2R R31, PR, RZ, 0x8 ;  /* 0x00000008ff1f7803 */ /* 0x000fe40000000000 */
[----:B------:R-:W-:Y:S01]  /*0a40*/  LOP3.LUT R0, R0, 0xc0, RZ, 0xc0, !PT ;  /* 0x000000c000007812 */ /* 0x000fe200078ec0ff */
[C---:B------:R-:W-:Y:S02]  /*0a50*/  IMAD R8, R28.reuse, c[0x0][0x1c4], R8 ;  /* 0x000071001c087a24 */ /* 0x040fe400078e0208 */
[----:B------:R-:W-:Y:S01]  /*0a60*/  IMAD.WIDE.U32 R2, R28, c[0x0][0x1c0], R2 ;  /* 0x000070001c027a25 */ /* 0x000fe200078e0002 */
[----:B------:R-:W-:Y:S01]  /*0a70*/  LOP3.LUT R7, R0, 0x18, R4, 0xf8, !PT ;  /* 0x0000001800077812 */ /* 0x000fe200078ef804 */
[----:B------:R1:W-:Y:S01]  /*0a80*/  STL [R1+0x5c], R31 ;  /* 0x00005c1f01007387 */ /* 0x0003e20000100800 */
[----:B------:R-:W-:Y:S01]  /*0a90*/  SHF.R.U32.HI R6, RZ, 0x3, R0 ;  /* 0x00000003ff067819 */ /* 0x000fe20000011600 */
[----:B------:R-:W-:Y:S01]  /*0aa0*/  IMAD.MOV.U32 R0, RZ, RZ, R11 ;  /* 0x000000ffff007224 */ /* 0x000fe200078e000b */
[----:B------:R-:W-:Y:S01]  /*0ab0*/  @P0 SHF.R.U32.HI R0, RZ, c[0x0][0x2cc], R5 ;  /* 0x0000b300ff000a19 */ /* 0x000fe20000011605 */
[----:B------:R-:W-:Y:S01]  /*0ac0*/  IMAD.IADD R3, R3, 0x1, R8 ;  /* 0x0000000103037824 */ /* 0x000fe200078e0208 */
[----:B------:R-:W-:Y:S01]  /*0ad0*/  LOP3.LUT R233, R7, R6, RZ, 0x3c, !PT ;  /* 0x0000000607e97212 */ /* 0x000fe200078e3cff */
[----:B------:R-:W-:Y:S01]  /*0ae0*/  IMAD R7, R9, c[0x0][0x1e0], RZ ;  /* 0x0000780009077a24 */ /* 0x000fe200078e02ff */
[--C-:B------:R-:W-:Y:S01]  /*0af0*/  SHF.R.S32.HI R10, RZ, 0x1f, R0.reuse ;  /* 0x0000001fff0a7819 */ /* 0x100fe20000011400 */
[----:B------:R-:W-:Y:S01]  /*0b00*/  IMAD.MOV R13, RZ, RZ, -R0 ;  /* 0x000000ffff0d7224 */ /* 0x000fe200078e0a00 */
[----:B------:R-:W-:Y:S01]  /*0b10*/  SHF.R.S32.HI R5, RZ, 0x1f, R4 ;  /* 0x0000001fff057819 */ /* 0x000fe20000011404 */
[----:B------:R-:W-:-:S04]  /*0b20*/  IMAD.WIDE.U32 R2, R0, c[0x0][0x1b0], R2 ;  /* 0x00006c0000027a25 */ /* 0x000fc800078e0002 */
[----:B------:R-:W-:Y:S02]  /*0b30*/  IMAD R10, R10, c[0x0][0x1b0], RZ ;  /* 0x00006c000a0a7a24 */ /* 0x000fe400078e02ff */
[----:B------:R-:W-:Y:S02]  /*0b40*/  IMAD R6, R9, c[0x0][0x208], RZ ;  /* 0x0000820009067a24 */ /* 0x000fe400078e02ff */
[----:B------:R-:W-:Y:S02]  /*0b50*/  IMAD R0, R0, c[0x0][0x1b4], R10 ;  /* 0x00006d0000007a24 */ /* 0x000fe400078e020a */
[----:B------:R-:W-:Y:S02]  /*0b60*/  IMAD R10, R13, c[0x0][0x2c4], R11 ;  /* 0x0000b1000d0a7a24 */ /* 0x000fe400078e020b */
[----:B------:R-:W-:Y:S01]  /*0b70*/  IMAD.IADD R18, R174, 0x1, -R12 ;  /* 0x00000001ae127824 */ /* 0x000fe200078e0a0c */
[----:B------:R-:W-:Y:S01]  /*0b80*/  IADD3 R3, R3, R0, RZ ;  /* 0x0000000003037210 */ /* 0x000fe20007ffe0ff */
[C---:B------:R-:W-:Y:S01]  /*0b90*/  IMAD R14, R19.reuse, c[0x0][0x1e4], R7 ;  /* 0x00007900130e7a24 */ /* 0x040fe200078e0207 */
[----:B------:R-:W-:Y:S01]  /*0ba0*/  SHF.R.S32.HI R0, RZ, 0x1f, R10 ;  /* 0x0000001fff007819 */ /* 0x000fe2000001140a */
[C---:B------:R-:W-:Y:S01]  /*0bb0*/  IMAD R15, R19.reuse, c[0x0][0x20c], R6 ;  /* 0x00008300130f7a24 */ /* 0x040fe200078e0206 */
[----:B------:R-:W-:Y:S01]  /*0bc0*/  LEA.HI R21, R18, R18, RZ, 0x1 ;  /* 0x0000001212157211 */ /* 0x000fe200078f08ff */
[----:B------:R-:W-:-:S03]  /*0bd0*/  IMAD.WIDE.U32 R8, R19, c[0x0][0x1e0], R4 ;  /* 0x0000780013087a25 */ /* 0x000fc600078e0004 */
[----:B------:R-:W-:Y:S01]  /*0be0*/  SHF.R.S32.HI R12, RZ, 0x1, R21 ;  /* 0x00000001ff0c7819 */ /* 0x000fe20000011415 */
[----:B------:R-:W-:Y:S01]  /*0bf0*/  IMAD.WIDE.U32 R6, R19, c[0x0][0x208], R4 ;  /* 0x0000820013067a25 */ /* 0x000fe200078e0004 */
[----:B------:R-:W-:Y:S02]  /*0c00*/  IADD3 R9, R9, R14, RZ ;  /* 0x0000000e09097210 */ /* 0x000fe40007ffe0ff */
[----:B------:R-:W-:Y:S01]  /*0c10*/  SHF.R.S32.HI R13, RZ, 0x1f, R21 ;  /* 0x0000001fff0d7819 */ /* 0x000fe20000011415 */
[----:B------:R-:W-:Y:S02]  /*0c20*/  IMAD R0, R0, c[0x0][0x1a8], RZ ;  /* 0x00006a0000007a24 */ /* 0x000fe400078e02ff */
[----:B------:R-:W-:Y:S02]  /*0c30*/  IMAD.IADD R7, R7, 0x1, R15 ;  /* 0x0000000107077824 */ /* 0x000fe400078e020f */
[C---:B------:R-:W-:Y:S02]  /*0c40*/  IMAD R14, R16.reuse, c[0x0][0x1e8], RZ ;  /* 0x00007a00100e7a24 */ /* 0x040fe400078e02ff */
[----:B------:R-:W-:-:S02]  /*0c50*/  IMAD R15, R16, c[0x0][0x210], RZ ;  /* 0x00008400100f7a24 */ /* 0x000fc400078e02ff */
[----:B------:R-:W-:Y:S01]  /*0c60*/  IMAD R16, R10, c[0x0][0x1ac], R0 ;  /* 0x00006b000a107a24 */ /* 0x000fe200078e0200 */
[----:B------:R-:W-:Y:S01]  /*0c70*/  IADD3 R0, R4, 0x40, RZ ;  /* 0x0000004004007810 */ /* 0x000fe20007ffe0ff */
[----:B------:R-:W-:Y:S01]  /*0c80*/  IMAD.WIDE.U32 R10, R10, c[0x0][0x1a8], R2 ;  /* 0x00006a000a0a7a25 */ /* 0x000fe200078e0002 */
[----:B------:R-:W-:Y:S02]  /*0c90*/  LEA.HI R2, R13, R12, RZ, 0x2 ;  /* 0x0000000c0d027211 */ /* 0x000fe400078f10ff */
[----:B------:R-:W-:Y:S01]  /*0ca0*/  ISETP.GE.AND P6, PT, R0, c[0x0][0x1d4], PT ;  /* 0x0000750000007a0c */ /* 0x000fe20003fc6270 */
[----:B------:R-:W-:Y:S01]  /*0cb0*/  IMAD R14, R22, c[0x0][0x1ec], R14 ;  /* 0x00007b00160e7a24 */ /* 0x000fe200078e020e */
[----:B------:R-:W-:Y:S01]  /*0cc0*/  LOP3.LUT R13, R2, 0xfffffffc, RZ, 0xc0, !PT ;  /* 0xfffffffc020d7812 */ /* 0x000fe200078ec0ff */
[----:B------:R-:W-:Y:S01]  /*0cd0*/  IMAD R15, R22, c[0x0][0x214], R15 ;  /* 0x00008500160f7a24 */ /* 0x000fe200078e020f */
[----:B------:R-:W-:Y:S01]  /*0ce0*/  ISETP.GE.AND P5, PT, R0, c[0x0][0x198], PT ;  /* 0x0000660000007a0c */ /* 0x000fe20003fa6270 */
[----:B------:R-:W-:-:S04]  /*0cf0*/  IMAD.WIDE.U32 R8, R22, c[0x0][0x1e8], R8 ;  /* 0x00007a0016087a25 */ /* 0x000fc800078e0008 */
[----:B------:R-:W-:-:S04]  /*0d00*/  IMAD.WIDE.U32 R2, R22, c[0x0][0x210], R6 ;  /* 0x0000840016027a25 */ /* 0x000fc800078e0006 */
[----:B------:R-:W-:Y:S01]  /*0d10*/  IMAD.IADD R0, R11, 0x1, R16 ;  /* 0x000000010b007824 */ /* 0x000fe200078e0210 */
[----:B------:R-:W-:Y:S01]  /*0d20*/  LEA R16, P0, R10, c[0x0][0x160], 0x1 ;  /* 0x000058000a107a11 */ /* 0x000fe200078008ff */
[----:B------:R-:W-:Y:S02]  /*0d30*/  IMAD.IADD R22, R12, 0x1, -R13 ;  /* 0x000000010c167824 */ /* 0x000fe400078e0a0d */
[----:B------:R-:W-:Y:S01]  /*0d40*/  IMAD.IADD R13, R9, 0x1, R14 ;  /* 0x00000001090d7824 */ /* 0x000fe200078e020e */
[----:B------:R-:W-:Y:S01]  /*0d50*/  IADD3 R9, R3, R15, RZ ;  /* 0x0000000f03097210 */ /* 0x000fe20007ffe0ff */
[----:B------:R-:W-:Y:S01]  /*0d60*/  IMAD.MOV.U32 R12, RZ, RZ, R8 ;  /* 0x000000ffff0c7224 */ /* 0x000fe200078e0008 */
[----:B------:R-:W-:Y:S01]  /*0d70*/  LEA.HI.X R15, R10, c[0x0][0x164], R0, 0x1, P0 ;  /* 0x000059000a0f7a11 */ /* 0x000fe200000f0c00 */
[----:B------:R-:W-:Y:S01]  /*0d80*/  IMAD.MOV.U32 R23, RZ, RZ, 0x10 ;  /* 0x00000010ff177424 */ /* 0x000fe200078e00ff */
[----:B------:R-:W-:Y:S01]  /*0d90*/  LEA.HI R0, R20, R19, RZ, 0x1 ;  /* 0x0000001314007211 */ /* 0x000fe200078f08ff */
[----:B------:R1:W3:Y:S01]  /*0da0*/  SHFL.IDX PT, R6, R16, RZ, 0x1c1f ;  /* 0x001c1fff10067589 */ /* 0x0002e200000e0000 */
[----:B------:R-:W-:-:S02]  /*0db0*/  SHF.R.S32.HI R20, RZ, 0x5, R160 ;  /* 0x00000005ff147819 */ /* 0x000fc400000114a0 */
[----:B------:R-:W-:Y:S01]  /*0dc0*/  LOP3.LUT R0, R0, 0x7fffffe, RZ, 0xc0, !PT ;  /* 0x07fffffe00007812 */ /* 0x000fe200078ec0ff */
[----:B------:R1:W4:Y:S01]  /*0dd0*/  SHFL.IDX PT, R7, R15, RZ, 0x1c1f ;  /* 0x001c1fff0f077589 */ /* 0x00032200000e0000 */
[----:B------:R-:W-:Y:S02]  /*0de0*/  IADD3 R14, R4, 0x20, RZ ;  /* 0x00000020040e7810 */ /* 0x000fe40007ffe0ff */
[----:B------:R-:W-:Y:S02]  /*0df0*/  IADD3 R0, R19, -R0, RZ ;  /* 0x8000000013007210 */ /* 0x000fe40007ffe0ff */
[----:B------:R-:W-:Y:S02]  /*0e00*/  MOV R8, R2 ;  /* 0x0000000200087202 */ /* 0x000fe40000000f00 */
[----:B------:R-:W-:Y:S01]  /*0e10*/  ISETP.GE.AND P4, PT, R14, c[0x0][0x1d4], PT ;  /* 0x000075000e007a0c */ /* 0x000fe20003f86270 */
[----:B------:R-:W-:Y:S01]  /*0e20*/  IMAD R11, R20, 0x8, R0 ;  /* 0x00000008140b7824 */ /* 0x000fe200078e0200 */
[----:B------:R-:W-:-:S02]  /*0e30*/  LOP3.LUT P2, RZ, R22, 0x2, RZ, 0xc0, !PT ;  /* 0x0000000216ff7812 */ /* 0x000fc4000784c0ff */
[----:B------:R-:W-:Y:S01]  /*0e40*/  P2R R34, PR, RZ, 0x10 ;  /* 0x00000010ff227803 */ /* 0x000fe20000000000 */
[----:B------:R-:W-:Y:S01]  /*0e50*/  IMAD.U32 R233, R11, 0x20, R233 ;  /* 0x000000200be97824 */ /* 0x000fe200078e00e9 */
[----:B------:R-:W-:-:S03]  /*0e60*/  ISETP.GE.AND P4, PT, R14, c[0x0][0x198], PT ;  /* 0x000066000e007a0c */ /* 0x000fc60003f86270 */
[----:B------:R1:W-:Y:S01]  /*0e70*/  STL [R1+0x58], R34 ;  /* 0x0000582201007387 */ /* 0x0003e20000100800 */
[--C-:B--2---:R-:W-:Y:S01]  /*0e80*/  @P1 SHF.R.S32.HI R3, RZ, 0x1f, R17.reuse ;  /* 0x0000001fff031819 */ /* 0x104fe20000011411 */
[----:B------:R-:W-:Y:S01]  /*0e90*/  @P1 IMAD.MOV.U32 R2, RZ, RZ, R17 ;  /* 0x000000ffff021224 */ /* 0x000fe200078e0011 */
[----:B------:R-:W-:Y:S01]  /*0ea0*/  @!P1 MOV R3, R27 ;  /* 0x0000001b00039202 */ /* 0x000fe20000000f00 */
[----:B------:R-:W-:Y:S01]  /*0eb0*/  @!P1 IMAD.MOV.U32 R2, RZ, RZ, R28 ;  /* 0x000000ffff029224 */ /* 0x000fe200078e001c */
[----:B------:R-:W-:Y:S01]  /*0ec0*/  ISETP.GE.AND P1, PT, R4, c[0x0][0x198], PT ;  /* 0x0000660004007a0c */ /* 0x000fe20003f26270 */
[----:B------:R-:W-:Y:S02]  /*0ed0*/  IMAD R17, R29, 0x80, R19 ;  /* 0x000000801d117824 */ /* 0x000fe400078e0213 */
[C---:B------:R-:W-:Y:S02]  /*0ee0*/  IMAD R10, R3.reuse, c[0x0][0x1f0], RZ ;  /* 0x00007c00030a7a24 */ /* 0x040fe400078e02ff */
[----:B------:R-:W-:Y:S01]  /*0ef0*/  IMAD R0, R3, c[0x0][0x218], RZ ;  /* 0x0000860003007a24 */ /* 0x000fe200078e02ff */
[----:B------:R-:W-:Y:S01]  /*0f00*/  ISETP.GE.AND P0, PT, R17, UR4, PT ;  /* 0x0000000411007c0c */ /* 0x000fe2000bf06270 */
[C---:B------:R-:W-:Y:S01]  /*0f10*/  IMAD R10, R2.reuse, c[0x0][0x1f4], R10 ;  /* 0x00007d00020a7a24 */ /* 0x040fe200078e020a */
[----:B------:R-:W-:Y:S01]  /*0f20*/  SEL R3, R23, 0xfffffff0, !P2 ;  /* 0xfffffff017037807 */ /* 0x000fe20005000000 */
[----:B------:R-:W-:-:S02]  /*0f30*/  IMAD R0, R2, c[0x0][0x21c], R0 ;  /* 0x0000870002007a24 */ /* 0x000fc400078e0200 */
[----:B------:R-:W-:Y:S01]  /*0f40*/  IMAD.WIDE.U32 R36, R2, c[0x0][0x1f0], R12 ;  /* 0x00007c0002247a25 */ /* 0x000fe200078e000c */
[----:B------:R-:W-:-:S03]  /*0f50*/  SEL R12, RZ, 0x1, P3 ;  /* 0x00000001ff0c7807 */ /* 0x000fc60001800000 */
[----:B------:R-:W-:Y:S01]  /*0f60*/  IMAD.WIDE.U32 R32, R2, c[0x0][0x218], R8 ;  /* 0x0000860002207a25 */ /* 0x000fe200078e0008 */
[----:B------:R-:W-:Y:S01]  /*0f70*/  IADD3 R39, R37, R10, RZ ;  /* 0x0000000a25277210 */ /* 0x000fe20007ffe0ff */
[----:B------:R1:W-:Y:S02]  /*0f80*/  STL.64 [R1+0x48], R36 ;  /* 0x0000482401007387 */ /* 0x0003e40000100a00 */
[----:B------:R-:W-:Y:S02]  /*0f90*/  IMAD.IADD R30, R33, 0x1, R0 ;  /* 0x00000001211e7824 */ /* 0x000fe400078e0200 */
[----:B------:R1:W-:Y:S04]  /*0fa0*/  STL.64 [R1+0x40], R32 ;  /* 0x0000402001007387 */ /* 0x0003e80000100a00 */
[----:B------:R1:W-:Y:S04]  /*0fb0*/  STL [R1+0x30], R30 ;  /* 0x0000301e01007387 */ /* 0x0003e80000100800 */
[----:B------:R1:W-:Y:S01]  /*0fc0*/  STL [R1+0x3c], R39 ;  /* 0x00003c2701007387 */ /* 0x0003e20000100800 */
[----:B------:R-:W-:Y:S05]  /*0fd0*/  @P0 BRA `(.L_x_5) ;  /* 0x0000010000000947 */ /* 0x000fea0003800000 */
[----:B---34-:R-:W-:Y:S02]  /*0fe0*/  IADD3 R0, R4, 0x40, RZ ;  /* 0x0000004004007810 */ /* 0x018fe40007ffe0ff */
[----:B------:R-:W-:-:S02]  /*0ff0*/  SHF.R.S32.HI R8, RZ, 0x1f, R14 ;  /* 0x0000001fff087819 */ /* 0x000fc4000001140e */
[----:B------:R-:W-:Y:S02]  /*1000*/  SHF.R.S32.HI R2, RZ, 0x1f, R0 ;  /* 0x0000001fff027819 */ /* 0x000fe40000011400 */
[----:B------:R-:W-:Y:S02]  /*1010*/  LEA.HI R10, R8, R14, RZ, 0x3 ;  /* 0x0000000e080a7211 */ /* 0x000fe400078f18ff */
[----:B------:R-:W-:Y:S01]  /*1020*/  LEA.HI R2, R2, R0, RZ, 0x3 ;  /* 0x0000000002027211 */ /* 0x000fe200078f18ff */
[----:B------:R-:W-:Y:S01]  /*1030*/  IMAD.SHL.U32 R0, R233, 0x2, RZ ;  /* 0x00000002e9007824 */ /* 0x000fe200078e00ff */
[----:B------:R-:W-:Y:S02]  /*1040*/  LEA R8, P0, R4, R6, 0x1 ;  /* 0x0000000604087211 */ /* 0x000fe400078008ff */
[----:B------:R-:W-:Y:S02]  /*1050*/  LOP3.LUT R10, R10, 0xfffffff8, RZ, 0xc0, !PT ;  /* 0xfffffff80a0a7812 */ /* 0x000fe400078ec0ff */
[----:B------:R-:W-:-:S02]  /*1060*/  LOP3.LUT R2, R2, 0xfffffff8, RZ, 0xc0, !PT ;  /* 0xfffffff802027812 */ /* 0x000fc400078ec0ff */
[----:B------:R-:W-:Y:S01]  /*1070*/  LEA.HI.X R9, R4, R7, R5, 0x1, P0 ;  /* 0x0000000704097211 */ /* 0x000fe200000f0c05 */
[----:B------:R-:W-:-:S04]  /*1080*/  IMAD.WIDE R10, R10, 0x2, R6 ;  /* 0x000000020a0a7825 */ /* 0x000fc800078e0206 */
[----:B------:R-:W-:Y:S01]  /*1090*/  IMAD.WIDE R6, R2, 0x2, R6 ;  /* 0x0000000202067825 */ /* 0x000fe200078e0206 */
[----:B------:R-:W-:Y:S01]  /*10a0*/  @!PT LDS RZ, [RZ] ;  /* 0x00000000fffff984 */ /* 0x000fe20000000800 */
[----:B------:R2:W-:Y:S04]  /*10b0*/  LDGSTS.E.BYPASS.LTC128B.128 [R0+0x6100], [R8.64], !P1 ;  /* 0x0610000008007fae */ /* 0x0005e8000c901d46 */
[----:B------:R2:W-:Y:S04]  /*10c0*/  LDGSTS.E.BYPASS.LTC128B.128 [R0+0x8100], [R10.64], !P4 ;  /* 0x081000000a007fae */ /* 0x0005e8000e101d46 */
[----:B------:R2:W-:Y:S02]  /*10d0*/  LDGSTS.E.BYPASS.LTC128B.128 [R0+0xa100], [R6.64], !P5 ;  /* 0x0a10000006007fae */ /* 0x0005e4000e901d46 */
.L_x_5:
[----:B---34-:R-:W-:Y:S05]  /*10e0*/  BSYNC B0 ;  /* 0x0000000000007941 */ /* 0x018fea0003800000 */
.L_x_4:
[----:B--2---:R-:W-:Y:S01]  /*10f0*/  IADD3 R0, R17, 0x20, RZ ;  /* 0x0000002011007810 */ /* 0x004fe20007ffe0ff */
[----:B------:R2:W3:Y:S01]  /*1100*/  SHFL.IDX PT, R7, R15, 0x1, 0x1c1f ;  /* 0x003c1f000f077f89 */ /* 0x0004e200000e0000 */
[----:B------:R-:W-:Y:S02]  /*1110*/  BSSY B0, `(.L_x_6) ;  /* 0x0000014000007945 */ /* 0x000fe40003800000 */
[----:B------:R-:W-:Y:S01]  /*1120*/  ISETP.GE.AND P0, PT, R0, UR4, PT ;  /* 0x0000000400007c0c */ /* 0x000fe2000bf06270 */
[----:B------:R2:W4:-:S12]  /*1130*/  SHFL.IDX PT, R6, R16, 0x1, 0x1c1f ;  /* 0x003c1f0010067f89 */ /* 0x00051800000e0000 */
[----:B------:R-:W-:Y:S05]  /*1140*/  @P0 BRA `(.L_x_7) ;  /* 0x0000010000000947 */ /* 0x000fea0003800000 */
[----:B------:R-:W-:Y:S02]  /*1150*/  IADD3 R0, R4, 0x40, RZ ;  /* 0x0000004004007810 */ /* 0x000fe40007ffe0ff */
[----:B------:R-:W-:Y:S02]  /*1160*/  SHF.R.S32.HI R8, RZ, 0x1f, R14 ;  /* 0x0000001fff087819 */ /* 0x000fe4000001140e */
[----:B------:R-:W-:Y:S02]  /*1170*/  SHF.R.S32.HI R2, RZ, 0x1f, R0 ;  /* 0x0000001fff027819 */ /* 0x000fe40000011400 */
[----:B------:R-:W-:Y:S02]  /*1180*/  LEA.HI R10, R8, R14, RZ, 0x3 ;  /* 0x0000000e080a7211 */ /* 0x000fe400078f18ff */
[----:B------:R-:W-:Y:S01]  /*1190*/  LEA.HI R2, R2, R0, RZ, 0x3 ;  /* 0x0000000002027211 */ /* 0x000fe200078f18ff */
[----:B------:R-:W-:Y:S01]  /*11a0*/  IMAD.SHL.U32 R0, R233, 0x2, RZ ;  /* 0x00000002e9007824 */ /* 0x000fe200078e00ff */
[----:B----4-:R-:W-:-:S02]  /*11b0*/  LEA R8, P0, R4, R6, 0x1 ;  /* 0x0000000604087211 */ /* 0x010fc400078008ff */
[----:B------:R-:W-:Y:S02]  /*11c0*/  LOP3.LUT R10, R10, 0xfffffff8, RZ, 0xc0, !PT ;  /* 0xfffffff80a0a7812 */ /* 0x000fe400078ec0ff */
[----:B------:R-:W-:Y:S02]  /*11d0*/  LOP3.LUT R2, R2, 0xfffffff8, RZ, 0xc0, !PT ;  /* 0xfffffff802027812 */ /* 0x000fe400078ec0ff */
[----:B---3--:R-:W-:Y:S01]  /*11e0*/  LEA.HI.X R9, R4, R7, R5, 0x1, P0 ;  /* 0x0000000704097211 */ /* 0x008fe200000f0c05 */
[----:B------:R-:W-:-:S04]  /*11f0*/  IMAD.WIDE R10, R10, 0x2, R6 ;  /* 0x000000020a0a7825 */ /* 0x000fc800078e0206 */
[----:B------:R-:W-:Y:S01]  /*1200*/  IMAD.WIDE R6, R2, 0x2, R6 ;  /* 0x0000000202067825 */ /* 0x000fe200078e0206 */
[----:B------:R-:W-:Y:S01]  /*1210*/  @!PT LDS RZ, [RZ] ;  /* 0x00000000fffff984 */ /* 0x000fe20000000800 */
[----:B------:R3:W-:Y:S04]  /*1220*/  LDGSTS.E.BYPASS.LTC128B.128 [R0+0x6900], [R8.64], !P1 ;  /* 0x0690000008007fae */ /* 0x0007e8000c901d46 */
[----:B------:R3:W-:Y:S04]  /*1230*/  LDGSTS.E.BYPASS.LTC128B.128 [R0+0x8900], [R10.64], !P4 ;  /* 0x089000000a007fae */ /* 0x0007e8000e101d46 */
[----:B------:R3:W-:Y:S02]  /*1240*/  LDGSTS.E.BYPASS.LTC128B.128 [R0+0xa900], [R6.64], !P5 ;  /* 0x0a90000006007fae */ /* 0x0007e4000e901d46 */
.L_x_7:
[----:B------:R-:W-:Y:S05]  /*1250*/  BSYNC B0 ;  /* 0x0000000000007941 */ /* 0x000fea0003800000 */
.L_x_6:
[----:B---3--:R-:W-:Y:S01]  /*1260*/  IADD3 R0, R17, 0x40, RZ ;  /* 0x0000004011007810 */ /* 0x008fe20007ffe0ff */
[----:B------:R3:W1:Y:S01]  /*1270*/  SHFL.IDX PT, R7, R15, 0x2, 0x1c1f ;  /* 0x005c1f000f077f89 */ /* 0x00066200000e0000 */
[----:B------:R-:W-:Y:S02]  /*1280*/  BSSY B0, `(.L_x_8) ;  /* 0x0000014000007945 */ /* 0x000fe40003800000 */
[----:B------:R-:W-:Y:S01]  /*1290*/  ISETP.GE.AND P0, PT, R0, UR4, PT ;  /* 0x0000000400007c0c */ /* 0x000fe2000bf06270 */
[----:B----4-:R3:W4:-:S12]  /*12a0*/  SHFL.IDX PT, R6, R16, 0x2, 0x1c1f ;  /* 0x005c1f0010067f89 */ /* 0x01071800000e0000 */
        /* <DEDUP_REMOVED lines=10> */
[----:B-1----:R-:W-:Y:S01]  /*1350*/  LEA.HI.X R9, R4, R7, R5, 0x1, P0 ;  /* 0x0000000704097211 */ /* 0x002fe200000f0c05 */
[----:B------:R-:W-:-:S04]  /*1360*/  IMAD.WIDE R10, R10, 0x2, R6 ;  /* 0x000000020a0a7825 */ /* 0x000fc800078e0206 */
[----:B------:R-:W-:Y:S01]  /*1370*/  IMAD.WIDE R6, R2, 0x2, R6 ;  /* 0x0000000202067825 */ /* 0x000fe200078e0206 */
[----:B------:R-:W-:Y:S01]  /*1380*/  @!PT LDS RZ, [RZ] ;  /* 0x00000000fffff984 */ /* 0x000fe20000000800 */
[----:B------:R1:W-:Y:S04]  /*1390*/  LDGSTS.E.BYPASS.LTC128B.128 [R0+0x7100], [R8.64], !P1 ;  /* 0x0710000008007fae */ /* 0x0003e8000c901d46 */
[----:B------:R1:W-:Y:S04]  /*13a0*/  LDGSTS.E.BYPASS.LTC128B.128 [R0+0x9100], [R10.64], !P4 ;  /* 0x091000000a007fae */ /* 0x0003e8000e101d46 */
[----:B------:R1:W-:Y:S02]  /*13b0*/  LDGSTS.E.BYPASS.LTC128B.128 [R0+0xb100], [R6.64], !P5 ;  /* 0x0b10000006007fae */ /* 0x0003e4000e901d46 */
.L_x_9:
[----:B------:R-:W-:Y:S05]  /*13c0*/  BSYNC B0 ;  /* 0x0000000000007941 */ /* 0x000fea0003800000 */
.L_x_8:
[----:B-1--4-:R-:W1:Y:S01]  /*13d0*/  SHFL.IDX PT, R6, R16, 0x3, 0x1c1f ;  /* 0x007c1f0010067f89 */ /* 0x012e6200000e0000 */
[----:B------:R-:W-:Y:S01]  /*13e0*/  IADD3 R0, R17, 0x60, RZ ;  /* 0x0000006011007810 */ /* 0x000fe20007ffe0ff */
[----:B------:R-:W-:Y:S01]  /*13f0*/  IMAD.MOV.U32 R161, RZ, RZ, 0x6 ;  /* 0x00000006ffa17424 */ /* 0x000fe200078e00ff */
[----:B------:R-:W-:Y:S01]  /*1400*/  IADD3 R148, R173, -0x1, RZ ;  /* 0xffffffffad947810 */ /* 0x000fe20007ffe0ff */
[----:B------:R4:W5:Y:S01]  /*1410*/  SHFL.IDX PT, R7, R15, 0x3, 0x1c1f ;  /* 0x007c1f000f077f89 */ /* 0x00096200000e0000 */
[----:B------:R-:W-:Y:S01]  /*1420*/  ISETP.GE.AND P3, PT, R0, UR4, PT ;  /* 0x0000000400007c0c */ /* 0x000fe2000bf66270 */
[----:B------:R-:W-:Y:S01]  /*1430*/  IMAD.SHL.U32 R233, R233, 0x2, RZ ;  /* 0x00000002e9e97824 */ /* 0x000fe200078e00ff */
[----:B------:R-:W-:Y:S01]  /*1440*/  IADD3 R2, -R19, c[0x0][0x1d0], RZ ;  /* 0x0000740013027a10 */ /* 0x000fe20007ffe1ff */
[----:B------:R-:W-:Y:S01]  /*1450*/  IMAD.MOV.U32 R166, RZ, RZ, R38 ;  /* 0x000000ffffa67224 */ /* 0x000fe200078e0026 */
[----:B------:R-:W-:Y:S01]  /*1460*/  SHF.R.S32.HI R13, RZ, 0x1f, R18 ;  /* 0x0000001fff0d7819 */ /* 0x000fe20000011412 */
[----:B------:R-:W-:Y:S01]  /*1470*/  IMAD.MOV.U32 R167, RZ, RZ, R39 ;  /* 0x000000ffffa77224 */ /* 0x000fe200078e0027 */
[----:B------:R-:W-:Y:S01]  /*1480*/  IADD3 R163, R173, -0x2, RZ ;  /* 0xfffffffeada37810 */ /* 0x000fe20007ffe0ff */
[----:B------:R-:W-:Y:S01]  /*1490*/  IMAD R2, R148, -0x40, R2 ;  /* 0xffffffc094027824 */ /* 0x000fe200078e0202 */
[----:B------:R-:W-:Y:S01]  /*14a0*/  LEA.HI R13, R13, R18, RZ, 0x3 ;  /* 0x000000120d0d7211 */ /* 0x000fe200078f18ff */
[----:B------:R-:W-:-:S02]  /*14b0*/  IMAD.MOV.U32 R166, RZ, RZ, R36 ;  /* 0x000000ffffa67224 */ /* 0x000fc400078e0024 */
[----:B------:R-:W-:Y:S01]  /*14c0*/  IMAD.MOV.U32 R159, RZ, RZ, -0x40 ;  /* 0xffffffc0ff9f7424 */ /* 0x000fe200078e00ff */
[----:B------:R-:W-:Y:S01]  /*14d0*/  ISETP.GE.AND P2, PT, R2, 0x1, PT ;  /* 0x000000010200780c */ /* 0x000fe20003f46270 */
[----:B------:R-:W-:Y:S01]  /*14e0*/  IMAD.MOV.U32 R17, RZ, RZ, c[0x0][0x20c] ;  /* 0x00008300ff117624 */ /* 0x000fe200078e00ff */
[----:B------:R-:W-:Y:S01]  /*14f0*/  STL.64 [R1+0x38], R166 ;  /* 0x000038a601007387 */ /* 0x000fe20000100a00 */
[----:B------:R-:W-:Y:S01]  /*1500*/  IMAD R159, R148, R159, c[0x0][0x1d0] ;  /* 0x00007400949f7624 */ /* 0x000fe200078e029f */
[C---:B-1----:R-:W-:Y:S02]  /*1510*/  @!P3 LEA R8, P0, R4.reuse, R6, 0x1 ;  /* 0x000000060408b211 */ /* 0x042fe400078008ff */
[----:B--234-:R-:W-:Y:S02]  /*1520*/  SHF.R.S32.HI R15, RZ, 0x1f, R148 ;  /* 0x0000001fff0f7819 */ /* 0x01cfe40000011494 */
[C---:B-----5:R-:W-:Y:S01]  /*1530*/  @!P3 LEA.HI.X R9, R4.reuse, R7, R5, 0x1, P0 ;  /* 0x000000070409b211 */ /* 0x060fe200000f0c05 */
[----:B------:R-:W-:Y:S01]  /*1540*/  IMAD.MOV.U32 R5, RZ, RZ, c[0x0][0x1e0] ;  /* 0x00007800ff057624 */ /* 0x000fe200078e00ff */
[----:B------:R-:W-:-:S03]  /*1550*/  @!P3 IADD3 R4, R4, 0x40, RZ ;  /* 0x000000400404b810 */ /* 0x000fc60007ffe0ff */
[----:B------:R-:W-:Y:S01]  /*1560*/  @!PT LDS RZ, [RZ] ;  /* 0x00000000fffff984 */ /* 0x000fe20000000800 */
[----:B------:R1:W-:Y:S01]  /*1570*/  @!P3 LDGSTS.E.BYPASS.LTC128B.128 [R233+0x7900], [R8.64], !P1 ;  /* 0x0790000008e9bfae */ /* 0x0003e2000c901d46 */
[C---:B------:R-:W-:Y:S01]  /*1580*/  SHF.L.U64.HI R161, R5.reuse, R161, c[0x0][0x1e4] ;  /* 0x0000790005a17619 */ /* 0x040fe200000102a1 */
[C---:B------:R-:W-:Y:S01]  /*1590*/  IMAD.SHL.U32 R162, R5.reuse, 0x40, RZ ;  /* 0x0000004005a27824 */ /* 0x040fe200078e00ff */
[----:B------:R-:W-:Y:S01]  /*15a0*/  ISETP.GE.AND P1, PT, R2, 0x21, PT ;  /* 0x000000210200780c */ /* 0x000fe20003f26270 */
[----:B------:R-:W-:Y:S02]  /*15b0*/  IMAD.SHL.U32 R164, R5, 0x20, RZ ;  /* 0x0000002005a47824 */ /* 0x000fe400078e00ff */
[----:B------:R-:W-:-:S04]  /*15c0*/  IMAD R0, R161, R148, RZ ;  /* 0x00000094a1007224 */ /* 0x000fc800078e02ff */
[-C--:B------:R-:W-:Y:S02]  /*15d0*/  IMAD R0, R15, R162.reuse, R0 ;  /* 0x000000a20f007224 */ /* 0x080fe400078e0200 */
[----:B-1----:R-:W-:-:S04]  /*15e0*/  IMAD.WIDE.U32 R8, R148, R162, R166 ;  /* 0x000000a294087225 */ /* 0x002fc800078e00a6 */
[----:B------:R-:W-:Y:S01]  /*15f0*/  IMAD.IADD R0, R9, 0x1, R0 ;  /* 0x0000000109007824 */ /* 0x000fe200078e0200 */
[----:B------:R-:W-:Y:S01]  /*1600*/  @P2 LEA R10, P0, R8, c[0x0][0x1c8], 0x1 ;  /* 0x00007200080a2a11 */ /* 0x000fe200078008ff */
[----:B------:R-:W-:-:S03]  /*1610*/  IMAD.MOV.U32 R9, RZ, RZ, 0x5 ;  /* 0x00000005ff097424 */ /* 0x000fc600078e00ff */
[----:B------:R-:W-:Y:S02]  /*1620*/  @P2 LEA.HI.X R11, R8, c[0x0][0x1cc], R0, 0x1, P0 ;  /* 0x00007300080b2a11 */ /* 0x000fe400000f0c00 */
[----:B------:R-:W-:Y:S02]  /*1630*/  @P1 IADD3 R2, P0, R164, R8, RZ ;  /* 0x00000008a4021210 */ /* 0x000fe40007f1e0ff */
[----:B------:R-:W-:Y:S02]  /*1640*/  @!P3 SHF.R.S32.HI R8, RZ, 0x1f, R14 ;  /* 0x0000001fff08b819 */ /* 0x000fe4000001140e */
[----:B------:R-:W-:Y:S02]  /*1650*/  SHF.L.U64.HI R165, R5, R9, c[0x0][0x1e4] ;  /* 0x0000790005a57619 */ /* 0x000fe40000010209 */
[----:B------:R-:W-:Y:S02]  /*1660*/  @!P3 LEA.HI R8, R8, R14, RZ, 0x3 ;  /* 0x0000000e0808b211 */ /* 0x000fe400078f18ff */
[----:B------:R-:W-:Y:S01]  /*1670*/  SHF.R.S32.HI R14, RZ, 0x4, R25 ;  /* 0x00000004ff0e7819 */ /* 0x000fe20000011419 */
[----:B------:R-:W-:Y:S01]  /*1680*/  @P1 IMAD.X R0, R165, 0x1, R0, P0 ;  /* 0x00000001a5001824 */ /* 0x000fe200000e0600 */
[----:B------:R-:W-:-:S05]  /*1690*/  @!P3 LOP3.LUT R8, R8, 0xfffffff8, RZ, 0xc0, !PT ;  /* 0xfffffff80808b812 */ /* 0x000fca00078ec0ff */
[----:B------:R-:W-:-:S05]  /*16a0*/  @!P3 IMAD.WIDE R8, R8, 0x2, R6 ;  /* 0x000000020808b825 */ /* 0x000fca00078e0206 */
[----:B------:R1:W-:Y:S01]  /*16b0*/  @!P3 LDGSTS.E.BYPASS.LTC128B.128 [R233+0x9900], [R8.64], !P4 ;  /* 0x0990000008e9bfae */ /* 0x0003e2000e101d46 */
[----:B------:R-:W-:-:S04]  /*16c0*/  ISETP.NE.AND P4, PT, R34, RZ, PT ;  /* 0x000000ff2200720c */ /* 0x000fc80003f85270 */
[----:B------:R-:W-:Y:S02]  /*16d0*/  SEL R5, RZ, 0x2, P4 ;  /* 0x00000002ff057807 */ /* 0x000fe40002000000 */
[----:B-1----:R-:W-:-:S04]  /*16e0*/  @P1 LEA R8, P0, R2, c[0x0][0x1c8], 0x1 ;  /* 0x0000720002081a11 */ /* 0x002fc800078008ff */
[----:B------:R-:W-:Y:S02]  /*16f0*/  @P1 LEA.HI.X R9, R2, c[0x0][0x1cc], R0, 0x1, P0 ;  /* 0x0000730002091a11 */ /* 0x000fe400000f0c00 */
[----:B------:R-:W-:Y:S02]  /*1700*/  @!P3 SHF.R.S32.HI R0, RZ, 0x1f, R4 ;  /* 0x0000001fff00b819 */ /* 0x000fe40000011404 */
[----:B------:R-:W-:Y:S02]  /*1710*/  SEL R2, RZ, 0x4, P6 ;  /* 0x00000004ff027807 */ /* 0x000fe40003000000 */
[----:B------:R-:W-:Y:S02]  /*1720*/  @!P3 LEA.HI R4, R0, R4, RZ, 0x3 ;  /* 0x000000040004b211 */ /* 0x000fe400078f18ff */
[----:B------:R-:W-:Y:S02]  /*1730*/  LOP3.LUT R0, R26, 0xfffffff8, RZ, 0xc0, !PT ;  /* 0xfffffff81a007812 */ /* 0x000fe400078ec0ff */
[----:B------:R-:W-:-:S02]  /*1740*/  @!P3 LOP3.LUT R4, R4, 0xfffffff8, RZ, 0xc0, !PT ;  /* 0xfffffff80404b812 */ /* 0x000fc400078ec0ff */
[----:B------:R-:W-:Y:S01]  /*1750*/  IADD3 R16, R2, R5, R12 ;  /* 0x0000000502107210 */ /* 0x000fe20007ffe00c */
[----:B------:R-:W-:Y:S01]  /*1760*/  IMAD.IADD R0, R174, 0x1, -R0 ;  /* 0x00000001ae007824 */ /* 0x000fe200078e0a00 */
[----:B------:R-:W-:Y:S01]  /*1770*/  LEA.HI R5, R25, R14, RZ, 0x1 ;  /* 0x0000000e19057211 */ /* 0x000fe200078f08ff */
[----:B------:R-:W-:Y:S01]  /*1780*/  @!P3 IMAD.WIDE R6, R4, 0x2, R6 ;  /* 0x000000020406b825 */ /* 0x000fe200078e0206 */
[----:B------:R-:W-:Y:S02]  /*1790*/  LOP3.LUT R4, R21, 0x7fffffe, RZ, 0xc0, !PT ;  /* 0x07fffffe15047812 */ /* 0x000fe400078ec0ff */
[----:B------:R-:W-:Y:S02]  /*17a0*/  LEA.HI R2, R0, R0, RZ, 0x1 ;  /* 0x0000000000027211 */ /* 0x000fe400078f08ff */
[----:B------:R1:W-:Y:S01]  /*17b0*/  @!P3 LDGSTS.E.BYPASS.LTC128B.128 [R233+0xb900], [R6.64], !P5 ;  /* 0x0b90000006e9bfae */ /* 0x0003e2000e901d46 */
[----:B------:R-:W-:Y:S01]  /*17c0*/  ISETP.NE.AND P5, PT, R31, RZ, PT ;  /* 0x000000ff1f00720c */ /* 0x000fe20003fa5270 */
[----:B------:R-:W-:Y:S01]  /*17d0*/  IMAD.IADD R151, R18, 0x1, -R4 ;  /* 0x0000000112977824 */ /* 0x000fe200078e0a04 */
[----:B------:R-:W-:Y:S01]  /*17e0*/  LOP3.LUT R5, R5, 0xfffffffe, RZ, 0xc0, !PT ;  /* 0xfffffffe05057812 */ /* 0x000fe200078ec0ff */
[----:B------:R-:W0:Y:S01]  /*17f0*/  LDGDEPBAR ;  /* 0x00000000000079af */ /* 0x000e220000000000 */
[----:B------:R-:W-:-:S03]  /*1800*/  LOP3.LUT R12, R2, 0x3fffffe, RZ, 0xc0, !PT ;  /* 0x03fffffe020c7812 */ /* 0x000fc600078ec0ff */
[----:B------:R-:W-:Y:S01]  /*1810*/  BAR.SYNC.DEFER_BLOCKING 0x0 ;  /* 0x0000000000007b1d */ /* 0x000fe20000010000 */
[----:B------:R-:W-:Y:S02]  /*1820*/  IMAD.IADD R4, R14, 0x1, -R5 ;  /* 0x000000010e047824 */ /* 0x000fe400078e0a05 */
[----:B------:R-:W-:Y:S02]  /*1830*/  IMAD.IADD R5, R0, 0x1, -R12 ;  /* 0x0000000100057824 */ /* 0x000fe400078e0a0c */
[----:B------:R-:W-:Y:S02]  /*1840*/  IMAD.SHL.U32 R0, R22, 0x40, RZ ;  /* 0x0000004016007824 */ /* 0x000fe400078e00ff */
[----:B------:R-:W-:-:S03]  /*1850*/  IMAD.SHL.U32 R12, R24, 0x8, RZ ;  /* 0x00000008180c7824 */ /* 0x000fc600078e00ff */
[----:B------:R-:W-:Y:S02]  /*1860*/  LOP3.LUT R0, R0, 0xc0, RZ, 0xc0, !PT ;  /* 0x000000c000007812 */ /* 0x000fe400078ec0ff */
[----:B-1----:R-:W-:Y:S01]  /*1870*/  SHF.R.S32.HI R7, RZ, 0x1, R2 ;  /* 0x00000001ff077819 */ /* 0x002fe20000011402 */
[----:B------:R-:W-:Y:S01]  /*1880*/  IMAD.SHL.U32 R2, R4, 0x8, RZ ;  /* 0x0000000804027824 */ /* 0x000fe200078e00ff */
[----:B------:R-:W-:Y:S01]  /*1890*/  @!PT LDS RZ, [RZ] ;  /* 0x00000000fffff984 */ /* 0x000fe20000000800 */
[----:B------:R-:W-:Y:S01]  /*18a0*/  @!PT LDS RZ, [RZ] ;  /* 0x00000000fffff984 */ /* 0x000fe20000000800 */
[----:B------:R-:W-:Y:S01]  /*18b0*/  @!PT LDS RZ, [RZ] ;  /* 0x00000000fffff984 */ /* 0x000fe20000000800 */
[----:B------:R1:W-:Y:S04]  /*18c0*/  @P2 LDGSTS.E.BYPASS.LTC128B.128 [R233+0x3100], [R10.64], !P5 ;  /* 0x031000000ae92fae */ /* 0x0003e8000e901d46 */
[----:B------:R-:W-:Y:S01]  /*18d0*/  LOP3.LUT R6, R0, 0x8, R2, 0xf8, !PT ;  /* 0x0000000800067812 */ /* 0x000fe200078ef802 */
[----:B------:R-:W-:Y:S01]  /*18e0*/  IMAD.SHL.U32 R2, R13, 0x20, RZ ;  /* 0x000000200d027824 */ /* 0x000fe200078e00ff */
[----:B------:R1:W-:Y:S04]  /*18f0*/  @P2 LDGSTS.E.BYPASS.LTC128B.128 [R233+0x4100], [R10.64+0x40], !P4 ;  /* 0x041000400ae92fae */ /* 0x0003e8000e101d46 */
[----:B------:R-:W-:Y:S01]  /*1900*/  LOP3.LUT R149, R2, 0xffffff00, RZ, 0xc0, !PT ;  /* 0xffffff0002957812 */ /* 0x000fe200078ec0ff */
[----:B------:R1:W-:Y:S01]  /*1910*/  @P2 LDGSTS.E.BYPASS.LTC128B.128 [R233+0x5100], [R10.64+0x80], !P6 ;  /* 0x051000800ae92fae */ /* 0x0003e2000f101d46 */
[----:B------:R-:W-:-:S03]  /*1920*/  LOP3.LUT P2, RZ, R7, 0x2, RZ, 0xc0, !PT ;  /* 0x0000000207ff7812 */ /* 0x000fc6000784c0ff */
[----:B------:R2:W-:Y:S04]  /*1930*/  @P1 LDGSTS.E.BYPASS.LTC128B.128 [R233+0x3900], [R8.64], !P5 ;  /* 0x0390000008e91fae */ /* 0x0005e8000e901d46 */
[----:B------:R2:W-:Y:S04]  /*1940*/  @P1 LDGSTS.E.BYPASS.LTC128B.128 [R233+0x4900], [R8.64+0x40], !P4 ;  /* 0x0490004008e91fae */ /* 0x0005e8000e101d46 */
[----:B------:R2:W-:Y:S01]  /*1950*/  @P1 LDGSTS.E.BYPASS.LTC128B.128 [R233+0x5900], [R8.64+0x80], !P6 ;  /* 0x0590008008e91fae */ /* 0x0005e2000f101d46 */
[----:B------:R-:W-:-:S03]  /*1960*/  LOP3.LUT P1, RZ, R16, 0x2, RZ, 0xc0, !PT ;  /* 0x0000000210ff7812 */ /* 0x000fc6000782c0ff */
[----:B------:R-:W0:Y:S01]  /*1970*/  LDGDEPBAR ;  /* 0x00000000000079af */ /* 0x000e220000000000 */
[----:B-1----:R-:W-:-:S04]  /*1980*/  IMAD.WIDE.U32 R10, R148, c[0x0][0x208], RZ ;  /* 0x00008200940a7a25 */ /* 0x002fc800078e00ff */
[----:B--2---:R-:W-:Y:S01]  /*1990*/  IMAD R9, R4, 0x8, R5 ;  /* 0x0000000804097824 */ /* 0x004fe200078e0205 */
[----:B------:R-:W-:Y:S01]  /*19a0*/  SHF.R.U32.HI R5, RZ, 0x3, R0 ;  /* 0x00000003ff057819 */ /* 0x000fe20000011600 */
[----:B------:R-:W-:Y:S01]  /*19b0*/  IMAD.SHL.U32 R4, R7, 0x40, RZ ;  /* 0x0000004007047824 */ /* 0x000fe200078e00ff */
[----:B------:R-:W-:-:S04]  /*19c0*/  DEPBAR.LE SB0, 0x1 ;  /* 0x000080400000791a */ /* 0x000fc80000000000 */
[----:B------:R-:W-:Y:S01]  /*19d0*/  LOP3.LUT R0, R4, 0xc0, RZ, 0xc0, !PT ;  /* 0x000000c004007812 */ /* 0x000fe200078ec0ff */
[----:B------:R-:W-:-:S04]  /*19e0*/  DEPBAR.LE SB0, 0x0 ;  /* 0x000080000000791a */ /* 0x000fc80000000000 */
[----:B------:R-:W-:Y:S01]  /*19f0*/  IMAD R8, R15, c[0x0][0x208], RZ ;  /* 0x000082000f087a24 */ /* 0x000fe200078e02ff */
[----:B------:R-:W-:Y:S01]  /*1a00*/  LOP3.LUT R2, R0, 0x8, R12, 0xf8, !PT ;  /* 0x0000000800027812 */ /* 0x000fe200078ef80c */
[----:B------:R-:W-:Y:S01]  /*1a10*/  IMAD.MOV.U32 R15, RZ, RZ, c[0x0][0x208] ;  /* 0x00008200ff0f7624 */ /* 0x000fe200078e00ff */
[----:B------:R-:W-:Y:S01]  /*1a20*/  SHF.R.U32.HI R0, RZ, 0x3, R0 ;  /* 0x00000003ff007819 */ /* 0x000fe20000011600 */
[----:B------:R-:W-:Y:S01]  /*1a30*/  IMAD R8, R148, c[0x0][0x20c], R8 ;  /* 0x0000830094087a24 */ /* 0x000fe200078e0208 */
[----:B------:R-:W-:Y:S01]  /*1a40*/  LOP3.LUT R150, R6, R5, RZ, 0x3c, !PT ;  /* 0x0000000506967212 */ /* 0x000fe200078e3cff */
[----:B------:R-:W-:Y:S01]  /*1a50*/  IMAD R5, R20, 0x200, R149 ;  /* 0x0000020014057824 */ /* 0x000fe200078e0295 */
[----:B------:R-:W-:Y:S01]  /*1a60*/  LOP3.LUT R4, R2, R0, RZ, 0x3c, !PT ;  /* 0x0000000002047212 */ /* 0x000fe200078e3cff */
[----:B------:R-:W-:Y:S01]  /*1a70*/  IMAD.IADD R0, R11, 0x1, R8 ;  /* 0x000000010b007824 */ /* 0x000fe200078e0208 */
[----:B------:R-:W-:Y:S01]  /*1a80*/  BAR.SYNC.DEFER_BLOCKING 0x0 ;  /* 0x0000000000007b1d */ /* 0x000fe20000010000 */
[----:B------:R-:W-:Y:S01]  /*1a90*/  LEA R6, P0, R10, R32, 0x6 ;  /* 0x000000200a067211 */ /* 0x000fe200078030ff */
[----:B------:R-:W-:-:S03]  /*1aa0*/  IMAD R2, R151, 0x20, R5 ;  /* 0x0000002097027824 */ /* 0x000fc600078e0205 */
[----:B------:R-:W-:Y:S01]  /*1ab0*/  LEA.HI.X R5, R10, R30, R0, 0x6, P0 ;  /* 0x0000001e0a057211 */ /* 0x000fe200000f3400 */
[----:B------:R-:W-:Y:S01]  /*1ac0*/  IMAD.IADD R2, R150, 0x1, R2 ;  /* 0x0000000196027824 */ /* 0x000fe200078e0202 */
[----:B------:R-:W-:Y:S01]  /*1ad0*/  LEA R12, P0, R6, c[0x0][0x1f8], 0x1 ;  /* 0x00007e00060c7a11 */ /* 0x000fe200078008ff */
[----:B------:R-:W-:Y:S02]  /*1ae0*/  IMAD.U32 R0, R9, 0x20, R4 ;  /* 0x0000002009007824 */ /* 0x000fe400078e0004 */
[----:B------:R-:W-:Y:S01]  /*1af0*/  IMAD.SHL.U32 R219, R2, 0x2, RZ ;  /* 0x0000000202db7824 */ /* 0x000fe200078e00ff */
[----:B------:R-:W-:Y:S01]  /*1b00*/  LEA.HI.X R13, R6, c[0x0][0x1fc], R5, 0x1, P0 ;  /* 0x00007f00060d7a11 */ /* 0x000fe200000f0c05 */
[----:B------:R-:W-:Y:S01]  /*1b10*/  IMAD.SHL.U32 R216, R0, 0x2, RZ ;  /* 0x0000000200d87824 */ /* 0x000fe200078e00ff */
[----:B------:R-:W-:Y:S01]  /*1b20*/  LEA R14, P0, R15, R12, 0x6 ;  /* 0x0000000c0f0e7211 */ /* 0x000fe200078030ff */
[----:B------:R-:W-:Y:S02]  /*1b30*/  IMAD R220, R3, 0x2, R219 ;  /* 0x0000000203dc7824 */ /* 0x000fe400078e02db */
[----:B------:R-:W-:Y:S01]  /*1b40*/  IMAD.IADD R0, R159, 0x1, -R19 ;  /* 0x000000019f007824 */ /* 0x000fe200078e0a13 */
[----:B------:R-:W-:-:S02]  /*1b50*/  IADD3 R2, R216, 0x3100, RZ ;  /* 0x00003100d8027810 */ /* 0x000fc40007ffe0ff */
[----:B------:R-:W-:Y:S02]  /*1b60*/  IADD3 R221, R216, 0x3120, RZ ;  /* 0x00003120d8dd7810 */ /* 0x000fe40007ffe0ff */
[----:B------:R-:W-:Y:S02]  /*1b70*/  @P2 IADD3 R221, R2, -0x20, RZ ;  /* 0xffffffe002dd2810 */ /* 0x000fe40007ffe0ff */
[C---:B------:R-:W-:Y:S01]  /*1b80*/  ISETP.LT.OR P3, PT, R0.reuse, 0x1, P5 ;  /* 0x000000010000780c */ /* 0x040fe20002f61670 */
[----:B------:R-:W-:Y:S01]  /*1b90*/  LDSM.16.M88.4 R8, [R219+0x6100] ;  /* 0x00610000db08783b */ /* 0x000fe20000000200 */
[----:B------:R-:W-:Y:S02]  /*1ba0*/  ISETP.LT.OR P2, PT, R0, 0x1, !P1 ;  /* 0x000000010000780c */ /* 0x000fe40004f41670 */
[----:B------:R-:W-:Y:S01]  /*1bb0*/  LEA.HI.X R15, R15, R13, R17, 0x6, P0 ;  /* 0x0000000d0f0f7211 */ /* 0x000fe200000f3411 */
[----:B------:R-:W1:Y:S01]  /*1bc0*/  LDSM.16.M88.4 R20, [R216+0x3100] ;  /* 0x00310000d814783b */ /* 0x000e620000000200 */
[----:B------:R-:W-:-:S02]  /*1bd0*/  LOP3.LUT P0, RZ, R16, 0x4, RZ, 0xc0, !PT ;  /* 0x0000000410ff7812 */ /* 0x000fc4000780c0ff */
[C---:B------:R-:W-:Y:S01]  /*1be0*/  ISETP.LT.OR P1, PT, R0.reuse, 0x21, !P1 ;  /* 0x000000210000780c */ /* 0x040fe20004f21670 */
[----:B------:R-:W2:Y:S04]  /*1bf0*/  LDSM.16.M88.4 R4, [R219+0x7100] ;  /* 0x00710000db04783b */ /* 0x000ea80000000200 */
[----:B------:R-:W3:Y:S04]  /*1c00*/  LDSM.16.M88.4 R32, [R216+0x3500] ;  /* 0x00350000d820783b */ /* 0x000ee80000000200 */
[----:B------:R-:W4:Y:S04]  /*1c10*/  LDSM.16.M88.4 R44, [R216+0x3900] ;  /* 0x00390000d82c783b */ /* 0x000f280000000200 */
[----:B------:R-:W5:Y:S04]  /*1c20*/  LDSM.16.M88.4 R40, [R216+0x3d00] ;  /* 0x003d0000d828783b */ /* 0x000f680000000200 */
[----:B------:R-:W-:Y:S04]  /*1c30*/  LDSM.16.M88.4 R36, [R220+0x6100] ;  /* 0x00610000dc24783b */ /* 0x000fe80000000200 */
[----:B------:R-:W4:Y:S04]  /*1c40*/  LDSM.16.M88.4 R48, [R221] ;  /* 0x00000000dd30783b */ /* 0x000f280000000200 */
[----:B------:R-:W5:Y:S04]  /*1c50*/  LDSM.16.M88.4 R16, [R220+0x7100] ;  /* 0x00710000dc10783b */ /* 0x000f680000000200 */
[----:B------:R-:W-:Y:S04]  /*1c60*/  LDSM.16.M88.4 R60, [R221+0x400] ;  /* 0x00040000dd3c783b */ /* 0x000fe80000000200 */
[----:B------:R-:W-:Y:S04]  /*1c70*/  LDSM.16.M88.4 R72, [R221+0x800] ;  /* 0x00080000dd48783b */ /* 0x000fe80000000200 */
[----:B------:R-:W-:Y:S01]  /*1c80*/  LDSM.16.M88.4 R84, [R221+0xc00] ;  /* 0x000c0000dd54783b */ /* 0x000fe20000000200 */
[----:B-1----:R-:W-:Y:S03]  /*1c90*/  HMMA.16816.F32 R24, R8, R20, RZ ;  /* 0x000000140818723c */ /* 0x002fe600000018ff */
[----:B------:R-:W-:Y:S01]  /*1ca0*/  @!PT LDS RZ, [RZ] ;  /* 0x00000000fffff984 */ /* 0x000fe20000000800 */
[----:B------:R-:W-:Y:S01]  /*1cb0*/  @!PT LDS RZ, [RZ] ;  /* 0x00000000fffff984 */ /* 0x000fe20000000800 */
[----:B------:R-:W-:Y:S01]  /*1cc0*/  @!PT LDS RZ, [RZ] ;  /* 0x00000000fffff984 */ /* 0x000fe20000000800 */
[----:B------:R1:W-:Y:S01]  /*1cd0*/  LDGSTS.E.BYPASS.LTC128B.128 [R233+0x100], [R12.64], !P3 ;  /* 0x001000000ce97fae */ /* 0x0003e2000d901d46 */
[----:B------:R-:W-:-:S02]  /*1ce0*/  ISETP.LT.OR P3, PT, R0, 0x1, !P0 ;  /* 0x000000010000780c */ /* 0x000fc40004761670 */
[C---:B------:R-:W-:Y:S01]  /*1cf0*/  ISETP.LT.OR P0, PT, R0.reuse, 0x21, !P0 ;  /* 0x000000210000780c */ /* 0x040fe20004701670 */
[----:B------:R1:W-:Y:S01]  /*1d00*/  LDGSTS.E.BYPASS.LTC128B.128 [R233+0x1100], [R12.64+0x40], !P2 ;  /* 0x011000400ce97fae */ /* 0x0003e2000d101d46 */
[----:B------:R-:W-:Y:S01]  /*1d10*/  ISETP.LT.OR P2, PT, R0, 0x21, P5 ;  /* 0x000000210000780c */ /* 0x000fe20002f41670 */
[C---:B--2---:R-:W-:Y:S08]  /*1d20*/  HMMA.16816.F32 R52, R4.reuse, R20, RZ ;  /* 0x000000140434723c */ /* 0x044ff000000018ff */
[----:B------:R1:W-:Y:S01]  /*1d30*/  LDGSTS.E.BYPASS.LTC128B.128 [R233+0x2100], [R12.64+0x80], !P3 ;  /* 0x021000800ce97fae */ /* 0x0003e2000d901d46 */
[C---:B---3--:R-:W-:Y:S03]  /*1d40*/  HMMA.16816.F32 R68, R4.reuse, R32, RZ ;  /* 0x000000200444723c */ /* 0x048fe600000018ff */
[----:B------:R1:W-:Y:S04]  /*1d50*/  LDGSTS.E.BYPASS.LTC128B.128 [R233+0x900], [R14.64], !P2 ;  /* 0x009000000ee97fae */ /* 0x0003e8000d101d46 */
[----:B------:R1:W-:Y:S01]  /*1d60*/  LDGSTS.E.BYPASS.LTC128B.128 [R233+0x1900], [R14.64+0x40], !P1 ;  /* 0x019000400ee97fae */ /* 0x0003e2000c901d46 */
[----:B----4-:R-:W-:Y:S01]  /*1d70*/  HMMA.16816.F32 R56, R4, R44, RZ ;  /* 0x0000002c0438723c */ /* 0x010fe200000018ff */
[----:B------:R-:W-:-:S02]  /*1d80*/  ISETP.GT.AND P1, PT, R148, R181, PT ;  /* 0x000000b59400720c */ /* 0x000fc40003f24270 */
[----:B------:R1:W-:Y:S04]  /*1d90*/  LDGSTS.E.BYPASS.LTC128B.128 [R233+0x2900], [R14.64+0x80], !P0 ;  /* 0x029000800ee97fae */ /* 0x0003e8000c101d46 */
[----:B------:R-:W-:Y:S01]  /*1da0*/  LDSM.16.M88.4 R64, [R216+0x4100] ;  /* 0x00410000d840783b */ /* 0x000fe20000000200 */
[C---:B-----5:R-:W-:Y:S03]  /*1db0*/  HMMA.16816.F32 R76, R4.reuse, R40, RZ ;  /* 0x00000028044c723c */ /* 0x060fe600000018ff */
[----:B------:R-:W2:Y:S04]  /*1dc0*/  LDSM.16.M88.4 R28, [R219+0x8100] ;  /* 0x00810000db1c783b */ /* 0x000ea80000000200 */
[----:B------:R-:W-:Y:S01]  /*1dd0*/  LDSM.16.M88.4 R80, [R221+0x1000] ;  /* 0x00100000dd50783b */ /* 0x000fe20000000200 */
[C---:B------:R-:W-:Y:S03]  /*1de0*/  HMMA.16816.F32 R112, R4.reuse, R22, RZ ;  /* 0x000000160470723c */ /* 0x040fe600000018ff */
[----:B------:R-:W0:Y:S05]  /*1df0*/  LDGDEPBAR ;  /* 0x00000000000079af */ /* 0x000e2a0000000000 */
[C---:B------:R-:W-:Y:S01]  /*1e00*/  HMMA.16816.F32 R108, R4.reuse, R34, RZ ;  /* 0x00000022046c723c */ /* 0x040fe200000018ff */
[----:B-1----:R-:W-:Y:S07]  /*1e10*/  LDSM.16.M88.4 R12, [R220+0x9100] ;  /* 0x00910000dc0c783b */ /* 0x002fee0000000200 */
[C---:B------:R-:W-:Y:S08]  /*1e20*/  HMMA.16816.F32 R104, R4.reuse, R46, RZ ;  /* 0x0000002e0468723c */ /* 0x040ff000000018ff */
[----:B------:R-:W-:Y:S08]  /*1e30*/  HMMA.16816.F32 R96, R4, R42, RZ ;  /* 0x0000002a0460723c */ /* 0x000ff000000018ff */
[----:B------:R-:W-:Y:S01]  /*1e40*/  HMMA.16816.F32 R4, R36, R48, R24 ;  /* 0x000000302404723c */ /* 0x000fe20000001818 */
[----:B------:R-:W1:Y:S07]  /*1e50*/  LDSM.16.M88.4 R24, [R219+0x9100] ;  /* 0x00910000db18783b */ /* 0x000e6e0000000200 */
[C---:B------:R-:W-:Y:S01]  /*1e60*/  HMMA.16816.F32 R92, R8.reuse, R22, RZ ;  /* 0x00000016085c723c */ /* 0x040fe200000018ff */
[----:B------:R-:W3:Y:S07]  /*1e70*/  LDSM.16.M88.4 R20, [R220+0x8100] ;  /* 0x00810000dc14783b */ /* 0x000eee0000000200 */
[C---:B------:R-:W-:Y:S08]  /*1e80*/  HMMA.16816.F32 R88, R8.reuse, R32, RZ ;  /* 0x000000200858723c */ /* 0x040ff000000018ff */
[----:B------:R-:W-:Y:S08]  /*1e90*/  HMMA.16816.F32 R120, R8, R34, RZ ;  /* 0x000000220878723c */ /* 0x000ff000000018ff */
[----:B------:R-:W-:Y:S08]  /*1ea0*/  HMMA.16816.F32 R32, R16, R48, R52 ;  /* 0x000000301020723c */ /* 0x000ff00000001834 */
[----:B--2---:R-:W-:Y:S08]  /*1eb0*/  HMMA.16816.F32 R4, R28, R64, R4 ;  /* 0x000000401c04723c */ /* 0x004ff00000001804 */
[C---:B------:R-:W-:Y:S08]  /*1ec0*/  HMMA.16816.F32 R100, R8.reuse, R44, RZ ;  /* 0x0000002c0864723c */ /* 0x040ff000000018ff */
[C---:B------:R-:W-:Y:S08]  /*1ed0*/  HMMA.16816.F32 R128, R8.reuse, R46, RZ ;  /* 0x0000002e0880723c */ /* 0x040ff000000018ff */
[C---:B------:R-:W-:Y:S08]  /*1ee0*/  HMMA.16816.F32 R116, R8.reuse, R40, RZ ;  /* 0x000000280874723c */ /* 0x040ff000000018ff */
[----:B------:R-:W-:Y:S01]  /*1ef0*/  HMMA.16816.F32 R124, R8, R42, RZ ;  /* 0x0000002a087c723c */ /* 0x000fe200000018ff */
[----:B------:R-:W-:Y:S04]  /*1f00*/  LDSM.16.M88.4 R8, [R219+0xa100] ;  /* 0x00a10000db08783b */ /* 0x000fe80000000200 */
[----:B------:R-:W-:Y:S03]  /*1f10*/  LDSM.16.M88.4 R40, [R216+0x4500] ;  /* 0x00450000d828783b */ /* 0x000fe60000000200 */
[----:B------:R-:W-:Y:S01]  /*1f20*/  HMMA.16816.F32 R136, R16, R72, R56 ;  /* 0x000000481088723c */ /* 0x000fe20000001838 */
[----:B------:R-:W2:Y:S07]  /*1f30*/  LDSM.16.M88.4 R56, [R216+0x5100] ;  /* 0x00510000d838783b */ /* 0x000eae0000000200 */
[----:B-1----:R-:W-:Y:S01]  /*1f40*/  HMMA.16816.F32 R44, R24, R64, R32 ;  /* 0x00000040182c723c */ /* 0x002fe20000001820 */
[----:B------:R-:W-:Y:S07]  /*1f50*/  LDSM.16.M88.4 R32, [R220+0xa100] ;  /* 0x00a10000dc20783b */ /* 0x000fee0000000200 */
[----:B------:R-:W-:Y:S08]  /*1f60*/  HMMA.16816.F32 R52, R36, R50, R92 ;  /* 0x000000322434723c */ /* 0x000ff0000000185c */
[C---:B------:R-:W-:Y:S08]  /*1f70*/  HMMA.16816.F32 R144, R16.reuse, R84, R76 ;  /* 0x000000541090723c */ /* 0x040ff0000000184c */
[C---:B------:R-:W-:Y:S01]  /*1f80*/  HMMA.16816.F32 R76, R16.reuse, R50, R112 ;  /* 0x00000032104c723c */ /* 0x040fe20000001870 */
[----:B------:R-:W-:Y:S07]  /*1f90*/  LDSM.16.M88.4 R48, [R221+0x2000] ;  /* 0x00200000dd30783b */ /* 0x000fee0000000200 */
[C---:B------:R-:W-:Y:S08]  /*1fa0*/  HMMA.16816.F32 R132, R16.reuse, R60, R68 ;  /* 0x0000003c1084723c */ /* 0x040ff00000001844 */
[C---:B------:R-:W-:Y:S08]  /*1fb0*/  HMMA.16816.F32 R108, R16.reuse, R62, R108 ;  /* 0x0000003e106c723c */ /* 0x040ff0000000186c */
[C---:B------:R-:W-:Y:S08]  /*1fc0*/  HMMA.16816.F32 R112, R16.reuse, R74, R104 ;  /* 0x0000004a1070723c */ /* 0x040ff00000001868 */
[----:B------:R-:W-:Y:S08]  /*1fd0*/  HMMA.16816.F32 R140, R16, R86, R96 ;  /* 0x00000056108c723c */ /* 0x000ff00000001860 */
[----:B---3--:R-:W-:Y:S01]  /*1fe0*/  HMMA.16816.F32 R16, R20, R80, R4 ;  /* 0x000000501410723c */ /* 0x008fe20000001804 */
[----:B------:R-:W1:Y:S07]  /*1ff0*/  LDSM.16.M88.4 R4, [R219+0xb100] ;  /* 0x00b10000db04783b */ /* 0x000e6e0000000200 */
[C---:B------:R-:W-:Y:S08]  /*2000*/  HMMA.16816.F32 R68, R36.reuse, R60, R88 ;  /* 0x0000003c2444723c */ /* 0x040ff00000001858 */
[----:B------:R-:W-:Y:S08]  /*2010*/  HMMA.16816.F32 R88, R36, R62, R120 ;  /* 0x0000003e2458723c */ /* 0x000ff00000001878 */
[----:B------:R-:W-:Y:S08]  /*2020*/  HMMA.16816.F32 R60, R12, R80, R44 ;  /* 0x000000500c3c723c */ /* 0x000ff0000000182c */
[----:B------:R-:W-:Y:S08]  /*2030*/  HMMA.16816.F32 R44, R28, R66, R52 ;  /* 0x000000421c2c723c */ /* 0x000ff00000001834 */
[----:B--2---:R-:W-:Y:S01]  /*2040*/  HMMA.16816.F32 R52, R8, R56, R16 ;  /* 0x000000380834723c */ /* 0x004fe20000001810 */
[----:B------:R-:W2:Y:S07]  /*2050*/  LDSM.16.M88.4 R16, [R220+0xb100] ;  /* 0x00b10000dc10783b */ /* 0x000eae0000000200 */
[----:B------:R-:W-:Y:S08]  /*2060*/  HMMA.16816.F32 R76, R24, R66, R76 ;  /* 0x00000042184c723c */ /* 0x000ff0000000184c */
[C---:B------:R-:W-:Y:S08]  /*2070*/  HMMA.16816.F32 R100, R36.reuse, R72, R100 ;  /* 0x000000482464723c */ /* 0x040ff00000001864 */
[C---:B------:R-:W-:Y:S08]  /*2080*/  HMMA.16816.F32 R116, R36.reuse, R84, R116 ;  /* 0x000000542474723c */ /* 0x040ff00000001874 */
[C---:B------:R-:W-:Y:S08]  /*2090*/  HMMA.16816.F32 R128, R36.reuse, R74, R128 ;  /* 0x0000004a2480723c */ /* 0x040ff00000001880 */
[----:B------:R-:W-:Y:S01]  /*20a0*/  HMMA.16816.F32 R124, R36, R86, R124 ;  /* 0x00000056247c723c */ /* 0x000fe2000000187c */
[----:B------:R-:W3:Y:S07]  /*20b0*/  LDSM.16.M88.4 R36, [R221+0x1400] ;  /* 0x00140000dd24783b */ /* 0x000eee0000000200 */
[----:B------:R-:W-:Y:S08]  /*20c0*/  HMMA.16816.F32 R44, R20, R82, R44 ;  /* 0x00000052142c723c */ /* 0x000ff0000000182c */
[----:B-1----:R-:W-:Y:S08]  /*20d0*/  HMMA.16816.F32 R72, R4, R56, R60 ;  /* 0x000000380448723c */ /* 0x002ff0000000183c */
[----:B------:R-:W-:Y:S01]  /*20e0*/  HMMA.16816.F32 R84, R32, R48, R52 ;  /* 0x000000302054723c */ /* 0x000fe20000001834 */
[----:B------:R-:W-:Y:S07]  /*20f0*/  LDSM.16.M88.4 R52, [R216+0x4900] ;  /* 0x00490000d834783b */ /* 0x000fee0000000200 */
[----:B------:R-:W-:Y:S08]  /*2100*/  HMMA.16816.F32 R60, R12, R82, R76 ;  /* 0x000000520c3c723c */ /* 0x000ff0000000184c */
[-C--:B------:R-:W-:Y:S08]  /*2110*/  HMMA.16816.F32 R64, R28, R40.reuse, R68 ;  /* 0x000000281c40723c */ /* 0x080ff00000001844 */
[----:B------:R-:W-:Y:S01]  /*2120*/  HMMA.16816.F32 R68, R24, R40, R132 ;  /* 0x000000281844723c */ /* 0x000fe20000001884 */
[----:B------:R-:W-:-:S04]  /*2130*/  FMUL.FTZ R0, R84, c[0x0][0x320] ;  /* 0x0000c80054007a20 */ /* 0x000fc80000410000 */
[----:B------:R1:W-:Y:S03]  /*2140*/  MUFU.TANH R158, R0 ;  /* 0x00000000009e7308 */ /* 0x0003e60000002400 */
[-C--:B------:R-:W-:Y:S08]  /*2150*/  HMMA.16816.F32 R96, R24, R42.reuse, R108 ;  /* 0x0000002a1860723c */ /* 0x080ff0000000186c */
[----:B------:R-:W-:Y:S01]  /*2160*/  HMMA.16816.F32 R92, R28, R42, R88 ;  /* 0x0000002a1c5c723c */ /* 0x000fe20000001858 */
[----:B-1----:R-:W-:-:S07]  /*2170*/  FMUL.FTZ R0, R85, c[0x0][0x320] ;  /* 0x0000c80055007a20 */ /* 0x002fce0000410000 */
[----:B------:R-:W-:Y:S01]  /*2180*/  HMMA.16816.F32 R40, R8, R58, R44 ;  /* 0x0000003a0828723c */ /* 0x000fe2000000182c */
[----:B------:R-:W1:Y:S01]  /*2190*/  LDSM.16.M88.4 R44, [R216+0x5500] ;  /* 0x00550000d82c783b */ /* 0x000e620000000200 */
[----:B------:R4:W-:Y:S06]  /*21a0*/  MUFU.TANH R157, R0 ;  /* 0x00000000009d7308 */ /* 0x0009ec0000002400 */
[----:B--2---:R-:W-:Y:S08]  /*21b0*/  HMMA.16816.F32 R76, R16, R48, R72 ;  /* 0x00000030104c723c */ /* 0x004ff00000001848 */
[----:B------:R-:W-:Y:S01]  /*21c0*/  HMMA.16816.F32 R56, R4, R58, R60 ;  /* 0x0000003a0438723c */ /* 0x000fe2000000183c */
[----:B----4-:R-:W-:-:S04]  /*21d0*/  FMUL.FTZ R0, R86, c[0x0][0x320] ;  /* 0x0000c80056007a20 */ /* 0x010fc80000410000 */
[----:B------:R2:W-:Y:S03]  /*21e0*/  MUFU.TANH R156, R0 ;  /* 0x00000000009c7308 */ /* 0x0005e60000002400 */
[----:B---3--:R-:W-:Y:S08]  /*21f0*/  HMMA.16816.F32 R64, R20, R36, R64 ;  /* 0x000000241440723c */ /* 0x008ff00000001840 */
[----:B------:R-:W-:Y:S01]  /*2200*/  HMMA.16816.F32 R60, R32, R50, R40 ;  /* 0x00000032203c723c */ /* 0x000fe20000001828 */
[----:B------:R-:W3:Y:S01]  /*2210*/  LDSM.16.M88.4 R40, [R221+0x2400] ;  /* 0x00240000dd28783b */ /* 0x000ee20000000200 */
[----:B--2---:R-:W-:-:S06]  /*2220*/  FMUL.FTZ R0, R87, c[0x0][0x320] ;  /* 0x0000c80057007a20 */ /* 0x004fcc0000410000 */
[----:B------:R-:W-:Y:S01]  /*2230*/  HMMA.16816.F32 R72, R16, R50, R56 ;  /* 0x000000321048723c */ /* 0x000fe20000001838 */
[----:B------:R2:W-:Y:S07]  /*2240*/  MUFU.TANH R155, R0 ;  /* 0x00000000009b7308 */ /* 0x0005ee0000002400 */
[----:B-1----:R-:W-:Y:S08]  /*2250*/  HMMA.16816.F32 R48, R8, R44, R64 ;  /* 0x0000002c0830723c */ /* 0x002ff00000001840 */
[----:B------:R-:W-:Y:S01]  /*2260*/  HMMA.16816.F32 R68, R12, R36, R68 ;  /* 0x000000240c44723c */ /* 0x000fe20000001844 */
[----:B--2---:R-:W-:-:S04]  /*2270*/  FMUL.FTZ R0, R76, c[0x0][0x320] ;  /* 0x0000c8004c007a20 */ /* 0x004fc80000410000 */
[----:B------:R1:W2:Y:S03]  /*2280*/  MUFU.TANH R154, R0 ;  /* 0x00000000009a7308 */ /* 0x0002a60000002400 */
[-C--:B------:R-:W-:Y:S08]  /*2290*/  HMMA.16816.F32 R88, R28, R52.reuse, R100 ;  /* 0x000000341c58723c */ /* 0x080ff00000001864 */
[----:B------:R-:W-:Y:S01]  /*22a0*/  HMMA.16816.F32 R100, R24, R52, R136 ;  /* 0x000000341864723c */ /* 0x000fe20000001888 */
[----:B-1----:R-:W-:-:S07]  /*22b0*/  FMUL.FTZ R0, R77, c[0x0][0x320] ;  /* 0x0000c8004d007a20 */ /* 0x002fce0000410000 */
[----:B------:R-:W-:Y:S01]  /*22c0*/  HMMA.16816.F32 R56, R20, R38, R92 ;  /* 0x000000261438723c */ /* 0x000fe2000000185c */
[----:B------:R1:W4:Y:S07]  /*22d0*/  MUFU.TANH R153, R0 ;  /* 0x0000000000997308 */ /* 0x00032e0000002400 */
[----:B---3--:R-:W-:Y:S01]  /*22e0*/  HMMA.16816.F32 R64, R32, R40, R48 ;  /* 0x000000282040723c */ /* 0x008fe20000001830 */
[----:B------:R-:W-:Y:S07]  /*22f0*/  LDSM.16.M88.4 R48, [R221+0x1800] ;  /* 0x00180000dd30783b */ /* 0x000fee0000000200 */
[----:B------:R-:W-:Y:S01]  /*2300*/  HMMA.16816.F32 R68, R4, R44, R68 ;  /* 0x0000002c0444723c */ /* 0x000fe20000001844 */
[----:B-1----:R-:W-:-:S04]  /*2310*/  FMUL.FTZ R0, R78, c[0x0][0x320] ;  /* 0x0000c8004e007a20 */ /* 0x002fc80000410000 */
[----:B------:R1:W3:Y:S03]  /*2320*/  MUFU.TANH R152, R0 ;  /* 0x0000000000987308 */ /* 0x0002e60000002400 */
[----:B------:R-:W-:Y:S01]  /*2330*/  HMMA.16816.F32 R80, R12, R38, R96 ;  /* 0x000000260c50723c */ /* 0x000fe20000001860 */
[----:B------:R-:W-:Y:S07]  /*2340*/  LDSM.16.M88.4 R36, [R216+0x5900] ;  /* 0x00590000d824783b */ /* 0x000fee0000000200 */
[----:B------:R-:W-:Y:S01]  /*2350*/  HMMA.16816.F32 R56, R8, R46, R56 ;  /* 0x0000002e0838723c */ /* 0x000fe20000001838 */
[----:B-1----:R-:W-:-:S02]  /*2360*/  FMUL.FTZ R0, R79, c[0x0][0x320] ;  /* 0x0000c8004f007a20 */ /* 0x002fc40000410000 */
[----:B------:R-:W1:Y:S05]  /*2370*/  LDSM.16.M88.4 R76, [R216+0x4d00] ;  /* 0x004d0000d84c783b */ /* 0x000e6a0000000200 */
[----:B------:R-:W-:Y:S01]  /*2380*/  HMMA.16816.F32 R84, R16, R40, R68 ;  /* 0x000000281054723c */ /* 0x000fe20000001844 */
[----:B------:R5:W-:Y:S07]  /*2390*/  MUFU.TANH R138, R0 ;  /* 0x00000000008a7308 */ /* 0x000bee0000002400 */
[-C--:B------:R-:W-:Y:S08]  /*23a0*/  HMMA.16816.F32 R92, R24, R54.reuse, R112 ;  /* 0x00000036185c723c */ /* 0x080ff00000001870 */
[----:B------:R-:W-:Y:S01]  /*23b0*/  HMMA.16816.F32 R52, R28, R54, R128 ;  /* 0x000000361c34723c */ /* 0x000fe20000001880 */
[----:B-----5:R-:W-:-:S04]  /*23c0*/  FMUL.FTZ R0, R60, c[0x0][0x320] ;  /* 0x0000c8003c007a20 */ /* 0x020fc80000410000 */
[----:B------:R5:W-:Y:S03]  /*23d0*/  MUFU.TANH R139, R0 ;  /* 0x00000000008b7308 */ /* 0x000be60000002400 */
[----:B------:R-:W-:Y:S01]  /*23e0*/  HMMA.16816.F32 R68, R4, R46, R80 ;  /* 0x0000002e0444723c */ /* 0x000fe20000001850 */
[----:B------:R-:W2:Y:S07]  /*23f0*/  LDSM.16.M88.4 R44, [R221+0x2800] ;  /* 0x00280000dd2c783b */ /* 0x000eae0000000200 */
[----:B------:R-:W-:Y:S01]  /*2400*/  HMMA.16816.F32 R56, R32, R42, R56 ;  /* 0x0000002a2038723c */ /* 0x000fe20000001838 */
[----:B-----5:R-:W-:-:S07]  /*2410*/  FMUL.FTZ R0, R61, c[0x0][0x320] ;  /* 0x0000c8003d007a20 */ /* 0x020fce0000410000 */
[C---:B-1----:R-:W-:Y:S01]  /*2420*/  HMMA.16816.F32 R104, R24.reuse, R76, R144 ;  /* 0x0000004c1868723c */ /* 0x042fe20000001890 */
[----:B------:R1:W-:Y:S07]  /*2430*/  MUFU.TANH R123, R0 ;  /* 0x00000000007b7308 */ /* 0x0003ee0000002400 */
[----:B------:R-:W-:Y:S08]  /*2440*/  HMMA.16816.F32 R96, R24, R78, R140 ;  /* 0x0000004e1860723c */ /* 0x000ff0000000188c */
[----:B------:R-:W-:Y:S01]  /*2450*/  HMMA.16816.F32 R24, R12, R48, R100 ;  /* 0x000000300c18723c */ /* 0x000fe20000001864 */
[----:B-1----:R-:W-:-:S04]  /*2460*/  FMUL.FTZ R0, R62, c[0x0][0x320] ;  /* 0x0000c8003e007a20 */ /* 0x002fc80000410000 */
[----:B------:R1:W-:Y:S03]  /*2470*/  MUFU.TANH R122, R0 ;  /* 0x00000000007a7308 */ /* 0x0003e60000002400 */
[----:B------:R-:W-:Y:S08]  /*2480*/  HMMA.16816.F32 R52, R20, R50, R52 ;  /* 0x000000321434723c */ /* 0x000ff00000001834 */
[----:B------:R-:W-:Y:S01]  /*2490*/  HMMA.16816.F32 R68, R16, R42, R68 ;  /* 0x0000002a1044723c */ /* 0x000fe20000001844 */
[----:B------:R-:W5:Y:S01]  /*24a0*/  LDSM.16.M88.4 R40, [R221+0x1c00] ;  /* 0x001c0000dd28783b */ /* 0x000f620000000200 */
[----:B-1----:R-:W-:-:S06]  /*24b0*/  FMUL.FTZ R0, R63, c[0x0][0x320] ;  /* 0x0000c8003f007a20 */ /* 0x002fcc0000410000 */
[----:B------:R-:W-:Y:S01]  /*24c0*/  HMMA.16816.F32 R60, R20, R48, R88 ;  /* 0x00000030143c723c */ /* 0x000fe20000001858 */
[----:B------:R1:W-:Y:S07]  /*24d0*/  MUFU.TANH R121, R0 ;  /* 0x0000000000797308 */ /* 0x0003ee0000002400 */
[----:B------:R-:W-:Y:S08]  /*24e0*/  HMMA.16816.F32 R24, R4, R36, R24 ;  /* 0x000000240418723c */ /* 0x000ff00000001818 */
[----:B------:R-:W-:Y:S01]  /*24f0*/  HMMA.16816.F32 R48, R12, R50, R92 ;  /* 0x000000320c30723c */ /* 0x000fe2000000185c */
[----:B-1----:R-:W-:-:S04]  /*2500*/  FMUL.FTZ R0, R72, c[0x0][0x320] ;  /* 0x0000c80048007a20 */ /* 0x002fc80000410000 */
[----:B------:R1:W1:Y:S03]  /*2510*/  MUFU.TANH R120, R0 ;  /* 0x0000000000787308 */ /* 0x0002660000002400 */
[----:B------:R-:W-:Y:S01]  /*2520*/  HMMA.16816.F32 R60, R8, R36, R60 ;  /* 0x00000024083c723c */ /* 0x000fe2000000183c */
[----:B-1----:R-:W-:-:S04]  /*2530*/  FMUL.FTZ R0, R73, c[0x0][0x320] ;  /* 0x0000c80049007a20 */ /* 0x002fc80000410000 */
[----:B------:R1:W1:Y:S11]  /*2540*/  MUFU.TANH R111, R0 ;  /* 0x00000000006f7308 */ /* 0x0002760000002400 */
[----:B------:R-:W-:Y:S08]  /*2550*/  @!UPT UIADD3 URZ, URZ, URZ, URZ ;  /* 0x0000003f3f3ff290 */ /* 0x000ff0000fffe03f */
[----:B--2---:R-:W-:Y:S01]  /*2560*/  HMMA.16816.F32 R60, R32, R44, R60 ;  /* 0x0000002c203c723c */ /* 0x004fe2000000183c */
[----:B-1----:R-:W-:-:S04]  /*2570*/  FMUL.FTZ R0, R74, c[0x0][0x320] ;  /* 0x0000c8004a007a20 */ /* 0x002fc80000410000 */
[----:B------:R1:W2:Y:S11]  /*2580*/  MUFU.TANH R109, R0 ;  /* 0x00000000006d7308 */ /* 0x0002b60000002400 */
[----:B------:R-:W-:Y:S08]  /*2590*/  @!UPT UIADD3 URZ, URZ, URZ, URZ ;  /* 0x0000003f3f3ff290 */ /* 0x000ff0000fffe03f */
[----:B------:R-:W-:Y:S02]  /*25a0*/  FMUL.FTZ R63, R63, c[0x0][0x320] ;  /* 0x0000c8003f3f7a20 */ /* 0x000fe40000410000 */
[----:B-1----:R-:W-:-:S04]  /*25b0*/  FMUL.FTZ R0, R75, c[0x0][0x320] ;  /* 0x0000c8004b007a20 */ /* 0x002fc80000410000 */
[----:B------:R-:W-:Y:S01]  /*25c0*/  MUFU.TANH R63, R63 ;  /* 0x0000003f003f7308 */ /* 0x000fe20000002400 */
[C---:B------:R-:W-:Y:S07]  /*25d0*/  HMMA.16816.F32 R72, R28.reuse, R76, R116 ;  /* 0x0000004c1c48723c */ /* 0x040fee0000001874 */
[----:B------:R1:W-:Y:S01]  /*25e0*/  MUFU.TANH R108, R0 ;  /* 0x00000000006c7308 */ /* 0x0003e20000002400 */
[----:B------:R-:W-:Y:S08]  /*25f0*/  HMMA.16816.F32 R76, R28, R78, R124 ;  /* 0x0000004e1c4c723c */ /* 0x000ff0000000187c */
[----:B------:R-:W-:Y:S01]  /*2600*/  HMMA.16816.F32 R28, R8, R38, R52 ;  /* 0x00000026081c723c */ /* 0x000fe20000001834 */
[----:B-1----:R-:W-:-:S07]  /*2610*/  FMUL.FTZ R0, R64, c[0x0][0x320] ;  /* 0x0000c80040007a20 */ /* 0x002fce0000410000 */
[----:B------:R-:W-:Y:S01]  /*2620*/  HMMA.16816.F32 R36, R4, R38, R48 ;  /* 0x000000260424723c */ /* 0x000fe20000001830 */
[----:B------:R1:W-:Y:S11]  /*2630*/  MUFU.TANH R110, R0 ;  /* 0x00000000006e7308 */ /* 0x0003f60000002400 */
[----:B------:R-:W-:Y:S04]  /*2640*/  @!UPT UIADD3 URZ, URZ, URZ, URZ ;  /* 0x0000003f3f3ff290 */ /* 0x000fe8000fffe03f */
[----:B------:R-:W-:Y:S01]  /*2650*/  HMMA.16816.F32 R52, R32, R46, R28 ;  /* 0x0000002e2034723c */ /* 0x000fe2000000181c */
[----:B------:R-:W-:Y:S01]  /*2660*/  LDSM.16.M88.4 R28, [R221+0x2c00] ;  /* 0x002c0000dd1c783b */ /* 0x000fe20000000200 */
[----:B-1----:R-:W-:-:S04]  /*2670*/  FMUL.FTZ R0, R65, c[0x0][0x320] ;  /* 0x0000c80041007a20 */ /* 0x002fc80000410000 */
[----:B------:R1:W-:Y:S02]  /*2680*/  MUFU.TANH R132, R0 ;  /* 0x0000000000847308 */ /* 0x0003e40000002400 */
[----:B-1----:R-:W-:Y:S11]  /*2690*/  FMUL.FTZ R0, R66, c[0x0][0x320] ;  /* 0x0000c80042007a20 */ /* 0x002ff60000410000 */
[----:B------:R-:W-:Y:S05]  /*26a0*/  @!UPT UIADD3 URZ, URZ, URZ, URZ ;  /* 0x0000003f3f3ff290 */ /* 0x000fea000fffe03f */
[----:B------:R-:W-:Y:S01]  /*26b0*/  FMUL.FTZ R2, R55, c[0x0][0x320] ;  /* 0x0000c80037027a20 */ /* 0x000fe20000410000 */
[----:B------:R1:W-:Y:S01]  /*26c0*/  MUFU.TANH R137, R0 ;  /* 0x0000000000897308 */ /* 0x0003e20000002400 */
[----:B------:R-:W-:Y:S02]  /*26d0*/  FMUL.FTZ R54, R54, c[0x0][0x320] ;  /* 0x0000c80036367a20 */ /* 0x000fe40000410000 */
[----:B-1----:R-:W-:Y:S02]  /*26e0*/  FMUL.FTZ R0, R67, c[0x0][0x320] ;  /* 0x0000c80043007a20 */ /* 0x002fe40000410000 */
[----:B-----5:R-:W-:Y:S03]  /*26f0*/  HMMA.16816.F32 R64, R12, R40, R104 ;  /* 0x000000280c40723c */ /* 0x020fe60000001868 */
[----:B------:R1:W-:Y:S02]  /*2700*/  MUFU.TANH R136, R0 ;  /* 0x0000000000887308 */ /* 0x0003e40000002400 */
[----:B-1----:R-:W-:-:S06]  /*2710*/  FMUL.FTZ R0, R84, c[0x0][0x320] ;  /* 0x0000c80054007a20 */ /* 0x002fcc0000410000 */
[----:B------:R1:W5:Y:S02]  /*2720*/  MUFU.TANH R88, R0 ;  /* 0x0000000000587308 */ /* 0x0003640000002400 */
[----:B-1----:R-:W-:-:S06]  /*2730*/  FMUL.FTZ R0, R85, c[0x0][0x320] ;  /* 0x0000c80055007a20 */ /* 0x002fcc0000410000 */
[----:B------:R1:W1:Y:S02]  /*2740*/  MUFU.TANH R84, R0 ;  /* 0x0000000000547308 */ /* 0x0002640000002400 */
[----:B-1----:R-:W-:-:S06]  /*2750*/  FMUL.FTZ R0, R86, c[0x0][0x320] ;  /* 0x0000c80056007a20 */ /* 0x002fcc0000410000 */
[----:B------:R1:W1:Y:S02]  /*2760*/  MUFU.TANH R100, R0 ;  /* 0x0000000000647308 */ /* 0x0002640000002400 */
[----:B-1----:R-:W-:-:S06]  /*2770*/  FMUL.FTZ R0, R87, c[0x0][0x320] ;  /* 0x0000c80057007a20 */ /* 0x002fcc0000410000 */
[----:B------:R1:W-:Y:S02]  /*2780*/  MUFU.TANH R101, R0 ;  /* 0x0000000000657308 */ /* 0x0003e40000002400 */
[----:B-1----:R-:W-:-:S06]  /*2790*/  FMUL.FTZ R0, R56, c[0x0][0x320] ;  /* 0x0000c80038007a20 */ /* 0x002fcc0000410000 */
[----:B------:R1:W-:Y:S02]  /*27a0*/  MUFU.TANH R134, R0 ;  /* 0x0000000000867308 */ /* 0x0003e40000002400 */
[----:B-1----:R-:W-:-:S06]  /*27b0*/  FMUL.FTZ R0, R57, c[0x0][0x320] ;  /* 0x0000c80039007a20 */ /* 0x002fcc0000410000 */
[----:B------:R1:W-:Y:S02]  /*27c0*/  MUFU.TANH R133, R0 ;  /* 0x0000000000857308 */ /* 0x0003e40000002400 */
[----:B-1----:R-:W-:-:S06]  /*27d0*/  FMUL.FTZ R0, R58, c[0x0][0x320] ;  /* 0x0000c8003a007a20 */ /* 0x002fcc0000410000 */
[----:B------:R1:W-:Y:S02]  /*27e0*/  MUFU.TANH R135, R0 ;  /* 0x0000000000877308 */ /* 0x0003e40000002400 */
[----:B-1----:R-:W-:Y:S02]  /*27f0*/  FMUL.FTZ R0, R59, c[0x0][0x320] ;  /* 0x0000c8003b007a20 */ /* 0x002fe40000410000 */
[----:B------:R-:W-:Y:S01]  /*2800*/  HMMA.16816.F32 R56, R16, R44, R24 ;  /* 0x0000002c1038723c */ /* 0x000fe20000001818 */
[----:B------:R-:W1:Y:S03]  /*2810*/  LDSM.16.M88.4 R24, [R216+0x5d00] ;  /* 0x005d0000d818783b */ /* 0x000e660000000200 */
[----:B------:R2:W-:Y:S01]  /*2820*/  MUFU.TANH R144, R0 ;  /* 0x0000000000907308 */ /* 0x0005e20000002400 */
[----:B------:R-:W-:-:S04]  /*2830*/  DEPBAR.LE SB0, 0x0 ;  /* 0x000080000000791a */ /* 0x000fc80000000000 */
[----:B------:R-:W-:Y:S01]  /*2840*/  HMMA.16816.F32 R44, R16, R46, R36 ;  /* 0x0000002e102c723c */ /* 0x000fe20000001824 */
[----:B--2---:R-:W-:-:S04]  /*2850*/  FMUL.FTZ R0, R68, c[0x0][0x320] ;  /* 0x0000c80044007a20 */ /* 0x004fc80000410000 */
[----:B------:R2:W1:Y:S10]  /*2860*/  MUFU.TANH R83, R0 ;  /* 0x0000000000537308 */ /* 0x0004740000002400 */
[----:B------:R-:W-:-:S02]  /*2870*/  FMUL.FTZ R59, R59, c[0x0][0x320] ;  /* 0x0000c8003b3b7a20 */ /* 0x000fc40000410000 */
[----:B------:R-:W-:Y:S02]  /*2880*/  FMUL.FTZ R58, R58, c[0x0][0x320] ;  /* 0x0000c8003a3a7a20 */ /* 0x000fe40000410000 */
[----:B------:R-:W-:Y:S02]  /*2890*/  FMUL.FTZ R56, R56, c[0x0][0x320] ;  /* 0x0000c80038387a20 */ /* 0x000fe40000410000 */
[----:B------:R-:W-:Y:S02]  /*28a0*/  FMUL.FTZ R57, R57, c[0x0][0x320] ;  /* 0x0000c80039397a20 */ /* 0x000fe40000410000 */
[----:B------:R-:W-:Y:S01]  /*28b0*/  MUFU.TANH R147, R56 ;  /* 0x0000003800937308 */ /* 0x000fe20000002400 */
[----:B--2---:R-:W-:-:S07]  /*28c0*/  FMUL.FTZ R0, R69, c[0x0][0x320] ;  /* 0x0000c80045007a20 */ /* 0x004fce0000410000 */
[----:B------:R-:W-:Y:S08]  /*28d0*/  MUFU.TANH R56, R2 ;  /* 0x0000000200387308 */ /* 0x000ff00000002400 */
[----:B------:R2:W-:Y:S08]  /*28e0*/  MUFU.TANH R82, R0 ;  /* 0x0000000000527308 */ /* 0x0005f00000002400 */
[----:B------:R-:W-:Y:S01]  /*28f0*/  MUFU.TANH R172, R57 ;  /* 0x0000003900ac7308 */ /* 0x000fe20000002400 */
[----:B--2---:R-:W-:-:S07]  /*2900*/  FMUL.FTZ R0, R70, c[0x0][0x320] ;  /* 0x0000c80046007a20 */ /* 0x004fce0000410000 */
[----:B------:R-:W-:Y:S08]  /*2910*/  MUFU.TANH R57, R54 ;  /* 0x0000003600397308 */ /* 0x000ff00000002400 */
[----:B------:R2:W-:Y:S02]  /*2920*/  MUFU.TANH R81, R0 ;  /* 0x0000000000517308 */ /* 0x0005e40000002400 */
[----:B--2---:R-:W-:-:S02]  /*2930*/  FMUL.FTZ R0, R71, c[0x0][0x320] ;  /* 0x0000c80047007a20 */ /* 0x004fc40000410000 */
[----:B------:R-:W-:Y:S04]  /*2940*/  HMMA.16816.F32 R68, R12, R42, R96 ;  /* 0x0000002a0c44723c */ /* 0x000fe80000001860 */
[----:B------:R2:W1:Y:S04]  /*2950*/  MUFU.TANH R80, R0 ;  /* 0x0000000000507308 */ /* 0x0004680000002400 */
[C---:B------:R-:W-:Y:S08]  /*2960*/  HMMA.16816.F32 R12, R20.reuse, R40, R72 ;  /* 0x00000028140c723c */ /* 0x040ff00000001848 */
[----:B------:R-:W-:Y:S01]  /*2970*/  HMMA.16816.F32 R20, R20, R42, R76 ;  /* 0x0000002a1414723c */ /* 0x000fe2000000184c */
[----:B--2---:R-:W-:-:S02]  /*2980*/  FMUL.FTZ R0, R60, c[0x0][0x320] ;  /* 0x0000c8003c007a20 */ /* 0x004fc40000410000 */
[----:B------:R-:W-:Y:S05]  /*2990*/  MUFU.TANH R60, R59 ;  /* 0x0000003b003c7308 */ /* 0x000fea0000002400 */
[-C--:B-1----:R-:W-:Y:S03]  /*29a0*/  HMMA.16816.F32 R40, R4, R24.reuse, R64 ;  /* 0x000000180428723c */ /* 0x082fe60000001840 */
[----:B------:R1:W-:Y:S05]  /*29b0*/  MUFU.TANH R177, R0 ;  /* 0x0000000000b17308 */ /* 0x0003ea0000002400 */
[----:B------:R-:W-:Y:S08]  /*29c0*/  HMMA.16816.F32 R12, R8, R24, R12 ;  /* 0x00000018080c723c */ /* 0x000ff0000000180c */
[----:B------:R-:W-:Y:S01]  /*29d0*/  HMMA.16816.F32 R36, R4, R26, R68 ;  /* 0x0000001a0424723c */ /* 0x000fe20000001844 */
[----:B-1----:R-:W-:-:S02]  /*29e0*/  FMUL.FTZ R0, R61, c[0x0][0x320] ;  /* 0x0000c8003d007a20 */ /* 0x002fc40000410000 */
[----:B------:R-:W-:Y:S04]  /*29f0*/  MUFU.TANH R61, R58 ;  /* 0x0000003a003d7308 */ /* 0x000fe80000002400 */
[----:B------:R-:W-:Y:S01]  /*2a00*/  @P1 SHF.R.S32.HI R7, RZ, 0x1f, R163 ;  /* 0x0000001fff071819 */ /* 0x000fe200000114a3 */
[----:B------:R-:W-:Y:S01]  /*2a10*/  HMMA.16816.F32 R48, R8, R26, R20 ;  /* 0x0000001a0830723c */ /* 0x000fe20000001814 */
[----:B------:R-:W-:-:S04]  /*2a20*/  @P1 IMAD R6, R161, R163, RZ ;  /* 0x000000a3a1061224 */ /* 0x000fc800078e02ff */
[----:B------:R-:W-:Y:S01]  /*2a30*/  @P1 IMAD R6, R7, R162, R6 ;  /* 0x000000a207061224 */ /* 0x000fe200078e0206 */
[----:B------:R1:W-:Y:S01]  /*2a40*/  MUFU.TANH R179, R0 ;  /* 0x0000000000b37308 */ /* 0x0003e20000002400 */
[----:B------:R-:W-:Y:S01]  /*2a50*/  FMUL.FTZ R8, R44, c[0x0][0x320] ;  /* 0x0000c8002c087a20 */ /* 0x000fe20000410000 */
[C---:B------:R-:W-:Y:S01]  /*2a60*/  HMMA.16816.F32 R24, R32.reuse, R28, R12 ;  /* 0x0000001c2018723c */ /* 0x040fe2000000180c */
[----:B------:R-:W-:Y:S02]  /*2a70*/  FMUL.FTZ R7, R45, c[0x0][0x320] ;  /* 0x0000c8002d077a20 */ /* 0x000fe40000410000 */
[----:B-1----:R-:W-:Y:S11]  /*2a80*/  FMUL.FTZ R0, R62, c[0x0][0x320] ;  /* 0x0000c8003e007a20 */ /* 0x002ff60000410000 */
[----:B------:R-:W-:Y:S02]  /*2a90*/  @!UPT UIADD3 URZ, URZ, URZ, URZ ;  /* 0x0000003f3f3ff290 */ /* 0x000fe4000fffe03f */
[----:B------:R-:W-:Y:S01]  /*2aa0*/  HMMA.16816.F32 R32, R32, R30, R48 ;  /* 0x0000001e2020723c */ /* 0x000fe20000001830 */
[----:B------:R1:W-:Y:S02]  /*2ab0*/  MUFU.TANH R62, R0 ;  /* 0x00000000003e7308 */ /* 0x0003e40000002400 */
[----:B-1----:R-:W-:-:S06]  /*2ac0*/  FMUL.FTZ R0, R52, c[0x0][0x320] ;  /* 0x0000c80034007a20 */ /* 0x002fcc0000410000 */
[----:B------:R1:W-:Y:S08]  /*2ad0*/  MUFU.TANH R52, R8 ;  /* 0x0000000800347308 */ /* 0x0003f00000002400 */
[----:B------:R2:W-:Y:S01]  /*2ae0*/  MUFU.TANH R59, R0 ;  /* 0x00000000003b7308 */ /* 0x0005e20000002400 */
[C---:B-1----:R-:W-:Y:S07]  /*2af0*/  HMMA.16816.F32 R8, R16.reuse, R28, R40 ;  /* 0x0000001c1008723c */ /* 0x042fee0000001828 */
[----:B------:R-:W-:Y:S01]  /*2b00*/  MUFU.TANH R40, R7 ;  /* 0x0000000700287308 */ /* 0x000fe20000002400 */
[----:B--2---:R-:W-:Y:S01]  /*2b10*/  FMUL.FTZ R0, R53, c[0x0][0x320] ;  /* 0x0000c80035007a20 */ /* 0x004fe20000410000 */
[----:B------:R-:W-:Y:S06]  /*2b20*/  HMMA.16816.F32 R16, R16, R30, R36 ;  /* 0x0000001e1010723c */ /* 0x000fec0000001824 */
[----:B------:R1:W-:Y:S02]  /*2b30*/  MUFU.TANH R58, R0 ;  /* 0x00000000003a7308 */ /* 0x0003e40000002400 */
[----:B-1----:R-:W-:-:S05]  /*2b40*/  LOP3.LUT R0, R160, 0xffffffe0, RZ, 0xc0, !PT ;  /* 0xffffffe0a0007812 */ /* 0x002fca00078ec0ff */
[----:B------:R-:W-:-:S05]  /*2b50*/  IMAD.IADD R0, R174, 0x1, -R0 ;  /* 0x00000001ae007824 */ /* 0x000fca00078e0a00 */
[----:B------:R-:W-:-:S04]  /*2b60*/  SHF.R.S32.HI R4, RZ, 0x1f, R0 ;  /* 0x0000001fff047819 */ /* 0x000fc80000011400 */
[----:B------:R-:W-:Y:S01]  /*2b70*/  LEA.HI R2, R4, R0, RZ, 0x2 ;  /* 0x0000000004027211 */ /* 0x000fe200078f10ff */
[----:B------:R-:W-:-:S03]  /*2b80*/  @P1 IMAD.WIDE.U32 R4, R163, R162, R166 ;  /* 0x000000a2a3041225 */ /* 0x000fc600078e00a6 */
[----:B------:R-:W-:Y:S01]  /*2b90*/  LOP3.LUT R2, R2, 0x7ffffffc, RZ, 0xc0, !PT ;  /* 0x7ffffffc02027812 */ /* 0x000fe200078ec0ff */
[----:B------:R-:W-:Y:S01]  /*2ba0*/  BAR.SYNC.DEFER_BLOCKING 0x0 ;  /* 0x0000000000007b1d */ /* 0x000fe20000010000 */
[----:B------:R-:W-:-:S03]  /*2bb0*/  @P1 LEA R14, P0, R4, c[0x0][0x1c8], 0x1 ;  /* 0x00007200040e1a11 */ /* 0x000fc600078008ff */
[----:B------:R-:W-:Y:S02]  /*2bc0*/  IMAD.IADD R0, R0, 0x1, -R2 ;  /* 0x0000000100007824 */ /* 0x000fe400078e0a02 */
[----:B------:R-:W-:Y:S02]  /*2bd0*/  @P1 IMAD.IADD R2, R5, 0x1, R6 ;  /* 0x0000000105021824 */ /* 0x000fe400078e0206 */
[----:B------:R-:W-:Y:S02]  /*2be0*/  IMAD R0, R0, -0x2, R159 ;  /* 0xfffffffe00007824 */ /* 0x000fe400078e029f */
[----:B------:R-:W-:Y:S01]  /*2bf0*/  FMUL.FTZ R5, R16, c[0x0][0x320] ;  /* 0x0000c80010057a20 */ /* 0x000fe20000410000 */
[----:B------:R-:W-:Y:S01]  /*2c00*/  @P1 LEA.HI.X R15, R4, c[0x0][0x1cc], R2, 0x1, P0 ;  /* 0x00007300040f1a11 */ /* 0x000fe200000f0c02 */
[----:B------:R-:W-:Y:S01]  /*2c10*/  FMUL.FTZ R2, R47, c[0x0][0x320] ;  /* 0x0000c8002f027a20 */ /* 0x000fe20000410000 */
[----:B------:R-:W-:Y:S01]  /*2c20*/  ISETP.GT.AND P2, PT, R0, RZ, PT ;  /* 0x000000ff0000720c */ /* 0x000fe20003f44270 */
[----:B------:R-:W-:Y:S01]  /*2c30*/  FMUL.FTZ R4, R46, c[0x0][0x320] ;  /* 0x0000c8002e047a20 */ /* 0x000fe20000410000 */
[C---:B------:R-:W-:Y:S01]  /*2c40*/  ISETP.GT.AND P0, PT, R0.reuse, 0x1, PT ;  /* 0x000000010000780c */ /* 0x040fe20003f04270 */
[----:B------:R1:W-:Y:S01]  /*2c50*/  MUFU.TANH R12, R2 ;  /* 0x00000002000c7308 */ /* 0x0003e20000002400 */
[----:B------:R-:W-:-:S02]  /*2c60*/  ISETP.GT.AND P3, PT, R0, 0x8, PT ;  /* 0x000000080000780c */ /* 0x000fc40003f64270 */
[----:B------:R-:W-:Y:S02]  /*2c70*/  FSEL R21, R154, -INF , P2 ;  /* 0xff8000009a157808 */ /* 0x000fe40001000000 */
[----:B----4-:R-:W-:Y:S02]  /*2c80*/  FSEL R22, R153, -INF , P0 ;  /* 0xff80000099167808 */ /* 0x010fe40000000000 */
[----:B---3--:R-:W-:Y:S01]  /*2c90*/  FSEL R28, R152, -INF , P2 ;  /* 0xff800000981c7808 */ /* 0x008fe20001000000 */
[----:B------:R2:W3:Y:S01]  /*2ca0*/  MUFU.TANH R7, R4 ;  /* 0x0000000400077308 */ /* 0x0004e20000002400 */
[----:B------:R-:W-:Y:S01]  /*2cb0*/  FSEL R43, R156, -INF , P2 ;  /* 0xff8000009c2b7808 */ /* 0x000fe20001000000 */
[----:B------:R-:W-:Y:S01]  /*2cc0*/  @!PT LDS RZ, [RZ] ;  /* 0x00000000fffff984 */ /* 0x000fe20000000800 */
[----:B------:R-:W-:Y:S01]  /*2cd0*/  @!PT LDS RZ, [RZ] ;  /* 0x00000000fffff984 */ /* 0x000fe20000000800 */
[----:B------:R-:W-:Y:S01]  /*2ce0*/  @!PT LDS RZ, [RZ] ;  /* 0x00000000fffff984 */ /* 0x000fe20000000800 */
[----:B------:R4:W-:Y:S01]  /*2cf0*/  @P1 LDGSTS.E.BYPASS.LTC128B.128 [R233+0x3100], [R14.64], !P5 ;  /* 0x031000000ee91fae */ /* 0x0009e2000e901d46 */
[----:B------:R-:W-:Y:S02]  /*2d00*/  FSEL R38, R158, -INF , P2 ;  /* 0xff8000009e267808 */ /* 0x000fe40001000000 */
[----:B------:R-:W-:Y:S01]  /*2d10*/  ISETP.GT.AND P2, PT, R0, 0x9, PT ;  /* 0x000000090000780c */ /* 0x000fe20003f44270 */
[----:B------:R4:W-:Y:S01]  /*2d20*/  @P1 LDGSTS.E.BYPASS.LTC128B.128 [R233+0x4100], [R14.64+0x40], !P4 ;  /* 0x041000400ee91fae */ /* 0x0009e2000e101d46 */
[----:B------:R-:W-:Y:S01]  /*2d30*/  FSEL R23, R120, -INF , P3 ;  /* 0xff80000078177808 */ /* 0x000fe20001800000 */
[----:B-1----:R-:W-:Y:S01]  /*2d40*/  FMUL.FTZ R2, R24, c[0x0][0x320] ;  /* 0x0000c80018027a20 */ /* 0x002fe20000410000 */
[----:B------:R-:W-:Y:S01]  /*2d50*/  FSEL R29, R138, -INF , P0 ;  /* 0xff8000008a1d7808 */ /* 0x000fe20000000000 */
[----:B------:R4:W-:Y:S01]  /*2d60*/  @P1 LDGSTS.E.BYPASS.LTC128B.128 [R233+0x5100], [R14.64+0x80], !P6 ;  /* 0x051000800ee91fae */ /* 0x0009e2000f101d46 */
[----:B------:R-:W-:Y:S01]  /*2d70*/  FSEL R46, R155, -INF , P0 ;  /* 0xff8000009b2e7808 */ /* 0x000fe20000000000 */
[----:B------:R1:W-:Y:S01]  /*2d80*/  MUFU.TANH R20, R2 ;  /* 0x0000000200147308 */ /* 0x0003e20000002400 */
[----:B------:R-:W-:-:S02]  /*2d90*/  FSEL R39, R157, -INF , P0 ;  /* 0xff8000009d277808 */ /* 0x000fc40000000000 */
[----:B------:R-:W-:Y:S01]  /*2da0*/  ISETP.GT.AND P0, PT, R0, 0x10, PT ;  /* 0x000000100000780c */ /* 0x000fe20003f04270 */
[----:B--2---:R-:W-:Y:S01]  /*2db0*/  FMUL.FTZ R4, R9, c[0x0][0x320] ;  /* 0x0000c80009047a20 */ /* 0x004fe20000410000 */
[----:B------:R-:W-:Y:S02]  /*2dc0*/  FSEL R24, R111, -INF , P2 ;  /* 0xff8000006f187808 */ /* 0x000fe40001000000 */
[----:B------:R-:W-:Y:S01]  /*2dd0*/  FSEL R36, R109, -INF , P3 ;  /* 0xff8000006d247808 */ /* 0x000fe20001800000 */
[----:B------:R2:W-:Y:S01]  /*2de0*/  MUFU.TANH R16, R4 ;  /* 0x0000000400107308 */ /* 0x0005e20000002400 */
[----:B------:R-:W-:Y:S02]  /*2df0*/  FSEL R45, R122, -INF , P3 ;  /* 0xff8000007a2d7808 */ /* 0x000fe40001800000 */
[----:B------:R-:W-:Y:S02]  /*2e00*/  FSEL R41, R139, -INF , P3 ;  /* 0xff8000008b297808 */ /* 0x000fe40001800000 */
[----:B------:R-:W-:-:S02]  /*2e10*/  ISETP.GT.AND P3, PT, R0, 0x11, PT ;  /* 0x000000110000780c */ /* 0x000fc40003f64270 */
[----:B-----5:R-:W-:Y:S01]  /*2e20*/  FSEL R47, R88, -INF , P0 ;  /* 0xff800000582f7808 */ /* 0x020fe20000000000 */
[----:B-1----:R-:W-:Y:S01]  /*2e30*/  FMUL.FTZ R2, R26, c[0x0][0x320] ;  /* 0x0000c8001a027a20 */ /* 0x002fe20000410000 */
[----:B------:R-:W-:Y:S01]  /*2e40*/  FSEL R37, R108, -INF , P2 ;  /* 0xff8000006c257808 */ /* 0x000fe20001000000 */
[----:B------:R1:W-:Y:S01]  /*2e50*/  MUFU.TANH R9, R5 ;  /* 0x0000000500097308 */ /* 0x0003e20000002400 */
[----:B------:R-:W-:Y:S02]  /*2e60*/  FSEL R44, R121, -INF , P2 ;  /* 0xff800000792c7808 */ /* 0x000fe40001000000 */
[----:B------:R-:W-:Y:S02]  /*2e70*/  FSEL R42, R123, -INF , P2 ;  /* 0xff8000007b2a7808 */ /* 0x000fe40001000000 */
[----:B------:R-:W-:Y:S01]  /*2e80*/  ISETP.GT.AND P2, PT, R0, 0x18, PT ;  /* 0x000000180000780c */ /* 0x000fe20003f44270 */
[----:B--2---:R-:W-:Y:S01]  /*2e90*/  FMUL.FTZ R4, R17, c[0x0][0x320] ;  /* 0x0000c80011047a20 */ /* 0x004fe20000410000 */
[----:B------:R-:W-:Y:S01]  /*2ea0*/  FSEL R54, R84, -INF , P3 ;  /* 0xff80000054367808 */ /* 0x000fe20001800000 */
[----:B------:R2:W-:Y:S01]  /*2eb0*/  MUFU.TANH R13, R2 ;  /* 0x00000002000d7308 */ /* 0x0005e20000002400 */
[----:B------:R-:W-:-:S02]  /*2ec0*/  FSEL R100, R100, -INF , P0 ;  /* 0xff80000064647808 */ /* 0x000fc40000000000 */
[----:B------:R-:W-:Y:S02]  /*2ed0*/  FSEL R137, R137, -INF , P0 ;  /* 0xff80000089897808 */ /* 0x000fe40000000000 */
[----:B------:R-:W-:Y:S02]  /*2ee0*/  FSEL R107, R110, -INF , P0 ;  /* 0xff8000006e6b7808 */ /* 0x000fe40000000000 */
[----:B------:R-:W-:Y:S01]  /*2ef0*/  ISETP.GT.AND P0, PT, R0, 0x19, PT ;  /* 0x000000190000780c */ /* 0x000fe20003f04270 */
[----:B-1----:R-:W-:Y:S01]  /*2f00*/  FMUL.FTZ R5, R11, c[0x0][0x320] ;  /* 0x0000c8000b057a20 */ /* 0x002fe20000410000 */
[----:B------:R-:W-:Y:S02]  /*2f10*/  FSEL R53, R83, -INF , P2 ;  /* 0xff80000053357808 */ /* 0x000fe40001000000 */
[----:B------:R-:W-:Y:S02]  /*2f20*/  FSEL R106, R80, -INF , P0 ;  /* 0xff800000506a7808 */ /* 0x000fe40000000000 */
[----:B------:R-:W-:-:S02]  /*2f30*/  FSEL R55, R82, -INF , P0 ;  /* 0xff80000052377808 */ /* 0x000fc40000000000 */
[----:B------:R-:W-:Y:S01]  /*2f40*/  FSEL R144, R144, -INF , P0 ;  /* 0xff80000090907808 */ /* 0x000fe20000000000 */
[----:B--2---:R-:W-:Y:S01]  /*2f50*/  FMUL.FTZ R2, R8, c[0x0][0x320] ;  /* 0x0000c80008027a20 */ /* 0x004fe20000410000 */
[----:B------:R-:W-:Y:S02]  /*2f60*/  FSEL R133, R133, -INF , P0 ;  /* 0xff80000085857808 */ /* 0x000fe40000000000 */
[----:B------:R-:W-:Y:S01]  /*2f70*/  FSEL R101, R101, -INF , P3 ;  /* 0xff80000065657808 */ /* 0x000fe20001800000 */
[----:B------:R1:W-:Y:S01]  /*2f80*/  MUFU.TANH R8, R2 ;  /* 0x0000000200087308 */ /* 0x0003e20000002400 */
[----:B------:R-:W-:Y:S02]  /*2f90*/  FSEL R136, R136, -INF , P3 ;  /* 0xff80000088887808 */ /* 0x000fe40001800000 */
[----:B------:R-:W-:Y:S02]  /*2fa0*/  FSEL R132, R132, -INF , P3 ;  /* 0xff80000084847808 */ /* 0x000fe40001800000 */
[----:B------:R-:W-:-:S02]  /*2fb0*/  ISETP.GT.AND P0, PT, R0, 0x28, PT ;  /* 0x000000280000780c */ /* 0x000fc40003f04270 */
[----:B------:R-:W-:Y:S02]  /*2fc0*/  ISETP.GT.AND P3, PT, R0, 0x20, PT ;  /* 0x000000200000780c */ /* 0x000fe40003f64270 */
[----:B------:R-:W-:Y:S02]  /*2fd0*/  FSEL R105, R81, -INF , P2 ;  /* 0xff80000051697808 */ /* 0x000fe40001000000 */
[----:B------:R-:W-:Y:S02]  /*2fe0*/  FSEL R135, R135, -INF , P2 ;  /* 0xff80000087877808 */ /* 0x000fe40001000000 */
[----:B------:R-:W-:Y:S02]  /*2ff0*/  FSEL R134, R134, -INF , P2 ;  /* 0xff80000086867808 */ /* 0x000fe40001000000 */
[----:B---3--:R-:W-:Y:S01]  /*3000*/  FSEL R175, R7, -INF , P0 ;  /* 0xff80000007af7808 */ /* 0x008fe20000000000 */
[----:B-1----:R-:W-:Y:S01]  /*3010*/  FMUL.FTZ R2, R10, c[0x0][0x320] ;  /* 0x0000c8000a027a20 */ /* 0x002fe20000410000 */
[----:B------:R-:W-:Y:S01]  /*3020*/  ISETP.GT.AND P2, PT, R0, 0x21, PT ;  /* 0x000000210000780c */ /* 0x000fe20003f44270 */
[----:B------:R1:W-:Y:S01]  /*3030*/  MUFU.TANH R7, R4 ;  /* 0x0000000400077308 */ /* 0x0003e20000002400 */
[----:B------:R-:W-:-:S02]  /*3040*/  FSEL R147, R147, -INF , P3 ;  /* 0xff80000093937808 */ /* 0x000fc40001800000 */
[----:B------:R-:W-:Y:S02]  /*3050*/  FSEL R172, R172, -INF , P2 ;  /* 0xff800000acac7808 */ /* 0x000fe40001000000 */
[----:B------:R-:W-:Y:S02]  /*3060*/  FSEL R173, R61, -INF , P3 ;  /* 0xff8000003dad7808 */ /* 0x000fe40001800000 */
[----:B------:R-:W-:Y:S01]  /*3070*/  FSEL R186, R62, -INF , P3 ;  /* 0xff8000003eba7808 */ /* 0x000fe20001800000 */
[----:B------:R2:W3:Y:S01]  /*3080*/  MUFU.TANH R6, R2 ;  /* 0x0000000200067308 */ /* 0x0004e20000002400 */
[----:B------:R-:W-:Y:S02]  /*3090*/  FSEL R177, R177, -INF , P3 ;  /* 0xff800000b1b17808 */ /* 0x000fe40001800000 */
[----:B------:R-:W-:Y:S02]  /*30a0*/  FSEL R174, R60, -INF , P2 ;  /* 0xff8000003cae7808 */ /* 0x000fe40001000000 */
[----:B------:R-:W-:-:S02]  /*30b0*/  FSEL R187, R63, -INF , P2 ;  /* 0xff8000003fbb7808 */ /* 0x000fc40001000000 */
[----:B------:R-:W-:Y:S01]  /*30c0*/  FSEL R179, R179, -INF , P2 ;  /* 0xff800000b3b37808 */ /* 0x000fe20001000000 */
[----:B------:R5:W3:Y:S01]  /*30d0*/  MUFU.TANH R10, R5 ;  /* 0x00000005000a7308 */ /* 0x000ae20000002400 */
[----:B-1----:R-:W-:Y:S02]  /*30e0*/  FMNMX.FTZ R4, R28, R29, !PT ;  /* 0x0000001d1c047209 */ /* 0x002fe40007810000 */
[----:B------:R-:W-:Y:S02]  /*30f0*/  ISETP.GT.AND P3, PT, R0, 0x29, PT ;  /* 0x000000290000780c */ /* 0x000fe40003f64270 */
[----:B------:R-:W-:Y:S02]  /*3100*/  FMNMX.FTZ R4, R36, R4, !PT ;  /* 0x0000000424047209 */ /* 0x000fe40007810000 */
[----:B------:R-:W-:Y:S02]  /*3110*/  ISETP.GT.AND P2, PT, R0, 0x30, PT ;  /* 0x000000300000780c */ /* 0x000fe40003f44270 */
[----:B--2---:R-:W-:-:S02]  /*3120*/  FMNMX.FTZ R2, R21, R22, !PT ;  /* 0x0000001615027209 */ /* 0x004fc40007810000 */
[----:B------:R-:W-:Y:S02]  /*3130*/  FSEL R146, R52, -INF , P0 ;  /* 0xff80000034927808 */ /* 0x000fe40000000000 */
[----:B------:R-:W-:Y:S02]  /*3140*/  FMNMX.FTZ R2, R23, R2, !PT ;  /* 0x0000000217027209 */ /* 0x000fe40007810000 */
[----:B------:R-:W-:Y:S01]  /*3150*/  FMNMX.FTZ R4, R37, R4, !PT ;  /* 0x0000000425047209 */ /* 0x000fe20007810000 */
[----:B-----5:R-:W-:Y:S01]  /*3160*/  FMUL.FTZ R5, R19, c[0x0][0x320] ;  /* 0x0000c80013057a20 */ /* 0x020fe20000410000 */
[----:B------:R-:W-:Y:S02]  /*3170*/  FMNMX.FTZ R2, R24, R2, !PT ;  /* 0x0000000218027209 */ /* 0x000fe40007810000 */
[----:B------:R-:W-:Y:S02]  /*3180*/  FSEL R185, R57, -INF , P0 ;  /* 0xff80000039b97808 */ /* 0x000fe40000000000 */
[----:B------:R-:W-:-:S02]  /*3190*/  FMNMX.FTZ R2, R47, R2, !PT ;  /* 0x000000022f027209 */ /* 0x000fc40007810000 */
[----:B------:R-:W-:Y:S02]  /*31a0*/  FSEL R184, R59, -INF , P0 ;  /* 0xff8000003bb87808 */ /* 0x000fe40000000000 */
[----:B------:R-:W-:Y:S02]  /*31b0*/  FMNMX.FTZ R2, R54, R2, !PT ;  /* 0x0000000236027209 */ /* 0x000fe40007810000 */
[----:B------:R-:W-:Y:S02]  /*31c0*/  FSEL R176, R12, -INF , P3 ;  /* 0xff8000000cb07808 */ /* 0x000fe40001800000 */
[----:B------:R-:W-:Y:S02]  /*31d0*/  FMNMX.FTZ R2, R53, R2, !PT ;  /* 0x0000000235027209 */ /* 0x000fe40007810000 */
[----:B------:R-:W-:Y:S02]  /*31e0*/  FSEL R145, R40, -INF , P3 ;  /* 0xff80000028917808 */ /* 0x000fe40001800000 */
[----:B------:R-:W-:-:S02]  /*31f0*/  FMNMX.FTZ R2, R55, R2, !PT ;  /* 0x0000000237027209 */ /* 0x000fc40007810000 */
[----:B------:R-:W-:Y:S02]  /*3200*/  FSEL R192, R56, -INF , P3 ;  /* 0xff80000038c07808 */ /* 0x000fe40001800000 */
[----:B------:R-:W-:Y:S02]  /*3210*/  FMNMX.FTZ R2, R147, R2, !PT ;  /* 0x0000000293027209 */ /* 0x000fe40007810000 */
[----:B------:R-:W-:Y:S02]  /*3220*/  FSEL R178, R58, -INF , P3 ;  /* 0xff8000003ab27808 */ /* 0x000fe40001800000 */
[----:B------:R-:W-:Y:S02]  /*3230*/  FMNMX.FTZ R2, R172, R2, !PT ;  /* 0x00000002ac027209 */ /* 0x000fe40007810000 */
[----:B---3--:R-:W-:Y:S02]  /*3240*/  FSEL R227, R6, -INF , P2 ;  /* 0xff80000006e37808 */ /* 0x008fe40001000000 */
[----:B------:R-:W-:-:S02]  /*3250*/  FSEL R210, R8, -INF , P2 ;  /* 0xff80000008d27808 */ /* 0x000fc40001000000 */
[----:B------:R-:W-:Y:S01]  /*3260*/  FSEL R180, R13, -INF , P2 ;  /* 0xff8000000db47808 */ /* 0x000fe20001000000 */
[----:B------:R1:W2:Y:S01]  /*3270*/  MUFU.TANH R8, R5 ;  /* 0x0000000500087308 */ /* 0x0002a20000002400 */
[----:B------:R-:W-:Y:S02]  /*3280*/  FSEL R244, R20, -INF , P2 ;  /* 0xff80000014f47808 */ /* 0x000fe40001000000 */
[C---:B------:R-:W-:Y:S02]  /*3290*/  ISETP.GT.AND P0, PT, R0.reuse, 0x31, PT ;  /* 0x000000310000780c */ /* 0x040fe40003f04270 */
[C---:B------:R-:W-:Y:S02]  /*32a0*/  ISETP.GT.AND P3, PT, R0.reuse, 0x38, PT ;  /* 0x000000380000780c */ /* 0x040fe40003f64270 */
[----:B------:R-:W-:Y:S02]  /*32b0*/  ISETP.GT.AND P2, PT, R0, 0x39, PT ;  /* 0x000000390000780c */ /* 0x000fe40003f44270 */
[----:B------:R-:W-:-:S02]  /*32c0*/  FMNMX.FTZ R0, R146, R2, !PT ;  /* 0x0000000292007209 */ /* 0x000fc40007810000 */
[----:B------:R-:W-:Y:S01]  /*32d0*/  FMNMX.FTZ R2, R100, R4, !PT ;  /* 0x0000000464027209 */ /* 0x000fe20007810000 */
[----:B------:R-:W-:Y:S01]  /*32e0*/  FMUL.FTZ R4, R18, c[0x0][0x320] ;  /* 0x0000c80012047a20 */ /* 0x000fe20000410000 */
[----:B------:R-:W-:Y:S02]  /*32f0*/  FMNMX.FTZ R0, R145, R0, !PT ;  /* 0x0000000091007209 */ /* 0x000fe40007810000 */
[----:B------:R-:W-:Y:S01]  /*3300*/  FMNMX.FTZ R2, R101, R2, !PT ;  /* 0x0000000265027209 */ /* 0x000fe20007810000 */
[----:B-1----:R-:W-:Y:S01]  /*3310*/  FMUL.FTZ R5, R25, c[0x0][0x320] ;  /* 0x0000c80019057a20 */ /* 0x002fe20000410000 */
[----:B------:R-:W-:Y:S02]  /*3320*/  FSEL R203, R16, -INF , P0 ;  /* 0xff80000010cb7808 */ /* 0x000fe40000000000 */
[----:B------:R-:W-:Y:S01]  /*3330*/  FMNMX.FTZ R0, R210, R0, !PT ;  /* 0x00000000d2007209 */ /* 0x000fe20007810000 */
[----:B------:R-:W-:Y:S01]  /*3340*/  MUFU.TANH R12, R5 ;  /* 0x00000005000c7308 */ /* 0x000fe20000002400 */
[----:B------:R-:W-:-:S02]  /*3350*/  FMNMX.FTZ R2, R105, R2, !PT ;  /* 0x0000000269027209 */ /* 0x000fc40007810000 */
[----:B------:R-:W-:Y:S02]  /*3360*/  FSEL R204, R9, -INF , P3 ;  /* 0xff80000009cc7808 */ /* 0x000fe40001800000 */
[----:B------:R-:W-:Y:S02]  /*3370*/  FMNMX.FTZ R0, R203, R0, !PT ;  /* 0x00000000cb007209 */ /* 0x000fe40007810000 */
[----:B------:R-:W-:Y:S01]  /*3380*/  FMNMX.FTZ R2, R106, R2, !PT ;  /* 0x000000026a027209 */ /* 0x000fe20007810000 */
[----:B------:R1:W3:Y:S01]  /*3390*/  MUFU.TANH R9, R4 ;  /* 0x0000000400097308 */ /* 0x0002e20000002400 */
[----:B------:R-:W-:Y:S02]  /*33a0*/  FSEL R206, R7, -INF , P2 ;  /* 0xff80000007ce7808 */ /* 0x000fe40001000000 */
[----:B------:R-:W-:Y:S02]  /*33b0*/  FMNMX.FTZ R0, R204, R0, !PT ;  /* 0x00000000cc007209 */ /* 0x000fe40007810000 */
[----:B------:R-:W-:-:S02]  /*33c0*/  FMNMX.FTZ R2, R173, R2, !PT ;  /* 0x00000002ad027209 */ /* 0x000fc40007810000 */
[----:B------:R-:W-:Y:S02]  /*33d0*/  FMNMX.FTZ R6, R206, R0, !PT ;  /* 0x00000000ce067209 */ /* 0x000fe40007810000 */
[----:B------:R-:W-:Y:S02]  /*33e0*/  FMNMX.FTZ R0, R174, R2, !PT ;  /* 0x00000002ae007209 */ /* 0x000fe40007810000 */
[----:B------:R-:W-:Y:S01]  /*33f0*/  FSEL R207, R10, -INF , P0 ;  /* 0xff8000000acf7808 */ /* 0x000fe20000000000 */
[----:B------:R-:W5:Y:S01]  /*3400*/  SHFL.BFLY PT, R7, R6, 0x2, 0x1f ;  /* 0x0c401f0006077f89 */ /* 0x000f6200000e0000 */
[----:B------:R-:W-:Y:S02]  /*3410*/  FMNMX.FTZ R0, R175, R0, !PT ;  /* 0x00000000af007209 */ /* 0x000fe40007810000 */
[----:B--2---:R-:W-:Y:S01]  /*3420*/  FSEL R209, R8, -INF , P2 ;  /* 0xff80000008d17808 */ /* 0x004fe20001000000 */
[----:B------:R-:W-:Y:S01]  /*3430*/  FMUL.FTZ R8, R33, c[0x0][0x320] ;  /* 0x0000c80021087a20 */ /* 0x000fe20000410000 */
[----:B-1----:R-:W-:-:S02]  /*3440*/  FMNMX.FTZ R4, R38, R39, !PT ;  /* 0x0000002726047209 */ /* 0x002fc40007810000 */
[----:B------:R-:W-:Y:S02]  /*3450*/  FMNMX.FTZ R0, R176, R0, !PT ;  /* 0x00000000b0007209 */ /* 0x000fe40007810000 */
[----:B------:R-:W-:Y:S01]  /*3460*/  FMNMX.FTZ R4, R41, R4, !PT ;  /* 0x0000000429047209 */ /* 0x000fe20007810000 */
[----:B------:R-:W-:Y:S01]  /*3470*/  MUFU.TANH R8, R8 ;  /* 0x0000000800087308 */ /* 0x000fe20000002400 */
[----:B------:R-:W-:Y:S02]  /*3480*/  FMNMX.FTZ R0, R227, R0, !PT ;  /* 0x00000000e3007209 */ /* 0x000fe40007810000 */
[----:B------:R-:W-:Y:S01]  /*3490*/  FMNMX.FTZ R2, R42, R4, !PT ;  /* 0x000000042a027209 */ /* 0x000fe20007810000 */
[----:B------:R-:W-:Y:S01]  /*34a0*/  FMUL.FTZ R4, R32, c[0x0][0x320] ;  /* 0x0000c80020047a20 */ /* 0x000fe20000410000 */
[----:B---3--:R-:W-:Y:S01]  /*34b0*/  FSEL R205, R9, -INF , P3 ;  /* 0xff80000009cd7808 */ /* 0x008fe20001800000 */
[----:B------:R-:W-:Y:S01]  /*34c0*/  FMUL.FTZ R9, R35, c[0x0][0x320] ;  /* 0x0000c80023097a20 */ /* 0x000fe20000410000 */
[----:B------:R-:W-:Y:S01]  /*34d0*/  FMNMX.FTZ R2, R107, R2, !PT ;  /* 0x000000026b027209 */ /* 0x000fe20007810000 */
[----:B------:R1:W2:Y:S01]  /*34e0*/  MUFU.TANH R11, R4 ;  /* 0x00000004000b7308 */ /* 0x0002a20000002400 */
[----:B------:R-:W-:-:S02]  /*34f0*/  FMNMX.FTZ R0, R207, R0, !PT ;  /* 0x00000000cf007209 */ /* 0x000fc40007810000 */
[----:B------:R-:W-:Y:S02]  /*3500*/  FMNMX.FTZ R2, R132, R2, !PT ;  /* 0x0000000284027209 */ /* 0x000fe40007810000 */
[----:B------:R-:W-:Y:S02]  /*3510*/  FMNMX.FTZ R0, R205, R0, !PT ;  /* 0x00000000cd007209 */ /* 0x000fe40007810000 */
[----:B------:R-:W-:Y:S02]  /*3520*/  FMNMX.FTZ R2, R134, R2, !PT ;  /* 0x0000000286027209 */ /* 0x000fe40007810000 */
[----:B------:R-:W-:Y:S02]  /*3530*/  FMNMX.FTZ R5, R209, R0, !PT ;  /* 0x00000000d1057209 */ /* 0x000fe40007810000 */
[----:B------:R-:W-:Y:S02]  /*3540*/  FMNMX.FTZ R2, R133, R2, !PT ;  /* 0x0000000285027209 */ /* 0x000fe40007810000 */
[----:B-----5:R-:W-:Y:S01]  /*3550*/  FMNMX.FTZ R102, R6, R7, !PT ;  /* 0x0000000706667209 */ /* 0x020fe20007810000 */
[----:B------:R-:W-:Y:S01]  /*3560*/  FMUL.FTZ R6, R27, c[0x0][0x320] ;  /* 0x0000c8001b067a20 */ /* 0x000fe20000410000 */
[----:B------:R-:W-:Y:S01]  /*3570*/  FMNMX.FTZ R2, R177, R2, !PT ;  /* 0x00000002b1027209 */ /* 0x000fe20007810000 */
[----:B------:R-:W3:Y:S01]  /*3580*/  SHFL.BFLY PT, R7, R5, 0x2, 0x1f ;  /* 0x0c401f0005077f89 */ /* 0x000ee200000e0000 */
[----:B-1----:R-:W-:Y:S01]  /*3590*/  FMNMX.FTZ R4, R43, R46, !PT ;  /* 0x0000002e2b047209 */ /* 0x002fe20007810000 */
[----:B------:R1:W5:Y:S01]  /*35a0*/  MUFU.TANH R10, R6 ;  /* 0x00000006000a7308 */ /* 0x0003620000002400 */
[----:B------:R-:W-:-:S02]  /*35b0*/  FMNMX.FTZ R0, R179, R2, !PT ;  /* 0x00000002b3007209 */ /* 0x000fc40007810000 */
[----:B------:R-:W-:Y:S02]  /*35c0*/  FMNMX.FTZ R4, R45, R4, !PT ;  /* 0x000000042d047209 */ /* 0x000fe40007810000 */
[----:B------:R-:W-:Y:S02]  /*35d0*/  FMNMX.FTZ R0, R184, R0, !PT ;  /* 0x00000000b8007209 */ /* 0x000fe40007810000 */
[----:B------:R-:W-:Y:S02]  /*35e0*/  FMNMX.FTZ R2, R44, R4, !PT ;  /* 0x000000042c027209 */ /* 0x000fe40007810000 */
[----:B------:R-:W-:Y:S01]  /*35f0*/  FMNMX.FTZ R0, R178, R0, !PT ;  /* 0x00000000b2007209 */ /* 0x000fe20007810000 */
[----:B------:R-:W4:Y:S01]  /*3600*/  SHFL.BFLY PT, R4, R102, 0x1, 0x1f ;  /* 0x0c201f0066047f89 */ /* 0x000f2200000e0000 */
[----:B------:R-:W-:Y:S02]  /*3610*/  FMNMX.FTZ R2, R137, R2, !PT ;  /* 0x0000000289027209 */ /* 0x000fe40007810000 */
[----:B------:R-:W-:-:S02]  /*3620*/  FSEL R208, R12, -INF , P0 ;  /* 0xff8000000cd07808 */ /* 0x000fc40000000000 */
[----:B------:R-:W-:Y:S01]  /*3630*/  FMNMX.FTZ R0, R244, R0, !PT ;  /* 0x00000000f4007209 */ /* 0x000fe20007810000 */
[----:B-1----:R-:W-:Y:S01]  /*3640*/  FMUL.FTZ R6, R34, c[0x0][0x320] ;  /* 0x0000c80022067a20 */ /* 0x002fe20000410000 */
[----:B------:R-:W-:Y:S02]  /*3650*/  FMNMX.FTZ R2, R136, R2, !PT ;  /* 0x0000000288027209 */ /* 0x000fe40007810000 */
[----:B--2---:R-:W-:Y:S02]  /*3660*/  FSEL R215, R11, -INF , P3 ;  /* 0xff8000000bd77808 */ /* 0x004fe40001800000 */
[----:B------:R-:W-:Y:S01]  /*3670*/  FMNMX.FTZ R0, R208, R0, !PT ;  /* 0x00000000d0007209 */ /* 0x000fe20007810000 */
[----:B------:R1:W2:Y:S01]  /*3680*/  MUFU.TANH R11, R6 ;  /* 0x00000006000b7308 */ /* 0x0002a20000002400 */
[----:B------:R-:W-:Y:S02]  /*3690*/  FMNMX.FTZ R2, R135, R2, !PT ;  /* 0x0000000287027209 */ /* 0x000fe40007810000 */
[----:B------:R-:W-:-:S02]  /*36a0*/  FSEL R224, R8, -INF , P2 ;  /* 0xff80000008e07808 */ /* 0x000fc40001000000 */
[----:B------:R-:W-:Y:S02]  /*36b0*/  FMNMX.FTZ R0, R215, R0, !PT ;  /* 0x00000000d7007209 */ /* 0x000fe40007810000 */
[----:B------:R-:W-:Y:S02]  /*36c0*/  FMNMX.FTZ R2, R144, R2, !PT ;  /* 0x0000000290027209 */ /* 0x000fe40007810000 */
[----:B---3--:R-:W-:Y:S02]  /*36d0*/  FMNMX.FTZ R7, R5, R7, !PT ;  /* 0x0000000705077209 */ /* 0x008fe40007810000 */
[----:B------:R-:W-:Y:S01]  /*36e0*/  FMNMX.FTZ R2, R186, R2, !PT ;  /* 0x00000002ba027209 */ /* 0x000fe20007810000 */
[----:B------:R3:W3:Y:S01]  /*36f0*/  MUFU.TANH R5, R9 ;  /* 0x0000000900057308 */ /* 0x0006e20000002400 */
[----:B-----5:R-:W-:Y:S02]  /*3700*/  FSEL R223, R10, -INF , P0 ;  /* 0xff8000000adf7808 */ /* 0x020fe40000000000 */
[----:B----4-:R-:W-:Y:S01]  /*3710*/  FMNMX.FTZ R102, R102, R4, !PT ;  /* 0x0000000466667209 */ /* 0x010fe20007810000 */
[----:B------:R-:W-:Y:S01]  /*3720*/  IMAD R4, R151, 0x20, R149 ;  /* 0x0000002097047824 */ /* 0x000fe200078e0295 */
[----:B-1----:R-:W-:-:S02]  /*3730*/  FMNMX.FTZ R6, R224, R0, !PT ;  /* 0x00000000e0067209 */ /* 0x002fc40007810000 */
[----:B------:R-:W-:Y:S01]  /*3740*/  FMNMX.FTZ R0, R187, R2, !PT ;  /* 0x00000002bb007209 */ /* 0x000fe20007810000 */
[C---:B------:R-:W-:Y:S01]  /*3750*/  FMUL.FTZ R13, R102.reuse, c[0x0][0x2d0] ;  /* 0x0000b400660d7a20 */ /* 0x040fe20000410000 */
[----:B--2---:R-:W-:Y:S01]  /*3760*/  FSEL R222, R11, -INF , P3 ;  /* 0xff8000000bde7808 */ /* 0x004fe20001800000 */
[----:B------:R-:W1:Y:S01]  /*3770*/  SHFL.BFLY PT, R8, R6, 0x2, 0x1f ;  /* 0x0c401f0006087f89 */ /* 0x000e6200000e0000 */
[----:B------:R-:W-:Y:S02]  /*3780*/  FMNMX.FTZ R0, R185, R0, !PT ;  /* 0x00000000b9007209 */ /* 0x000fe40007810000 */
[----:B------:R-:W-:Y:S02]  /*3790*/  FSETP.NEU.FTZ.AND P0, PT, R102, -INF , PT ;  /* 0xff8000006600780b */ /* 0x000fe40003f1d000 */
[----:B------:R-:W-:Y:S01]  /*37a0*/  FMNMX.FTZ R0, R192, R0, !PT ;  /* 0x00000000c0007209 */ /* 0x000fe20007810000 */
[----:B---3--:R-:W2:Y:S01]  /*37b0*/  SHFL.BFLY PT, R9, R7, 0x1, 0x1f ;  /* 0x0c201f0007097f89 */ /* 0x008ea200000e0000 */
[----:B------:R-:W-:-:S02]  /*37c0*/  FSEL R225, R5, -INF , P2 ;  /* 0xff80000005e17808 */ /* 0x000fc40001000000 */
[----:B------:R-:W-:Y:S02]  /*37d0*/  FMNMX.FTZ R2, R180, R0, !PT ;  /* 0x00000000b4027209 */ /* 0x000fe40007810000 */
[----:B------:R-:W-:Y:S02]  /*37e0*/  FSEL R13, R13, RZ, P0 ;  /* 0x000000ff0d0d7208 */ /* 0x000fe40000000000 */
[----:B------:R-:W-:-:S03]  /*37f0*/  FMNMX.FTZ R2, R223, R2, !PT ;  /* 0x00000002df027209 */ /* 0x000fc60007810000 */
[--C-:B------:R-:W-:Y:S01]  /*3800*/  FFMA.FTZ R0, R21, c[0x0][0x2d0], -R13.reuse ;  /* 0x0000b40015007a23 */ /* 0x100fe2000001080d */
[----:B------:R-:W-:Y:S01]  /*3810*/  FMNMX.FTZ R2, R222, R2, !PT ;  /* 0x00000002de027209 */ /* 0x000fe20007810000 */
[----:B------:R-:W-:Y:S02]  /*3820*/  FFMA.FTZ R5, R22, c[0x0][0x2d0], -R13 ;  /* 0x0000b40016057a23 */ /* 0x000fe4000001080d */
[----:B------:R3:W-:Y:S01]  /*3830*/  MUFU.EX2 R252, R0 ;  /* 0x0000000000fc7308 */ /* 0x0007e20000000800 */
[----:B-1----:R-:W-:Y:S02]  /*3840*/  FMNMX.FTZ R8, R6, R8, !PT ;  /* 0x0000000806087209 */ /* 0x002fe40007810000 */
[----:B------:R-:W-:-:S05]  /*3850*/  FMNMX.FTZ R6, R225, R2, !PT ;  /* 0x00000002e1067209 */ /* 0x000fca0007810000 */
[----:B------:R1:W-:Y:S01]  /*3860*/  MUFU.EX2 R250, R5 ;  /* 0x0000000500fa7308 */ /* 0x0003e20000000800 */
[----:B------:R-:W4:Y:S01]  /*3870*/  SHFL.BFLY PT, R10, R8, 0x1, 0x1f ;  /* 0x0c201f00080a7f89 */ /* 0x000f2200000e0000 */
[----:B--2---:R-:W-:Y:S01]  /*3880*/  FMNMX.FTZ R2, R7, R9, !PT ;  /* 0x0000000907027209 */ /* 0x004fe20007810000 */
[----:B------:R-:W-:Y:S02]  /*3890*/  FFMA.FTZ R7, R23, c[0x0][0x2d0], -R13 ;  /* 0x0000b40017077a23 */ /* 0x000fe4000001080d */
[----:B------:R-:W2:Y:S02]  /*38a0*/  SHFL.BFLY PT, R9, R6, 0x2, 0x1f ;  /* 0x0c401f0006097f89 */ /* 0x000ea400000e0000 */
[----:B------:R-:W-:Y:S01]  /*38b0*/  FMUL.FTZ R12, R2, c[0x0][0x2d0] ;  /* 0x0000b400020c7a20 */ /* 0x000fe20000410000 */
[----:B------:R5:W-:Y:S01]  /*38c0*/  MUFU.EX2 R249, R7 ;  /* 0x0000000700f97308 */ /* 0x000be20000000800 */
[----:B---3--:R-:W-:Y:S01]  /*38d0*/  IMAD.IADD R0, R150, 0x1, R4 ;  /* 0x0000000196007824 */ /* 0x008fe200078e0204 */
[----:B------:R-:W-:Y:S01]  /*38e0*/  @P1 LEA R4, P0, R164, R14, 0x1 ;  /* 0x0000000ea4041211 */ /* 0x000fe200078008ff */
[----:B------:R-:W-:-:S02]  /*38f0*/  IMAD.MOV.U32 R14, RZ, RZ, R163 ;  /* 0x000000ffff0e7224 */ /* 0x000fc400078e00a3 */
[----:B------:R-:W-:Y:S01]  /*3900*/  IMAD.SHL.U32 R217, R0, 0x2, RZ ;  /* 0x0000000200d97824 */ /* 0x000fe200078e00ff */
[----:B-1----:R-:W-:-:S03]  /*3910*/  @P1 LEA.HI.X R5, R164, R15, R165, 0x1, P0 ;  /* 0x0000000fa4051211 */ /* 0x002fc600000f0ca5 */
[----:B------:R-:W-:Y:S01]  /*3920*/  IMAD R218, R3, 0x2, R217 ;  /* 0x0000000203da7824 */ /* 0x000fe200078e02d9 */
[----:B------:R-:W-:Y:S01]  /*3930*/  FSETP.NEU.FTZ.AND P0, PT, R2, -INF , PT ;  /* 0xff8000000200780b */ /* 0x000fe20003f1d000 */
[----:B------:R-:W-:Y:S01]  /*3940*/  IMAD.MOV.U32 R15, RZ, RZ, R181 ;  /* 0x000000ffff0f7224 */ /* 0x000fe200078e00b5 */
[----:B------:R2:W-:Y:S02]  /*3950*/  @P1 LDGSTS.E.BYPASS.LTC128B.128 [R233+0x3900], [R4.64], !P5 ;  /* 0x0390000004e91fae */ /* 0x0005e4000e901d46 */
[----:B------:R-:W-:Y:S01]  /*3960*/  FSEL R12, R12, RZ, P0 ;  /* 0x000000ff0c0c7208 */ /* 0x000fe20000000000 */
[----:B-----5:R-:W-:Y:S01]  /*3970*/  FFMA.FTZ R7, R24, c[0x0][0x2d0], -R13 ;  /* 0x0000b40018077a23 */ /* 0x020fe2000001080d */
[----:B------:R2:W-:Y:S01]  /*3980*/  @P1 LDGSTS.E.BYPASS.LTC128B.128 [R233+0x4900], [R4.64+0x40], !P4 ;  /* 0x0490004004e91fae */ /* 0x0005e2000e101d46 */
[----:B----4-:R-:W-:Y:S02]  /*3990*/  FMNMX.FTZ R104, R8, R10, !PT ;  /* 0x0000000a08687209 */ /* 0x010fe40007810000 */
[--C-:B------:R-:W-:Y:S01]  /*39a0*/  FFMA.FTZ R0, R29, c[0x0][0x2d0], -R12.reuse ;  /* 0x0000b4001d007a23 */ /* 0x100fe2000001080c */
[----:B------:R1:W3:Y:S01]  /*39b0*/  MUFU.EX2 R251, R7 ;  /* 0x0000000700fb7308 */ /* 0x0002e20000000800 */
[----:B------:R2:W-:Y:S01]  /*39c0*/  @P1 LDGSTS.E.BYPASS.LTC128B.128 [R233+0x5900], [R4.64+0x80], !P6 ;  /* 0x0590008004e91fae */ /* 0x0005e2000f101d46 */
[----:B------:R-:W-:Y:S01]  /*39d0*/  FSETP.NEU.FTZ.AND P0, PT, R104, -INF , PT ;  /* 0xff8000006800780b */ /* 0x000fe20003f1d000 */
[----:B------:R-:W-:-:S02]  /*39e0*/  FFMA.FTZ R3, R37, c[0x0][0x2d0], -R12 ;  /* 0x0000b40025037a23 */ /* 0x000fc4000001080c */
[----:B------:R-:W-:Y:S03]  /*39f0*/  LDSM.16.MT88.4 R24, [R217+0x100] ;  /* 0x00010000d918783b */ /* 0x000fe60000004200 */
[----:B------:R4:W-:Y:S01]  /*3a00*/  MUFU.EX2 R246, R0 ;  /* 0x0000000000f67308 */ /* 0x0009e20000000800 */
[----:B------:R-:W-:Y:S04]  /*3a10*/  LDSM.16.MT88.4 R16, [R218+0x100] ;  /* 0x00010000da10783b */ /* 0x000fe80000004200 */
[----:B------:R-:W-:Y:S03]  /*3a20*/  LDSM.16.MT88.4 R20, [R217+0x1100] ;  /* 0x00110000d914783b */ /* 0x000fe60000004200 */
[----:B------:R-:W-:Y:S01]  /*3a30*/  MUFU.EX2 R247, R3 ;  /* 0x0000000300f77308 */ /* 0x000fe20000000800 */
[--C-:B-1----:R-:W-:Y:S01]  /*3a40*/  FFMA.FTZ R7, R28, c[0x0][0x2d0], -R12.reuse ;  /* 0x0000b4001c077a23 */ /* 0x102fe2000001080c */
[----:B------:R-:W-:Y:S04]  /*3a50*/  LDSM.16.MT88.4 R32, [R217+0x2100] ;  /* 0x00210000d920783b */ /* 0x000fe80000004200 */
[----:B------:R-:W-:Y:S01]  /*3a60*/  LDSM.16.MT88.4 R28, [R218+0x1100] ;  /* 0x00110000da1c783b */ /* 0x000fe20000004200 */
[----:B----4-:R-:W-:Y:S01]  /*3a70*/  FFMA.FTZ R0, R36, c[0x0][0x2d0], -R12 ;  /* 0x0000b40024007a23 */ /* 0x010fe2000001080c */
[----:B------:R-:W-:Y:S02]  /*3a80*/  MUFU.EX2 R248, R7 ;  /* 0x0000000700f87308 */ /* 0x000fe40000000800 */
[----:B------:R-:W0:Y:S01]  /*3a90*/  LDGDEPBAR ;  /* 0x00000000000079af */ /* 0x000e220000000000 */
[----:B--2---:R-:W-:-:S02]  /*3aa0*/  FMNMX.FTZ R4, R6, R9, !PT ;  /* 0x0000000906047209 */ /* 0x004fc40007810000 */
[----:B---3--:R-:W-:-:S03]  /*3ab0*/  F2FP.PACK_AB R6, R251, R249 ;  /* 0x000000f9fb06723e */ /* 0x008fc600000000ff */
[----:B------:R-:W1:Y:S01]  /*3ac0*/  SHFL.BFLY PT, R5, R4, 0x1, 0x1f ;  /* 0x0c201f0004057f89 */ /* 0x000e6200000e0000 */
[----:B------:R2:W3:Y:S02]  /*3ad0*/  MUFU.EX2 R245, R0 ;  /* 0x0000000000f57308 */ /* 0x0004e40000000800 */
[----:B--2---:R-:W-:Y:S01]  /*3ae0*/  FMUL.FTZ R0, R104, c[0x0][0x2d0] ;  /* 0x0000b40068007a20 */ /* 0x004fe20000410000 */
[----:B---3--:R-:W-:-:S04]  /*3af0*/  F2FP.PACK_AB R7, R247, R245 ;  /* 0x000000f5f707723e */ /* 0x008fc800000000ff */
[----:B------:R-:W-:Y:S02]  /*3b00*/  FSEL R0, R0, RZ, P0 ;  /* 0x000000ff00007208 */ /* 0x000fe40000000000 */
[----:B-1----:R-:W-:Y:S02]  /*3b10*/  FMNMX.FTZ R103, R4, R5, !PT ;  /* 0x0000000504677209 */ /* 0x002fe40007810000 */
[----:B------:R-:W-:Y:S01]  /*3b20*/  F2FP.PACK_AB R4, R250, R252 ;  /* 0x000000fcfa04723e */ /* 0x000fe200000000ff */
[--C-:B------:R-:W-:Y:S01]  /*3b30*/  FFMA.FTZ R3, R38, c[0x0][0x2d0], -R0.reuse ;  /* 0x0000b40026037a23 */ /* 0x100fe20000010800 */
[----:B------:R-:W-:Y:S01]  /*3b40*/  FSETP.NEU.FTZ.AND P0, PT, R103, -INF , PT ;  /* 0xff8000006700780b */ /* 0x000fe20003f1d000 */
[--C-:B------:R-:W-:Y:S01]  /*3b50*/  FFMA.FTZ R8, R41, c[0x0][0x2d0], -R0.reuse ;  /* 0x0000b40029087a23 */ /* 0x100fe20000010800 */
[----:B------:R-:W-:Y:S01]  /*3b60*/  F2FP.PACK_AB R5, R246, R248 ;  /* 0x000000f8f605723e */ /* 0x000fe200000000ff */
[----:B------:R1:W-:Y:S06]  /*3b70*/  MUFU.EX2 R241, R3 ;  /* 0x0000000300f17308 */ /* 0x0003ec0000000800 */
[C---:B------:R-:W-:Y:S02]  /*3b80*/  HMMA.16816.F32 R120, R4.reuse, R24, RZ ;  /* 0x000000180478723c */ /* 0x040fe400000018ff */
[----:B------:R2:W-:Y:S06]  /*3b90*/  MUFU.EX2 R242, R8 ;  /* 0x0000000800f27308 */ /* 0x0005ec0000000800 */
[----:B------:R-:W-:Y:S01]  /*3ba0*/  HMMA.16816.F32 R116, R4, R16, RZ ;  /* 0x000000100474723c */ /* 0x000fe200000018ff */
[----:B-1----:R-:W-:-:S02]  /*3bb0*/  FFMA.FTZ R3, R39, c[0x0][0x2d0], -R0 ;  /* 0x0000b40027037a23 */ /* 0x002fc40000010800 */
[----:B------:R-:W1:Y:S02]  /*3bc0*/  LDSM.16.MT88.4 R36, [R218+0x2100] ;  /* 0x00210000da24783b */ /* 0x000e640000004200 */
[----:B------:R3:W-:Y:S03]  /*3bd0*/  MUFU.EX2 R236, R3 ;  /* 0x0000000300ec7308 */ /* 0x0007e60000000800 */
[----:B------:R-:W-:Y:S01]  /*3be0*/  HMMA.16816.F32 R112, R4, R20, RZ ;  /* 0x000000140470723c */ /* 0x000fe200000018ff */
[----:B--2---:R-:W-:-:S04]  /*3bf0*/  FFMA.FTZ R8, R42, c[0x0][0x2d0], -R0 ;  /* 0x0000b4002a087a23 */ /* 0x004fc80000010800 */
[----:B------:R-:W2:Y:S03]  /*3c00*/  MUFU.EX2 R243, R8 ;  /* 0x0000000800f37308 */ /* 0x000ea60000000800 */
[----:B------:R-:W-:Y:S01]  /*3c10*/  HMMA.16816.F32 R108, R4, R28, RZ ;  /* 0x0000001c046c723c */ /* 0x000fe200000018ff */
[----:B---3--:R-:W-:-:S07]  /*3c20*/  FMUL.FTZ R3, R103, c[0x0][0x2d0] ;  /* 0x0000b40067037a20 */ /* 0x008fce0000410000 */
[----:B------:R-:W-:Y:S01]  /*3c30*/  HMMA.16816.F32 R96, R4, R32, RZ ;  /* 0x000000200460723c */ /* 0x000fe200000018ff */
[----:B------:R-:W-:Y:S02]  /*3c40*/  FSEL R3, R3, RZ, P0 ;  /* 0x000000ff03037208 */ /* 0x000fe40000000000 */
[----:B--2---:R-:W-:-:S03]  /*3c50*/  F2FP.PACK_AB R10, R243, R242 ;  /* 0x000000f2f30a723e */ /* 0x004fc600000000ff */
[--C-:B------:R-:W-:Y:S02]  /*3c60*/  FFMA.FTZ R8, R43, c[0x0][0x2d0], -R3.reuse ;  /* 0x0000b4002b087a23 */ /* 0x100fe40000010803 */
[C---:B------:R-:W-:Y:S01]  /*3c70*/  HMMA.16816.F32 R88, R4.reuse, R26, RZ ;  /* 0x0000001a0458723c */ /* 0x040fe200000018ff */
[----:B------:R-:W-:Y:S01]  /*3c80*/  LDSM.16.MT88.4 R40, [R218+0x2500] ;  /* 0x00250000da28783b */ /* 0x000fe20000004200 */
[----:B------:R2:W-:Y:S06]  /*3c90*/  MUFU.EX2 R232, R8 ;  /* 0x0000000800e87308 */ /* 0x0005ec0000000800 */
[C---:B------:R-:W-:Y:S08]  /*3ca0*/  HMMA.16816.F32 R84, R4.reuse, R18, RZ ;  /* 0x000000120454723c */ /* 0x040ff000000018ff */
[----:B-1----:R-:W-:Y:S01]  /*3cb0*/  HMMA.16816.F32 R92, R4, R36, RZ ;  /* 0x00000024045c723c */ /* 0x002fe200000018ff */
[----:B--2---:R-:W-:-:S04]  /*3cc0*/  FFMA.FTZ R8, R46, c[0x0][0x2d0], -R3 ;  /* 0x0000b4002e087a23 */ /* 0x004fc80000010803 */
[----:B------:R1:W2:Y:S03]  /*3cd0*/  MUFU.EX2 R231, R8 ;  /* 0x0000000800e77308 */ /* 0x0002a60000000800 */
[C---:B------:R-:W-:Y:S08]  /*3ce0*/  HMMA.16816.F32 R80, R4.reuse, R22, RZ ;  /* 0x000000160450723c */ /* 0x040ff000000018ff */
[----:B------:R-:W-:Y:S01]  /*3cf0*/  HMMA.16816.F32 R76, R4, R30, RZ ;  /* 0x0000001e044c723c */ /* 0x000fe200000018ff */
[----:B-1----:R-:W-:-:S07]  /*3d00*/  FFMA.FTZ R8, R45, c[0x0][0x2d0], -R3 ;  /* 0x0000b4002d087a23 */ /* 0x002fce0000010803 */
[C---:B------:R-:W-:Y:S01]  /*3d10*/  HMMA.16816.F32 R72, R4.reuse, R34, RZ ;  /* 0x000000220448723c */ /* 0x040fe200000018ff */
[----:B--2---:R-:W-:Y:S01]  /*3d20*/  F2FP.PACK_AB R9, R231, R232 ;  /* 0x000000e8e709723e */ /* 0x004fe200000000ff */
[----:B------:R1:W-:Y:S06]  /*3d30*/  MUFU.EX2 R235, R8 ;  /* 0x0000000800eb7308 */ /* 0x0003ec0000000800 */
[----:B------:R-:W-:Y:S07]  /*3d40*/  HMMA.16816.F32 R64, R4, R38, RZ ;  /* 0x000000260440723c */ /* 0x000fee00000018ff */
[----:B------:R-:W-:-:S02]  /*3d50*/  FFMA.FTZ R4, R47, c[0x0][0x2d0], -R13 ;  /* 0x0000b4002f047a23 */ /* 0x000fc4000001080d */
[----:B-1----:R-:W-:Y:S02]  /*3d60*/  FFMA.FTZ R8, R44, c[0x0][0x2d0], -R3 ;  /* 0x0000b4002c087a23 */ /* 0x002fe40000010803 */
[----:B------:R1:W-:Y:S08]  /*3d70*/  MUFU.EX2 R234, R4 ;  /* 0x0000000400ea7308 */ /* 0x0003f00000000800 */
[----:B------:R2:W3:Y:S01]  /*3d80*/  MUFU.EX2 R240, R8 ;  /* 0x0000000800f07308 */ /* 0x0004e20000000800 */
[----:B-1----:R-:W-:-:S07]  /*3d90*/  FFMA.FTZ R4, R54, c[0x0][0x2d0], -R13 ;  /* 0x0000b40036047a23 */ /* 0x002fce000001080d */
[----:B------:R1:W-:Y:S01]  /*3da0*/  MUFU.EX2 R239, R4 ;  /* 0x0000000400ef7308 */ /* 0x0003e20000000800 */
[----:B--2---:R-:W-:Y:S02]  /*3db0*/  F2FP.PACK_AB R8, R236, R241 ;  /* 0x000000f1ec08723e */ /* 0x004fe400000000ff */
[----:B---3--:R-:W-:-:S07]  /*3dc0*/  F2FP.PACK_AB R11, R240, R235 ;  /* 0x000000ebf00b723e */ /* 0x008fce00000000ff */
[----:B------:R-:W-:Y:S01]  /*3dd0*/  HMMA.16816.F32 R68, R8, R24, RZ ;  /* 0x000000180844723c */ /* 0x000fe200000018ff */
[----:B-1----:R-:W-:-:S04]  /*3de0*/  FFMA.FTZ R4, R53, c[0x0][0x2d0], -R13 ;  /* 0x0000b40035047a23 */ /* 0x002fc8000001080d */
[----:B------:R1:W-:Y:S03]  /*3df0*/  MUFU.EX2 R238, R4 ;  /* 0x0000000400ee7308 */ /* 0x0003e60000000800 */
[C---:B------:R-:W-:Y:S01]  /*3e00*/  HMMA.16816.F32 R140, R8.reuse, R26, RZ ;  /* 0x0000001a088c723c */ /* 0x040fe200000018ff */
[----:B------:R-:W2:Y:S07]  /*3e10*/  LDSM.16.MT88.4 R24, [R217+0x500] ;  /* 0x00050000d918783b */ /* 0x000eae0000004200 */
[----:B------:R-:W-:Y:S01]  /*3e20*/  HMMA.16816.F32 R60, R8, R16, RZ ;  /* 0x00000010083c723c */ /* 0x000fe200000018ff */
[----:B-1----:R-:W-:-:S07]  /*3e30*/  FFMA.FTZ R4, R55, c[0x0][0x2d0], -R13 ;  /* 0x0000b40037047a23 */ /* 0x002fce000001080d */
[C---:B------:R-:W-:Y:S01]  /*3e40*/  HMMA.16816.F32 R128, R8.reuse, R18, RZ ;  /* 0x000000120880723c */ /* 0x040fe200000018ff */
[----:B------:R-:W-:Y:S01]  /*3e50*/  LDSM.16.MT88.4 R16, [R217+0x1500] ;  /* 0x00150000d910783b */ /* 0x000fe20000004200 */
[----:B------:R1:W3:Y:S06]  /*3e60*/  MUFU.EX2 R237, R4 ;  /* 0x0000000400ed7308 */ /* 0x0002ec0000000800 */
[C---:B------:R-:W-:Y:S08]  /*3e70*/  HMMA.16816.F32 R56, R8.reuse, R20, RZ ;  /* 0x000000140838723c */ /* 0x040ff000000018ff */
[----:B------:R-:W-:Y:S01]  /*3e80*/  HMMA.16816.F32 R124, R8, R22, RZ ;  /* 0x00000016087c723c */ /* 0x000fe200000018ff */
[----:B------:R-:W4:Y:S01]  /*3e90*/  LDSM.16.MT88.4 R20, [R218+0x500] ;  /* 0x00050000da14783b */ /* 0x000f220000004200 */
[----:B-1----:R-:W-:Y:S01]  /*3ea0*/  FFMA.FTZ R4, R100, c[0x0][0x2d0], -R12 ;  /* 0x0000b40064047a23 */ /* 0x002fe2000001080c */
[----:B---3--:R-:W-:-:S03]  /*3eb0*/  F2FP.PACK_AB R6, R237, R238 ;  /* 0x000000eeed06723e */ /* 0x008fc600000000ff */
[----:B------:R1:W-:Y:S02]  /*3ec0*/  MUFU.EX2 R226, R4 ;  /* 0x0000000400e27308 */ /* 0x0003e40000000800 */
[C---:B------:R-:W-:Y:S08]  /*3ed0*/  HMMA.16816.F32 R52, R8.reuse, R28, RZ ;  /* 0x0000001c0834723c */ /* 0x040ff000000018ff */
[----:B------:R-:W-:Y:S01]  /*3ee0*/  HMMA.16816.F32 R148, R8, R30, RZ ;  /* 0x0000001e0894723c */ /* 0x000fe200000018ff */
[----:B------:R-:W-:Y:S01]  /*3ef0*/  LDSM.16.MT88.4 R28, [R218+0x1500] ;  /* 0x00150000da1c783b */ /* 0x000fe20000004200 */
[----:B-1----:R-:W-:-:S06]  /*3f00*/  FFMA.FTZ R4, R101, c[0x0][0x2d0], -R12 ;  /* 0x0000b40065047a23 */ /* 0x002fcc000001080c */
[C---:B------:R-:W-:Y:S01]  /*3f10*/  HMMA.16816.F32 R48, R8.reuse, R32, RZ ;  /* 0x000000200830723c */ /* 0x040fe200000018ff */
[----:B------:R1:W3:Y:S07]  /*3f20*/  MUFU.EX2 R230, R4 ;  /* 0x0000000400e67308 */ /* 0x0002ee0000000800 */
[C---:B------:R-:W-:Y:S01]  /*3f30*/  HMMA.16816.F32 R156, R8.reuse, R34, RZ ;  /* 0x00000022089c723c */ /* 0x040fe200000018ff */
[----:B------:R-:W5:Y:S07]  /*3f40*/  LDSM.16.MT88.4 R32, [R217+0x2500] ;  /* 0x00250000d920783b */ /* 0x000f6e0000004200 */
[----:B------:R-:W-:Y:S01]  /*3f50*/  HMMA.16816.F32 R44, R8, R36, RZ ;  /* 0x00000024082c723c */ /* 0x000fe200000018ff */
[----:B-1----:R-:W-:Y:S01]  /*3f60*/  FFMA.FTZ R4, R105, c[0x0][0x2d0], -R12 ;  /* 0x0000b40069047a23 */ /* 0x002fe2000001080c */
[----:B---3--:R-:W-:-:S03]  /*3f70*/  F2FP.PACK_AB R5, R230, R226 ;  /* 0x000000e2e605723e */ /* 0x008fc600000000ff */
[----:B------:R1:W-:Y:S03]  /*3f80*/  MUFU.EX2 R229, R4 ;  /* 0x0000000400e57308 */ /* 0x0003e60000000800 */
[----:B------:R-:W-:Y:S01]  /*3f90*/  HMMA.16816.F32 R160, R8, R38, RZ ;  /* 0x0000002608a0723c */ /* 0x000fe200000018ff */
[----:B------:R-:W-:Y:S06]  /*3fa0*/  LDSM.16.MT88.4 R36, [R218+0x2900] ;  /* 0x00290000da24783b */ /* 0x000fec0000004200 */
[----:B------:R-:W-:-:S04]  /*3fb0*/  FFMA.FTZ R8, R134, c[0x0][0x2d0], -R0 ;  /* 0x0000b40086087a23 */ /* 0x000fc80000010800 */
[----:B------:R3:W-:Y:S01]  /*3fc0*/  MUFU.EX2 R212, R8 ;  /* 0x0000000800d47308 */ /* 0x0007e20000000800 */
[----:B-1----:R-:W-:-:S07]  /*3fd0*/  FFMA.FTZ R4, R106, c[0x0][0x2d0], -R12 ;  /* 0x0000b4006a047a23 */ /* 0x002fce000001080c */
[----:B------:R1:W1:Y:S01]  /*3fe0*/  MUFU.EX2 R228, R4 ;  /* 0x0000000400e47308 */ /* 0x0002620000000800 */
[----:B---3--:R-:W-:-:S07]  /*3ff0*/  FFMA.FTZ R8, R133, c[0x0][0x2d0], -R0 ;  /* 0x0000b40085087a23 */ /* 0x008fce0000010800 */
[----:B------:R3:W-:Y:S01]  /*4000*/  MUFU.EX2 R211, R8 ;  /* 0x0000000800d37308 */ /* 0x0007e20000000800 */
[----:B-1----:R-:W-:Y:S01]  /*4010*/  FFMA.FTZ R4, R107, c[0x0][0x2d0], -R0 ;  /* 0x0000b4006b047a23 */ /* 0x002fe20000010800 */
[----:B------:R-:W-:-:S06]  /*4020*/  F2FP.PACK_AB R7, R228, R229 ;  /* 0x000000e5e407723e */ /* 0x000fcc00000000ff */
[----:B------:R1:W-:Y:S01]  /*4030*/  MUFU.EX2 R214, R4 ;  /* 0x0000000400d67308 */ /* 0x0003e20000000800 */
[----:B---3--:R-:W-:-:S07]  /*4040*/  FFMA.FTZ R8, R137, c[0x0][0x2d0], -R3 ;  /* 0x0000b40089087a23 */ /* 0x008fce0000010803 */
[----:B------:R3:W-:Y:S01]  /*4050*/  MUFU.EX2 R201, R8 ;  /* 0x0000000800c97308 */ /* 0x0007e20000000800 */
[----:B-1----:R-:W-:-:S07]  /*4060*/  FFMA.FTZ R4, R132, c[0x0][0x2d0], -R0 ;  /* 0x0000b40084047a23 */ /* 0x002fce0000010800 */
[----:B------:R1:W1:Y:S01]  /*4070*/  MUFU.EX2 R213, R4 ;  /* 0x0000000400d57308 */ /* 0x0002620000000800 */
[----:B---3--:R-:W-:-:S07]  /*4080*/  FFMA.FTZ R8, R136, c[0x0][0x2d0], -R3 ;  /* 0x0000b40088087a23 */ /* 0x008fce0000010803 */
[----:B------:R3:W3:Y:S01]  /*4090*/  MUFU.EX2 R202, R8 ;  /* 0x0000000800ca7308 */ /* 0x0006e20000000800 */
[----:B-1----:R-:W-:-:S07]  /*40a0*/  F2FP.PACK_AB R4, R239, R234 ;  /* 0x000000eaef04723e */ /* 0x002fce00000000ff */
[----:B--2---:R-:W-:Y:S01]  /*40b0*/  HMMA.16816.F32 R168, R4, R24, R120 ;  /* 0x0000001804a8723c */ /* 0x004fe20000001878 */
[----:B---3--:R-:W-:-:S07]  /*40c0*/  FFMA.FTZ R8, R135, c[0x0][0x2d0], -R3 ;  /* 0x0000b40087087a23 */ /* 0x008fce0000010803 */
[C---:B----4-:R-:W-:Y:S01]  /*40d0*/  HMMA.16816.F32 R164, R4.reuse, R20, R116 ;  /* 0x0000001404a4723c */ /* 0x050fe20000001874 */
[----:B------:R1:W-:Y:S07]  /*40e0*/  MUFU.EX2 R200, R8 ;  /* 0x0000000800c87308 */ /* 0x0003ee0000000800 */
[C---:B------:R-:W-:Y:S08]  /*40f0*/  HMMA.16816.F32 R152, R4.reuse, R16, R112 ;  /* 0x000000100498723c */ /* 0x040ff00000001870 */
[----:B-----5:R-:W-:Y:S01]  /*4100*/  HMMA.16816.F32 R120, R4, R32, R96 ;  /* 0x000000200478723c */ /* 0x020fe20000001860 */
[----:B-1----:R-:W-:-:S04]  /*4110*/  FFMA.FTZ R8, R144, c[0x0][0x2d0], -R3 ;  /* 0x0000b40090087a23 */ /* 0x002fc80000010803 */
[----:B------:R1:W2:Y:S03]  /*4120*/  MUFU.EX2 R199, R8 ;  /* 0x0000000800c77308 */ /* 0x0002a60000000800 */
[C---:B------:R-:W-:Y:S08]  /*4130*/  HMMA.16816.F32 R112, R4.reuse, R40, R92 ;  /* 0x000000280470723c */ /* 0x040ff0000000185c */
[----:B------:R-:W-:Y:S01]  /*4140*/  HMMA.16816.F32 R116, R4, R26, R88 ;  /* 0x0000001a0474723c */ /* 0x000fe20000001858 */
[----:B-1----:R-:W-:-:S07]  /*4150*/  FFMA.FTZ R8, R147, c[0x0][0x2d0], -R13 ;  /* 0x0000b40093087a23 */ /* 0x002fce000001080d */
[C---:B------:R-:W-:Y:S01]  /*4160*/  HMMA.16816.F32 R132, R4.reuse, R22, R84 ;  /* 0x000000160484723c */ /* 0x040fe20000001854 */
[----:B------:R1:W-:Y:S07]  /*4170*/  MUFU.EX2 R198, R8 ;  /* 0x0000000800c67308 */ /* 0x0003ee0000000800 */
[C---:B------:R-:W-:Y:S08]  /*4180*/  HMMA.16816.F32 R136, R4.reuse, R28, R108 ;  /* 0x0000001c0488723c */ /* 0x040ff0000000186c */
[----:B------:R-:W-:Y:S01]  /*4190*/  HMMA.16816.F32 R96, R4, R18, R80 ;  /* 0x000000120460723c */ /* 0x000fe20000001850 */
[----:B-1----:R-:W-:-:S04]  /*41a0*/  FFMA.FTZ R8, R172, c[0x0][0x2d0], -R13 ;  /* 0x0000b400ac087a23 */ /* 0x002fc8000001080d */
[----:B------:R1:W3:Y:S03]  /*41b0*/  MUFU.EX2 R197, R8 ;  /* 0x0000000800c57308 */ /* 0x0002e60000000800 */
[C---:B------:R-:W-:Y:S08]  /*41c0*/  HMMA.16816.F32 R92, R4.reuse, R30, R76 ;  /* 0x0000001e045c723c */ /* 0x040ff0000000184c */
[----:B------:R-:W-:Y:S01]  /*41d0*/  HMMA.16816.F32 R88, R4, R34, R72 ;  /* 0x000000220458723c */ /* 0x000fe20000001848 */
[----:B-1----:R-:W-:-:S07]  /*41e0*/  FFMA.FTZ R8, R146, c[0x0][0x2d0], -R13 ;  /* 0x0000b40092087a23 */ /* 0x002fce000001080d */
[----:B------:R-:W-:Y:S01]  /*41f0*/  HMMA.16816.F32 R84, R4, R42, R64 ;  /* 0x0000002a0454723c */ /* 0x000fe20000001840 */
[----:B------:R1:W-:Y:S06]  /*4200*/  MUFU.EX2 R196, R8 ;  /* 0x0000000800c47308 */ /* 0x0003ec0000000800 */
[----:B------:R-:W-:Y:S02]  /*4210*/  F2FP.PACK_AB R4, R213, R214 ;  /* 0x000000d6d504723e */ /* 0x000fe400000000ff */
[----:B------:R-:W-:Y:S02]  /*4220*/  F2FP.PACK_AB R6, R211, R212 ;  /* 0x000000d4d306723e */ /* 0x000fe400000000ff */
[----:B------:R-:W-:-:S02]  /*4230*/  F2FP.PACK_AB R5, R202, R201 ;  /* 0x000000c9ca05723e */ /* 0x000fc400000000ff */
[----:B--2---:R-:W-:Y:S01]  /*4240*/  F2FP.PACK_AB R7, R199, R200 ;  /* 0x000000c8c707723e */ /* 0x004fe200000000ff */
[----:B-1----:R-:W-:-:S06]  /*4250*/  FFMA.FTZ R8, R145, c[0x0][0x2d0], -R13 ;  /* 0x0000b40091087a23 */ /* 0x002fcc000001080d */
[C---:B------:R-:W-:Y:S01]  /*4260*/  HMMA.16816.F32 R188, R4.reuse, R40, R44 ;  /* 0x0000002804bc723c */ /* 0x040fe2000000182c */
[----:B------:R1:W2:Y:S07]  /*4270*/  MUFU.EX2 R183, R8 ;  /* 0x0000000800b77308 */ /* 0x0002ae0000000800 */
[C---:B------:R-:W-:Y:S07]  /*4280*/  HMMA.16816.F32 R44, R4.reuse, R30, R148 ;  /* 0x0000001e042c723c */ /* 0x040fee0000001894 */
[----:B------:R-:W-:Y:S01]  /*4290*/  IMAD.MOV.U32 R151, RZ, RZ, R180 ;  /* 0x000000ffff977224 */ /* 0x000fe200078e00b4 */
[----:B------:R-:W-:Y:S01]  /*42a0*/  HMMA.16816.F32 R80, R4, R24, R68 ;  /* 0x000000180450723c */ /* 0x000fe20000001844 */
[----:B-1----:R-:W-:-:S04]  /*42b0*/  FFMA.FTZ R8, R173, c[0x0][0x2d0], -R12 ;  /* 0x0000b400ad087a23 */ /* 0x002fc8000001080c */
[----:B------:R1:W-:Y:S03]  /*42c0*/  MUFU.EX2 R182, R8 ;  /* 0x0000000800b67308 */ /* 0x0003e60000000800 */
[C---:B------:R-:W-:Y:S08]  /*42d0*/  HMMA.16816.F32 R64, R4.reuse, R32, R48 ;  /* 0x000000200440723c */ /* 0x040ff00000001830 */
[----:B------:R-:W-:Y:S01]  /*42e0*/  HMMA.16816.F32 R76, R4, R20, R60 ;  /* 0x00000014044c723c */ /* 0x000fe2000000183c */
[----:B-1----:R-:W-:-:S07]  /*42f0*/  FFMA.FTZ R8, R174, c[0x0][0x2d0], -R12 ;  /* 0x0000b400ae087a23 */ /* 0x002fce000001080c */
[C---:B------:R-:W-:Y:S01]  /*4300*/  HMMA.16816.F32 R72, R4.reuse, R16, R56 ;  /* 0x000000100448723c */ /* 0x040fe20000001838 */
[----:B------:R1:W4:Y:S07]  /*4310*/  MUFU.EX2 R181, R8 ;  /* 0x0000000800b57308 */ /* 0x00032e0000000800 */
[C---:B------:R-:W-:Y:S01]  /*4320*/  HMMA.16816.F32 R68, R4.reuse, R28, R52 ;  /* 0x0000001c0444723c */ /* 0x040fe20000001834 */
[----:B------:R-:W-:Y:S07]  /*4330*/  LDSM.16.MT88.4 R28, [R218+0x1900] ;  /* 0x00190000da1c783b */ /* 0x000fee0000004200 */
[C---:B------:R-:W-:Y:S01]  /*4340*/  HMMA.16816.F32 R48, R4.reuse, R18, R124 ;  /* 0x000000120430723c */ /* 0x040fe2000000187c */
[--C-:B-1----:R-:W-:Y:S01]  /*4350*/  FFMA.FTZ R8, R175, c[0x0][0x2d0], -R12.reuse ;  /* 0x0000b400af087a23 */ /* 0x102fe2000001080c */
[----:B------:R-:W1:Y:S03]  /*4360*/  LDSM.16.MT88.4 R16, [R218+0x900] ;  /* 0x00090000da10783b */ /* 0x000e660000004200 */
[----:B------:R5:W-:Y:S03]  /*4370*/  MUFU.EX2 R175, R8 ;  /* 0x0000000800af7308 */ /* 0x000be60000000800 */
[C---:B------:R-:W-:Y:S01]  /*4380*/  HMMA.16816.F32 R60, R4.reuse, R26, R140 ;  /* 0x0000001a043c723c */ /* 0x040fe2000000188c */
[----:B------:R-:W1:Y:S07]  /*4390*/  LDSM.16.MT88.4 R24, [R217+0x900] ;  /* 0x00090000d918783b */ /* 0x000e6e0000004200 */
[----:B------:R-:W-:Y:S01]  /*43a0*/  HMMA.16816.F32 R52, R4, R22, R128 ;  /* 0x000000160434723c */ /* 0x000fe20000001880 */
[----:B------:R-:W1:Y:S01]  /*43b0*/  LDSM.16.MT88.4 R20, [R217+0x1900] ;  /* 0x00190000d914783b */ /* 0x000e620000004200 */
[----:B-----5:R-:W-:-:S06]  /*43c0*/  FFMA.FTZ R8, R176, c[0x0][0x2d0], -R12 ;  /* 0x0000b400b0087a23 */ /* 0x020fcc000001080c */
[C---:B------:R-:W-:Y:S01]  /*43d0*/  HMMA.16816.F32 R56, R4.reuse, R34, R156 ;  /* 0x000000220438723c */ /* 0x040fe2000000189c */
[----:B------:R5:W2:Y:S01]  /*43e0*/  MUFU.EX2 R180, R8 ;  /* 0x0000000800b47308 */ /* 0x000aa20000000800 */
[----:B------:R-:W1:Y:S06]  /*43f0*/  LDSM.16.MT88.4 R32, [R217+0x2900] ;  /* 0x00290000d920783b */ /* 0x000e6c0000004200 */
[----:B------:R-:W-:Y:S07]  /*4400*/  HMMA.16816.F32 R40, R4, R42, R160 ;  /* 0x0000002a0428723c */ /* 0x000fee00000018a0 */
[----:B---3--:R-:W-:Y:S01]  /*4410*/  F2FP.PACK_AB R4, R197, R198 ;  /* 0x000000c6c504723e */ /* 0x008fe200000000ff */
[----:B-----5:R-:W-:Y:S01]  /*4420*/  FFMA.FTZ R8, R177, c[0x0][0x2d0], -R0 ;  /* 0x0000b400b1087a23 */ /* 0x020fe20000010800 */
[----:B--2---:R-:W-:-:S02]  /*4430*/  F2FP.PACK_AB R6, R183, R196 ;  /* 0x000000c4b706723e */ /* 0x004fc400000000ff */
[----:B----4-:R-:W-:Y:S01]  /*4440*/  F2FP.PACK_AB R5, R181, R182 ;  /* 0x000000b6b505723e */ /* 0x010fe200000000ff */
[----:B------:R2:W-:Y:S01]  /*4450*/  MUFU.EX2 R174, R8 ;  /* 0x0000000800ae7308 */ /* 0x0005e20000000800 */
[----:B------:R-:W-:-:S07]  /*4460*/  F2FP.PACK_AB R7, R180, R175 ;  /* 0x000000afb407723e */ /* 0x000fce00000000ff */
[----:B-1----:R-:W-:Y:S01]  /*4470*/  HMMA.16816.F32 R128, R4, R16, R164 ;  /* 0x000000100480723c */ /* 0x002fe200000018a4 */
[----:B--2---:R-:W-:-:S07]  /*4480*/  FFMA.FTZ R8, R179, c[0x0][0x2d0], -R0 ;  /* 0x0000b400b3087a23 */ /* 0x004fce0000010800 */
[C---:B------:R-:W-:Y:S01]  /*4490*/  HMMA.16816.F32 R108, R4.reuse, R24, R168 ;  /* 0x00000018046c723c */ /* 0x040fe200000018a8 */
[----:B------:R-:W-:Y:S01]  /*44a0*/  LDSM.16.MT88.4 R168, [R218+0x1d00] ;  /* 0x001d0000daa8783b */ /* 0x000fe20000004200 */
[----:B------:R1:W2:Y:S06]  /*44b0*/  MUFU.EX2 R107, R8 ;  /* 0x00000008006b7308 */ /* 0x0002ac0000000800 */
[C---:B------:R-:W-:Y:S01]  /*44c0*/  HMMA.16816.F32 R144, R4.reuse, R20, R152 ;  /* 0x000000140490723c */ /* 0x040fe20000001898 */
[----:B------:R-:W-:Y:S07]  /*44d0*/  LDSM.16.MT88.4 R152, [R217+0x1d00] ;  /* 0x001d0000d998783b */ /* 0x000fee0000004200 */
[----:B------:R-:W-:Y:S01]  /*44e0*/  HMMA.16816.F32 R160, R4, R28, R136 ;  /* 0x0000001c04a0723c */ /* 0x000fe20000001888 */
[----:B------:R-:W-:Y:S01]  /*44f0*/  LDSM.16.MT88.4 R136, [R218+0xd00] ;  /* 0x000d0000da88783b */ /* 0x000fe20000004200 */
[----:B-1----:R-:W-:-:S04]  /*4500*/  FFMA.FTZ R8, R184, c[0x0][0x2d0], -R0 ;  /* 0x0000b400b8087a23 */ /* 0x002fc80000010800 */
[----:B------:R1:W-:Y:S02]  /*4510*/  MUFU.EX2 R172, R8 ;  /* 0x0000000800ac7308 */ /* 0x0003e40000000800 */
[C---:B------:R-:W-:Y:S08]  /*4520*/  HMMA.16816.F32 R116, R4.reuse, R26, R116 ;  /* 0x0000001a0474723c */ /* 0x040ff00000001874 */
[----:B------:R-:W-:Y:S01]  /*4530*/  HMMA.16816.F32 R132, R4, R18, R132 ;  /* 0x000000120484723c */ /* 0x000fe20000001884 */
[----:B-1----:R-:W-:-:S07]  /*4540*/  FFMA.FTZ R8, R178, c[0x0][0x2d0], -R0 ;  /* 0x0000b400b2087a23 */ /* 0x002fce0000010800 */
[C---:B------:R-:W-:Y:S01]  /*4550*/  HMMA.16816.F32 R96, R4.reuse, R22, R96 ;  /* 0x000000160460723c */ /* 0x040fe20000001860 */
[----:B------:R1:W3:Y:S07]  /*4560*/  MUFU.EX2 R173, R8 ;  /* 0x0000000800ad7308 */ /* 0x0002ee0000000800 */
[C---:B------:R-:W-:Y:S08]  /*4570*/  HMMA.16816.F32 R164, R4.reuse, R30, R92 ;  /* 0x0000001e04a4723c */ /* 0x040ff0000000185c */
[----:B------:R-:W-:Y:S01]  /*4580*/  HMMA.16816.F32 R88, R4, R34, R88 ;  /* 0x000000220458723c */ /* 0x000fe20000001858 */
[----:B-1----:R-:W-:-:S04]  /*4590*/  FFMA.FTZ R8, R186, c[0x0][0x2d0], -R3 ;  /* 0x0000b400ba087a23 */ /* 0x002fc80000010803 */
[----:B------:R1:W-:Y:S02]  /*45a0*/  MUFU.EX2 R106, R8 ;  /* 0x00000008006a7308 */ /* 0x0003e40000000800 */
[----:B-1----:R-:W-:-:S06]  /*45b0*/  FFMA.FTZ R8, R187, c[0x0][0x2d0], -R3 ;  /* 0x0000b400bb087a23 */ /* 0x002fcc0000010803 */
[----:B------:R1:W4:Y:S02]  /*45c0*/  MUFU.EX2 R105, R8 ;  /* 0x0000000800697308 */ /* 0x0003240000000800 */
[--C-:B-1----:R-:W-:Y:S02]  /*45d0*/  FFMA.FTZ R8, R185, c[0x0][0x2d0], -R3.reuse ;  /* 0x0000b400b9087a23 */ /* 0x102fe40000010803 */
[----:B------:R-:W-:Y:S01]  /*45e0*/  HMMA.16816.F32 R184, R4, R32, R120 ;  /* 0x0000002004b8723c */ /* 0x000fe20000001878 */
[----:B------:R-:W-:Y:S03]  /*45f0*/  LDSM.16.MT88.4 R120, [R217+0xd00] ;  /* 0x000d0000d978783b */ /* 0x000fe60000004200 */
[----:B------:R1:W-:Y:S02]  /*4600*/  MUFU.EX2 R101, R8 ;  /* 0x0000000800657308 */ /* 0x0003e40000000800 */
[----:B-1----:R-:W-:-:S02]  /*4610*/  FFMA.FTZ R8, R192, c[0x0][0x2d0], -R3 ;  /* 0x0000b400c0087a23 */ /* 0x002fc40000010803 */
[C---:B------:R-:W-:Y:S04]  /*4620*/  HMMA.16816.F32 R192, R4.reuse, R36, R112 ;  /* 0x0000002404c0723c */ /* 0x040fe80000001870 */
[----:B------:R1:W5:Y:S04]  /*4630*/  MUFU.EX2 R100, R8 ;  /* 0x0000000800647308 */ /* 0x0003680000000800 */
[----:B------:R-:W-:Y:S07]  /*4640*/  HMMA.16816.F32 R112, R4, R38, R84 ;  /* 0x000000260470723c */ /* 0x000fee0000001854 */
[----:B--2---:R-:W-:-:S02]  /*4650*/  F2FP.PACK_AB R4, R107, R174 ;  /* 0x000000ae6b04723e */ /* 0x004fc400000000ff */
[----:B---3--:R-:W-:Y:S01]  /*4660*/  F2FP.PACK_AB R6, R173, R172 ;  /* 0x000000acad06723e */ /* 0x008fe200000000ff */
[----:B-1----:R-:W-:Y:S01]  /*4670*/  FFMA.FTZ R8, R210, c[0x0][0x2d0], -R13 ;  /* 0x0000b400d2087a23 */ /* 0x002fe2000001080d */
[----:B----4-:R-:W-:Y:S01]  /*4680*/  F2FP.PACK_AB R5, R105, R106 ;  /* 0x0000006a6905723e */ /* 0x010fe200000000ff */
[----:B------:R-:W-:Y:S01]  /*4690*/  IMAD.MOV.U32 R210, RZ, RZ, R14 ;  /* 0x000000ffffd27224 */ /* 0x000fe200078e000e */
[----:B-----5:R-:W-:-:S07]  /*46a0*/  F2FP.PACK_AB R7, R100, R101 ;  /* 0x000000656407723e */ /* 0x020fce00000000ff */
[C---:B------:R-:W-:Y:S08]  /*46b0*/  HMMA.16816.F32 R156, R4.reuse, R26, R60 ;  /* 0x0000001a049c723c */ /* 0x040ff0000000183c */
[C---:B------:R-:W-:Y:S01]  /*46c0*/  HMMA.16816.F32 R60, R4.reuse, R18, R52 ;  /* 0x00000012043c723c */ /* 0x040fe20000001834 */
[----:B------:R1:W-:Y:S06]  /*46d0*/  MUFU.EX2 R52, R8 ;  /* 0x0000000800347308 */ /* 0x0003ec0000000800 */
[----:B------:R-:W-:Y:S01]  /*46e0*/  IMAD.MOV.U32 R55, RZ, RZ, R15 ;  /* 0x000000ffff377224 */ /* 0x000fe200078e000f */
[----:B------:R-:W-:Y:S01]  /*46f0*/  HMMA.16816.F32 R176, R4, R24, R80 ;  /* 0x0000001804b0723c */ /* 0x000fe20000001850 */
[----:B------:R-:W2:Y:S03]  /*4700*/  LDSM.16.MT88.4 R80, [R217+0x2d00] ;  /* 0x002d0000d950783b */ /* 0x000ea60000004200 */
[----:B------:R-:W-:-:S04]  /*4710*/  ISETP.GE.AND P0, PT, R210, R55, PT ;  /* 0x00000037d200720c */ /* 0x000fc80003f06270 */
[----:B------:R-:W-:Y:S01]  /*4720*/  HMMA.16816.F32 R48, R4, R22, R48 ;  /* 0x000000160430723c */ /* 0x000fe20000001830 */
[----:B-1----:R-:W-:-:S04]  /*4730*/  FFMA.FTZ R8, R203, c[0x0][0x2d0], -R13 ;  /* 0x0000b400cb087a23 */ /* 0x002fc8000001080d */
[----:B------:R1:W3:Y:S03]  /*4740*/  MUFU.EX2 R27, R8 ;  /* 0x00000008001b7308 */ /* 0x0002e60000000800 */
[C---:B------:R-:W-:Y:S08]  /*4750*/  HMMA.16816.F32 R140, R4.reuse, R20, R72 ;  /* 0x00000014048c723c */ /* 0x040ff00000001848 */
[----:B------:R-:W-:Y:S01]  /*4760*/  HMMA.16816.F32 R124, R4, R16, R76 ;  /* 0x00000010047c723c */ /* 0x000fe2000000184c */
[----:B-1----:R-:W-:Y:S01]  /*4770*/  FFMA.FTZ R8, R204, c[0x0][0x2d0], -R13 ;  /* 0x0000b400cc087a23 */ /* 0x002fe2000001080d */
[----:B---3--:R-:W-:-:S06]  /*4780*/  F2FP.PACK_AB R92, R27, R52 ;  /* 0x000000341b5c723e */ /* 0x008fcc00000000ff */
        /* <DEDUP_REMOVED lines=8> */
[----:B-1----:R-:W-:Y:S01]  /*4810*/  FFMA.FTZ R8, R227, c[0x0][0x2d0], -R12 ;  /* 0x0000b400e3087a23 */ /* 0x002fe2000001080c */
[----:B---3--:R-:W-:-:S06]  /*4820*/  F2FP.PACK_AB R94, R25, R26 ;  /* 0x0000001a195e723e */ /* 0x008fcc00000000ff */
[----:B------:R-:W-:Y:S01]  /*4830*/  HMMA.16816.F32 R40, R4, R38, R40 ;  /* 0x000000260428723c */ /* 0x000fe20000001828 */
[----:B------:R1:W-:Y:S06]  /*4840*/  MUFU.EX2 R24, R8 ;  /* 0x0000000800187308 */ /* 0x0003ec0000000800 */
[----:B------:R-:W-:Y:S02]  /*4850*/  FFMA.FTZ R4, R215, c[0x0][0x2d0], -R0 ;  /* 0x0000b400d7047a23 */ /* 0x000fe40000010800 */
[----:B------:R-:W-:Y:S02]  /*4860*/  FADD.FTZ R5, R232, R231 ;  /* 0x000000e7e8057221 */ /* 0x000fe40000010000 */
[----:B------:R3:W-:Y:S01]  /*4870*/  MUFU.EX2 R18, R4 ;  /* 0x0000000400127308 */ /* 0x0007e20000000800 */
[----:B-1----:R-:W-:-:S07]  /*4880*/  FFMA.FTZ R8, R207, c[0x0][0x2d0], -R12 ;  /* 0x0000b400cf087a23 */ /* 0x002fce000001080c */
[----:B------:R1:W4:Y:S01]  /*4890*/  MUFU.EX2 R23, R8 ;  /* 0x0000000800177308 */ /* 0x0003220000000800 */
[----:B---3--:R-:W-:-:S04]  /*48a0*/  FADD.FTZ R4, R252, R250 ;  /* 0x000000fafc047221 */ /* 0x008fc80000010000 */
[----:B------:R-:W-:Y:S02]  /*48b0*/  FADD.FTZ R7, R249, R4 ;  /* 0x00000004f9077221 */ /* 0x000fe40000010000 */
[----:B-1----:R-:W-:Y:S01]  /*48c0*/  FFMA.FTZ R8, R205, c[0x0][0x2d0], -R12 ;  /* 0x0000b400cd087a23 */ /* 0x002fe2000001080c */
[----:B----4-:R-:W-:-:S03]  /*48d0*/  F2FP.PACK_AB R93, R23, R24 ;  /* 0x00000018175d723e */ /* 0x010fc600000000ff */
[----:B------:R1:W-:Y:S02]  /*48e0*/  MUFU.EX2 R21, R8 ;  /* 0x0000000800157308 */ /* 0x0003e40000000800 */
[----:B-1----:R-:W-:Y:S02]  /*48f0*/  FFMA.FTZ R8, R209, c[0x0][0x2d0], -R12 ;  /* 0x0000b400d1087a23 */ /* 0x002fe4000001080c */
[----:B------:R-:W-:-:S04]  /*4900*/  FADD.FTZ R12, R235, R5 ;  /* 0x00000005eb0c7221 */ /* 0x000fc80000010000 */
[----:B------:R1:W3:Y:S01]  /*4910*/  MUFU.EX2 R22, R8 ;  /* 0x0000000800167308 */ /* 0x0002e20000000800 */
[----:B------:R-:W-:Y:S02]  /*4920*/  FADD.FTZ R4, R240, R12 ;  /* 0x0000000cf0047221 */ /* 0x000fe40000010000 */
[----:B-1----:R-:W-:Y:S01]  /*4930*/  FFMA.FTZ R8, R244, c[0x0][0x2d0], -R0 ;  /* 0x0000b400f4087a23 */ /* 0x002fe20000010800 */
[----:B---3--:R-:W-:-:S04]  /*4940*/  F2FP.PACK_AB R95, R22, R21 ;  /* 0x00000015165f723e */ /* 0x008fc800000000ff */
[----:B------:R1:W-:Y:S03]  /*4950*/  MUFU.EX2 R20, R8 ;  /* 0x0000000800147308 */ /* 0x0003e60000000800 */
[C---:B--2---:R-:W-:Y:S08]  /*4960*/  HMMA.16816.F32 R76, R92.reuse, R82, R88 ;  /* 0x000000525c4c723c */ /* 0x044ff00000001858 */
[----:B------:R-:W-:Y:S01]  /*4970*/  HMMA.16816.F32 R108, R92, R120, R108 ;  /* 0x000000785c6c723c */ /* 0x000fe2000000186c */
[----:B-1----:R-:W-:-:S02]  /*4980*/  FFMA.FTZ R8, R208, c[0x0][0x2d0], -R0 ;  /* 0x0000b400d0087a23 */ /* 0x002fc40000010800 */
[----:B------:R-:W-:Y:S02]  /*4990*/  FFMA.FTZ R0, R224, c[0x0][0x2d0], -R0 ;  /* 0x0000b400e0007a23 */ /* 0x000fe40000010800 */
[----:B------:R1:W2:Y:S03]  /*49a0*/  MUFU.EX2 R19, R8 ;  /* 0x0000000800137308 */ /* 0x0002a60000000800 */
[C---:B------:R-:W-:Y:S05]  /*49b0*/  HMMA.16816.F32 R116, R92.reuse, R122, R116 ;  /* 0x0000007a5c74723c */ /* 0x040fea0000001874 */
[----:B------:R3:W4:Y:S03]  /*49c0*/  MUFU.EX2 R17, R0 ;  /* 0x0000000000117308 */ /* 0x0007260000000800 */
[C---:B------:R-:W-:Y:S01]  /*49d0*/  HMMA.16816.F32 R128, R92.reuse, R136, R128 ;  /* 0x000000885c80723c */ /* 0x040fe20000001880 */
[----:B-1----:R-:W1:Y:S07]  /*49e0*/  LDSM.16.MT88.4 R8, [R218+0x2d00] ;  /* 0x002d0000da08783b */ /* 0x002e6e0000004200 */
[----:B------:R-:W-:Y:S01]  /*49f0*/  HMMA.16816.F32 R132, R92, R138, R132 ;  /* 0x0000008a5c84723c */ /* 0x000fe20000001884 */
[----:B---3--:R-:W-:-:S07]  /*4a00*/  FFMA.FTZ R0, R151, c[0x0][0x2d0], -R3 ;  /* 0x0000b40097007a23 */ /* 0x008fce0000010803 */
[C---:B------:R-:W-:Y:S01]  /*4a10*/  HMMA.16816.F32 R144, R92.reuse, R152, R144 ;  /* 0x000000985c90723c */ /* 0x040fe20000001890 */
[----:B------:R3:W-:Y:S07]  /*4a20*/  MUFU.EX2 R13, R0 ;  /* 0x00000000000d7308 */ /* 0x0007ee0000000800 */
[C---:B------:R-:W-:Y:S07]  /*4a30*/  HMMA.16816.F32 R148, R92.reuse, R154, R96 ;  /* 0x0000009a5c94723c */ /* 0x040fee0000001860 */
[----:B--2---:R-:W-:Y:S01]  /*4a40*/  F2FP.PACK_AB R96, R19, R20 ;  /* 0x000000141360723e */ /* 0x004fe200000000ff */
[----:B------:R-:W-:Y:S01]  /*4a50*/  HMMA.16816.F32 R160, R92, R168, R160 ;  /* 0x000000a85ca0723c */ /* 0x000fe200000018a0 */
[----:B----4-:R-:W-:Y:S01]  /*4a60*/  F2FP.PACK_AB R98, R17, R18 ;  /* 0x000000121162723e */ /* 0x010fe200000000ff */
[----:B---3--:R-:W-:-:S04]  /*4a70*/  FFMA.FTZ R0, R223, c[0x0][0x2d0], -R3 ;  /* 0x0000b400df007a23 */ /* 0x008fc80000010803 */
[----:B------:R2:W3:Y:S02]  /*4a80*/  MUFU.EX2 R14, R0 ;  /* 0x00000000000e7308 */ /* 0x0004e40000000800 */
[C---:B------:R-:W-:Y:S08]  /*4a90*/  HMMA.16816.F32 R164, R92.reuse, R170, R164 ;  /* 0x000000aa5ca4723c */ /* 0x040ff000000018a4 */
[----:B------:R-:W-:Y:S01]  /*4aa0*/  HMMA.16816.F32 R72, R92, R80, R184 ;  /* 0x000000505c48723c */ /* 0x000fe200000018b8 */
[--C-:B--2---:R-:W-:Y:S01]  /*4ab0*/  FFMA.FTZ R0, R222, c[0x0][0x2d0], -R3.reuse ;  /* 0x0000b400de007a23 */ /* 0x104fe20000010803 */
[----:B---3--:R-:W-:Y:S01]  /*4ac0*/  F2FP.PACK_AB R97, R14, R13 ;  /* 0x0000000d0e61723e */ /* 0x008fe200000000ff */
[----:B------:R-:W-:-:S05]  /*4ad0*/  FFMA.FTZ R3, R225, c[0x0][0x2d0], -R3 ;  /* 0x0000b400e1037a23 */ /* 0x000fca0000010803 */
[C---:B-1----:R-:W-:Y:S01]  /*4ae0*/  HMMA.16816.F32 R88, R92.reuse, R8, R192 ;  /* 0x000000085c58723c */ /* 0x042fe200000018c0 */
[----:B------:R1:W-:Y:S07]  /*4af0*/  MUFU.EX2 R15, R0 ;  /* 0x00000000000f7308 */ /* 0x0003ee0000000800 */
[----:B------:R-:W-:Y:S01]  /*4b00*/  HMMA.16816.F32 R92, R92, R10, R112 ;  /* 0x0000000a5c5c723c */ /* 0x000fe20000001870 */
[----:B------:R2:W3:Y:S01]  /*4b10*/  MUFU.EX2 R16, R3 ;  /* 0x0000000300107308 */ /* 0x0004e20000000800 */
[----:B-1----:R-:W-:-:S04]  /*4b20*/  FADD.FTZ R0, R241, R236 ;  /* 0x000000ecf1007221 */ /* 0x002fc80000010000 */
[----:B------:R-:W-:Y:S02]  /*4b30*/  FADD.FTZ R0, R242, R0 ;  /* 0x00000000f2007221 */ /* 0x000fe40000010000 */
[----:B--2---:R-:W-:Y:S01]  /*4b40*/  FADD.FTZ R3, R248, R246 ;  /* 0x000000f6f8037221 */ /* 0x004fe20000010000 */
[----:B---3--:R-:W-:Y:S01]  /*4b50*/  F2FP.PACK_AB R99, R16, R15 ;  /* 0x0000000f1063723e */ /* 0x008fe200000000ff */
[----:B------:R-:W-:Y:S02]  /*4b60*/  FADD.FTZ R5, R243, R0 ;  /* 0x00000000f3057221 */ /* 0x000fe40000010000 */
[----:B------:R-:W-:Y:S02]  /*4b70*/  FADD.FTZ R6, R245, R3 ;  /* 0x00000003f5067221 */ /* 0x000fe40000010000 */
[----:B------:R-:W-:Y:S02]  /*4b80*/  FADD.FTZ R3, R251, R7 ;  /* 0x00000007fb037221 */ /* 0x000fe40000010000 */
[----:B------:R-:W-:Y:S01]  /*4b90*/  FADD.FTZ R0, R247, R6 ;  /* 0x00000006f7007221 */ /* 0x000fe20000010000 */
[----:B------:R-:W-:Y:S01]  /*4ba0*/  HMMA.16816.F32 R112, R96, R120, R176 ;  /* 0x000000786070723c */ /* 0x000fe200000018b0 */
[----:B------:R-:W-:-:S02]  /*4bb0*/  FADD.FTZ R7, R214, R5 ;  /* 0x00000005d6077221 */ /* 0x000fc40000010000 */
[----:B------:R-:W-:Y:S02]  /*4bc0*/  FADD.FTZ R5, R226, R0 ;  /* 0x00000000e2057221 */ /* 0x000fe40000010000 */
[----:B------:R-:W-:Y:S02]  /*4bd0*/  FADD.FTZ R0, R213, R7 ;  /* 0x00000007d5007221 */ /* 0x000fe40000010000 */
[----:B------:R-:W-:Y:S01]  /*4be0*/  FADD.FTZ R6, R201, R4 ;  /* 0x00000004c9067221 */ /* 0x000fe20000010000 */
[----:B------:R-:W-:Y:S01]  /*4bf0*/  HMMA.16816.F32 R120, R96, R122, R156 ;  /* 0x0000007a6078723c */ /* 0x000fe2000000189c */
[----:B------:R-:W-:Y:S02]  /*4c00*/  FADD.FTZ R4, R234, R3 ;  /* 0x00000003ea047221 */ /* 0x000fe40000010000 */
[----:B------:R-:W-:Y:S02]  /*4c10*/  FADD.FTZ R0, R212, R0 ;  /* 0x00000000d4007221 */ /* 0x000fe40000010000 */
[----:B------:R-:W-:-:S02]  /*4c20*/  FADD.FTZ R3, R202, R6 ;  /* 0x00000006ca037221 */ /* 0x000fc40000010000 */
[----:B------:R-:W-:Y:S01]  /*4c30*/  FADD.FTZ R5, R230, R5 ;  /* 0x00000005e6057221 */ /* 0x000fe20000010000 */
[C---:B------:R-:W-:Y:S01]  /*4c40*/  HMMA.16816.F32 R156, R96.reuse, R168, R68 ;  /* 0x000000a8609c723c */ /* 0x040fe20000001844 */
        /* <DEDUP_REMOVED lines=44> */
[----:B------:R1:W-:Y:S01]  /*4f10*/  STL [R1], R0 ;  /* 0x0000000001007387 */ /* 0x0003e20000100800 */
[----:B------:R-:W-:Y:S01]  /*4f20*/  FADD.FTZ R4, R26, R4 ;  /* 0x000000041a047221 */ /* 0x000fe20000010000 */
[----:B------:R-:W-:Y:S01]  /*4f30*/  HMMA.16816.F32 R96, R96, R10, R40 ;  /* 0x0000000a6060723c */ /* 0x000fe20000001828 */
[----:B------:R-:W-:Y:S02]  /*4f40*/  FADD.FTZ R6, R16, R3 ;  /* 0x0000000310067221 */ /* 0x000fe40000010000 */
[----:B------:R-:W-:-:S03]  /*4f50*/  FADD.FTZ R3, R25, R4 ;  /* 0x0000000419037221 */ /* 0x000fc60000010000 */
[----:B------:R2:W-:Y:S01]  /*4f60*/  STL [R1+0x4], R6 ;  /* 0x0000040601007387 */ /* 0x0005e20000100800 */
[----:B-1----:R-:W-:-:S05]  /*4f70*/  FADD.FTZ R0, R22, R5 ;  /* 0x0000000516007221 */ /* 0x002fca0000010000 */
[----:B------:R2:W-:Y:S04]  /*4f80*/  STL [R1+0xc], R0 ;  /* 0x00000c0001007387 */ /* 0x0005e80000100800 */
[----:B------:R2:W-:Y:S01]  /*4f90*/  STL [R1+0x8], R3 ;  /* 0x0000080301007387 */ /* 0x0005e20000100800 */
[----:B------:R-:W-:Y:S05]  /*4fa0*/  @!P0 BRA `(.L_x_10) ;  /* 0x0000402000008947 */ /* 0x000fea0003800000 */
[----:B------:R-:W3:Y:S04]  /*4fb0*/  LDL.64 R30, [R1+0x40] ;  /* 0x00004000011e7983 */ /* 0x000ee80000100a00 */
[----:B------:R-:W4:Y:S04]  /*4fc0*/  LDL.64 R28, [R1+0x48] ;  /* 0x00004800011c7983 */ /* 0x000f280000100a00 */
[----:B------:R-:W5:Y:S04]  /*4fd0*/  LDL R53, [R1+0x30] ;  /* 0x0000300001357983 */ /* 0x000f680000100800 */
[----:B--2---:R-:W2:Y:S01]  /*4fe0*/  LDL.64 R54, [R1+0x38] ;  /* 0x0000380001367983 */ /* 0x004ea20000100a00 */
[----:B------:R-:W-:Y:S01]  /*4ff0*/  IMAD.MOV.U32 R106, RZ, RZ, R2 ;  /* 0x000000ffff6a7224 */ /* 0x000fe200078e0002 */
[C---:B------:R-:W-:Y:S01]  /*5000*/  IADD3 R232, R221.reuse, 0x400, RZ ;  /* 0x00000400dde87810 */ /* 0x040fe20007ffe0ff */
[----:B------:R-:W-:Y:S01]  /*5010*/  IMAD.MOV.U32 R234, RZ, RZ, R210 ;  /* 0x000000ffffea7224 */ /* 0x000fe200078e00d2 */
[C---:B------:R-:W-:Y:S01]  /*5020*/  IADD3 R231, R221.reuse, 0x800, RZ ;  /* 0x00000800dde77810 */ /* 0x040fe20007ffe0ff */
[----:B------:R-:W-:Y:S01]  /*5030*/  IMAD.MOV.U32 R100, RZ, RZ, R103 ;  /* 0x000000ffff647224 */ /* 0x000fe200078e0067 */
[C---:B------:R-:W-:Y:S01]  /*5040*/  IADD3 R230, R221.reuse, 0xc00, RZ ;  /* 0x00000c00dde67810 */ /* 0x040fe20007ffe0ff */
[----:B------:R-:W-:Y:S01]  /*5050*/  IMAD.MOV.U32 R3, RZ, RZ, R104 ;  /* 0x000000ffff037224 */ /* 0x000fe200078e0068 */
[C---:B------:R-:W-:Y:S01]  /*5060*/  IADD3 R229, R221.reuse, 0x1000, RZ ;  /* 0x00001000dde57810 */ /* 0x040fe20007ffe0ff */
[----:B------:R-:W-:Y:S01]  /*5070*/  IMAD.MOV.U32 R105, RZ, RZ, R102 ;  /* 0x000000ffff697224 */ /* 0x000fe200078e0066 */
[----:B------:R-:W-:-:S02]  /*5080*/  IADD3 R228, R221, 0x1400, RZ ;  /* 0x00001400dde47810 */ /* 0x000fc40007ffe0ff */
[C---:B------:R-:W-:Y:S02]  /*5090*/  IADD3 R227, R221.reuse, 0x1800, RZ ;  /* 0x00001800dde37810 */ /* 0x040fe40007ffe0ff */
[C---:B------:R-:W-:Y:S02]  /*50a0*/  IADD3 R226, R221.reuse, 0x1c00, RZ ;  /* 0x00001c00dde27810 */ /* 0x040fe40007ffe0ff */
[C---:B------:R-:W-:Y:S02]  /*50b0*/  IADD3 R225, R221.reuse, 0x2000, RZ ;  /* 0x00002000dde17810 */ /* 0x040fe40007ffe0ff */
[C---:B------:R-:W-:Y:S02]  /*50c0*/  IADD3 R224, R221.reuse, 0x2400, RZ ;  /* 0x00002400dde07810 */ /* 0x040fe40007ffe0ff */
[C---:B------:R-:W-:Y:S02]  /*50d0*/  IADD3 R223, R221.reuse, 0x2800, RZ ;  /* 0x00002800dddf7810 */ /* 0x040fe40007ffe0ff */
[----:B------:R-:W-:-:S02]  /*50e0*/  IADD3 R222, R221, 0x2c00, RZ ;  /* 0x00002c00ddde7810 */ /* 0x000fc40007ffe0ff */
[C---:B---3--:R-:W-:Y:S02]  /*50f0*/  IADD3 R0, P3, R30.reuse, 0x20, RZ ;  /* 0x000000201e007810 */ /* 0x048fe40007f7e0ff */
[----:B------:R-:W-:Y:S02]  /*5100*/  IADD3 R4, P2, R30, 0x40, RZ ;  /* 0x000000401e047810 */ /* 0x000fe40007f5e0ff */
[C---:B----4-:R-:W-:Y:S01]  /*5110*/  IADD3 R2, P1, R28.reuse, 0x20, RZ ;  /* 0x000000201c027810 */ /* 0x050fe20007f3e0ff */
[----:B------:R1:W-:Y:S04]  /*5120*/  STL [R1+0x2c], R0 ;  /* 0x00002c0001007387 */ /* 0x0003e80000100800 */
[----:B------:R5:W-:Y:S04]  /*5130*/  STL [R1+0x24], R4 ;  /* 0x0000240401007387 */ /* 0x000be80000100800 */
[----:B------:R2:W-:Y:S01]  /*5140*/  STL [R1+0x1c], R2 ;  /* 0x00001c0201007387 */ /* 0x0005e20000100800 */
[----:B-1----:R-:W-:Y:S01]  /*5150*/  IADD3 R0, P0, R28, 0x40, RZ ;  /* 0x000000401c007810 */ /* 0x002fe20007f1e0ff */
[----:B-----5:R-:W-:-:S04]  /*5160*/  IMAD.X R4, RZ, RZ, R53, P2 ;  /* 0x000000ffff047224 */ /* 0x020fc800010e0635 */
[----:B------:R1:W-:Y:S01]  /*5170*/  STL [R1+0x14], R0 ;  /* 0x0000140001007387 */ /* 0x0003e20000100800 */
[----:B--2---:R-:W-:Y:S02]  /*5180*/  IMAD.X R2, RZ, RZ, R55, P1 ;  /* 0x000000ffff027224 */ /* 0x004fe400008e0637 */
[----:B-1----:R-:W-:-:S05]  /*5190*/  IMAD.X R0, RZ, RZ, R53, P3 ;  /* 0x000000ffff007224 */ /* 0x002fca00018e0635 */
[----:B------:R1:W-:Y:S04]  /*51a0*/  STL [R1+0x28], R0 ;  /* 0x0000280001007387 */ /* 0x0003e80000100800 */
[----:B------:R2:W-:Y:S01]  /*51b0*/  STL [R1+0x20], R4 ;  /* 0x0000200401007387 */ /* 0x0005e20000100800 */
[----:B-1----:R-:W-:-:S05]  /*51c0*/  IMAD.X R0, RZ, RZ, R55, P0 ;  /* 0x000000ffff007224 */ /* 0x002fca00000e0637 */
[----:B------:R2:W-:Y:S04]  /*51d0*/  STL [R1+0x10], R0 ;  /* 0x0000100001007387 */ /* 0x0005e80000100800 */
[----:B------:R2:W-:Y:S02]  /*51e0*/  STL [R1+0x18], R2 ;  /* 0x0000180201007387 */ /* 0x0005e40000100800 */
.L_x_11:
[----:B--2---:R-:W2:Y:S01]  /*51f0*/  LDL R0, [R1+0x58] ;  /* 0x0000580001007983 */ /* 0x004ea20000100800 */
[----:B------:R-:W-:Y:S04]  /*5200*/  DEPBAR.LE SB0, 0x0 ;  /* 0x000080000000791a */ /* 0x000fe80000000000 */
[----:B------:R-:W3:Y:S01]  /*5210*/  LDL.64 R194, [R1+0x40] ;  /* 0x0000400001c27983 */ /* 0x000ee20000100a00 */
[----:B------:R-:W-:Y:S01]  /*5220*/  IMAD.WIDE.U32 R44, R234, c[0x0][0x208], RZ ;  /* 0x00008200ea2c7a25 */ /* 0x000fe200078e00ff */
[----:B------:R-:W-:Y:S02]  /*5230*/  MOV R54, c[0x0][0x208] ;  /* 0x0000820000367a02 */ /* 0x000fe40000000f00 */
[----:B------:R-:W-:Y:S02]  /*5240*/  MOV R55, c[0x0][0x20c] ;  /* 0x0000830000377a02 */ /* 0x000fe40000000f00 */
[----:B------:R-:W4:Y:S01]  /*5250*/  LDL R2, [R1+0x5c] ;  /* 0x00005c0001027983 */ /* 0x000f220000100800 */
[----:B------:R-:W-:Y:S03]  /*5260*/  SHF.L.U32 R52, R44, 0x6, RZ ;  /* 0x000000062c347819 */ /* 0x000fe600000006ff */
[----:B------:R-:W5:Y:S04]  /*5270*/  LDL R59, [R1+0x2c] ;  /* 0x00002c00013b7983 */ /* 0x000f680000100800 */
[----:B------:R-:W5:Y:S04]  /*5280*/  LDL R56, [R1+0x28] ;  /* 0x0000280001387983 */ /* 0x000f680000100800 */
[----:B------:R-:W5:Y:S04]  /*5290*/  LDL R57, [R1+0x30] ;  /* 0x0000300001397983 */ /* 0x000f680000100800 */
[----:B------:R-:W5:Y:S04]  /*52a0*/  LDL R58, [R1+0x24] ;  /* 0x00002400013a7983 */ /* 0x000f680000100800 */
[----:B------:R-:W5:Y:S04]  /*52b0*/  LDL R193, [R1+0x20] ;  /* 0x0000200001c17983 */ /* 0x000f680000100800 */
[----:B------:R-:W-:Y:S08]  /*52c0*/  BAR.SYNC.DEFER_BLOCKING 0x0 ;  /* 0x0000000000007b1d */ /* 0x000ff00000010000 */
[----:B------:R-:W-:Y:S08]  /*52d0*/  LDSM.16.M88.4 R64, [R219+0x6100] ;  /* 0x00610000db40783b */ /* 0x000ff00000000200 */
[----:B------:R-:W1:Y:S08]  /*52e0*/  LDSM.16.M88.4 R16, [R216+0x3100] ;  /* 0x00310000d810783b */ /* 0x000e700000000200 */
[----:B------:R-:W1:Y:S08]  /*52f0*/  LDSM.16.M88.4 R60, [R219+0x7100] ;  /* 0x00710000db3c783b */ /* 0x000e700000000200 */
[----:B------:R-:W1:Y:S08]  /*5300*/  LDSM.16.M88.4 R32, [R216+0x3500] ;  /* 0x00350000d820783b */ /* 0x000e700000000200 */
[----:B------:R-:W1:Y:S08]  /*5310*/  LDSM.16.M88.4 R48, [R216+0x3900] ;  /* 0x00390000d830783b */ /* 0x000e700000000200 */
[----:B------:R-:W2:Y:S01]  /*5320*/  LDSM.16.M88.4 R172, [R216+0x3d00] ;  /* 0x003d0000d8ac783b */ /* 0x000ea20000000200 */
[-C--:B-1----:R-:W-:Y:S07]  /*5330*/  HMMA.16816.F32 R4, R64, R16.reuse, RZ ;  /* 0x000000104004723c */ /* 0x082fee00000018ff */
[----:B------:R-:W-:Y:S01]  /*5340*/  LDSM.16.M88.4 R176, [R220+0x6100] ;  /* 0x00610000dcb0783b */ /* 0x000fe20000000200 */
[C---:B------:R-:W-:Y:S07]  /*5350*/  HMMA.16816.F32 R8, R60.reuse, R16, RZ ;  /* 0x000000103c08723c */ /* 0x040fee00000018ff */
[----:B------:R-:W1:Y:S01]  /*5360*/  LDSM.16.M88.4 R180, [R221] ;  /* 0x00000000ddb4783b */ /* 0x000e620000000200 */
[-C--:B------:R-:W-:Y:S07]  /*5370*/  HMMA.16816.F32 R12, R60, R18.reuse, RZ ;  /* 0x000000123c0c723c */ /* 0x080fee00000018ff */
[----:B------:R-:W1:Y:S01]  /*5380*/  LDSM.16.M88.4 R184, [R220+0x7100] ;  /* 0x00710000dcb8783b */ /* 0x000e620000000200 */
[C---:B------:R-:W-:Y:S07]  /*5390*/  HMMA.16816.F32 R16, R64.reuse, R18, RZ ;  /* 0x000000124010723c */ /* 0x040fee00000018ff */
[----:B------:R-:W1:Y:S01]  /*53a0*/  LDSM.16.M88.4 R188, [R232] ;  /* 0x00000000e8bc783b */ /* 0x000e620000000200 */
[-C--:B------:R-:W-:Y:S07]  /*53b0*/  HMMA.16816.F32 R20, R64, R32.reuse, RZ ;  /* 0x000000204014723c */ /* 0x080fee00000018ff */
[----:B------:R-:W-:Y:S01]  /*53c0*/  LDSM.16.M88.4 R196, [R230] ;  /* 0x00000000e6c4783b */ /* 0x000fe20000000200 */
[C---:B------:R-:W-:Y:S08]  /*53d0*/  HMMA.16816.F32 R24, R60.reuse, R32, RZ ;  /* 0x000000203c18723c */ /* 0x040ff000000018ff */
[-C--:B------:R-:W-:Y:S08]  /*53e0*/  HMMA.16816.F32 R28, R60, R34.reuse, RZ ;  /* 0x000000223c1c723c */ /* 0x080ff000000018ff */
[C---:B------:R-:W-:Y:S08]  /*53f0*/  HMMA.16816.F32 R32, R64.reuse, R34, RZ ;  /* 0x000000224020723c */ /* 0x040ff000000018ff */
[-C--:B------:R-:W-:Y:S08]  /*5400*/  HMMA.16816.F32 R36, R64, R48.reuse, RZ ;  /* 0x000000304024723c */ /* 0x080ff000000018ff */
[C---:B------:R-:W-:Y:S02]  /*5410*/  HMMA.16816.F32 R40, R60.reuse, R48, RZ ;  /* 0x000000303c28723c */ /* 0x040fe400000018ff */
[----:B--2---:R-:W-:Y:S02]  /*5420*/  ISETP.NE.AND P4, PT, R0, RZ, PT ;  /* 0x000000ff0000720c */ /* 0x004fe40003f85270 */
[----:B------:R-:W-:Y:S05]  /*5430*/  SHF.R.S32.HI R0, RZ, 0x1f, R234 ;  /* 0x0000001fff007819 */ /* 0x000fea00000114ea */
[----:B------:R-:W-:Y:S04]  /*5440*/  IMAD R0, R0, c[0x0][0x208], RZ ;  /* 0x0000820000007a24 */ /* 0x000fe800078e02ff */
[----:B------:R-:W-:Y:S01]  /*5450*/  IMAD R0, R234, c[0x0][0x20c], R0 ;  /* 0x00008300ea007a24 */ /* 0x000fe200078e0200 */
[----:B----4-:R-:W-:Y:S02]  /*5460*/  ISETP.NE.AND P5, PT, R2, RZ, PT ;  /* 0x000000ff0200720c */ /* 0x010fe40003fa5270 */
[C---:B---3--:R-:W-:Y:S02]  /*5470*/  IADD3 R2, P3, R52.reuse, R194, RZ ;  /* 0x000000c234027210 */ /* 0x048fe40007f7e0ff */
[----:B------:R-:W-:Y:S02]  /*5480*/  IADD3 R0, R45, R0, RZ ;  /* 0x000000002d007210 */ /* 0x000fe40007ffe0ff */
[----:B-----5:R-:W-:Y:S02]  /*5490*/  IADD3 R48, P1, R52, R59, RZ ;  /* 0x0000003b34307210 */ /* 0x020fe40007f3e0ff */
[----:B------:R-:W-:Y:S02]  /*54a0*/  SHF.L.U64.HI R0, R44, 0x6, R0 ;  /* 0x000000062c007819 */ /* 0x000fe40000010200 */
[-C--:B------:R-:W-:Y:S01]  /*54b0*/  HMMA.16816.F32 R44, R60, R50.reuse, RZ ;  /* 0x000000323c2c723c */ /* 0x080fe200000018ff */
[----:B------:R-:W-:Y:S02]  /*54c0*/  LEA R208, P2, R2, c[0x0][0x1f8], 0x1 ;  /* 0x00007e0002d07a11 */ /* 0x000fe400078408ff */
[----:B------:R-:W-:Y:S02]  /*54d0*/  LEA R206, P0, R48, c[0x0][0x1f8], 0x1 ;  /* 0x00007e0030ce7a11 */ /* 0x000fe400078008ff */
[C---:B------:R-:W-:Y:S02]  /*54e0*/  IADD3.X R49, R0.reuse, R57, RZ, P3, !PT ;  /* 0x0000003900317210 */ /* 0x040fe40001ffe4ff */
[----:B------:R-:W-:Y:S02]  /*54f0*/  IADD3.X R53, R0, R56, RZ, P1, !PT ;  /* 0x0000003800357210 */ /* 0x000fe40000ffe4ff */
[----:B------:R-:W-:Y:S03]  /*5500*/  LEA.HI.X R209, R2, c[0x0][0x1fc], R49, 0x1, P2 ;  /* 0x00007f0002d17a11 */ /* 0x000fe600010f0c31 */
[----:B------:R-:W-:Y:S02]  /*5510*/  LEA.HI.X R207, R48, c[0x0][0x1fc], R53, 0x1, P0 ;  /* 0x00007f0030cf7a11 */ /* 0x000fe400000f0c35 */
[C---:B------:R-:W-:Y:S02]  /*5520*/  HMMA.16816.F32 R48, R64.reuse, R50, RZ ;  /* 0x000000324030723c */ /* 0x040fe400000018ff */
[----:B------:R-:W-:Y:S02]  /*5530*/  LEA R2, P0, R54, R52, 0x5 ;  /* 0x0000003436027211 */ /* 0x000fe400078028ff */
[----:B------:R-:W-:Y:S02]  /*5540*/  IADD3 R102, P3, R52, R58, RZ ;  /* 0x0000003a34667210 */ /* 0x000fe40007f7e0ff */
[----:B------:R-:W-:Y:S02]  /*5550*/  LEA.HI.X R101, R54, R0, R55, 0x5, P0 ;  /* 0x0000000036657211 */ /* 0x000fe400000f2c37 */
[-C--:B------:R-:W-:Y:S01]  /*5560*/  HMMA.16816.F32 R52, R64, R172.reuse, RZ ;  /* 0x000000ac4034723c */ /* 0x080fe200000018ff */
[C---:B------:R-:W-:Y:S03]  /*5570*/  IADD3 R103, P2, R2.reuse, R194, RZ ;  /* 0x000000c202677210 */ /* 0x040fe60007f5e0ff */
[C---:B------:R-:W-:Y:S02]  /*5580*/  IADD3 R104, P1, R2.reuse, R59, RZ ;  /* 0x0000003b02687210 */ /* 0x040fe40007f3e0ff */
[----:B------:R-:W-:Y:S02]  /*5590*/  IADD3 R2, P0, R2, R58, RZ ;  /* 0x0000003a02027210 */ /* 0x000fe40007f1e0ff */
[C---:B------:R-:W-:Y:S04]  /*55a0*/  IADD3.X R192, R101.reuse, R56, RZ, P1, !PT ;  /* 0x0000003865c07210 */ /* 0x040fe80000ffe4ff */
[C---:B------:R-:W-:Y:S02]  /*55b0*/  IADD3.X R107, R101.reuse, R57, RZ, P2, !PT ;  /* 0x00000039656b7210 */ /* 0x040fe400017fe4ff */
[C---:B------:R-:W-:Y:S02]  /*55c0*/  HMMA.16816.F32 R56, R60.reuse, R172, RZ ;  /* 0x000000ac3c38723c */ /* 0x040fe400000018ff */
[-C--:B------:R-:W-:Y:S02]  /*55d0*/  IADD3.X R0, R0, R193.reuse, RZ, P3, !PT ;  /* 0x000000c100007210 */ /* 0x080fe40001ffe4ff */
[C---:B------:R-:W-:Y:S02]  /*55e0*/  LEA R202, P1, R104.reuse, c[0x0][0x1f8], 0x1 ;  /* 0x00007e0068ca7a11 */ /* 0x040fe400078208ff */
[----:B------:R-:W-:Y:S02]  /*55f0*/  IADD3.X R101, R101, R193, RZ, P0, !PT ;  /* 0x000000c165657210 */ /* 0x000fe400007fe4ff */
[-C--:B------:R-:W-:Y:S01]  /*5600*/  HMMA.16816.F32 R60, R60, R174.reuse, RZ ;  /* 0x000000ae3c3c723c */ /* 0x080fe200000018ff */
[----:B------:R-:W-:Y:S02]  /*5610*/  LEA.HI.X R203, R104, c[0x0][0x1fc], R192, 0x1, P1 ;  /* 0x00007f0068cb7a11 */ /* 0x000fe400008f0cc0 */
[----:B------:R-:W2:Y:S01]  /*5620*/  LDSM.16.M88.4 R192, [R231] ;  /* 0x00000000e7c0783b */ /* 0x000ea20000000200 */
[C---:B------:R-:W-:Y:S02]  /*5630*/  LEA R200, P3, R102.reuse, c[0x0][0x1f8], 0x1 ;  /* 0x00007e0066c87a11 */ /* 0x040fe400078608ff */
[C---:B------:R-:W-:Y:S02]  /*5640*/  LEA R204, P2, R103.reuse, c[0x0][0x1f8], 0x1 ;  /* 0x00007e0067cc7a11 */ /* 0x040fe400078408ff */
[----:B------:R-:W-:Y:S03]  /*5650*/  HMMA.16816.F32 R64, R64, R174, RZ ;  /* 0x000000ae4040723c */ /* 0x000fe600000018ff */
[----:B------:R-:W-:Y:S01]  /*5660*/  @!PT LDS RZ, [RZ] ;  /* 0x00000000fffff984 */ /* 0x000fe20000000800 */
[----:B------:R-:W-:Y:S01]  /*5670*/  @!PT LDS RZ, [RZ] ;  /* 0x00000000fffff984 */ /* 0x000fe20000000800 */
[----:B------:R-:W-:Y:S01]  /*5680*/  @!PT LDS RZ, [RZ] ;  /* 0x00000000fffff984 */ /* 0x000fe20000000800 */
[----:B------:R3:W-:Y:S01]  /*5690*/  LDGSTS.E.BYPASS.LTC128B.128 [R233+0x100], [R208.64], !P5 ;  /* 0x00100000d0e97fae */ /* 0x0007e2000e901d46 */
[----:B------:R-:W-:Y:S02]  /*56a0*/  LEA.HI.X R201, R102, c[0x0][0x1fc], R0, 0x1, P3 ;  /* 0x00007f0066c97a11 */ /* 0x000fe400018f0c00 */
[----:B------:R-:W-:Y:S02]  /*56b0*/  LEA.HI.X R205, R103, c[0x0][0x1fc], R107, 0x1, P2 ;  /* 0x00007f0067cd7a11 */ /* 0x000fe400010f0c6b */
[-C--:B-1----:R-:W-:Y:S03]  /*56c0*/  HMMA.16816.F32 R4, R176, R180.reuse, R4 ;  /* 0x000000b4b004723c */ /* 0x082fe60000001804 */
[----:B------:R1:W-:Y:S02]  /*56d0*/  LDGSTS.E.BYPASS.LTC128B.128 [R233+0x1100], [R206.64], !P4 ;  /* 0x01100000cee97fae */ /* 0x0003e4000e101d46 */
[C---:B------:R-:W-:Y:S03]  /*56e0*/  LEA R172, P0, R2.reuse, c[0x0][0x1f8], 0x1 ;  /* 0x00007e0002ac7a11 */ /* 0x040fe600078008ff */
[C---:B------:R-:W-:Y:S03]  /*56f0*/  HMMA.16816.F32 R8, R184.reuse, R180, R8 ;  /* 0x000000b4b808723c */ /* 0x040fe60000001808 */
[----:B------:R4:W-:Y:S01]  /*5700*/  LDGSTS.E.BYPASS.LTC128B.128 [R233+0x2100], [R200.64], !P6 ;  /* 0x02100000c8e97fae */ /* 0x0009e2000f101d46 */
[----:B------:R-:W-:Y:S04]  /*5710*/  LEA.HI.X R173, R2, c[0x0][0x1fc], R101, 0x1, P0 ;  /* 0x00007f0002ad7a11 */ /* 0x000fe800000f0c65 */
[-C--:B------:R-:W-:Y:S03]  /*5720*/  HMMA.16816.F32 R12, R184, R182.reuse, R12 ;  /* 0x000000b6b80c723c */ /* 0x080fe6000000180c */
[----:B------:R1:W-:Y:S05]  /*5730*/  LDGSTS.E.BYPASS.LTC128B.128 [R233+0x900], [R204.64], !P5 ;  /* 0x00900000cce97fae */ /* 0x0003ea000e901d46 */
[C---:B------:R-:W-:Y:S03]  /*5740*/  HMMA.16816.F32 R16, R176.reuse, R182, R16 ;  /* 0x000000b6b010723c */ /* 0x040fe60000001810 */
[----:B------:R4:W-:Y:S05]  /*5750*/  LDGSTS.E.BYPASS.LTC128B.128 [R233+0x1900], [R202.64], !P4 ;  /* 0x01900000cae97fae */ /* 0x0009ea000e101d46 */
[-C--:B------:R-:W-:Y:S03]  /*5760*/  HMMA.16816.F32 R20, R176, R188.reuse, R20 ;  /* 0x000000bcb014723c */ /* 0x080fe60000001814 */
[----:B------:R5:W-:Y:S05]  /*5770*/  LDGSTS.E.BYPASS.LTC128B.128 [R233+0x2900], [R172.64], !P6 ;  /* 0x02900000ace97fae */ /* 0x000bea000f101d46 */
[C---:B------:R-:W-:Y:S03]  /*5780*/  HMMA.16816.F32 R24, R184.reuse, R188, R24 ;  /* 0x000000bcb818723c */ /* 0x040fe60000001818 */
[----:B------:R-:W-:Y:S05]  /*5790*/  LDSM.16.M88.4 R180, [R216+0x4500] ;  /* 0x00450000d8b4783b */ /* 0x000fea0000000200 */
[-C--:B------:R-:W-:Y:S03]  /*57a0*/  HMMA.16816.F32 R28, R184, R190.reuse, R28 ;  /* 0x000000beb81c723c */ /* 0x080fe6000000181c */
[----:B------:R-:W0:Y:S05]  /*57b0*/  LDGDEPBAR ;  /* 0x00000000000079af */ /* 0x000e2a0000000000 */
[C---:B------:R-:W-:Y:S03]  /*57c0*/  HMMA.16816.F32 R32, R176.reuse, R190, R32 ;  /* 0x000000beb020723c */ /* 0x040fe60000001820 */
[----:B----4-:R-:W-:Y:S05]  /*57d0*/  LDSM.16.M88.4 R200, [R216+0x4100] ;  /* 0x00410000d8c8783b */ /* 0x010fea0000000200 */
[-C--:B--2---:R-:W-:Y:S03]  /*57e0*/  HMMA.16816.F32 R36, R176, R192.reuse, R36 ;  /* 0x000000c0b024723c */ /* 0x084fe60000001824 */
[----:B-----5:R-:W2:Y:S05]  /*57f0*/  LDSM.16.M88.4 R172, [R219+0x8100] ;  /* 0x00810000dbac783b */ /* 0x020eaa0000000200 */
[C---:B------:R-:W-:Y:S03]  /*5800*/  HMMA.16816.F32 R40, R184.reuse, R192, R40 ;  /* 0x000000c0b828723c */ /* 0x040fe60000001828 */
[----:B-1----:R-:W1:Y:S05]  /*5810*/  LDSM.16.M88.4 R204, [R219+0x9100] ;  /* 0x00910000dbcc783b */ /* 0x002e6a0000000200 */
[-C--:B------:R-:W-:Y:S03]  /*5820*/  HMMA.16816.F32 R44, R184, R194.reuse, R44 ;  /* 0x000000c2b82c723c */ /* 0x080fe6000000182c */
[----:B------:R-:W-:Y:S05]  /*5830*/  LDSM.16.M88.4 R188, [R220+0x8100] ;  /* 0x00810000dcbc783b */ /* 0x000fea0000000200 */
[C---:B------:R-:W-:Y:S03]  /*5840*/  HMMA.16816.F32 R48, R176.reuse, R194, R48 ;  /* 0x000000c2b030723c */ /* 0x040fe60000001830 */
[----:B------:R-:W-:Y:S05]  /*5850*/  LDSM.16.M88.4 R192, [R229] ;  /* 0x00000000e5c0783b */ /* 0x000fea0000000200 */
[-C--:B------:R-:W-:Y:S03]  /*5860*/  HMMA.16816.F32 R52, R176, R196.reuse, R52 ;  /* 0x000000c4b034723c */ /* 0x080fe60000001834 */
[----:B---3--:R-:W-:Y:S05]  /*5870*/  LDSM.16.M88.4 R208, [R228] ;  /* 0x00000000e4d0783b */ /* 0x008fea0000000200 */
[C---:B------:R-:W-:Y:S03]  /*5880*/  HMMA.16816.F32 R56, R184.reuse, R196, R56 ;  /* 0x000000c4b838723c */ /* 0x040fe60000001838 */
[----:B------:R-:W-:Y:S05]  /*5890*/  LDSM.16.M88.4 R212, [R225] ;  /* 0x00000000e1d4783b */ /* 0x000fea0000000200 */
[-C--:B------:R-:W-:Y:S03]  /*58a0*/  HMMA.16816.F32 R60, R184, R198.reuse, R60 ;  /* 0x000000c6b83c723c */ /* 0x080fe6000000183c */
[----:B------:R-:W-:Y:S05]  /*58b0*/  LDSM.16.M88.4 R184, [R216+0x4d00] ;  /* 0x004d0000d8b8783b */ /* 0x000fea0000000200 */
[----:B------:R-:W-:Y:S03]  /*58c0*/  HMMA.16816.F32 R64, R176, R198, R64 ;  /* 0x000000c6b040723c */ /* 0x000fe60000001840 */
[----:B------:R-:W3:Y:S05]  /*58d0*/  LDSM.16.M88.4 R176, [R216+0x4900] ;  /* 0x00490000d8b0783b */ /* 0x000eea0000000200 */
[-C--:B--2---:R-:W-:Y:S03]  /*58e0*/  HMMA.16816.F32 R4, R172, R200.reuse, R4 ;  /* 0x000000c8ac04723c */ /* 0x084fe60000001804 */
[----:B------:R-:W2:Y:S05]  /*58f0*/  LDSM.16.M88.4 R196, [R220+0x9100] ;  /* 0x00910000dcc4783b */ /* 0x000eaa0000000200 */
[C---:B-1----:R-:W-:Y:S08]  /*5900*/  HMMA.16816.F32 R8, R204.reuse, R200, R8 ;  /* 0x000000c8cc08723c */ /* 0x042ff00000001808 */
[-C--:B------:R-:W-:Y:S08]  /*5910*/  HMMA.16816.F32 R12, R204, R202.reuse, R12 ;  /* 0x000000cacc0c723c */ /* 0x080ff0000000180c */
[C---:B------:R-:W-:Y:S01]  /*5920*/  HMMA.16816.F32 R16, R172.reuse, R202, R16 ;  /* 0x000000caac10723c */ /* 0x040fe20000001810 */
[----:B------:R-:W1:Y:S07]  /*5930*/  LDSM.16.M88.4 R200, [R227] ;  /* 0x00000000e3c8783b */ /* 0x000e6e0000000200 */
[-C--:B------:R-:W-:Y:S08]  /*5940*/  HMMA.16816.F32 R20, R172, R180.reuse, R20 ;  /* 0x000000b4ac14723c */ /* 0x080ff00000001814 */
[C---:B------:R-:W-:Y:S08]  /*5950*/  HMMA.16816.F32 R24, R204.reuse, R180, R24 ;  /* 0x000000b4cc18723c */ /* 0x040ff00000001818 */
[-C--:B------:R-:W-:Y:S08]  /*5960*/  HMMA.16816.F32 R28, R204, R182.reuse, R28 ;  /* 0x000000b6cc1c723c */ /* 0x080ff0000000181c */
[C---:B------:R-:W-:Y:S01]  /*5970*/  HMMA.16816.F32 R32, R172.reuse, R182, R32 ;  /* 0x000000b6ac20723c */ /* 0x040fe20000001820 */
[----:B------:R-:W4:Y:S07]  /*5980*/  LDSM.16.M88.4 R180, [R226] ;  /* 0x00000000e2b4783b */ /* 0x000f2e0000000200 */
[-C--:B---3--:R-:W-:Y:S08]  /*5990*/  HMMA.16816.F32 R36, R172, R176.reuse, R36 ;  /* 0x000000b0ac24723c */ /* 0x088ff00000001824 */
[C---:B------:R-:W-:Y:S08]  /*59a0*/  HMMA.16816.F32 R40, R204.reuse, R176, R40 ;  /* 0x000000b0cc28723c */ /* 0x040ff00000001828 */
[-C--:B------:R-:W-:Y:S08]  /*59b0*/  HMMA.16816.F32 R44, R204, R178.reuse, R44 ;  /* 0x000000b2cc2c723c */ /* 0x080ff0000000182c */
[C---:B------:R-:W-:Y:S01]  /*59c0*/  HMMA.16816.F32 R48, R172.reuse, R178, R48 ;  /* 0x000000b2ac30723c */ /* 0x040fe20000001830 */
[----:B------:R-:W-:Y:S07]  /*59d0*/  LDSM.16.M88.4 R176, [R216+0x5100] ;  /* 0x00510000d8b0783b */ /* 0x000fee0000000200 */
[-C--:B------:R-:W-:Y:S08]  /*59e0*/  HMMA.16816.F32 R52, R172, R184.reuse, R52 ;  /* 0x000000b8ac34723c */ /* 0x080ff00000001834 */
[C---:B------:R-:W-:Y:S08]  /*59f0*/  HMMA.16816.F32 R56, R204.reuse, R184, R56 ;  /* 0x000000b8cc38723c */ /* 0x040ff00000001838 */
[-C--:B------:R-:W-:Y:S01]  /*5a00*/  HMMA.16816.F32 R60, R204, R186.reuse, R60 ;  /* 0x000000bacc3c723c */ /* 0x080fe2000000183c */
[----:B------:R-:W-:Y:S07]  /*5a10*/  LDSM.16.M88.4 R204, [R216+0x5d00] ;  /* 0x005d0000d8cc783b */ /* 0x000fee0000000200 */
[----:B------:R-:W-:Y:S01]  /*5a20*/  HMMA.16816.F32 R64, R172, R186, R64 ;  /* 0x000000baac40723c */ /* 0x000fe20000001840 */
[----:B------:R-:W3:Y:S07]  /*5a30*/  LDSM.16.M88.4 R172, [R219+0xa100] ;  /* 0x00a10000dbac783b */ /* 0x000eee0000000200 */
[-C--:B------:R-:W-:Y:S01]  /*5a40*/  HMMA.16816.F32 R4, R188, R192.reuse, R4 ;  /* 0x000000c0bc04723c */ /* 0x080fe20000001804 */
[----:B------:R-:W5:Y:S07]  /*5a50*/  LDSM.16.M88.4 R184, [R219+0xb100] ;  /* 0x00b10000dbb8783b */ /* 0x000f6e0000000200 */
[C---:B--2---:R-:W-:Y:S08]  /*5a60*/  HMMA.16816.F32 R8, R196.reuse, R192, R8 ;  /* 0x000000c0c408723c */ /* 0x044ff00000001808 */
[-C--:B------:R-:W-:Y:S08]  /*5a70*/  HMMA.16816.F32 R12, R196, R194.reuse, R12 ;  /* 0x000000c2c40c723c */ /* 0x080ff0000000180c */
[C---:B------:R-:W-:Y:S01]  /*5a80*/  HMMA.16816.F32 R16, R188.reuse, R194, R16 ;  /* 0x000000c2bc10723c */ /* 0x040fe20000001810 */
[----:B------:R-:W2:Y:S07]  /*5a90*/  LDSM.16.M88.4 R192, [R216+0x5500] ;  /* 0x00550000d8c0783b */ /* 0x000eae0000000200 */
[-C--:B------:R-:W-:Y:S08]  /*5aa0*/  HMMA.16816.F32 R20, R188, R208.reuse, R20 ;  /* 0x000000d0bc14723c */ /* 0x080ff00000001814 */
[C---:B------:R-:W-:Y:S08]  /*5ab0*/  HMMA.16816.F32 R24, R196.reuse, R208, R24 ;  /* 0x000000d0c418723c */ /* 0x040ff00000001818 */
[-C--:B------:R-:W-:Y:S08]  /*5ac0*/  HMMA.16816.F32 R28, R196, R210.reuse, R28 ;  /* 0x000000d2c41c723c */ /* 0x080ff0000000181c */
[C---:B------:R-:W-:Y:S01]  /*5ad0*/  HMMA.16816.F32 R32, R188.reuse, R210, R32 ;  /* 0x000000d2bc20723c */ /* 0x040fe20000001820 */
[----:B------:R-:W-:Y:S07]  /*5ae0*/  LDSM.16.M88.4 R208, [R220+0xa100] ;  /* 0x00a10000dcd0783b */ /* 0x000fee0000000200 */
[-C--:B-1----:R-:W-:Y:S08]  /*5af0*/  HMMA.16816.F32 R36, R188, R200.reuse, R36 ;  /* 0x000000c8bc24723c */ /* 0x082ff00000001824 */
[C---:B------:R-:W-:Y:S08]  /*5b00*/  HMMA.16816.F32 R40, R196.reuse, R200, R40 ;  /* 0x000000c8c428723c */ /* 0x040ff00000001828 */
[-C--:B------:R-:W-:Y:S08]  /*5b10*/  HMMA.16816.F32 R44, R196, R202.reuse, R44 ;  /* 0x000000cac42c723c */ /* 0x080ff0000000182c */
[C---:B------:R-:W-:Y:S01]  /*5b20*/  HMMA.16816.F32 R48, R188.reuse, R202, R48 ;  /* 0x000000cabc30723c */ /* 0x040fe20000001830 */
[----:B------:R-:W1:Y:S07]  /*5b30*/  LDSM.16.M88.4 R200, [R216+0x5900] ;  /* 0x00590000d8c8783b */ /* 0x000e6e0000000200 */
[-C--:B----4-:R-:W-:Y:S08]  /*5b40*/  HMMA.16816.F32 R52, R188, R180.reuse, R52 ;  /* 0x000000b4bc34723c */ /* 0x090ff00000001834 */
[C---:B------:R-:W-:Y:S08]  /*5b50*/  HMMA.16816.F32 R56, R196.reuse, R180, R56 ;  /* 0x000000b4c438723c */ /* 0x040ff00000001838 */
[-C--:B------:R-:W-:Y:S08]  /*5b60*/  HMMA.16816.F32 R60, R196, R182.reuse, R60 ;  /* 0x000000b6c43c723c */ /* 0x080ff0000000183c */
[----:B------:R-:W-:Y:S08]  /*5b70*/  HMMA.16816.F32 R64, R188, R182, R64 ;  /* 0x000000b6bc40723c */ /* 0x000ff00000001840 */
[-C--:B---3--:R-:W-:Y:S08]  /*5b80*/  HMMA.16816.F32 R4, R172, R176.reuse, R4 ;  /* 0x000000b0ac04723c */ /* 0x088ff00000001804 */
[C---:B-----5:R-:W-:Y:S08]  /*5b90*/  HMMA.16816.F32 R8, R184.reuse, R176, R8 ;  /* 0x000000b0b808723c */ /* 0x060ff00000001808 */
[-C--:B------:R-:W-:Y:S08]  /*5ba0*/  HMMA.16816.F32 R12, R184, R178.reuse, R12 ;  /* 0x000000b2b80c723c */ /* 0x080ff0000000180c */
[C---:B------:R-:W-:Y:S01]  /*5bb0*/  HMMA.16816.F32 R16, R172.reuse, R178, R16 ;  /* 0x000000b2ac10723c */ /* 0x040fe20000001810 */
[----:B------:R-:W3:Y:S07]  /*5bc0*/  LDSM.16.M88.4 R176, [R220+0xb100] ;  /* 0x00b10000dcb0783b */ /* 0x000eee0000000200 */
[-C--:B--2---:R-:W-:Y:S08]  /*5bd0*/  HMMA.16816.F32 R20, R172, R192.reuse, R20 ;  /* 0x000000c0ac14723c */ /* 0x084ff00000001814 */
[C---:B------:R-:W-:Y:S08]  /*5be0*/  HMMA.16816.F32 R24, R184.reuse, R192, R24 ;  /* 0x000000c0b818723c */ /* 0x040ff00000001818 */
[-C--:B------:R-:W-:Y:S08]  /*5bf0*/  HMMA.16816.F32 R28, R184, R194.reuse, R28 ;  /* 0x000000c2b81c723c */ /* 0x080ff0000000181c */
[C---:B------:R-:W-:Y:S08]  /*5c00*/  HMMA.16816.F32 R32, R172.reuse, R194, R32 ;  /* 0x000000c2ac20723c */ /* 0x040ff00000001820 */
[-C--:B-1----:R-:W-:Y:S08]  /*5c10*/  HMMA.16816.F32 R36, R172, R200.reuse, R36 ;  /* 0x000000c8ac24723c */ /* 0x082ff00000001824 */
[C---:B------:R-:W-:Y:S08]  /*5c20*/  HMMA.16816.F32 R40, R184.reuse, R200, R40 ;  /* 0x000000c8b828723c */ /* 0x040ff00000001828 */
[-C--:B------:R-:W-:Y:S08]  /*5c30*/  HMMA.16816.F32 R44, R184, R202.reuse, R44 ;  /* 0x000000cab82c723c */ /* 0x080ff0000000182c */
[C---:B------:R-:W-:Y:S08]  /*5c40*/  HMMA.16816.F32 R48, R172.reuse, R202, R48 ;  /* 0x000000caac30723c */ /* 0x040ff00000001830 */
[-C--:B------:R-:W-:Y:S08]  /*5c50*/  HMMA.16816.F32 R52, R172, R204.reuse, R52 ;  /* 0x000000ccac34723c */ /* 0x080ff00000001834 */
[C---:B------:R-:W-:Y:S08]  /*5c60*/  HMMA.16816.F32 R56, R184.reuse, R204, R56 ;  /* 0x000000ccb838723c */ /* 0x040ff00000001838 */
[-C--:B------:R-:W-:Y:S08]  /*5c70*/  HMMA.16816.F32 R60, R184, R206.reuse, R60 ;  /* 0x000000ceb83c723c */ /* 0x080ff0000000183c */
[----:B------:R-:W-:Y:S08]  /*5c80*/  HMMA.16816.F32 R64, R172, R206, R64 ;  /* 0x000000ceac40723c */ /* 0x000ff00000001840 */
[-C--:B------:R-:W-:Y:S08]  /*5c90*/  HMMA.16816.F32 R4, R208, R212.reuse, R4 ;  /* 0x000000d4d004723c */ /* 0x080ff00000001804 */
[C---:B---3--:R-:W-:Y:S08]  /*5ca0*/  HMMA.16816.F32 R8, R176.reuse, R212, R8 ;  /* 0x000000d4b008723c */ /* 0x048ff00000001808 */
[-C--:B------:R-:W-:Y:S08]  /*5cb0*/  HMMA.16816.F32 R12, R176, R214.reuse, R12 ;  /* 0x000000d6b00c723c */ /* 0x080ff0000000180c */
[----:B------:R-:W-:Y:S01]  /*5cc0*/  FMUL.FTZ R4, R4, c[0x0][0x320] ;  /* 0x0000c80004047a20 */ /* 0x000fe20000410000 */
[C---:B------:R-:W-:Y:S03]  /*5cd0*/  HMMA.16816.F32 R16, R208.reuse, R214, R16 ;  /* 0x000000d6d010723c */ /* 0x040fe60000001810 */
[----:B------:R-:W-:Y:S01]  /*5ce0*/  MUFU.TANH R175, R4 ;  /* 0x0000000400af7308 */ /* 0x000fe20000002400 */
[----:B------:R-:W-:Y:S02]  /*5cf0*/  FMUL.FTZ R5, R5, c[0x0][0x320] ;  /* 0x0000c80005057a20 */ /* 0x000fe40000410000 */
[----:B------:R-:W-:Y:S02]  /*5d00*/  FMUL.FTZ R6, R6, c[0x0][0x320] ;  /* 0x0000c80006067a20 */ /* 0x000fe40000410000 */
[----:B------:R-:W-:Y:S04]  /*5d10*/  FMUL.FTZ R7, R7, c[0x0][0x320] ;  /* 0x0000c80007077a20 */ /* 0x000fe80000410000 */
[----:B------:R-:W-:Y:S01]  /*5d20*/  FMUL.FTZ R8, R8, c[0x0][0x320] ;  /* 0x0000c80008087a20 */ /* 0x000fe20000410000 */
[----:B------:R-:W-:Y:S01]  /*5d30*/  MUFU.TANH R174, R5 ;  /* 0x0000000500ae7308 */ /* 0x000fe20000002400 */
[----:B------:R-:W-:Y:S02]  /*5d40*/  FMUL.FTZ R9, R9, c[0x0][0x320] ;  /* 0x0000c80009097a20 */ /* 0x000fe40000410000 */
[----:B------:R-:W-:Y:S02]  /*5d50*/  FMUL.FTZ R10, R10, c[0x0][0x320] ;  /* 0x0000c8000a0a7a20 */ /* 0x000fe40000410000 */
[----:B------:R-:W-:Y:S02]  /*5d60*/  FMUL.FTZ R11, R11, c[0x0][0x320] ;  /* 0x0000c8000b0b7a20 */ /* 0x000fe40000410000 */
[----:B------:R-:W-:Y:S02]  /*5d70*/  FMUL.FTZ R12, R12, c[0x0][0x320] ;  /* 0x0000c8000c0c7a20 */ /* 0x000fe40000410000 */
[----:B------:R-:W-:Y:S01]  /*5d80*/  FMUL.FTZ R13, R13, c[0x0][0x320] ;  /* 0x0000c8000d0d7a20 */ /* 0x000fe20000410000 */
[----:B------:R-:W1:Y:S01]  /*5d90*/  MUFU.TANH R181, R6 ;  /* 0x0000000600b57308 */ /* 0x000e620000002400 */
[----:B------:R-:W-:Y:S02]  /*5da0*/  FMUL.FTZ R17, R17, c[0x0][0x320] ;  /* 0x0000c80011117a20 */ /* 0x000fe40000410000 */
[----:B------:R-:W-:Y:S02]  /*5db0*/  FMUL.FTZ R16, R16, c[0x0][0x320] ;  /* 0x0000c80010107a20 */ /* 0x000fe40000410000 */
[----:B------:R-:W-:Y:S02]  /*5dc0*/  FMUL.FTZ R14, R14, c[0x0][0x320] ;  /* 0x0000c8000e0e7a20 */ /* 0x000fe40000410000 */
[----:B------:R-:W-:Y:S02]  /*5dd0*/  FMUL.FTZ R15, R15, c[0x0][0x320] ;  /* 0x0000c8000f0f7a20 */ /* 0x000fe40000410000 */
[----:B------:R-:W-:Y:S01]  /*5de0*/  FMUL.FTZ R18, R18, c[0x0][0x320] ;  /* 0x0000c80012127a20 */ /* 0x000fe20000410000 */
[----:B------:R-:W-:Y:S01]  /*5df0*/  MUFU.TANH R16, R16 ;  /* 0x0000001000107308 */ /* 0x000fe20000002400 */
[----:B------:R-:W-:Y:S09]  /*5e00*/  FMUL.FTZ R19, R19, c[0x0][0x320] ;  /* 0x0000c80013137a20 */ /* 0x000ff20000410000 */
[----:B------:R2:W3:Y:S01]  /*5e10*/  MUFU.TANH R180, R7 ;  /* 0x0000000700b47308 */ /* 0x0004e20000002400 */
[----:B-1----:R-:W-:Y:S09]  /*5e20*/  FMNMX.FTZ R2, R181, R100, !PT ;  /* 0x00000064b5027209 */ /* 0x002ff20007810000 */
[----:B------:R-:W-:Y:S10]  /*5e30*/  MUFU.TANH R184, R12 ;  /* 0x0000000c00b87308 */ /* 0x000ff40000002400 */
[----:B------:R-:W1:Y:S01]  /*5e40*/  MUFU.TANH R182, R8 ;  /* 0x0000000800b67308 */ /* 0x000e620000002400 */
[----:B--2---:R-:W2:Y:S01]  /*5e50*/  LDSM.16.M88.4 R4, [R224] ;  /* 0x00000000e004783b */ /* 0x004ea20000000200 */
[----:B---3--:R-:W-:Y:S08]  /*5e60*/  FMNMX.FTZ R2, R180, R2, !PT ;  /* 0x00000002b4027209 */ /* 0x008ff00007810000 */
[----:B------:R-:W-:Y:S10]  /*5e70*/  MUFU.TANH R183, R13 ;  /* 0x0000000d00b77308 */ /* 0x000ff40000002400 */
[----:B------:R-:W3:Y:S01]  /*5e80*/  MUFU.TANH R185, R9 ;  /* 0x0000000900b97308 */ /* 0x000ee20000002400 */
[----:B-1----:R-:W-:Y:S09]  /*5e90*/  FMNMX.FTZ R0, R182, R105, !PT ;  /* 0x00000069b6007209 */ /* 0x002ff20007810000 */
[----:B------:R-:W-:Y:S10]  /*5ea0*/  MUFU.TANH R187, R14 ;  /* 0x0000000e00bb7308 */ /* 0x000ff40000002400 */
[----:B------:R-:W-:Y:S01]  /*5eb0*/  MUFU.TANH R188, R10 ;  /* 0x0000000a00bc7308 */ /* 0x000fe20000002400 */
[-C--:B--2---:R-:W-:Y:S03]  /*5ec0*/  HMMA.16816.F32 R20, R208, R4.reuse, R20 ;  /* 0x00000004d014723c */ /* 0x084fe60000001814 */
[----:B---3--:R-:W-:Y:S06]  /*5ed0*/  FMNMX.FTZ R0, R185, R0, !PT ;  /* 0x00000000b9007209 */ /* 0x008fec0007810000 */
[----:B------:R-:W-:Y:S03]  /*5ee0*/  MUFU.TANH R186, R15 ;  /* 0x0000000f00ba7308 */ /* 0x000fe60000002400 */
[----:B------:R-:W-:Y:S01]  /*5ef0*/  FMNMX.FTZ R0, R184, R0, !PT ;  /* 0x00000000b8007209 */ /* 0x000fe20007810000 */
[C---:B------:R-:W-:Y:S04]  /*5f00*/  HMMA.16816.F32 R24, R176.reuse, R4, R24 ;  /* 0x00000004b018723c */ /* 0x040fe80000001818 */
[----:B------:R-:W-:Y:S02]  /*5f10*/  FMNMX.FTZ R0, R183, R0, !PT ;  /* 0x00000000b7007209 */ /* 0x000fe40007810000 */
[----:B------:R1:W-:Y:S02]  /*5f20*/  MUFU.TANH R189, R11 ;  /* 0x0000000b00bd7308 */ /* 0x0003e40000002400 */
[-C--:B------:R-:W-:Y:S04]  /*5f30*/  HMMA.16816.F32 R28, R176, R6.reuse, R28 ;  /* 0x00000006b01c723c */ /* 0x080fe8000000181c */
[----:B------:R-:W-:Y:S04]  /*5f40*/  FMUL.FTZ R21, R21, c[0x0][0x320] ;  /* 0x0000c80015157a20 */ /* 0x000fe80000410000 */
[C---:B------:R-:W-:Y:S01]  /*5f50*/  HMMA.16816.F32 R32, R208.reuse, R6, R32 ;  /* 0x00000006d020723c */ /* 0x040fe20000001820 */
[----:B------:R-:W-:Y:S01]  /*5f60*/  MUFU.TANH R17, R17 ;  /* 0x0000001100117308 */ /* 0x000fe20000002400 */
[----:B------:R-:W-:Y:S02]  /*5f70*/  LDSM.16.M88.4 R4, [R222] ;  /* 0x00000000de04783b */ /* 0x000fe40000000200 */
[----:B------:R-:W-:Y:S02]  /*5f80*/  FMUL.FTZ R20, R20, c[0x0][0x320] ;  /* 0x0000c80014147a20 */ /* 0x000fe40000410000 */
[----:B------:R-:W-:Y:S02]  /*5f90*/  FMUL.FTZ R22, R22, c[0x0][0x320] ;  /* 0x0000c80016167a20 */ /* 0x000fe40000410000 */
[----:B------:R-:W-:Y:S03]  /*5fa0*/  FMUL.FTZ R24, R24, c[0x0][0x320] ;  /* 0x0000c80018187a20 */ /* 0x000fe60000410000 */
[----:B------:R-:W-:Y:S01]  /*5fb0*/  MUFU.TANH R192, R20 ;  /* 0x0000001400c07308 */ /* 0x000fe20000002400 */
[----:B------:R-:W-:Y:S02]  /*5fc0*/  FMUL.FTZ R23, R23, c[0x0][0x320] ;  /* 0x0000c80017177a20 */ /* 0x000fe40000410000 */
[----:B------:R-:W-:Y:S01]  /*5fd0*/  FMUL.FTZ R26, R26, c[0x0][0x320] ;  /* 0x0000c8001a1a7a20 */ /* 0x000fe20000410000 */
[----:B-1----:R-:W1:Y:S01]  /*5fe0*/  LDSM.16.M88.4 R8, [R223] ;  /* 0x00000000df08783b */ /* 0x002e620000000200 */
[----:B------:R-:W-:Y:S04]  /*5ff0*/  DEPBAR.LE SB0, 0x0 ;  /* 0x000080000000791a */ /* 0x000fe80000000000 */
[----:B------:R-:W-:Y:S01]  /*6000*/  FMUL.FTZ R31, R31, c[0x0][0x320] ;  /* 0x0000c8001f1f7a20 */ /* 0x000fe20000410000 */
[----:B------:R2:W3:Y:S01]  /*6010*/  MUFU.TANH R199, R24 ;  /* 0x0000001800c77308 */ /* 0x0004e20000002400 */
[----:B------:R-:W-:Y:S01]  /*6020*/  FMUL.FTZ R30, R30, c[0x0][0x320] ;  /* 0x0000c8001e1e7a20 */ /* 0x000fe20000410000 */
[----:B------:R-:W-:Y:S01]  /*6030*/  BAR.SYNC.DEFER_BLOCKING 0x0 ;  /* 0x0000000000007b1d */ /* 0x000fe20000010000 */
[----:B------:R-:W-:Y:S02]  /*6040*/  FMUL.FTZ R34, R34, c[0x0][0x320] ;  /* 0x0000c80022227a20 */ /* 0x000fe40000410000 */
[----:B------:R-:W-:Y:S02]  /*6050*/  FMUL.FTZ R28, R28, c[0x0][0x320] ;  /* 0x0000c8001c1c7a20 */ /* 0x000fe40000410000 */
[----:B------:R-:W-:Y:S02]  /*6060*/  FMUL.FTZ R32, R32, c[0x0][0x320] ;  /* 0x0000c80020207a20 */ /* 0x000fe40000410000 */
[----:B------:R-:W-:Y:S01]  /*6070*/  FMUL.FTZ R33, R33, c[0x0][0x320] ;  /* 0x0000c80021217a20 */ /* 0x000fe20000410000 */
[----:B------:R-:W4:Y:S01]  /*6080*/  MUFU.TANH R18, R18 ;  /* 0x0000001200127308 */ /* 0x000f220000002400 */
[----:B------:R-:W-:Y:S02]  /*6090*/  FMUL.FTZ R35, R35, c[0x0][0x320] ;  /* 0x0000c80023237a20 */ /* 0x000fe40000410000 */
[----:B------:R-:W-:Y:S02]  /*60a0*/  FMUL.FTZ R25, R25, c[0x0][0x320] ;  /* 0x0000c80019197a20 */ /* 0x000fe40000410000 */
[----:B------:R-:W-:Y:S02]  /*60b0*/  FMUL.FTZ R29, R29, c[0x0][0x320] ;  /* 0x0000c8001d1d7a20 */ /* 0x000fe40000410000 */
[----:B------:R-:W-:Y:S03]  /*60c0*/  FMUL.FTZ R27, R27, c[0x0][0x320] ;  /* 0x0000c8001b1b7a20 */ /* 0x000fe60000410000 */
[----:B------:R-:W-:Y:S01]  /*60d0*/  MUFU.TANH R235, R31 ;  /* 0x0000001f00eb7308 */ /* 0x000fe20000002400 */
[----:B--2---:R-:W2:Y:S01]  /*60e0*/  LDL R24, [R1+0x1c] ;  /* 0x00001c0001187983 */ /* 0x004ea20000100800 */
[----:B---3--:R-:W-:Y:S08]  /*60f0*/  FMNMX.FTZ R0, R199, R0, !PT ;  /* 0x00000000c7007209 */ /* 0x008ff00007810000 */
[----:B------:R3:W-:Y:S01]  /*6100*/  MUFU.TANH R193, R21 ;  /* 0x0000001500c17308 */ /* 0x0007e20000002400 */
[-C--:B-1----:R-:W-:Y:S05]  /*6110*/  HMMA.16816.F32 R36, R208, R8.reuse, R36 ;  /* 0x00000008d024723c */ /* 0x082fea0000001824 */
[----:B----4-:R-:W-:Y:S04]  /*6120*/  FMNMX.FTZ R2, R18, R2, !PT ;  /* 0x0000000212027209 */ /* 0x010fe80007810000 */
[----:B------:R-:W1:Y:S01]  /*6130*/  MUFU.TANH R19, R19 ;  /* 0x0000001300137308 */ /* 0x000e620000002400 */
[C---:B------:R-:W-:Y:S01]  /*6140*/  HMMA.16816.F32 R40, R176.reuse, R8, R40 ;  /* 0x00000008b028723c */ /* 0x040fe20000001828 */
[----:B------:R-:W4:Y:S08]  /*6150*/  LDL R8, [R1+0x54] ;  /* 0x0000540001087983 */ /* 0x000f300000100800 */
[----:B------:R-:W-:Y:S01]  /*6160*/  MUFU.TANH R190, R32 ;  /* 0x0000002000be7308 */ /* 0x000fe20000002400 */
[-C--:B------:R-:W-:Y:S01]  /*6170*/  HMMA.16816.F32 R44, R176, R10.reuse, R44 ;  /* 0x0000000ab02c723c */ /* 0x080fe2000000182c */
[----:B---3--:R-:W3:Y:S03]  /*6180*/  LDL R21, [R1+0x18] ;  /* 0x0000180001157983 */ /* 0x008ee60000100800 */
[----:B------:R-:W-:Y:S04]  /*6190*/  FMUL.FTZ R36, R36, c[0x0][0x320] ;  /* 0x0000c80024247a20 */ /* 0x000fe80000410000 */
[C---:B------:R-:W-:Y:S01]  /*61a0*/  HMMA.16816.F32 R48, R208.reuse, R10, R48 ;  /* 0x0000000ad030723c */ /* 0x040fe20000001830 */
[----:B------:R-:W5:Y:S03]  /*61b0*/  MUFU.TANH R196, R22 ;  /* 0x0000001600c47308 */ /* 0x000f660000002400 */
[----:B------:R-:W-:Y:S01]  /*61c0*/  FMUL.FTZ R37, R37, c[0x0][0x320] ;  /* 0x0000c80025257a20 */ /* 0x000fe20000410000 */
[----:B-1----:R-:W-:Y:S01]  /*61d0*/  FMNMX.FTZ R2, R19, R2, !PT ;  /* 0x0000000213027209 */ /* 0x002fe20007810000 */
[----:B------:R-:W-:Y:S02]  /*61e0*/  FMUL.FTZ R38, R38, c[0x0][0x320] ;  /* 0x0000c80026267a20 */ /* 0x000fe40000410000 */
[-C--:B------:R-:W-:Y:S03]  /*61f0*/  HMMA.16816.F32 R52, R208, R4.reuse, R52 ;  /* 0x00000004d034723c */ /* 0x080fe60000001834 */
[----:B------:R-:W-:Y:S01]  /*6200*/  MUFU.TANH R191, R33 ;  /* 0x0000002100bf7308 */ /* 0x000fe20000002400 */
[----:B------:R-:W-:Y:S02]  /*6210*/  FMUL.FTZ R39, R39, c[0x0][0x320] ;  /* 0x0000c80027277a20 */ /* 0x000fe40000410000 */
[----:B------:R-:W-:Y:S02]  /*6220*/  FMUL.FTZ R43, R43, c[0x0][0x320] ;  /* 0x0000c8002b2b7a20 */ /* 0x000fe40000410000 */
[C---:B------:R-:W-:Y:S04]  /*6230*/  HMMA.16816.F32 R56, R176.reuse, R4, R56 ;  /* 0x00000004b038723c */ /* 0x040fe80000001838 */
[----:B------:R-:W-:Y:S01]  /*6240*/  FMUL.FTZ R45, R45, c[0x0][0x320] ;  /* 0x0000c8002d2d7a20 */ /* 0x000fe20000410000 */
[----:B------:R1:W1:Y:S01]  /*6250*/  MUFU.TANH R197, R23 ;  /* 0x0000001700c57308 */ /* 0x0002620000002400 */
[----:B------:R-:W-:Y:S01]  /*6260*/  FMUL.FTZ R44, R44, c[0x0][0x320] ;  /* 0x0000c8002c2c7a20 */ /* 0x000fe20000410000 */
[----:B------:R-:W-:Y:S01]  /*6270*/  FMNMX.FTZ R4, R175, R3, !PT ;  /* 0x00000003af047209 */ /* 0x000fe20007810000 */
[-C--:B------:R-:W-:Y:S04]  /*6280*/  HMMA.16816.F32 R60, R176, R6.reuse, R60 ;  /* 0x00000006b03c723c */ /* 0x080fe8000000183c */
[----:B------:R-:W-:Y:S01]  /*6290*/  FMNMX.FTZ R4, R174, R4, !PT ;  /* 0x00000004ae047209 */ /* 0x000fe20007810000 */
[----:B------:R-:W-:Y:S01]  /*62a0*/  FMUL.FTZ R49, R49, c[0x0][0x320] ;  /* 0x0000c80031317a20 */ /* 0x000fe20000410000 */
[----:B-----5:R-:W-:Y:S01]  /*62b0*/  FMNMX.FTZ R2, R196, R2, !PT ;  /* 0x00000002c4027209 */ /* 0x020fe20007810000 */
[----:B------:R-:W-:Y:S01]  /*62c0*/  MUFU.TANH R176, R43 ;  /* 0x0000002b00b07308 */ /* 0x000fe20000002400 */
[----:B------:R-:W-:Y:S01]  /*62d0*/  FMUL.FTZ R55, R55, c[0x0][0x320] ;  /* 0x0000c80037377a20 */ /* 0x000fe20000410000 */
[----:B------:R-:W-:Y:S04]  /*62e0*/  HMMA.16816.F32 R64, R208, R6, R64 ;  /* 0x00000006d040723c */ /* 0x000fe80000001840 */
[----:B------:R-:W-:Y:S01]  /*62f0*/  FMNMX.FTZ R4, R16, R4, !PT ;  /* 0x0000000410047209 */ /* 0x000fe20007810000 */
[----:B------:R-:W-:Y:S01]  /*6300*/  FMUL.FTZ R52, R52, c[0x0][0x320] ;  /* 0x0000c80034347a20 */ /* 0x000fe20000410000 */
[----:B------:R-:W-:Y:S01]  /*6310*/  FMNMX.FTZ R5, R188, R106, !PT ;  /* 0x0000006abc057209 */ /* 0x000fe20007810000 */
[----:B------:R-:W-:Y:S01]  /*6320*/  FMUL.FTZ R53, R53, c[0x0][0x320] ;  /* 0x0000c80035357a20 */ /* 0x000fe20000410000 */
[----:B------:R-:W5:Y:S01]  /*6330*/  MUFU.TANH R241, R55 ;  /* 0x0000003700f17308 */ /* 0x000f620000002400 */
[----:B------:R-:W-:Y:S01]  /*6340*/  FMNMX.FTZ R4, R17, R4, !PT ;  /* 0x0000000411047209 */ /* 0x000fe20007810000 */
[----:B-1----:R-:W2:Y:S02]  /*6350*/  LDL.64 R22, [R1+0x38] ;  /* 0x0000380001167983 */ /* 0x002ea40000100a00 */
[----:B------:R-:W-:Y:S01]  /*6360*/  FMUL.FTZ R54, R54, c[0x0][0x320] ;  /* 0x0000c80036367a20 */ /* 0x000fe20000410000 */
[----:B------:R-:W-:Y:S01]  /*6370*/  FMNMX.FTZ R4, R192, R4, !PT ;  /* 0x00000004c0047209 */ /* 0x000fe20007810000 */
[----:B------:R-:W-:Y:S01]  /*6380*/  FMUL.FTZ R50, R50, c[0x0][0x320] ;  /* 0x0000c80032327a20 */ /* 0x000fe20000410000 */
[----:B------:R-:W-:Y:S01]  /*6390*/  FMNMX.FTZ R2, R197, R2, !PT ;  /* 0x00000002c5027209 */ /* 0x000fe20007810000 */
[----:B------:R-:W-:Y:S02]  /*63a0*/  FMUL.FTZ R51, R51, c[0x0][0x320] ;  /* 0x0000c80033337a20 */ /* 0x000fe40000410000 */
[----:B------:R-:W1:Y:S01]  /*63b0*/  MUFU.TANH R214, R36 ;  /* 0x0000002400d67308 */ /* 0x000e620000002400 */
[----:B------:R-:W-:Y:S01]  /*63c0*/  FMUL.FTZ R56, R56, c[0x0][0x320] ;  /* 0x0000c80038387a20 */ /* 0x000fe20000410000 */
[----:B------:R-:W-:Y:S01]  /*63d0*/  FMNMX.FTZ R4, R193, R4, !PT ;  /* 0x00000004c1047209 */ /* 0x000fe20007810000 */
[----:B------:R-:W-:Y:S01]  /*63e0*/  FMUL.FTZ R57, R57, c[0x0][0x320] ;  /* 0x0000c80039397a20 */ /* 0x000fe20000410000 */
[----:B------:R-:W-:Y:S01]  /*63f0*/  FMNMX.FTZ R5, R189, R5, !PT ;  /* 0x00000005bd057209 */ /* 0x000fe20007810000 */
[----:B------:R-:W-:Y:S01]  /*6400*/  FMUL.FTZ R60, R60, c[0x0][0x320] ;  /* 0x0000c8003c3c7a20 */ /* 0x000fe20000410000 */
[----:B------:R-:W-:Y:S01]  /*6410*/  FMNMX.FTZ R4, R190, R4, !PT ;  /* 0x00000004be047209 */ /* 0x000fe20007810000 */
[----:B------:R-:W-:Y:S01]  /*6420*/  FMUL.FTZ R65, R65, c[0x0][0x320] ;  /* 0x0000c80041417a20 */ /* 0x000fe20000410000 */
[----:B------:R-:W-:Y:S01]  /*6430*/  FMNMX.FTZ R5, R187, R5, !PT ;  /* 0x00000005bb057209 */ /* 0x000fe20007810000 */
[----:B------:R-:W-:Y:S01]  /*6440*/  FMUL.FTZ R66, R66, c[0x0][0x320] ;  /* 0x0000c80042427a20 */ /* 0x000fe20000410000 */
[----:B------:R-:W1:Y:S01]  /*6450*/  MUFU.TANH R194, R34 ;  /* 0x0000002200c27308 */ /* 0x000e620000002400 */
[----:B------:R-:W-:Y:S01]  /*6460*/  FMUL.FTZ R67, R67, c[0x0][0x320] ;  /* 0x0000c80043437a20 */ /* 0x000fe20000410000 */
[----:B------:R-:W-:Y:S01]  /*6470*/  FMNMX.FTZ R5, R186, R5, !PT ;  /* 0x00000005ba057209 */ /* 0x000fe20007810000 */
[----:B------:R-:W-:Y:S01]  /*6480*/  FMUL.FTZ R64, R64, c[0x0][0x320] ;  /* 0x0000c80040407a20 */ /* 0x000fe20000410000 */
[----:B-----5:R-:W-:Y:S01]  /*6490*/  MOV R211, R241 ;  /* 0x000000f100d37202 */ /* 0x020fe20000000f00 */
[----:B------:R-:W-:Y:S01]  /*64a0*/  FMUL.FTZ R61, R61, c[0x0][0x320] ;  /* 0x0000c8003d3d7a20 */ /* 0x000fe20000410000 */
[----:B------:R-:W-:Y:S01]  /*64b0*/  FMNMX.FTZ R4, R191, R4, !PT ;  /* 0x00000004bf047209 */ /* 0x000fe20007810000 */
[----:B------:R-:W-:Y:S02]  /*64c0*/  FMUL.FTZ R42, R42, c[0x0][0x320] ;  /* 0x0000c8002a2a7a20 */ /* 0x000fe40000410000 */
[----:B------:R-:W-:Y:S01]  /*64d0*/  FMUL.FTZ R46, R46, c[0x0][0x320] ;  /* 0x0000c8002e2e7a20 */ /* 0x000fe20000410000 */
[----:B------:R-:W5:Y:S01]  /*64e0*/  MUFU.TANH R215, R37 ;  /* 0x0000002500d77308 */ /* 0x000f620000002400 */
[----:B------:R-:W-:Y:S02]  /*64f0*/  FMUL.FTZ R48, R48, c[0x0][0x320] ;  /* 0x0000c80030307a20 */ /* 0x000fe40000410000 */
[----:B------:R-:W-:Y:S01]  /*6500*/  FMUL.FTZ R58, R58, c[0x0][0x320] ;  /* 0x0000c8003a3a7a20 */ /* 0x000fe20000410000 */
[----:B-1----:R-:W-:Y:S01]  /*6510*/  FMNMX.FTZ R4, R214, R4, !PT ;  /* 0x00000004d6047209 */ /* 0x002fe20007810000 */
[----:B------:R-:W-:Y:S02]  /*6520*/  FMUL.FTZ R59, R59, c[0x0][0x320] ;  /* 0x0000c8003b3b7a20 */ /* 0x000fe40000410000 */
[----:B------:R-:W-:Y:S02]  /*6530*/  FMUL.FTZ R62, R62, c[0x0][0x320] ;  /* 0x0000c8003e3e7a20 */ /* 0x000fe40000410000 */
[----:B------:R-:W-:Y:S01]  /*6540*/  FMUL.FTZ R40, R40, c[0x0][0x320] ;  /* 0x0000c80028287a20 */ /* 0x000fe20000410000 */
[----:B------:R-:W1:Y:S01]  /*6550*/  MUFU.TANH R195, R35 ;  /* 0x0000002300c37308 */ /* 0x000e620000002400 */
[----:B------:R-:W-:Y:S02]  /*6560*/  FMUL.FTZ R41, R41, c[0x0][0x320] ;  /* 0x0000c80029297a20 */ /* 0x000fe40000410000 */
[----:B------:R-:W-:Y:S01]  /*6570*/  FMUL.FTZ R47, R47, c[0x0][0x320] ;  /* 0x0000c8002f2f7a20 */ /* 0x000fe20000410000 */
[----:B------:R-:W-:Y:S06]  /*6580*/  FMNMX.FTZ R2, R194, R2, !PT ;  /* 0x00000002c2027209 */ /* 0x000fec0007810000 */
[----:B------:R-:W1:Y:S01]  /*6590*/  MUFU.TANH R243, R45 ;  /* 0x0000002d00f37308 */ /* 0x000e620000002400 */
[----:B-----5:R-:W-:Y:S09]  /*65a0*/  FMNMX.FTZ R4, R215, R4, !PT ;  /* 0x00000004d7047209 */ /* 0x020ff20007810000 */
[----:B------:R-:W5:Y:S01]  /*65b0*/  MUFU.TANH R202, R48 ;  /* 0x0000003000ca7308 */ /* 0x000f620000002400 */
[----:B-1----:R-:W-:Y:S09]  /*65c0*/  FMNMX.FTZ R2, R195, R2, !PT ;  /* 0x00000002c3027209 */ /* 0x002ff20007810000 */
[----:B------:R-:W1:Y:S01]  /*65d0*/  MUFU.TANH R236, R38 ;  /* 0x0000002600ec7308 */ /* 0x000e620000002400 */
[----:B------:R-:W-:Y:S09]  /*65e0*/  MOV R210, R243 ;  /* 0x000000f300d27202 */ /* 0x000ff20000000f00 */
[----:B------:R-:W1:Y:S01]  /*65f0*/  MUFU.TANH R198, R25 ;  /* 0x0000001900c67308 */ /* 0x000e620000002400 */
[----:B-----5:R-:W-:Y:S09]  /*6600*/  FMNMX.FTZ R4, R202, R4, !PT ;  /* 0x00000004ca047209 */ /* 0x020ff20007810000 */
[----:B------:R-:W5:Y:S01]  /*6610*/  MUFU.TANH R242, R44 ;  /* 0x0000002c00f27308 */ /* 0x000f620000002400 */
[----:B-1----:R-:W-:Y:S09]  /*6620*/  FMNMX.FTZ R2, R236, R2, !PT ;  /* 0x00000002ec027209 */ /* 0x002ff20007810000 */
[----:B------:R-:W1:Y:S01]  /*6630*/  MUFU.TANH R212, R49 ;  /* 0x0000003100d47308 */ /* 0x000e620000002400 */
[----:B------:R-:W-:Y:S09]  /*6640*/  FMNMX.FTZ R0, R198, R0, !PT ;  /* 0x00000000c6007209 */ /* 0x000ff20007810000 */
[----:B------:R-:W1:Y:S01]  /*6650*/  MUFU.TANH R246, R39 ;  /* 0x0000002700f67308 */ /* 0x000e620000002400 */
[----:B-----5:R-:W-:Y:S09]  /*6660*/  MOV R209, R242 ;  /* 0x000000f200d17202 */ /* 0x020ff20000000f00 */
[----:B------:R-:W5:Y:S01]  /*6670*/  MUFU.TANH R201, R28 ;  /* 0x0000001c00c97308 */ /* 0x000f620000002400 */
[----:B-1----:R-:W-:Y:S09]  /*6680*/  FMNMX.FTZ R4, R212, R4, !PT ;  /* 0x00000004d4047209 */ /* 0x002ff20007810000 */
[----:B------:R-:W1:Y:S01]  /*6690*/  MUFU.TANH R248, R52 ;  /* 0x0000003400f87308 */ /* 0x000e620000002400 */
[----:B------:R-:W-:Y:S09]  /*66a0*/  FMNMX.FTZ R2, R246, R2, !PT ;  /* 0x00000002f6027209 */ /* 0x000ff20007810000 */
[----:B------:R-:W1:Y:S01]  /*66b0*/  MUFU.TANH R249, R50 ;  /* 0x0000003200f97308 */ /* 0x000e620000002400 */
[----:B-----5:R-:W-:Y:S02]  /*66c0*/  FMNMX.FTZ R0, R201, R0, !PT ;  /* 0x00000000c9007209 */ /* 0x020fe40007810000 */
[----:B------:R-:W-:Y:S07]  /*66d0*/  MOV R28, 0x5 ;  /* 0x00000005001c7802 */ /* 0x000fee0000000f00 */
[----:B------:R-:W5:Y:S01]  /*66e0*/  MUFU.TANH R200, R29 ;  /* 0x0000001d00c87308 */ /* 0x000f620000002400 */
[----:B-1----:R-:W-:Y:S09]  /*66f0*/  FMNMX.FTZ R4, R248, R4, !PT ;  /* 0x00000004f8047209 */ /* 0x002ff20007810000 */
[----:B------:R-:W1:Y:S01]  /*6700*/  MUFU.TANH R244, R53 ;  /* 0x0000003500f47308 */ /* 0x000e620000002400 */
[----:B------:R-:W-:Y:S09]  /*6710*/  FMNMX.FTZ R2, R249, R2, !PT ;  /* 0x00000002f9027209 */ /* 0x000ff20007810000 */
[----:B------:R-:W1:Y:S01]  /*6720*/  MUFU.TANH R237, R51 ;  /* 0x0000003300ed7308 */ /* 0x000e620000002400 */
[----:B-----5:R-:W-:Y:S09]  /*6730*/  FMNMX.FTZ R0, R200, R0, !PT ;  /* 0x00000000c8007209 */ /* 0x020ff20007810000 */
        /* <DEDUP_REMOVED lines=9> */
[----:B------:R-:W-:Y:S04]  /*67d0*/  FMNMX.FTZ R2, R240, R2, !PT ;  /* 0x00000002f0027209 */ /* 0x000fe80007810000 */
[----:B------:R-:W-:Y:S05]  /*67e0*/  FMNMX.FTZ R2, R211, R2, !PT ;  /* 0x00000002d3027209 */ /* 0x000fea0007810000 */
[----:B------:R-:W3:Y:S01]  /*67f0*/  MUFU.TANH R243, R66 ;  /* 0x0000004200f37308 */ /* 0x000ee20000002400 */
[----:B-----5:R-:W-:Y:S04]  /*6800*/  FMNMX.FTZ R0, R247, R0, !PT ;  /* 0x00000000f7007209 */ /* 0x020fe80007810000 */
[----:B------:R-:W-:Y:S05]  /*6810*/  FMNMX.FTZ R0, R209, R0, !PT ;  /* 0x00000000d1007209 */ /* 0x000fea0007810000 */
[----:B------:R-:W5:Y:S01]  /*6820*/  MUFU.TANH R242, R67 ;  /* 0x0000004300f27308 */ /* 0x000f620000002400 */
[----:B------:R-:W-:Y:S02]  /*6830*/  FMNMX.FTZ R0, R210, R0, !PT ;  /* 0x00000000d2007209 */ /* 0x000fe40007810000 */
[C---:B----4-:R-:W-:Y:S02]  /*6840*/  ISETP.GT.AND P0, PT, R234.reuse, R8, PT ;  /* 0x00000008ea00720c */ /* 0x050fe40003f04270 */
[----:B------:R-:W-:Y:S02]  /*6850*/  IADD3 R234, R234, -0x1, RZ ;  /* 0xffffffffeaea7810 */ /* 0x000fe40007ffe0ff */
[----:B------:R-:W-:Y:S03]  /*6860*/  MOV R8, c[0x0][0x1e0] ;  /* 0x0000780000087a02 */ /* 0x000fe60000000f00 */
[----:B------:R-:W4:Y:S01]  /*6870*/  MUFU.TANH R51, R56 ;  /* 0x0000003800337308 */ /* 0x000f220000002400 */
[----:B-1----:R-:W-:Y:S02]  /*6880*/  FMNMX.FTZ R4, R179, R4, !PT ;  /* 0x00000004b3047209 */ /* 0x002fe40007810000 */
[----:B------:R-:W-:Y:S02]  /*6890*/  SHF.L.U32 R8, R8, 0x5, RZ ;  /* 0x0000000508087819 */ /* 0x000fe400000006ff */
[----:B---3--:R-:W-:Y:S01]  /*68a0*/  FMNMX.FTZ R2, R243, R2, !PT ;  /* 0x00000002f3027209 */ /* 0x008fe20007810000 */
[----:B------:R-:W1:Y:S04]  /*68b0*/  SHFL.BFLY PT, R7, R4, 0x2, 0x1f ;  /* 0x0c401f0004077f89 */ /* 0x000e6800000e0000 */
[----:B------:R-:W3:Y:S01]  /*68c0*/  MUFU.TANH R49, R57 ;  /* 0x0000003900317308 */ /* 0x000ee20000002400 */
[----:B-----5:R-:W-:Y:S05]  /*68d0*/  FMNMX.FTZ R2, R242, R2, !PT ;  /* 0x00000002f2027209 */ /* 0x020fea0007810000 */
[----:B------:R-:W5:Y:S04]  /*68e0*/  SHFL.BFLY PT, R6, R2, 0x2, 0x1f ;  /* 0x0c401f0002067f89 */ /* 0x000f6800000e0000 */
[----:B------:R-:W5:Y:S01]  /*68f0*/  MUFU.TANH R50, R60 ;  /* 0x0000003c00327308 */ /* 0x000f620000002400 */
[----:B----4-:R-:W-:Y:S09]  /*6900*/  FMNMX.FTZ R0, R51, R0, !PT ;  /* 0x0000000033007209 */ /* 0x010ff20007810000 */
[----:B------:R-:W4:Y:S01]  /*6910*/  MUFU.TANH R48, R61 ;  /* 0x0000003d00307308 */ /* 0x000f220000002400 */
[----:B-1----:R-:W-:Y:S02]  /*6920*/  FMNMX.FTZ R4, R4, R7, !PT ;  /* 0x0000000704047209 */ /* 0x002fe40007810000 */
[----:B---3--:R-:W-:Y:S03]  /*6930*/  FMNMX.FTZ R0, R49, R0, !PT ;  /* 0x0000000031007209 */ /* 0x008fe60007810000 */
[----:B------:R-:W1:Y:S04]  /*6940*/  SHFL.BFLY PT, R104, R4, 0x1, 0x1f ;  /* 0x0c201f0004687f89 */ /* 0x000e6800000e0000 */
[----:B------:R-:W3:Y:S01]  /*6950*/  MUFU.TANH R203, R26 ;  /* 0x0000001a00cb7308 */ /* 0x000ee20000002400 */
[----:B-----5:R-:W-:Y:S02]  /*6960*/  FMNMX.FTZ R2, R2, R6, !PT ;  /* 0x0000000602027209 */ /* 0x020fe40007810000 */
[----:B------:R-:W-:Y:S03]  /*6970*/  FMNMX.FTZ R0, R50, R0, !PT ;  /* 0x0000000032007209 */ /* 0x000fe60007810000 */
[----:B------:R-:W5:Y:S04]  /*6980*/  SHFL.BFLY PT, R103, R2, 0x1, 0x1f ;  /* 0x0c201f0002677f89 */ /* 0x000f6800000e0000 */
[----:B------:R-:W2:Y:S01]  /*6990*/  MUFU.TANH R204, R27 ;  /* 0x0000001b00cc7308 */ /* 0x000ea20000002400 */
[----:B----4-:R-:W-:Y:S05]  /*69a0*/  FMNMX.FTZ R0, R48, R0, !PT ;  /* 0x0000000030007209 */ /* 0x010fea0007810000 */
[----:B------:R-:W4:Y:S04]  /*69b0*/  SHFL.BFLY PT, R102, R0, 0x2, 0x1f ;  /* 0x0c401f0000667f89 */ /* 0x000f2800000e0000 */
[----:B------:R4:W4:Y:S01]  /*69c0*/  MUFU.TANH R213, R30 ;  /* 0x0000001e00d57308 */ /* 0x0009220000002400 */
[----:B-1----:R-:W-:Y:S02]  /*69d0*/  FMNMX.FTZ R104, R4, R104, !PT ;  /* 0x0000006804687209 */ /* 0x002fe40007810000 */
[----:B---3--:R-:W-:Y:S03]  /*69e0*/  FMNMX.FTZ R5, R203, R5, !PT ;  /* 0x00000005cb057209 */ /* 0x008fe60007810000 */
[----:B------:R-:W-:Y:S04]  /*69f0*/  FMUL.FTZ R173, R104, c[0x0][0x2d0] ;  /* 0x0000b40068ad7a20 */ /* 0x000fe80000410000 */
[----:B------:R-:W1:Y:S01]  /*6a00*/  MUFU.TANH R239, R42 ;  /* 0x0000002a00ef7308 */ /* 0x000e620000002400 */
[--C-:B------:R-:W-:Y:S01]  /*6a10*/  FFMA.FTZ R40, R193, c[0x0][0x2d0], -R173.reuse ;  /* 0x0000b400c1287a23 */ /* 0x100fe200000108ad */
[----:B-----5:R-:W-:Y:S02]  /*6a20*/  FMNMX.FTZ R103, R2, R103, !PT ;  /* 0x0000006702677209 */ /* 0x020fe40007810000 */
[----:B--2---:R-:W-:Y:S02]  /*6a30*/  FMNMX.FTZ R5, R204, R5, !PT ;  /* 0x00000005cc057209 */ /* 0x004fe40007810000 */
[----:B------:R-:W-:Y:S04]  /*6a40*/  MOV R27, c[0x0][0x1e0] ;  /* 0x00007800001b7a02 */ /* 0x000fe80000000f00 */
[----:B------:R-:W2:Y:S01]  /*6a50*/  MUFU.TANH R177, R46 ;  /* 0x0000002e00b17308 */ /* 0x000ea20000002400 */
[----:B------:R-:W-:Y:S02]  /*6a60*/  SHF.L.U64.HI R27, R27, R28, c[0x0][0x1e4] ;  /* 0x000079001b1b7619 */ /* 0x000fe4000001021c */
[----:B----4-:R-:W-:Y:S01]  /*6a70*/  FMNMX.FTZ R102, R0, R102, !PT ;  /* 0x0000006600667209 */ /* 0x010fe20007810000 */
[----:B------:R-:W3:Y:S01]  /*6a80*/  LDL.64 R30, [R1+0x48] ;  /* 0x00004800011e7983 */ /* 0x000ee20000100a00 */
[----:B------:R-:W-:Y:S04]  /*6a90*/  FMNMX.FTZ R5, R213, R5, !PT ;  /* 0x00000005d5057209 */ /* 0x000fe80007810000 */
[----:B------:R-:W-:Y:S01]  /*6aa0*/  FMNMX.FTZ R0, R235, R5, !PT ;  /* 0x00000005eb007209 */ /* 0x000fe20007810000 */
[----:B------:R-:W4:Y:S01]  /*6ab0*/  MUFU.TANH R178, R47 ;  /* 0x0000002f00b27308 */ /* 0x000f220000002400 */
[----:B------:R-:W5:Y:S02]  /*6ac0*/  SHFL.BFLY PT, R6, R102, 0x1, 0x1f ;  /* 0x0c201f0066067f89 */ /* 0x000f6400000e0000 */
[----:B-1----:R-:W-:Y:S01]  /*6ad0*/  FMNMX.FTZ R5, R239, R0, !PT ;  /* 0x00000000ef057209 */ /* 0x002fe20007810000 */
[----:B------:R-:W-:Y:S03]  /*6ae0*/  FMUL.FTZ R0, R63, c[0x0][0x320] ;  /* 0x0000c8003f007a20 */ /* 0x000fe60000410000 */
[----:B------:R-:W-:Y:S01]  /*6af0*/  FMNMX.FTZ R4, R176, R5, !PT ;  /* 0x00000005b0047209 */ /* 0x000fe20007810000 */
[--C-:B------:R-:W-:Y:S02]  /*6b00*/  FFMA.FTZ R5, R17, c[0x0][0x2d0], -R173.reuse ;  /* 0x0000b40011057a23 */ /* 0x100fe400000108ad */
[----:B------:R1:W-:Y:S01]  /*6b10*/  MUFU.TANH R172, R0 ;  /* 0x0000000000ac7308 */ /* 0x0003e20000002400 */
[----:B------:R-:W3:Y:S01]  /*6b20*/  LDL R17, [R1+0x14] ;  /* 0x0000140001117983 */ /* 0x000ee20000100800 */
[----:B--2---:R-:W-:Y:S08]  /*6b30*/  FMNMX.FTZ R4, R177, R4, !PT ;  /* 0x00000004b1047209 */ /* 0x004ff00007810000 */
[----:B------:R-:W2:Y:S01]  /*6b40*/  MUFU.EX2 R20, R5 ;  /* 0x0000000500147308 */ /* 0x000ea20000000800 */
[----:B----4-:R-:W-:Y:S01]  /*6b50*/  FMNMX.FTZ R2, R178, R4, !PT ;  /* 0x00000004b2027209 */ /* 0x010fe20007810000 */
[----:B------:R-:W-:Y:S01]  /*6b60*/  FFMA.FTZ R4, R175, c[0x0][0x2d0], -R173 ;  /* 0x0000b400af047a23 */ /* 0x000fe200000108ad */
[----:B-----5:R-:W-:Y:S01]  /*6b70*/  FMNMX.FTZ R102, R102, R6, !PT ;  /* 0x0000000666667209 */ /* 0x020fe20007810000 */
[----:B------:R-:W-:Y:S06]  /*6b80*/  @P0 IMAD.WIDE.U32 R6, R234, c[0x0][0x1e0], RZ ;  /* 0x00007800ea060a25 */ /* 0x000fec00078e00ff */
[----:B------:R4:W-:Y:S01]  /*6b90*/  MUFU.EX2 R42, R4 ;  /* 0x00000004002a7308 */ /* 0x0009e20000000800 */
[----:B------:R-:W-:Y:S02]  /*6ba0*/  FMUL.FTZ R175, R102, c[0x0][0x2d0] ;  /* 0x0000b40066af7a20 */ /* 0x000fe40000410000 */
[----:B-1----:R-:W-:Y:S02]  /*6bb0*/  FADD.FTZ R0, -R104, R3 ;  /* 0x0000000368007221 */ /* 0x002fe40000010100 */
[----:B------:R-:W-:Y:S02]  /*6bc0*/  FFMA.FTZ R11, R182, c[0x0][0x2d0], -R175 ;  /* 0x0000b400b60b7a23 */ /* 0x000fe400000108af */
[----:B------:R-:W-:Y:S03]  /*6bd0*/  FMUL.FTZ R0, R0, c[0x0][0x2d0] ;  /* 0x0000b40000007a20 */ /* 0x000fe60000410000 */
[----:B------:R-:W1:Y:S01]  /*6be0*/  MUFU.TANH R25, R58 ;  /* 0x0000003a00197308 */ /* 0x000e620000002400 */
[----:B--2---:R-:W-:Y:S09]  /*6bf0*/  MOV R182, R20 ;  /* 0x0000001400b67202 */ /* 0x004ff20000000f00 */
[----:B------:R2:W5:Y:S01]  /*6c00*/  MUFU.EX2 R101, R0 ;  /* 0x0000000000657308 */ /* 0x0005620000000800 */
[--C-:B----4-:R-:W-:Y:S02]  /*6c10*/  FFMA.FTZ R4, R174, c[0x0][0x2d0], -R173.reuse ;  /* 0x0000b400ae047a23 */ /* 0x110fe400000108ad */
[----:B------:R-:W-:Y:S07]  /*6c20*/  FMUL.FTZ R174, R103, c[0x0][0x2d0] ;  /* 0x0000b40067ae7a20 */ /* 0x000fee0000410000 */
[----:B------:R4:W-:Y:S01]  /*6c30*/  MUFU.EX2 R26, R4 ;  /* 0x00000004001a7308 */ /* 0x0009e20000000800 */
[--C-:B------:R-:W-:Y:S02]  /*6c40*/  FFMA.FTZ R5, R18, c[0x0][0x2d0], -R174.reuse ;  /* 0x0000b40012057a23 */ /* 0x100fe400000108ae */
[--C-:B------:R-:W-:Y:S01]  /*6c50*/  FFMA.FTZ R64, R195, c[0x0][0x2d0], -R174.reuse ;  /* 0x0000b400c3407a23 */ /* 0x100fe200000108ae */
[----:B-1----:R-:W-:Y:S01]  /*6c60*/  FMNMX.FTZ R2, R25, R2, !PT ;  /* 0x0000000219027209 */ /* 0x002fe20007810000 */
[--C-:B------:R-:W-:Y:S02]  /*6c70*/  FFMA.FTZ R56, R197, c[0x0][0x2d0], -R174.reuse ;  /* 0x0000b400c5387a23 */ /* 0x100fe400000108ae */
[----:B------:R-:W-:Y:S03]  /*6c80*/  FFMA.FTZ R60, R194, c[0x0][0x2d0], -R174 ;  /* 0x0000b400c23c7a23 */ /* 0x000fe600000108ae */
[----:B------:R1:W-:Y:S01]  /*6c90*/  MUFU.EX2 R46, R5 ;  /* 0x00000005002e7308 */ /* 0x0003e20000000800 */
[----:B--2---:R-:W-:Y:S02]  /*6ca0*/  FADD.FTZ R0, -R103, R100 ;  /* 0x0000006467007221 */ /* 0x004fe40000010100 */
[C---:B-----5:R-:W-:Y:S01]  /*6cb0*/  FMUL.FTZ R32, R101.reuse, R136 ;  /* 0x0000008865207220 */ /* 0x060fe20000410000 */
[----:B------:R-:W-:Y:S01]  /*6cc0*/  MOV R136, R243 ;  /* 0x000000f300887202 */ /* 0x000fe20000000f00 */
[----:B------:R-:W-:Y:S05]  /*6cd0*/  FMUL.FTZ R3, R0, c[0x0][0x2d0] ;  /* 0x0000b40000037a20 */ /* 0x000fea0000410000 */
[----:B------:R-:W2:Y:S01]  /*6ce0*/  MUFU.TANH R44, R59 ;  /* 0x0000003b002c7308 */ /* 0x000ea20000002400 */
[C---:B------:R-:W-:Y:S01]  /*6cf0*/  FMUL.FTZ R33, R101.reuse, R137 ;  /* 0x0000008965217220 */ /* 0x040fe20000410000 */
[----:B------:R-:W-:Y:S01]  /*6d00*/  MOV R137, R242 ;  /* 0x000000f200897202 */ /* 0x000fe20000000f00 */
[C---:B------:R-:W-:Y:S02]  /*6d10*/  FMUL.FTZ R65, R101.reuse, R169 ;  /* 0x000000a965417220 */ /* 0x040fe40000410000 */
[----:B----4-:R-:W-:Y:S02]  /*6d20*/  FFMA.FTZ R4, R16, c[0x0][0x2d0], -R173 ;  /* 0x0000b40010047a23 */ /* 0x010fe400000108ad */
[----:B------:R-:W4:Y:S01]  /*6d30*/  LDL R16, [R1+0x10] ;  /* 0x0000100001107983 */ /* 0x000f220000100800 */
[C---:B------:R-:W-:Y:S02]  /*6d40*/  FMUL.FTZ R68, R101.reuse, R68 ;  /* 0x0000004465447220 */ /* 0x040fe40000410000 */
[----:B------:R5:W-:Y:S01]  /*6d50*/  MUFU.EX2 R245, R4 ;  /* 0x0000000400f57308 */ /* 0x000be20000000800 */
[C---:B------:R-:W-:Y:S02]  /*6d60*/  FMUL.FTZ R69, R101.reuse, R69 ;  /* 0x0000004565457220 */ /* 0x040fe40000410000 */
[C---:B------:R-:W-:Y:S01]  /*6d70*/  FMUL.FTZ R80, R101.reuse, R80 ;  /* 0x0000005065507220 */ /* 0x040fe20000410000 */
[----:B-1----:R-:W-:Y:S01]  /*6d80*/  @P0 SHF.L.U32 R5, R6, 0x6, RZ ;  /* 0x0000000606050819 */ /* 0x002fe200000006ff */
[C---:B------:R-:W-:Y:S02]  /*6d90*/  FMUL.FTZ R81, R101.reuse, R81 ;  /* 0x0000005165517220 */ /* 0x040fe40000410000 */
[C---:B------:R-:W-:Y:S02]  /*6da0*/  FMUL.FTZ R84, R101.reuse, R84 ;  /* 0x0000005465547220 */ /* 0x040fe40000410000 */
[C---:B------:R-:W-:Y:S01]  /*6db0*/  FMUL.FTZ R85, R101.reuse, R85 ;  /* 0x0000005565557220 */ /* 0x040fe20000410000 */
[----:B------:R-:W-:Y:S01]  /*6dc0*/  MUFU.EX2 R43, R11 ;  /* 0x0000000b002b7308 */ /* 0x000fe20000000800 */
[C---:B------:R-:W-:Y:S02]  /*6dd0*/  FMUL.FTZ R96, R101.reuse, R96 ;  /* 0x0000006065607220 */ /* 0x040fe40000410000 */
[----:B------:R-:W-:Y:S01]  /*6de0*/  FMUL.FTZ R97, R101, R97 ;  /* 0x0000006165617220 */ /* 0x000fe20000410000 */
[----:B--2---:R-:W-:Y:S06]  /*6df0*/  FMNMX.FTZ R2, R44, R2, !PT ;  /* 0x000000022c027209 */ /* 0x004fec0007810000 */
[----:B------:R-:W1:Y:S01]  /*6e00*/  MUFU.TANH R107, R62 ;  /* 0x0000003e006b7308 */ /* 0x000e620000002400 */
[--C-:B-----5:R-:W-:Y:S09]  /*6e10*/  FFMA.FTZ R4, R181, c[0x0][0x2d0], -R174.reuse ;  /* 0x0000b400b5047a23 */ /* 0x120ff200000108ae */
[----:B------:R2:W-:Y:S10]  /*6e20*/  MUFU.EX2 R45, R4 ;  /* 0x00000004002d7308 */ /* 0x0005f40000000800 */
[----:B------:R5:W5:Y:S01]  /*6e30*/  MUFU.EX2 R100, R3 ;  /* 0x0000000300647308 */ /* 0x000b620000000800 */
[----:B-1----:R-:W-:Y:S01]  /*6e40*/  FMNMX.FTZ R0, R107, R2, !PT ;  /* 0x000000026b007209 */ /* 0x002fe20007810000 */
[----:B------:R-:W-:Y:S03]  /*6e50*/  FADD.FTZ R2, -R102, R105 ;  /* 0x0000006966027221 */ /* 0x000fe60000010100 */
[----:B------:R-:W-:Y:S05]  /*6e60*/  FMNMX.FTZ R0, R172, R0, !PT ;  /* 0x00000000ac007209 */ /* 0x000fea0007810000 */
[----:B------:R-:W-:Y:S01]  /*6e70*/  MUFU.EX2 R250, R40 ;  /* 0x0000002800fa7308 */ /* 0x000fe20000000800 */
[----:B--2---:R-:W-:Y:S09]  /*6e80*/  FFMA.FTZ R4, R180, c[0x0][0x2d0], -R174 ;  /* 0x0000b400b4047a23 */ /* 0x004ff200000108ae */
[----:B------:R1:W-:Y:S01]  /*6e90*/  MUFU.EX2 R181, R4 ;  /* 0x0000000400b57308 */ /* 0x0003e20000000800 */
[----:B-----5:R-:W-:Y:S02]  /*6ea0*/  FMUL.FTZ R3, R2, c[0x0][0x2d0] ;  /* 0x0000b40002037a20 */ /* 0x020fe40000410000 */
[----:B------:R-:W2:Y:S01]  /*6eb0*/  SHFL.BFLY PT, R2, R0, 0x2, 0x1f ;  /* 0x0c401f0000027f89 */ /* 0x000ea200000e0000 */
[C---:B------:R-:W-:Y:S01]  /*6ec0*/  FMUL.FTZ R34, R100.reuse, R138 ;  /* 0x0000008a64227220 */ /* 0x040fe20000410000 */
[----:B------:R-:W-:Y:S01]  /*6ed0*/  MOV R138, R241 ;  /* 0x000000f1008a7202 */ /* 0x000fe20000000f00 */
[C---:B------:R-:W-:Y:S04]  /*6ee0*/  FMUL.FTZ R35, R100.reuse, R139 ;  /* 0x0000008b64237220 */ /* 0x040fe80000410000 */
[----:B------:R-:W5:Y:S01]  /*6ef0*/  MUFU.EX2 R3, R3 ;  /* 0x0000000300037308 */ /* 0x000f620000000800 */
[----:B------:R-:W-:Y:S01]  /*6f00*/  MOV R139, R51 ;  /* 0x00000033008b7202 */ /* 0x000fe20000000f00 */
[C---:B------:R-:W-:Y:S02]  /*6f10*/  FMUL.FTZ R51, R100.reuse, R155 ;  /* 0x0000009b64337220 */ /* 0x040fe40000410000 */
[C---:B------:R-:W-:Y:S02]  /*6f20*/  FMUL.FTZ R66, R100.reuse, R170 ;  /* 0x000000aa64427220 */ /* 0x040fe40000410000 */
[C---:B------:R-:W-:Y:S02]  /*6f30*/  FMUL.FTZ R67, R100.reuse, R171 ;  /* 0x000000ab64437220 */ /* 0x040fe40000410000 */
[C---:B------:R-:W-:Y:S02]  /*6f40*/  FMUL.FTZ R70, R100.reuse, R70 ;  /* 0x0000004664467220 */ /* 0x040fe40000410000 */
[C---:B------:R-:W-:Y:S02]  /*6f50*/  FMUL.FTZ R71, R100.reuse, R71 ;  /* 0x0000004764477220 */ /* 0x040fe40000410000 */
[C---:B------:R-:W-:Y:S01]  /*6f60*/  FMUL.FTZ R82, R100.reuse, R82 ;  /* 0x0000005264527220 */ /* 0x040fe20000410000 */
[----:B-1----:R-:W-:Y:S01]  /*6f70*/  @P0 SHF.R.S32.HI R4, RZ, 0x1f, R234 ;  /* 0x0000001fff040819 */ /* 0x002fe200000114ea */
[C---:B------:R-:W-:Y:S02]  /*6f80*/  FMUL.FTZ R83, R100.reuse, R83 ;  /* 0x0000005364537220 */ /* 0x040fe40000410000 */
[----:B------:R-:W-:Y:S02]  /*6f90*/  FMUL.FTZ R86, R100, R86 ;  /* 0x0000005664567220 */ /* 0x000fe40000410000 */
[----:B------:R-:W-:Y:S01]  /*6fa0*/  @P0 IMAD R4, R4, c[0x0][0x1e0], RZ ;  /* 0x0000780004040a24 */ /* 0x000fe200078e02ff */
[----:B--2---:R-:W-:Y:S01]  /*6fb0*/  FMNMX.FTZ R0, R0, R2, !PT ;  /* 0x0000000200007209 */ /* 0x004fe20007810000 */
[----:B------:R-:W-:Y:S02]  /*6fc0*/  FMUL.FTZ R87, R100, R87 ;  /* 0x0000005764577220 */ /* 0x000fe40000410000 */
[----:B------:R-:W-:Y:S02]  /*6fd0*/  @P0 IMAD R4, R234, c[0x0][0x1e4], R4 ;  /* 0x00007900ea040a24 */ /* 0x000fe400078e0204 */
[----:B------:R-:W1:Y:S01]  /*6fe0*/  SHFL.BFLY PT, R2, R0, 0x1, 0x1f ;  /* 0x0c201f0000027f89 */ /* 0x000e6200000e0000 */
[C---:B-----5:R-:W-:Y:S01]  /*6ff0*/  FMUL.FTZ R28, R3.reuse, R132 ;  /* 0x00000084031c7220 */ /* 0x060fe20000410000 */
[----:B------:R-:W-:Y:S01]  /*7000*/  MOV R132, R43 ;  /* 0x0000002b00847202 */ /* 0x000fe20000000f00 */
[----:B------:R-:W-:Y:S01]  /*7010*/  FMUL.FTZ R29, R3, R133 ;  /* 0x00000085031d7220 */ /* 0x000fe20000410000 */
[----:B------:R-:W-:Y:S01]  /*7020*/  @P0 IADD3 R4, R7, R4, RZ ;  /* 0x0000000407040210 */ /* 0x000fe20007ffe0ff */
[C---:B------:R-:W-:Y:S01]  /*7030*/  FMUL.FTZ R40, R3.reuse, R144 ;  /* 0x0000009003287220 */ /* 0x040fe20000410000 */
[----:B------:R-:W-:Y:S01]  /*7040*/  MOV R144, R237 ;  /* 0x000000ed00907202 */ /* 0x000fe20000000f00 */
[C---:B------:R-:W-:Y:S01]  /*7050*/  FMUL.FTZ R41, R3.reuse, R145 ;  /* 0x0000009103297220 */ /* 0x040fe20000410000 */
[----:B------:R-:W-:Y:S01]  /*7060*/  @P0 SHF.L.U64.HI R4, R6, 0x6, R4 ;  /* 0x0000000606040819 */ /* 0x000fe20000010204 */
[C---:B------:R-:W-:Y:S01]  /*7070*/  FMUL.FTZ R57, R3.reuse, R161 ;  /* 0x000000a103397220 */ /* 0x040fe20000410000 */
[----:B------:R-:W-:Y:S01]  /*7080*/  MOV R145, R246 ;  /* 0x000000f600917202 */ /* 0x000fe20000000f00 */
[C---:B------:R-:W-:Y:S01]  /*7090*/  FMUL.FTZ R61, R3.reuse, R165 ;  /* 0x000000a5033d7220 */ /* 0x040fe20000410000 */
[----:B------:R-:W-:Y:S01]  /*70a0*/  MOV R133, R46 ;  /* 0x0000002e00857202 */ /* 0x000fe20000000f00 */
[----:B------:R2:W-:Y:S01]  /*70b0*/  MUFU.EX2 R246, R56 ;  /* 0x0000003800f67308 */ /* 0x0005e20000000800 */
[C---:B------:R-:W-:Y:S02]  /*70c0*/  FMUL.FTZ R72, R3.reuse, R72 ;  /* 0x0000004803487220 */ /* 0x040fe40000410000 */
[C---:B------:R-:W-:Y:S02]  /*70d0*/  FMUL.FTZ R73, R3.reuse, R73 ;  /* 0x0000004903497220 */ /* 0x040fe40000410000 */
[C---:B------:R-:W-:Y:S02]  /*70e0*/  FMUL.FTZ R76, R3.reuse, R76 ;  /* 0x0000004c034c7220 */ /* 0x040fe40000410000 */
[C---:B------:R-:W-:Y:S02]  /*70f0*/  FMUL.FTZ R77, R3.reuse, R77 ;  /* 0x0000004d034d7220 */ /* 0x040fe40000410000 */
[----:B------:R-:W-:Y:S01]  /*7100*/  FMUL.FTZ R88, R3, R88 ;  /* 0x0000005803587220 */ /* 0x000fe20000410000 */
[----:B-1----:R-:W-:Y:S01]  /*7110*/  FMNMX.FTZ R2, R0, R2, !PT ;  /* 0x0000000200027209 */ /* 0x002fe20007810000 */
[----:B------:R-:W-:Y:S02]  /*7120*/  FFMA.FTZ R0, R19, c[0x0][0x2d0], -R174 ;  /* 0x0000b40013007a23 */ /* 0x000fe400000108ae */
[----:B------:R-:W-:Y:S01]  /*7130*/  FFMA.FTZ R19, R184, c[0x0][0x2d0], -R175 ;  /* 0x0000b400b8137a23 */ /* 0x000fe200000108af */
[----:B------:R-:W-:Y:S01]  /*7140*/  MOV R184, R25 ;  /* 0x0000001900b87202 */ /* 0x000fe20000000f00 */
[----:B------:R-:W-:Y:S01]  /*7150*/  FMUL.FTZ R105, R2, c[0x0][0x2d0] ;  /* 0x0000b40002697a20 */ /* 0x000fe20000410000 */
[----:B------:R1:W-:Y:S01]  /*7160*/  MUFU.EX2 R180, R0 ;  /* 0x0000000000b47308 */ /* 0x0003e20000000800 */
[C---:B------:R-:W-:Y:S01]  /*7170*/  FMUL.FTZ R25, R3.reuse, R129 ;  /* 0x0000008103197220 */ /* 0x040fe20000410000 */
[----:B------:R-:W-:Y:S01]  /*7180*/  MOV R129, R44 ;  /* 0x0000002c00817202 */ /* 0x000fe20000000f00 */
[----:B------:R-:W-:Y:S02]  /*7190*/  FFMA.FTZ R44, R190, c[0x0][0x2d0], -R173 ;  /* 0x0000b400be2c7a23 */ /* 0x000fe400000108ad */
[C---:B------:R-:W-:Y:S02]  /*71a0*/  FMUL.FTZ R89, R3.reuse, R89 ;  /* 0x0000005903597220 */ /* 0x040fe40000410000 */
[C---:B--2---:R-:W-:Y:S02]  /*71b0*/  FMUL.FTZ R56, R3.reuse, R160 ;  /* 0x000000a003387220 */ /* 0x044fe40000410000 */
[C---:B------:R-:W-:Y:S01]  /*71c0*/  FMUL.FTZ R92, R3.reuse, R92 ;  /* 0x0000005c035c7220 */ /* 0x040fe20000410000 */
[----:B------:R2:W-:Y:S01]  /*71d0*/  MUFU.EX2 R20, R19 ;  /* 0x0000001300147308 */ /* 0x0005e20000000800 */
[----:B------:R-:W-:Y:S02]  /*71e0*/  FMUL.FTZ R93, R3, R93 ;  /* 0x0000005d035d7220 */ /* 0x000fe40000410000 */
[C---:B------:R-:W-:Y:S02]  /*71f0*/  FMUL.FTZ R98, R100.reuse, R98 ;  /* 0x0000006264627220 */ /* 0x040fe40000410000 */
[----:B------:R-:W-:Y:S02]  /*7200*/  FMUL.FTZ R99, R100, R99 ;  /* 0x0000006364637220 */ /* 0x000fe40000410000 */
[----:B------:R-:W-:Y:S06]  /*7210*/  FFMA.FTZ R107, R107, c[0x0][0x2d0], -R105 ;  /* 0x0000b4006b6b7a23 */ /* 0x000fec0000010869 */
[----:B------:R-:W-:Y:S01]  /*7220*/  MUFU.EX2 R107, R107 ;  /* 0x0000006b006b7308 */ /* 0x000fe20000000800 */
[----:B-1----:R-:W-:Y:S02]  /*7230*/  FADD.FTZ R0, -R2, R106 ;  /* 0x0000006a02007221 */ /* 0x002fe40000010100 */
[--C-:B------:R-:W-:Y:S02]  /*7240*/  FFMA.FTZ R106, R199, c[0x0][0x2d0], -R175.reuse ;  /* 0x0000b400c76a7a23 */ /* 0x100fe400000108af */
[----:B------:R-:W-:Y:S05]  /*7250*/  FMUL.FTZ R0, R0, c[0x0][0x2d0] ;  /* 0x0000b40000007a20 */ /* 0x000fea0000410000 */
[----:B------:R1:W-:Y:S01]  /*7260*/  MUFU.EX2 R243, R106 ;  /* 0x0000006a00f37308 */ /* 0x0003e20000000800 */
[----:B--2---:R-:W-:Y:S09]  /*7270*/  FMUL.FTZ R19, R100, R123 ;  /* 0x0000007b64137220 */ /* 0x004ff20000410000 */
[----:B------:R-:W2:Y:S01]  /*7280*/  MUFU.EX2 R0, R0 ;  /* 0x0000000000007308 */ /* 0x000ea20000000800 */
[--C-:B-1----:R-:W-:Y:S09]  /*7290*/  FFMA.FTZ R106, R198, c[0x0][0x2d0], -R175.reuse ;  /* 0x0000b400c66a7a23 */ /* 0x102ff200000108af */
[----:B------:R1:W-:Y:S01]  /*72a0*/  MUFU.EX2 R242, R106 ;  /* 0x0000006a00f27308 */ /* 0x0003e20000000800 */
[C---:B--2---:R-:W-:Y:S02]  /*72b0*/  FMUL.FTZ R47, R0.reuse, R151 ;  /* 0x00000097002f7220 */ /* 0x044fe40000410000 */
[C---:B------:R-:W-:Y:S02]  /*72c0*/  FMUL.FTZ R58, R0.reuse, R162 ;  /* 0x000000a2003a7220 */ /* 0x040fe40000410000 */
[C---:B------:R-:W-:Y:S02]  /*72d0*/  FMUL.FTZ R59, R0.reuse, R163 ;  /* 0x000000a3003b7220 */ /* 0x040fe40000410000 */
[C---:B------:R-:W-:Y:S02]  /*72e0*/  FMUL.FTZ R62, R0.reuse, R166 ;  /* 0x000000a6003e7220 */ /* 0x040fe40000410000 */
[C---:B------:R-:W-:Y:S02]  /*72f0*/  FMUL.FTZ R63, R0.reuse, R167 ;  /* 0x000000a7003f7220 */ /* 0x040fe40000410000 */
[C---:B------:R-:W-:Y:S01]  /*7300*/  FMUL.FTZ R74, R0.reuse, R74 ;  /* 0x0000004a004a7220 */ /* 0x040fe20000410000 */
[----:B---3--:R-:W-:Y:S01]  /*7310*/  @P0 IADD3 R7, P2, R5, R30, RZ ;  /* 0x0000001e05070210 */ /* 0x008fe20007f5e0ff */
[C---:B------:R-:W-:Y:S01]  /*7320*/  FMUL.FTZ R31, R0.reuse, R135 ;  /* 0x00000087001f7220 */ /* 0x040fe20000410000 */
[----:B------:R-:W-:Y:S01]  /*7330*/  MOV R135, R244 ;  /* 0x000000f400877202 */ /* 0x000fe20000000f00 */
[----:B------:R-:W-:Y:S01]  /*7340*/  FMUL.FTZ R75, R0, R75 ;  /* 0x0000004b004b7220 */ /* 0x000fe20000410000 */
[----:B------:R-:W-:Y:S01]  /*7350*/  @P0 LEA R14, P1, R7, c[0x0][0x1c8], 0x1 ;  /* 0x00007200070e0a11 */ /* 0x000fe200078208ff */
[----:B------:R2:W-:Y:S01]  /*7360*/  MUFU.EX2 R244, R64 ;  /* 0x0000004000f47308 */ /* 0x0005e20000000800 */
[----:B------:R-:W-:Y:S01]  /*7370*/  @P0 IADD3.X R6, R4, R23, RZ, P2, !PT ;  /* 0x0000001704060210 */ /* 0x000fe200017fe4ff */
[--C-:B-1----:R-:W-:Y:S02]  /*7380*/  FFMA.FTZ R106, R201, c[0x0][0x2d0], -R175.reuse ;  /* 0x0000b400c96a7a23 */ /* 0x102fe400000108af */
[C---:B------:R-:W-:Y:S01]  /*7390*/  FMUL.FTZ R78, R0.reuse, R78 ;  /* 0x0000004e004e7220 */ /* 0x040fe20000410000 */
[----:B------:R-:W-:Y:S01]  /*73a0*/  @P0 LEA.HI.X R15, R7, c[0x0][0x1cc], R6, 0x1, P1 ;  /* 0x00007300070f0a11 */ /* 0x000fe200008f0c06 */
[C---:B------:R-:W-:Y:S01]  /*73b0*/  FMUL.FTZ R79, R0.reuse, R79 ;  /* 0x0000004f004f7220 */ /* 0x040fe20000410000 */
[C---:B------:R-:W-:Y:S01]  /*73c0*/  @P0 IADD3 R6, P3, R5.reuse, R24, RZ ;  /* 0x0000001805060210 */ /* 0x040fe20007f7e0ff */
[C---:B------:R-:W-:Y:S02]  /*73d0*/  FMUL.FTZ R90, R0.reuse, R90 ;  /* 0x0000005a005a7220 */ /* 0x040fe40000410000 */
[----:B------:R1:W-:Y:S01]  /*73e0*/  @P0 LDGSTS.E.BYPASS.LTC128B.128 [R233+0x3100], [R14.64], !P5 ;  /* 0x031000000ee90fae */ /* 0x0003e2000e901d46 */
[----:B------:R3:W-:Y:S01]  /*73f0*/  MUFU.EX2 R241, R106 ;  /* 0x0000006a00f17308 */ /* 0x0007e20000000800 */
[----:B------:R-:W-:Y:S01]  /*7400*/  @P0 IADD3 R7, P2, R5, R17, RZ ;  /* 0x0000001105070210 */ /* 0x000fe20007f5e0ff */
[----:B------:R-:W-:Y:S01]  /*7410*/  FMUL.FTZ R91, R0, R91 ;  /* 0x0000005b005b7220 */ /* 0x000fe20000410000 */
[----:B------:R-:W-:Y:S01]  /*7420*/  @P0 IADD3 R5, P1, R8, R5, RZ ;  /* 0x0000000508050210 */ /* 0x000fe20007f3e0ff */
[----:B------:R-:W-:Y:S01]  /*7430*/  FMUL.FTZ R94, R0, R94 ;  /* 0x0000005e005e7220 */ /* 0x000fe20000410000 */
[----:B------:R-:W-:Y:S01]  /*7440*/  @P0 IADD3.X R8, R4, R21, RZ, P3, !PT ;  /* 0x0000001504080210 */ /* 0x000fe20001ffe4ff */
[----:B------:R-:W-:Y:S01]  /*7450*/  FMUL.FTZ R95, R0, R95 ;  /* 0x0000005f005f7220 */ /* 0x000fe20000410000 */
[C---:B------:R-:W-:Y:S04]  /*7460*/  @P0 LEA R10, P3, R6.reuse, c[0x0][0x1c8], 0x1 ;  /* 0x00007200060a0a11 */ /* 0x040fe800078608ff */
[----:B------:R-:W-:Y:S01]  /*7470*/  @P0 LEA.HI.X R11, R6, c[0x0][0x1cc], R8, 0x1, P3 ;  /* 0x00007300060b0a11 */ /* 0x000fe200018f0c08 */
[--C-:B------:R-:W-:Y:S01]  /*7480*/  FFMA.FTZ R6, R185, c[0x0][0x2d0], -R175.reuse ;  /* 0x0000b400b9067a23 */ /* 0x100fe200000108af */
[----:B------:R-:W-:Y:S01]  /*7490*/  MOV R185, R248 ;  /* 0x000000f800b97202 */ /* 0x000fe20000000f00 */
[----:B--2---:R-:W-:Y:S02]  /*74a0*/  FMUL.FTZ R64, R101, R168 ;  /* 0x000000a865407220 */ /* 0x004fe40000410000 */
[----:B------:R2:W-:Y:S01]  /*74b0*/  @P0 LDGSTS.E.BYPASS.LTC128B.128 [R233+0x4100], [R10.64], !P4 ;  /* 0x041000000ae90fae */ /* 0x0005e2000e101d46 */
[----:B---3--:R-:W-:Y:S02]  /*74c0*/  FFMA.FTZ R106, R200, c[0x0][0x2d0], -R175 ;  /* 0x0000b400c86a7a23 */ /* 0x008fe400000108af */
[C---:B-1----:R-:W-:Y:S02]  /*74d0*/  FMUL.FTZ R14, R0.reuse, R118 ;  /* 0x00000076000e7220 */ /* 0x042fe40000410000 */
[----:B------:R-:W-:Y:S02]  /*74e0*/  FMUL.FTZ R15, R0, R119 ;  /* 0x00000077000f7220 */ /* 0x000fe40000410000 */
[----:B--2---:R-:W-:Y:S01]  /*74f0*/  FFMA.FTZ R10, R188, c[0x0][0x2d0], -R105 ;  /* 0x0000b400bc0a7a23 */ /* 0x004fe20000010869 */
[----:B------:R-:W-:Y:S01]  /*7500*/  MOV R188, R247 ;  /* 0x000000f700bc7202 */ /* 0x000fe20000000f00 */
[C---:B------:R-:W-:Y:S02]  /*7510*/  FMUL.FTZ R11, R0.reuse, R111 ;  /* 0x0000006f000b7220 */ /* 0x040fe40000410000 */
[----:B------:R1:W-:Y:S02]  /*7520*/  MUFU.EX2 R205, R10 ;  /* 0x0000000a00cd7308 */ /* 0x0003e40000000800 */
[----:B-1----:R-:W-:Y:S01]  /*7530*/  FMUL.FTZ R10, R0, R110 ;  /* 0x0000006e000a7220 */ /* 0x002fe20000410000 */
[----:B----4-:R-:W-:Y:S02]  /*7540*/  @P0 IADD3.X R9, R4, R16, RZ, P2, !PT ;  /* 0x0000001004090210 */ /* 0x010fe400017fe4ff */
[----:B------:R-:W-:Y:S02]  /*7550*/  @P0 LEA R12, P2, R7, c[0x0][0x1c8], 0x1 ;  /* 0x00007200070c0a11 */ /* 0x000fe400078408ff */
[----:B------:R-:W-:Y:S01]  /*7560*/  @P0 IADD3.X R4, R27, R4, RZ, P1, !PT ;  /* 0x000000041b040210 */ /* 0x000fe20000ffe4ff */
[C---:B------:R-:W-:Y:S01]  /*7570*/  FMUL.FTZ R27, R0.reuse, R131 ;  /* 0x00000083001b7220 */ /* 0x040fe20000410000 */
[----:B------:R-:W-:Y:S02]  /*7580*/  @P0 LEA.HI.X R13, R7, c[0x0][0x1cc], R9, 0x1, P2 ;  /* 0x00007300070d0a11 */ /* 0x000fe400010f0c09 */
[C---:B------:R-:W-:Y:S02]  /*7590*/  @P0 IADD3 R7, P2, R5.reuse, R24, RZ ;  /* 0x0000001805070210 */ /* 0x040fe40007f5e0ff */
[----:B------:R1:W-:Y:S01]  /*75a0*/  MUFU.EX2 R24, R6 ;  /* 0x0000000600187308 */ /* 0x0003e20000000800 */
[C---:B------:R-:W-:Y:S01]  /*75b0*/  @P0 IADD3 R9, P3, R5.reuse, R30, RZ ;  /* 0x0000001e05090210 */ /* 0x040fe20007f7e0ff */
[----:B------:R2:W-:Y:S01]  /*75c0*/  @P0 LDGSTS.E.BYPASS.LTC128B.128 [R233+0x5100], [R12.64], !P6 ;  /* 0x051000000ce90fae */ /* 0x0005e2000f101d46 */
[----:B------:R-:W-:Y:S01]  /*75d0*/  @P0 IADD3 R5, P1, R5, R17, RZ ;  /* 0x0000001105050210 */ /* 0x000fe20007f3e0ff */
[----:B------:R-:W-:Y:S01]  /*75e0*/  FMUL.FTZ R30, R0, R134 ;  /* 0x00000086001e7220 */ /* 0x000fe20000410000 */
[C---:B------:R-:W-:Y:S02]  /*75f0*/  @P0 IADD3.X R17, R4.reuse, R23, RZ, P3, !PT ;  /* 0x0000001704110210 */ /* 0x040fe40001ffe4ff */
[C---:B------:R-:W-:Y:S02]  /*7600*/  @P0 LEA R8, P3, R9.reuse, c[0x0][0x1c8], 0x1 ;  /* 0x0000720009080a11 */ /* 0x040fe400078608ff */
[C---:B------:R-:W-:Y:S02]  /*7610*/  @P0 IADD3.X R18, R4.reuse, R21, RZ, P2, !PT ;  /* 0x0000001504120210 */ /* 0x040fe400017fe4ff */
[----:B------:R-:W-:Y:S01]  /*7620*/  @P0 LEA.HI.X R9, R9, c[0x0][0x1cc], R17, 0x1, P3 ;  /* 0x0000730009090a11 */ /* 0x000fe200018f0c11 */
[----:B------:R-:W-:Y:S01]  /*7630*/  FMUL.FTZ R17, R101, R121 ;  /* 0x0000007965117220 */ /* 0x000fe20000410000 */
[----:B------:R-:W-:Y:S02]  /*7640*/  @P0 IADD3.X R16, R4, R16, RZ, P1, !PT ;  /* 0x0000001004100210 */ /* 0x000fe40000ffe4ff */
[C---:B------:R-:W-:Y:S01]  /*7650*/  @P0 LEA R4, P1, R5.reuse, c[0x0][0x1c8], 0x1 ;  /* 0x0000720005040a11 */ /* 0x040fe200078208ff */
[----:B------:R3:W-:Y:S01]  /*7660*/  @P0 LDGSTS.E.BYPASS.LTC128B.128 [R233+0x3900], [R8.64], !P5 ;  /* 0x0390000008e90fae */ /* 0x0007e2000e901d46 */
[----:B------:R-:W-:Y:S02]  /*7670*/  MOV R131, R42 ;  /* 0x0000002a00837202 */ /* 0x000fe40000000f00 */
[----:B------:R-:W-:Y:S01]  /*7680*/  @P0 LEA.HI.X R5, R5, c[0x0][0x1cc], R16, 0x1, P1 ;  /* 0x0000730005050a11 */ /* 0x000fe200008f0c10 */
[----:B------:R-:W-:Y:S01]  /*7690*/  FFMA.FTZ R16, R183, c[0x0][0x2d0], -R175 ;  /* 0x0000b400b7107a23 */ /* 0x000fe200000108af */
[----:B------:R-:W-:Y:S02]  /*76a0*/  MOV R183, R20 ;  /* 0x0000001400b77202 */ /* 0x000fe40000000f00 */
[----:B------:R-:W-:Y:S01]  /*76b0*/  MOV R134, R245 ;  /* 0x000000f500867202 */ /* 0x000fe20000000f00 */
[----:B------:R-:W4:Y:S01]  /*76c0*/  MUFU.EX2 R252, R16 ;  /* 0x0000001000fc7308 */ /* 0x000f220000000800 */
[C---:B-1----:R-:W-:Y:S04]  /*76d0*/  @P0 LEA R6, P2, R7.reuse, c[0x0][0x1c8], 0x1 ;  /* 0x0000720007060a11 */ /* 0x042fe800078408ff */
[----:B------:R-:W-:Y:S01]  /*76e0*/  @P0 LEA.HI.X R7, R7, c[0x0][0x1cc], R18, 0x1, P2 ;  /* 0x0000730007070a11 */ /* 0x000fe200010f0c12 */
[C---:B--2---:R-:W-:Y:S02]  /*76f0*/  FMUL.FTZ R12, R3.reuse, R116 ;  /* 0x00000074030c7220 */ /* 0x044fe40000410000 */
[C---:B------:R-:W-:Y:S02]  /*7700*/  FMUL.FTZ R13, R3.reuse, R117 ;  /* 0x00000075030d7220 */ /* 0x040fe40000410000 */
[----:B------:R1:W-:Y:S01]  /*7710*/  @P0 LDGSTS.E.BYPASS.LTC128B.128 [R233+0x4900], [R6.64], !P4 ;  /* 0x0490000006e90fae */ /* 0x0003e2000e101d46 */
[----:B------:R-:W-:Y:S07]  /*7720*/  FMUL.FTZ R18, R100, R122 ;  /* 0x0000007a64127220 */ /* 0x000fee0000410000 */
[----:B------:R2:W-:Y:S01]  /*7730*/  @P0 LDGSTS.E.BYPASS.LTC128B.128 [R233+0x5900], [R4.64], !P6 ;  /* 0x0590000004e90fae */ /* 0x0005e2000f101d46 */
[C---:B---3--:R-:W-:Y:S02]  /*7740*/  FMUL.FTZ R8, R3.reuse, R108 ;  /* 0x0000006c03087220 */ /* 0x048fe40000410000 */
[----:B------:R-:W-:Y:S01]  /*7750*/  FMUL.FTZ R9, R3, R109 ;  /* 0x0000006d03097220 */ /* 0x000fe20000410000 */
[----:B----4-:R-:W-:Y:S01]  /*7760*/  F2FP.PACK_AB R110, R252, R183 ;  /* 0x000000b7fc6e723e */ /* 0x010fe200000000ff */
[----:B------:R-:W-:Y:S03]  /*7770*/  FMUL.FTZ R16, R101, R120 ;  /* 0x0000007865107220 */ /* 0x000fe60000410000 */
[----:B------:R-:W3:Y:S08]  /*7780*/  LDSM.16.MT88.4 R20, [R217+0x100] ;  /* 0x00010000d914783b */ /* 0x000ef00000004200 */
[----:B------:R-:W4:Y:S01]  /*7790*/  LDSM.16.MT88.4 R36, [R218+0x100] ;  /* 0x00010000da24783b */ /* 0x000f220000004200 */
[----:B-1----:R-:W-:Y:S01]  /*77a0*/  FMUL.FTZ R6, R100, R114 ;  /* 0x0000007264067220 */ /* 0x002fe20000410000 */
[----:B------:R-:W-:Y:S01]  /*77b0*/  F2FP.PACK_AB R114, R182, R245 ;  /* 0x000000f5b672723e */ /* 0x000fe200000000ff */
[----:B------:R-:W-:Y:S01]  /*77c0*/  FMUL.FTZ R7, R100, R115 ;  /* 0x0000007364077220 */ /* 0x000fe20000410000 */
[----:B------:R-:W-:Y:S01]  /*77d0*/  F2FP.PACK_AB R115, R180, R46 ;  /* 0x0000002eb473723e */ /* 0x000fe200000000ff */
[C---:B------:R-:W-:Y:S03]  /*77e0*/  FMUL.FTZ R46, R0.reuse, R150 ;  /* 0x00000096002e7220 */ /* 0x040fe60000410000 */
[----:B------:R-:W1:Y:S01]  /*77f0*/  LDSM.16.MT88.4 R52, [R217+0x1100] ;  /* 0x00110000d934783b */ /* 0x000e620000004200 */
[----:B------:R5:W-:Y:S01]  /*7800*/  MUFU.EX2 R245, R60 ;  /* 0x0000003c00f57308 */ /* 0x000be20000000800 */
[----:B--2---:R-:W-:Y:S01]  /*7810*/  FFMA.FTZ R4, R189, c[0x0][0x2d0], -R105 ;  /* 0x0000b400bd047a23 */ /* 0x004fe20000010869 */
[----:B------:R-:W-:Y:S01]  /*7820*/  MOV R189, R48 ;  /* 0x0000003000bd7202 */ /* 0x000fe20000000f00 */
[----:B------:R-:W-:Y:S01]  /*7830*/  FMUL.FTZ R5, R101, R113 ;  /* 0x0000007165057220 */ /* 0x000fe20000410000 */
[----:B------:R-:W-:Y:S01]  /*7840*/  F2FP.PACK_AB R113, R181, R45 ;  /* 0x0000002db571723e */ /* 0x000fe200000000ff */
[----:B------:R-:W-:Y:S02]  /*7850*/  FFMA.FTZ R48, R191, c[0x0][0x2d0], -R173 ;  /* 0x0000b400bf307a23 */ /* 0x000fe400000108ad */
[----:B------:R-:W2:Y:S01]  /*7860*/  LDSM.16.MT88.4 R116, [R218+0x1100] ;  /* 0x00110000da74783b */ /* 0x000ea20000004200 */
[----:B------:R-:W-:Y:S02]  /*7870*/  MOV R191, R185 ;  /* 0x000000b900bf7202 */ /* 0x000fe40000000f00 */
[----:B------:R3:W3:Y:S05]  /*7880*/  MUFU.EX2 R206, R4 ;  /* 0x0000000400ce7308 */ /* 0x0006ea0000000800 */
[----:B------:R-:W1:Y:S05]  /*7890*/  LDSM.16.MT88.4 R120, [R217+0x2100] ;  /* 0x00210000d978783b */ /* 0x000e6a0000004200 */
[----:B------:R4:W-:Y:S03]  /*78a0*/  MUFU.EX2 R248, R48 ;  /* 0x0000003000f87308 */ /* 0x0009e60000000800 */
[----:B------:R-:W-:Y:S01]  /*78b0*/  LDSM.16.MT88.4 R168, [R218+0x1d00] ;  /* 0x001d0000daa8783b */ /* 0x000fe20000004200 */
[----:B-----5:R-:W-:Y:S07]  /*78c0*/  FMUL.FTZ R60, R3, R164 ;  /* 0x000000a4033c7220 */ /* 0x020fee0000410000 */
[----:B------:R-:W0:Y:S01]  /*78d0*/  LDGDEPBAR ;  /* 0x00000000000079af */ /* 0x000e220000000000 */
[--C-:B---3--:R-:W-:Y:S01]  /*78e0*/  FFMA.FTZ R4, R187, c[0x0][0x2d0], -R105.reuse ;  /* 0x0000b400bb047a23 */ /* 0x108fe20000010869 */
[----:B------:R-:W-:Y:S01]  /*78f0*/  MOV R187, R26 ;  /* 0x0000001a00bb7202 */ /* 0x000fe20000000f00 */
[----:B------:R-:W-:Y:S01]  /*7900*/  FMUL.FTZ R26, R0, R130 ;  /* 0x00000082001a7220 */ /* 0x000fe20000410000 */
[----:B------:R-:W-:Y:S01]  /*7910*/  F2FP.PACK_AB R109, R206, R205 ;  /* 0x000000cdce6d723e */ /* 0x000fe200000000ff */
[----:B------:R3:W-:Y:S01]  /*7920*/  MUFU.EX2 R207, R4 ;  /* 0x0000000400cf7308 */ /* 0x0007e20000000800 */
[----:B------:R-:W-:Y:S01]  /*7930*/  MOV R130, R45 ;  /* 0x0000002d00827202 */ /* 0x000fe20000000f00 */
[----:B------:R-:W-:Y:S02]  /*7940*/  FMUL.FTZ R45, R3, R149 ;  /* 0x00000095032d7220 */ /* 0x000fe40000410000 */
[----:B----4-:R-:W-:Y:S02]  /*7950*/  FMUL.FTZ R48, R101, R152 ;  /* 0x0000009865307220 */ /* 0x010fe40000410000 */
[----:B---3--:R-:W-:Y:S01]  /*7960*/  FFMA.FTZ R4, R186, c[0x0][0x2d0], -R105 ;  /* 0x0000b400ba047a23 */ /* 0x008fe20000010869 */
[----:B------:R-:W-:Y:S01]  /*7970*/  MOV R186, R24 ;  /* 0x0000001800ba7202 */ /* 0x000fe20000000f00 */
[----:B------:R-:W-:Y:S01]  /*7980*/  FMUL.FTZ R24, R3, R128 ;  /* 0x0000008003187220 */ /* 0x000fe20000410000 */
[----:B------:R-:W-:Y:S01]  /*7990*/  MOV R128, R249 ;  /* 0x000000f900807202 */ /* 0x000fe20000000f00 */
[----:B------:R3:W4:Y:S01]  /*79a0*/  MUFU.EX2 R208, R4 ;  /* 0x0000000400d07308 */ /* 0x0007220000000800 */
[----:B------:R-:W-:Y:S01]  /*79b0*/  F2FP.PACK_AB R108, R186, R43 ;  /* 0x0000002bba6c723e */ /* 0x000fe200000000ff */
[----:B------:R-:W-:Y:S01]  /*79c0*/  FMUL.FTZ R43, R0, R147 ;  /* 0x00000093002b7220 */ /* 0x000fe20000410000 */
[----:B------:R-:W-:Y:S01]  /*79d0*/  MOV R147, R135 ;  /* 0x0000008700937202 */ /* 0x000fe20000000f00 */
[--C-:B------:R-:W-:Y:S01]  /*79e0*/  FFMA.FTZ R128, R128, c[0x0][0x2d0], -R174.reuse ;  /* 0x0000b40080807a23 */ /* 0x100fe200000108ae */
[----:B------:R-:W-:Y:S02]  /*79f0*/  MOV R135, R133 ;  /* 0x0000008500877202 */ /* 0x000fe40000000f00 */
[----:B------:R-:W-:Y:S03]  /*7a00*/  MOV R133, R131 ;  /* 0x0000008300857202 */ /* 0x000fe60000000f00 */
[----:B------:R5:W-:Y:S01]  /*7a10*/  MUFU.EX2 R249, R44 ;  /* 0x0000002c00f97308 */ /* 0x000be20000000800 */
[----:B---3--:R-:W-:Y:S01]  /*7a20*/  FMUL.FTZ R4, R101, R112 ;  /* 0x0000007065047220 */ /* 0x008fe20000410000 */
[----:B------:R-:W-:Y:S01]  /*7a30*/  F2FP.PACK_AB R112, R187, R42 ;  /* 0x0000002abb70723e */ /* 0x000fe200000000ff */
[----:B------:R-:W-:Y:S01]  /*7a40*/  FMUL.FTZ R42, R0, R146 ;  /* 0x00000092002a7220 */ /* 0x000fe20000410000 */
[----:B----4-:R-:W-:Y:S02]  /*7a50*/  F2FP.PACK_AB R111, R208, R207 ;  /* 0x000000cfd06f723e */ /* 0x010fe400000000ff */
[----:B------:R-:W-:Y:S03]  /*7a60*/  MOV R146, R236 ;  /* 0x000000ec00927202 */ /* 0x000fe60000000f00 */
[-C--:B------:R-:W-:Y:S05]  /*7a70*/  HMMA.16816.F32 R4, R112, R20.reuse, R4 ;  /* 0x000000147004723c */ /* 0x080fea0000001804 */
[----:B-----5:R-:W-:Y:S03]  /*7a80*/  FMUL.FTZ R44, R3, R148 ;  /* 0x00000094032c7220 */ /* 0x020fe60000410000 */
[C---:B------:R-:W-:Y:S07]  /*7a90*/  HMMA.16816.F32 R8, R108.reuse, R20, R8 ;  /* 0x000000146c08723c */ /* 0x040fee0000001808 */
[C---:B------:R-:W-:Y:S01]  /*7aa0*/  FMUL.FTZ R20, R101.reuse, R124 ;  /* 0x0000007c65147220 */ /* 0x040fe20000410000 */
[-C--:B------:R-:W-:Y:S04]  /*7ab0*/  HMMA.16816.F32 R12, R108, R22.reuse, R12 ;  /* 0x000000166c0c723c */ /* 0x080fe8000000180c */
[C---:B------:R-:W-:Y:S04]  /*7ac0*/  FMUL.FTZ R21, R101.reuse, R125 ;  /* 0x0000007d65157220 */ /* 0x040fe80000410000 */
[C---:B------:R-:W-:Y:S07]  /*7ad0*/  HMMA.16816.F32 R16, R112.reuse, R22, R16 ;  /* 0x000000167010723c */ /* 0x040fee0000001810 */
[C---:B------:R-:W-:Y:S02]  /*7ae0*/  FMUL.FTZ R22, R100.reuse, R126 ;  /* 0x0000007e64167220 */ /* 0x040fe40000410000 */
[----:B------:R-:W-:Y:S02]  /*7af0*/  FMUL.FTZ R23, R100, R127 ;  /* 0x0000007f64177220 */ /* 0x000fe40000410000 */
[----:B------:R-:W-:Y:S05]  /*7b00*/  LDSM.16.MT88.4 R124, [R218+0x500] ;  /* 0x00050000da7c783b */ /* 0x000fea0000004200 */
[-C--:B------:R-:W-:Y:S08]  /*7b10*/  HMMA.16816.F32 R20, R112, R36.reuse, R20 ;  /* 0x000000247014723c */ /* 0x080ff00000001814 */
[C---:B------:R-:W-:Y:S07]  /*7b20*/  HMMA.16816.F32 R24, R108.reuse, R36, R24 ;  /* 0x000000246c18723c */ /* 0x040fee0000001818 */
[----:B------:R-:W-:Y:S01]  /*7b30*/  FFMA.FTZ R36, R192, c[0x0][0x2d0], -R173 ;  /* 0x0000b400c0247a23 */ /* 0x000fe200000108ad */
[-C--:B------:R-:W-:Y:S03]  /*7b40*/  HMMA.16816.F32 R28, R108, R38.reuse, R28 ;  /* 0x000000266c1c723c */ /* 0x080fe6000000181c */
[----:B------:R3:W4:Y:S01]  /*7b50*/  MUFU.EX2 R251, R36 ;  /* 0x0000002400fb7308 */ /* 0x0007220000000800 */
[----:B------:R-:W-:Y:S01]  /*7b60*/  MOV R192, R50 ;  /* 0x0000003200c07202 */ /* 0x000fe20000000f00 */
[C---:B------:R-:W-:Y:S02]  /*7b70*/  FMUL.FTZ R50, R100.reuse, R154 ;  /* 0x0000009a64327220 */ /* 0x040fe40000410000 */
[C---:B------:R-:W-:Y:S01]  /*7b80*/  FMUL.FTZ R37, R101.reuse, R141 ;  /* 0x0000008d65257220 */ /* 0x040fe20000410000 */
[C---:B------:R-:W-:Y:S04]  /*7b90*/  HMMA.16816.F32 R32, R112.reuse, R38, R32 ;  /* 0x000000267020723c */ /* 0x040fe80000001820 */
[----:B------:R-:W-:Y:S02]  /*7ba0*/  MOV R141, R240 ;  /* 0x000000f0008d7202 */ /* 0x000fe40000000f00 */
[----:B------:R5:W-:Y:S01]  /*7bb0*/  MUFU.EX2 R240, R106 ;  /* 0x0000006a00f07308 */ /* 0x000be20000000800 */
[C---:B------:R-:W-:Y:S01]  /*7bc0*/  FMUL.FTZ R38, R100.reuse, R142 ;  /* 0x0000008e64267220 */ /* 0x040fe20000410000 */
[----:B------:R-:W-:Y:S01]  /*7bd0*/  MOV R142, R239 ;  /* 0x000000ef008e7202 */ /* 0x000fe20000000f00 */
[----:B------:R-:W-:Y:S03]  /*7be0*/  FMUL.FTZ R39, R100, R143 ;  /* 0x0000008f64277220 */ /* 0x000fe60000410000 */
[----:B------:R-:W-:Y:S01]  /*7bf0*/  MOV R143, R238 ;  /* 0x000000ee008f7202 */ /* 0x000fe20000000f00 */
[C---:B---3--:R-:W-:Y:S01]  /*7c00*/  FMUL.FTZ R36, R101.reuse, R140 ;  /* 0x0000008c65247220 */ /* 0x048fe20000410000 */
[----:B------:R-:W-:Y:S01]  /*7c10*/  MOV R140, R49 ;  /* 0x00000031008c7202 */ /* 0x000fe20000000f00 */
[----:B------:R-:W-:Y:S02]  /*7c20*/  FMUL.FTZ R49, R101, R153 ;  /* 0x0000009965317220 */ /* 0x000fe40000410000 */
[----:B------:R-:W-:Y:S03]  /*7c30*/  LDSM.16.MT88.4 R152, [R217+0x1d00] ;  /* 0x001d0000d998783b */ /* 0x000fe60000004200 */
[-C--:B-1----:R-:W-:Y:S03]  /*7c40*/  HMMA.16816.F32 R36, R112, R52.reuse, R36 ;  /* 0x000000347024723c */ /* 0x082fe60000001824 */
[--C-:B-----5:R-:W-:Y:S05]  /*7c50*/  FFMA.FTZ R106, R203, c[0x0][0x2d0], -R105.reuse ;  /* 0x0000b400cb6a7a23 */ /* 0x120fea0000010869 */
[C---:B------:R-:W-:Y:S07]  /*7c60*/  HMMA.16816.F32 R40, R108.reuse, R52, R40 ;  /* 0x000000346c28723c */ /* 0x040fee0000001828 */
[--C-:B------:R-:W-:Y:S01]  /*7c70*/  FFMA.FTZ R52, R196, c[0x0][0x2d0], -R174.reuse ;  /* 0x0000b400c4347a23 */ /* 0x100fe200000108ae */
[-C--:B------:R-:W-:Y:S01]  /*7c80*/  HMMA.16816.F32 R44, R108, R54.reuse, R44 ;  /* 0x000000366c2c723c */ /* 0x080fe2000000182c */
[----:B------:R1:W-:Y:S03]  /*7c90*/  MUFU.EX2 R196, R106 ;  /* 0x0000006a00c47308 */ /* 0x0003e60000000800 */
[C---:B------:R-:W-:Y:S04]  /*7ca0*/  FMUL.FTZ R53, R101.reuse, R157 ;  /* 0x0000009d65357220 */ /* 0x040fe80000410000 */
[C---:B------:R-:W-:Y:S03]  /*7cb0*/  HMMA.16816.F32 R48, R112.reuse, R54, R48 ;  /* 0x000000367030723c */ /* 0x040fe60000001830 */
[----:B------:R3:W5:Y:S04]  /*7cc0*/  MUFU.EX2 R247, R52 ;  /* 0x0000003400f77308 */ /* 0x0007680000000800 */
[C---:B------:R-:W-:Y:S02]  /*7cd0*/  FMUL.FTZ R54, R100.reuse, R158 ;  /* 0x0000009e64367220 */ /* 0x040fe40000410000 */
[----:B------:R-:W-:Y:S03]  /*7ce0*/  FMUL.FTZ R55, R100, R159 ;  /* 0x0000009f64377220 */ /* 0x000fe60000410000 */
[--C-:B-1----:R-:W-:Y:S04]  /*7cf0*/  FFMA.FTZ R106, R204, c[0x0][0x2d0], -R105.reuse ;  /* 0x0000b400cc6a7a23 */ /* 0x102fe80000010869 */
[----:B------:R1:W1:Y:S01]  /*7d00*/  MUFU.EX2 R195, R106 ;  /* 0x0000006a00c37308 */ /* 0x0002620000000800 */
[----:B---3--:R-:W-:Y:S07]  /*7d10*/  FMUL.FTZ R52, R101, R156 ;  /* 0x0000009c65347220 */ /* 0x008fee0000410000 */
[-C--:B--2---:R-:W-:Y:S08]  /*7d20*/  HMMA.16816.F32 R52, R112, R116.reuse, R52 ;  /* 0x000000747034723c */ /* 0x084ff00000001834 */
[C---:B------:R-:W-:Y:S04]  /*7d30*/  HMMA.16816.F32 R56, R108.reuse, R116, R56 ;  /* 0x000000746c38723c */ /* 0x040fe80000001838 */
[--C-:B-1----:R-:W-:Y:S02]  /*7d40*/  FFMA.FTZ R106, R213, c[0x0][0x2d0], -R105.reuse ;  /* 0x0000b400d56a7a23 */ /* 0x102fe40000010869 */
[----:B------:R-:W-:Y:S02]  /*7d50*/  MUFU.EX2 R213, R128 ;  /* 0x0000008000d57308 */ /* 0x000fe40000000800 */
[-C--:B------:R-:W-:Y:S08]  /*7d60*/  HMMA.16816.F32 R60, R108, R118.reuse, R60 ;  /* 0x000000766c3c723c */ /* 0x080ff0000000183c */
[C---:B------:R-:W-:Y:S01]  /*7d70*/  HMMA.16816.F32 R64, R112.reuse, R118, R64 ;  /* 0x000000767040723c */ /* 0x040fe20000001840 */
[----:B------:R1:W-:Y:S01]  /*7d80*/  MUFU.EX2 R190, R106 ;  /* 0x0000006a00be7308 */ /* 0x0003e20000000800 */
[----:B------:R-:W2:Y:S06]  /*7d90*/  LDSM.16.MT88.4 R116, [R218+0x2100] ;  /* 0x00210000da74783b */ /* 0x000eac0000004200 */
[-C--:B------:R-:W-:Y:S08]  /*7da0*/  HMMA.16816.F32 R68, R112, R120.reuse, R68 ;  /* 0x000000787044723c */ /* 0x080ff00000001844 */
[C---:B------:R-:W-:Y:S08]  /*7db0*/  HMMA.16816.F32 R72, R108.reuse, R120, R72 ;  /* 0x000000786c48723c */ /* 0x040ff00000001848 */
[-C--:B------:R-:W-:Y:S04]  /*7dc0*/  HMMA.16816.F32 R76, R108, R122.reuse, R76 ;  /* 0x0000007a6c4c723c */ /* 0x080fe8000000184c */
[----:B-1----:R-:W-:Y:S04]  /*7dd0*/  FFMA.FTZ R106, R235, c[0x0][0x2d0], -R105 ;  /* 0x0000b400eb6a7a23 */ /* 0x002fe80000010869 */
[C---:B------:R-:W-:Y:S01]  /*7de0*/  HMMA.16816.F32 R80, R112.reuse, R122, R80 ;  /* 0x0000007a7050723c */ /* 0x040fe20000001850 */
[----:B------:R1:W3:Y:S01]  /*7df0*/  MUFU.EX2 R193, R106 ;  /* 0x0000006a00c17308 */ /* 0x0002e20000000800 */
[----:B------:R-:W3:Y:S06]  /*7e00*/  LDSM.16.MT88.4 R120, [R217+0x500] ;  /* 0x00050000d978783b */ /* 0x000eec0000004200 */
[-C--:B--2---:R-:W-:Y:S08]  /*7e10*/  HMMA.16816.F32 R84, R112, R116.reuse, R84 ;  /* 0x000000747054723c */ /* 0x084ff00000001854 */
[C---:B------:R-:W-:Y:S04]  /*7e20*/  HMMA.16816.F32 R88, R108.reuse, R116, R88 ;  /* 0x000000746c58723c */ /* 0x040fe80000001858 */
[--C-:B-1----:R-:W-:Y:S04]  /*7e30*/  FFMA.FTZ R106, R214, c[0x0][0x2d0], -R173.reuse ;  /* 0x0000b400d66a7a23 */ /* 0x102fe800000108ad */
[-C--:B------:R-:W-:Y:S01]  /*7e40*/  HMMA.16816.F32 R92, R108, R118.reuse, R92 ;  /* 0x000000766c5c723c */ /* 0x080fe2000000185c */
[----:B------:R1:W-:Y:S06]  /*7e50*/  MUFU.EX2 R239, R106 ;  /* 0x0000006a00ef7308 */ /* 0x0003ec0000000800 */
[----:B----4-:R-:W-:Y:S01]  /*7e60*/  F2FP.PACK_AB R108, R250, R251 ;  /* 0x000000fbfa6c723e */ /* 0x010fe200000000ff */
[----:B------:R-:W-:Y:S01]  /*7e70*/  HMMA.16816.F32 R96, R112, R118, R96 ;  /* 0x000000767060723c */ /* 0x000fe20000001860 */
[----:B------:R-:W2:Y:S03]  /*7e80*/  LDSM.16.MT88.4 R116, [R217+0x1500] ;  /* 0x00150000d974783b */ /* 0x000ea60000004200 */
[----:B------:R-:W-:Y:S02]  /*7e90*/  F2FP.PACK_AB R110, R248, R249 ;  /* 0x000000f9f86e723e */ /* 0x000fe400000000ff */
[----:B-----5:R-:W-:Y:S02]  /*7ea0*/  F2FP.PACK_AB R109, R246, R247 ;  /* 0x000000f7f66d723e */ /* 0x020fe400000000ff */
[----:B------:R-:W-:Y:S04]  /*7eb0*/  F2FP.PACK_AB R111, R244, R245 ;  /* 0x000000f5f46f723e */ /* 0x000fe800000000ff */
[----:B------:R-:W-:Y:S02]  /*7ec0*/  F2FP.PACK_AB R112, R242, R243 ;  /* 0x000000f3f270723e */ /* 0x000fe400000000ff */
[----:B------:R-:W-:Y:S01]  /*7ed0*/  F2FP.PACK_AB R114, R240, R241 ;  /* 0x000000f1f072723e */ /* 0x000fe200000000ff */
[-C--:B---3--:R-:W-:Y:S05]  /*7ee0*/  HMMA.16816.F32 R4, R108, R120.reuse, R4 ;  /* 0x000000786c04723c */ /* 0x088fea0000001804 */
[--C-:B-1----:R-:W-:Y:S01]  /*7ef0*/  FFMA.FTZ R106, R215, c[0x0][0x2d0], -R173.reuse ;  /* 0x0000b400d76a7a23 */ /* 0x102fe200000108ad */
[----:B------:R-:W-:Y:S02]  /*7f00*/  F2FP.PACK_AB R113, R195, R196 ;  /* 0x000000c4c371723e */ /* 0x000fe400000000ff */
[----:B------:R-:W-:Y:S01]  /*7f10*/  F2FP.PACK_AB R115, R193, R190 ;  /* 0x000000bec173723e */ /* 0x000fe200000000ff */
[----:B------:R1:W3:Y:S06]  /*7f20*/  MUFU.EX2 R237, R106 ;  /* 0x0000006a00ed7308 */ /* 0x0002ec0000000800 */
[C---:B------:R-:W-:Y:S08]  /*7f30*/  HMMA.16816.F32 R8, R112.reuse, R120, R8 ;  /* 0x000000787008723c */ /* 0x040ff00000001808 */
[-C--:B------:R-:W-:Y:S08]  /*7f40*/  HMMA.16816.F32 R12, R112, R122.reuse, R12 ;  /* 0x0000007a700c723c */ /* 0x080ff0000000180c */
[C---:B------:R-:W-:Y:S01]  /*7f50*/  HMMA.16816.F32 R16, R108.reuse, R122, R16 ;  /* 0x0000007a6c10723c */ /* 0x040fe20000001810 */
[----:B------:R-:W4:Y:S03]  /*7f60*/  LDSM.16.MT88.4 R120, [R218+0x1500] ;  /* 0x00150000da78783b */ /* 0x000f260000004200 */
[--C-:B-1----:R-:W-:Y:S04]  /*7f70*/  FFMA.FTZ R106, R202, c[0x0][0x2d0], -R173.reuse ;  /* 0x0000b400ca6a7a23 */ /* 0x102fe800000108ad */
[-C--:B------:R-:W-:Y:S01]  /*7f80*/  HMMA.16816.F32 R20, R108, R124.reuse, R20 ;  /* 0x0000007c6c14723c */ /* 0x080fe20000001814 */
[----:B------:R1:W-:Y:S07]  /*7f90*/  MUFU.EX2 R238, R106 ;  /* 0x0000006a00ee7308 */ /* 0x0003ee0000000800 */
[C---:B------:R-:W-:Y:S08]  /*7fa0*/  HMMA.16816.F32 R24, R112.reuse, R124, R24 ;  /* 0x0000007c7018723c */ /* 0x040ff00000001818 */
[-C--:B------:R-:W-:Y:S08]  /*7fb0*/  HMMA.16816.F32 R28, R112, R126.reuse, R28 ;  /* 0x0000007e701c723c */ /* 0x080ff0000000181c */
[C---:B------:R-:W-:Y:S01]  /*7fc0*/  HMMA.16816.F32 R32, R108.reuse, R126, R32 ;  /* 0x0000007e6c20723c */ /* 0x040fe20000001820 */
[----:B------:R-:W5:Y:S03]  /*7fd0*/  LDSM.16.MT88.4 R124, [R217+0x2500] ;  /* 0x00250000d97c783b */ /* 0x000f660000004200 */
[----:B-1----:R-:W-:Y:S04]  /*7fe0*/  FFMA.FTZ R106, R212, c[0x0][0x2d0], -R173 ;  /* 0x0000b400d46a7a23 */ /* 0x002fe800000108ad */
[-C--:B--2---:R-:W-:Y:S01]  /*7ff0*/  HMMA.16816.F32 R36, R108, R116.reuse, R36 ;  /* 0x000000746c24723c */ /* 0x084fe20000001824 */
[----:B------:R1:W2:Y:S07]  /*8000*/  MUFU.EX2 R236, R106 ;  /* 0x0000006a00ec7308 */ /* 0x0002ae0000000800 */
[C---:B------:R-:W-:Y:S08]  /*8010*/  HMMA.16816.F32 R40, R112.reuse, R116, R40 ;  /* 0x000000747028723c */ /* 0x040ff00000001828 */
[-C--:B------:R-:W-:Y:S08]  /*8020*/  HMMA.16816.F32 R44, R112, R118.reuse, R44 ;  /* 0x00000076702c723c */ /* 0x080ff0000000182c */
[C---:B------:R-:W-:Y:S01]  /*8030*/  HMMA.16816.F32 R48, R108.reuse, R118, R48 ;  /* 0x000000766c30723c */ /* 0x040fe20000001830 */
[----:B------:R-:W2:Y:S03]  /*8040*/  LDSM.16.MT88.4 R116, [R218+0x2500] ;  /* 0x00250000da74783b */ /* 0x000ea60000004200 */
[--C-:B-1----:R-:W-:Y:S01]  /*8050*/  FFMA.FTZ R106, R146, c[0x0][0x2d0], -R174.reuse ;  /* 0x0000b400926a7a23 */ /* 0x102fe200000108ae */
[----:B------:R-:W-:Y:S02]  /*8060*/  MOV R146, R138 ;  /* 0x0000008a00927202 */ /* 0x000fe40000000f00 */
[----:B------:R-:W-:Y:S01]  /*8070*/  MOV R138, R134 ;  /* 0x00000086008a7202 */ /* 0x000fe20000000f00 */
[-C--:B----4-:R-:W-:Y:S01]  /*8080*/  HMMA.16816.F32 R52, R108, R120.reuse, R52 ;  /* 0x000000786c34723c */ /* 0x090fe20000001834 */
[----:B------:R1:W-:Y:S03]  /*8090*/  MUFU.EX2 R235, R106 ;  /* 0x0000006a00eb7308 */ /* 0x0003e60000000800 */
[----:B------:R-:W-:Y:S02]  /*80a0*/  MOV R134, R132 ;  /* 0x0000008400867202 */ /* 0x000fe40000000f00 */
[----:B------:R-:W-:Y:S02]  /*80b0*/  MOV R132, R130 ;  /* 0x0000008200847202 */ /* 0x000fe40000000f00 */
[C---:B------:R-:W-:Y:S08]  /*80c0*/  HMMA.16816.F32 R56, R112.reuse, R120, R56 ;  /* 0x000000787038723c */ /* 0x040ff00000001838 */
[-C--:B------:R-:W-:Y:S08]  /*80d0*/  HMMA.16816.F32 R60, R112, R122.reuse, R60 ;  /* 0x0000007a703c723c */ /* 0x080ff0000000183c */
[C---:B------:R-:W-:Y:S01]  /*80e0*/  HMMA.16816.F32 R64, R108.reuse, R122, R64 ;  /* 0x0000007a6c40723c */ /* 0x040fe20000001840 */
[----:B------:R-:W-:Y:S03]  /*80f0*/  LDSM.16.MT88.4 R120, [R218+0x900] ;  /* 0x00090000da78783b */ /* 0x000fe60000004200 */
[--C-:B-1----:R-:W-:Y:S01]  /*8100*/  FFMA.FTZ R106, R145, c[0x0][0x2d0], -R174.reuse ;  /* 0x0000b400916a7a23 */ /* 0x102fe200000108ae */
[----:B------:R-:W-:Y:S02]  /*8110*/  MOV R145, R141 ;  /* 0x0000008d00917202 */ /* 0x000fe40000000f00 */
[----:B------:R-:W-:Y:S01]  /*8120*/  MOV R141, R140 ;  /* 0x0000008c008d7202 */ /* 0x000fe20000000f00 */
[-C--:B-----5:R-:W-:Y:S01]  /*8130*/  HMMA.16816.F32 R68, R108, R124.reuse, R68 ;  /* 0x0000007c6c44723c */ /* 0x0a0fe20000001844 */
[----:B------:R1:W4:Y:S03]  /*8140*/  MUFU.EX2 R215, R106 ;  /* 0x0000006a00d77308 */ /* 0x0003260000000800 */
[----:B------:R-:W-:Y:S02]  /*8150*/  MOV R140, R192 ;  /* 0x000000c0008c7202 */ /* 0x000fe40000000f00 */
[----:B------:R-:W-:Y:S02]  /*8160*/  MOV R192, R139 ;  /* 0x0000008b00c07202 */ /* 0x000fe40000000f00 */
[C---:B------:R-:W-:Y:S04]  /*8170*/  HMMA.16816.F32 R72, R112.reuse, R124, R72 ;  /* 0x0000007c7048723c */ /* 0x040fe80000001848 */
[----:B------:R-:W-:Y:S02]  /*8180*/  MOV R139, R129 ;  /* 0x00000081008b7202 */ /* 0x000fe40000000f00 */
[----:B------:R-:W5:Y:S02]  /*8190*/  LDSM.16.MT88.4 R128, [R217+0x900] ;  /* 0x00090000d980783b */ /* 0x000f640000004200 */
[-C--:B------:R-:W-:Y:S08]  /*81a0*/  HMMA.16816.F32 R76, R112, R126.reuse, R76 ;  /* 0x0000007e704c723c */ /* 0x080ff0000000184c */
[C---:B------:R-:W-:Y:S01]  /*81b0*/  HMMA.16816.F32 R80, R108.reuse, R126, R80 ;  /* 0x0000007e6c50723c */ /* 0x040fe20000001850 */
[----:B------:R-:W-:Y:S03]  /*81c0*/  LDSM.16.MT88.4 R124, [R218+0x1900] ;  /* 0x00190000da7c783b */ /* 0x000fe60000004200 */
[--C-:B-1----:R-:W-:Y:S04]  /*81d0*/  FFMA.FTZ R106, R144, c[0x0][0x2d0], -R174.reuse ;  /* 0x0000b400906a7a23 */ /* 0x102fe800000108ae */
[-C--:B--2---:R-:W-:Y:S01]  /*81e0*/  HMMA.16816.F32 R84, R108, R116.reuse, R84 ;  /* 0x000000746c54723c */ /* 0x084fe20000001854 */
[----:B------:R1:W2:Y:S07]  /*81f0*/  MUFU.EX2 R214, R106 ;  /* 0x0000006a00d67308 */ /* 0x0002ae0000000800 */
[C---:B------:R-:W-:Y:S08]  /*8200*/  HMMA.16816.F32 R88, R112.reuse, R116, R88 ;  /* 0x000000747058723c */ /* 0x040ff00000001858 */
[-C--:B------:R-:W-:Y:S08]  /*8210*/  HMMA.16816.F32 R92, R112, R118.reuse, R92 ;  /* 0x00000076705c723c */ /* 0x080ff0000000185c */
[----:B------:R-:W-:Y:S01]  /*8220*/  HMMA.16816.F32 R96, R108, R118, R96 ;  /* 0x000000766c60723c */ /* 0x000fe20000001860 */
[----:B------:R-:W5:Y:S03]  /*8230*/  LDSM.16.MT88.4 R116, [R217+0x1900] ;  /* 0x00190000d974783b */ /* 0x000f660000004200 */
[--C-:B-1----:R-:W-:Y:S01]  /*8240*/  FFMA.FTZ R106, R143, c[0x0][0x2d0], -R175.reuse ;  /* 0x0000b4008f6a7a23 */ /* 0x102fe200000108af */
[----:B------:R-:W-:Y:S02]  /*8250*/  MOV R143, R136 ;  /* 0x00000088008f7202 */ /* 0x000fe40000000f00 */
[----:B------:R-:W-:Y:S01]  /*8260*/  MOV R136, R187 ;  /* 0x000000bb00887202 */ /* 0x000fe20000000f00 */
[----:B------:R1:W-:Y:S01]  /*8270*/  MUFU.EX2 R212, R106 ;  /* 0x0000006a00d47308 */ /* 0x0003e20000000800 */
[----:B---3--:R-:W-:Y:S03]  /*8280*/  F2FP.PACK_AB R108, R237, R239 ;  /* 0x000000efed6c723e */ /* 0x008fe600000000ff */
[----:B------:R-:W-:Y:S02]  /*8290*/  F2FP.PACK_AB R110, R236, R238 ;  /* 0x000000eeec6e723e */ /* 0x000fe400000000ff */
[----:B----4-:R-:W-:Y:S02]  /*82a0*/  F2FP.PACK_AB R109, R215, R235 ;  /* 0x000000ebd76d723e */ /* 0x010fe400000000ff */
[----:B--2---:R-:W-:Y:S07]  /*82b0*/  F2FP.PACK_AB R111, R214, R213 ;  /* 0x000000d5d66f723e */ /* 0x004fee00000000ff */
[-C--:B-----5:R-:W-:Y:S03]  /*82c0*/  HMMA.16816.F32 R4, R108, R128.reuse, R4 ;  /* 0x000000806c04723c */ /* 0x0a0fe60000001804 */
[--C-:B-1----:R-:W-:Y:S01]  /*82d0*/  FFMA.FTZ R106, R188, c[0x0][0x2d0], -R175.reuse ;  /* 0x0000b400bc6a7a23 */ /* 0x102fe200000108af */
[----:B------:R-:W-:Y:S03]  /*82e0*/  MOV R188, R211 ;  /* 0x000000d300bc7202 */ /* 0x000fe60000000f00 */
[----:B------:R1:W2:Y:S01]  /*82f0*/  MUFU.EX2 R211, R106 ;  /* 0x0000006a00d37308 */ /* 0x0002a20000000800 */
[----:B------:R-:W-:Y:S01]  /*8300*/  MOV R144, R188 ;  /* 0x000000bc00907202 */ /* 0x000fe20000000f00 */
[--C-:B-1----:R-:W-:Y:S03]  /*8310*/  FFMA.FTZ R106, R209, c[0x0][0x2d0], -R175.reuse ;  /* 0x0000b400d16a7a23 */ /* 0x102fe600000108af */
[----:B--2---:R-:W-:Y:S05]  /*8320*/  F2FP.PACK_AB R112, R211, R212 ;  /* 0x000000d4d370723e */ /* 0x004fea00000000ff */
[----:B------:R1:W-:Y:S02]  /*8330*/  MUFU.EX2 R209, R106 ;  /* 0x0000006a00d17308 */ /* 0x0003e40000000800 */
[----:B-1----:R-:W-:Y:S08]  /*8340*/  FFMA.FTZ R106, R210, c[0x0][0x2d0], -R175 ;  /* 0x0000b400d26a7a23 */ /* 0x002ff000000108af */
[----:B------:R1:W2:Y:S02]  /*8350*/  MUFU.EX2 R210, R106 ;  /* 0x0000006a00d27308 */ /* 0x0002a40000000800 */
[--C-:B-1----:R-:W-:Y:S01]  /*8360*/  FFMA.FTZ R106, R142, c[0x0][0x2d0], -R105.reuse ;  /* 0x0000b4008e6a7a23 */ /* 0x102fe20000010869 */
[----:B------:R-:W-:Y:S02]  /*8370*/  MOV R142, R137 ;  /* 0x00000089008e7202 */ /* 0x000fe40000000f00 */
[----:B------:R-:W-:Y:S05]  /*8380*/  MOV R137, R186 ;  /* 0x000000ba00897202 */ /* 0x000fea0000000f00 */
[----:B------:R1:W-:Y:S01]  /*8390*/  MUFU.EX2 R188, R106 ;  /* 0x0000006a00bc7308 */ /* 0x0003e20000000800 */
[----:B--2---:R-:W-:Y:S01]  /*83a0*/  F2FP.PACK_AB R114, R210, R209 ;  /* 0x000000d1d272723e */ /* 0x004fe200000000ff */
[--C-:B-1----:R-:W-:Y:S08]  /*83b0*/  FFMA.FTZ R106, R176, c[0x0][0x2d0], -R105.reuse ;  /* 0x0000b400b06a7a23 */ /* 0x102ff00000010869 */
[----:B------:R1:W2:Y:S02]  /*83c0*/  MUFU.EX2 R187, R106 ;  /* 0x0000006a00bb7308 */ /* 0x0002a40000000800 */
[--C-:B-1----:R-:W-:Y:S01]  /*83d0*/  FFMA.FTZ R106, R177, c[0x0][0x2d0], -R105.reuse ;  /* 0x0000b400b16a7a23 */ /* 0x102fe20000010869 */
[----:B--2---:R-:W-:Y:S07]  /*83e0*/  F2FP.PACK_AB R113, R187, R188 ;  /* 0x000000bcbb71723e */ /* 0x004fee00000000ff */
[----:B------:R1:W-:Y:S02]  /*83f0*/  MUFU.EX2 R186, R106 ;  /* 0x0000006a00ba7308 */ /* 0x0003e40000000800 */
[----:B-1----:R-:W-:Y:S08]  /*8400*/  FFMA.FTZ R106, R178, c[0x0][0x2d0], -R105 ;  /* 0x0000b400b26a7a23 */ /* 0x002ff00000010869 */
[----:B------:R1:W2:Y:S02]  /*8410*/  MUFU.EX2 R185, R106 ;  /* 0x0000006a00b97308 */ /* 0x0002a40000000800 */
[--C-:B-1----:R-:W-:Y:S01]  /*8420*/  FFMA.FTZ R106, R191, c[0x0][0x2d0], -R173.reuse ;  /* 0x0000b400bf6a7a23 */ /* 0x102fe200000108ad */
[----:B--2---:R-:W-:Y:S07]  /*8430*/  F2FP.PACK_AB R115, R185, R186 ;  /* 0x000000bab973723e */ /* 0x004fee00000000ff */
[----:B------:R1:W-:Y:S01]  /*8440*/  MUFU.EX2 R203, R106 ;  /* 0x0000006a00cb7308 */ /* 0x0003e20000000800 */
[C---:B------:R-:W-:Y:S07]  /*8450*/  HMMA.16816.F32 R8, R112.reuse, R128, R8 ;  /* 0x000000807008723c */ /* 0x040fee0000001808 */
[--C-:B------:R-:W-:Y:S01]  /*8460*/  FFMA.FTZ R128, R146, c[0x0][0x2d0], -R173.reuse ;  /* 0x0000b40092807a23 */ /* 0x100fe200000108ad */
[-C--:B------:R-:W-:Y:S03]  /*8470*/  HMMA.16816.F32 R12, R112, R130.reuse, R12 ;  /* 0x00000082700c723c */ /* 0x080fe6000000180c */
[----:B------:R-:W-:Y:S01]  /*8480*/  MUFU.EX2 R202, R128 ;  /* 0x0000008000ca7308 */ /* 0x000fe20000000800 */
[----:B------:R-:W-:Y:S04]  /*8490*/  MOV R146, R136 ;  /* 0x0000008800927202 */ /* 0x000fe80000000f00 */
[C---:B------:R-:W-:Y:S04]  /*84a0*/  HMMA.16816.F32 R16, R108.reuse, R130, R16 ;  /* 0x000000826c10723c */ /* 0x040fe80000001810 */
[--C-:B-1----:R-:W-:Y:S04]  /*84b0*/  FFMA.FTZ R106, R147, c[0x0][0x2d0], -R173.reuse ;  /* 0x0000b400936a7a23 */ /* 0x102fe800000108ad */
[-C--:B------:R-:W-:Y:S01]  /*84c0*/  HMMA.16816.F32 R20, R108, R120.reuse, R20 ;  /* 0x000000786c14723c */ /* 0x080fe20000001814 */
[----:B------:R1:W-:Y:S07]  /*84d0*/  MUFU.EX2 R204, R106 ;  /* 0x0000006a00cc7308 */ /* 0x0003ee0000000800 */
[C---:B------:R-:W-:Y:S08]  /*84e0*/  HMMA.16816.F32 R24, R112.reuse, R120, R24 ;  /* 0x000000787018723c */ /* 0x040ff00000001818 */
[-C--:B------:R-:W-:Y:S08]  /*84f0*/  HMMA.16816.F32 R28, R112, R122.reuse, R28 ;  /* 0x0000007a701c723c */ /* 0x080ff0000000181c */
[C---:B------:R-:W-:Y:S01]  /*8500*/  HMMA.16816.F32 R32, R108.reuse, R122, R32 ;  /* 0x0000007a6c20723c */ /* 0x040fe20000001820 */
[----:B------:R-:W2:Y:S03]  /*8510*/  LDSM.16.MT88.4 R120, [R217+0x2900] ;  /* 0x00290000d978783b */ /* 0x000ea60000004200 */
[----:B-1----:R-:W-:Y:S04]  /*8520*/  FFMA.FTZ R106, R179, c[0x0][0x2d0], -R173 ;  /* 0x0000b400b36a7a23 */ /* 0x002fe800000108ad */
[-C--:B------:R-:W-:Y:S01]  /*8530*/  HMMA.16816.F32 R36, R108, R116.reuse, R36 ;  /* 0x000000746c24723c */ /* 0x080fe20000001824 */
[----:B------:R1:W-:Y:S07]  /*8540*/  MUFU.EX2 R201, R106 ;  /* 0x0000006a00c97308 */ /* 0x0003ee0000000800 */
[C---:B------:R-:W-:Y:S08]  /*8550*/  HMMA.16816.F32 R40, R112.reuse, R116, R40 ;  /* 0x000000747028723c */ /* 0x040ff00000001828 */
[-C--:B------:R-:W-:Y:S08]  /*8560*/  HMMA.16816.F32 R44, R112, R118.reuse, R44 ;  /* 0x00000076702c723c */ /* 0x080ff0000000182c */
[C---:B------:R-:W-:Y:S01]  /*8570*/  HMMA.16816.F32 R48, R108.reuse, R118, R48 ;  /* 0x000000766c30723c */ /* 0x040fe20000001830 */
[----:B------:R-:W3:Y:S03]  /*8580*/  LDSM.16.MT88.4 R116, [R218+0x2900] ;  /* 0x00290000da74783b */ /* 0x000ee60000004200 */
[--C-:B-1----:R-:W-:Y:S01]  /*8590*/  FFMA.FTZ R106, R145, c[0x0][0x2d0], -R174.reuse ;  /* 0x0000b400916a7a23 */ /* 0x102fe200000108ae */
[----:B------:R-:W-:Y:S03]  /*85a0*/  MOV R145, R183 ;  /* 0x000000b700917202 */ /* 0x000fe60000000f00 */
[-C--:B------:R-:W-:Y:S01]  /*85b0*/  HMMA.16816.F32 R52, R108, R124.reuse, R52 ;  /* 0x0000007c6c34723c */ /* 0x080fe20000001834 */
[----:B------:R1:W-:Y:S07]  /*85c0*/  MUFU.EX2 R199, R106 ;  /* 0x0000006a00c77308 */ /* 0x0003ee0000000800 */
[C---:B------:R-:W-:Y:S07]  /*85d0*/  HMMA.16816.F32 R56, R112.reuse, R124, R56 ;  /* 0x0000007c7038723c */ /* 0x040fee0000001838 */
[--C-:B------:R-:W-:Y:S01]  /*85e0*/  FFMA.FTZ R124, R141, c[0x0][0x2d0], -R175.reuse ;  /* 0x0000b4008d7c7a23 */ /* 0x100fe200000108af */
[-C--:B------:R-:W-:Y:S03]  /*85f0*/  HMMA.16816.F32 R60, R112, R126.reuse, R60 ;  /* 0x0000007e703c723c */ /* 0x080fe6000000183c */
[----:B------:R4:W-:Y:S01]  /*8600*/  MUFU.EX2 R194, R124 ;  /* 0x0000007c00c27308 */ /* 0x0009e20000000800 */
[----:B------:R-:W-:Y:S04]  /*8610*/  MOV R141, R137 ;  /* 0x00000089008d7202 */ /* 0x000fe80000000f00 */
[C---:B------:R-:W-:Y:S04]  /*8620*/  HMMA.16816.F32 R64, R108.reuse, R126, R64 ;  /* 0x0000007e6c40723c */ /* 0x040fe80000001840 */
[--C-:B-1----:R-:W-:Y:S01]  /*8630*/  FFMA.FTZ R106, R144, c[0x0][0x2d0], -R174.reuse ;  /* 0x0000b400906a7a23 */ /* 0x102fe200000108ae */
[----:B------:R-:W-:Y:S03]  /*8640*/  MOV R144, R182 ;  /* 0x000000b600907202 */ /* 0x000fe60000000f00 */
[-C--:B--2---:R-:W-:Y:S01]  /*8650*/  HMMA.16816.F32 R68, R108, R120.reuse, R68 ;  /* 0x000000786c44723c */ /* 0x084fe20000001844 */
[----:B------:R1:W2:Y:S07]  /*8660*/  MUFU.EX2 R200, R106 ;  /* 0x0000006a00c87308 */ /* 0x0002ae0000000800 */
[C---:B------:R-:W-:Y:S01]  /*8670*/  HMMA.16816.F32 R72, R112.reuse, R120, R72 ;  /* 0x000000787048723c */ /* 0x040fe20000001848 */
[----:B----4-:R-:W4:Y:S07]  /*8680*/  LDSM.16.MT88.4 R124, [R217+0xd00] ;  /* 0x000d0000d97c783b */ /* 0x010f2e0000004200 */
[-C--:B------:R-:W-:Y:S08]  /*8690*/  HMMA.16816.F32 R76, R112, R122.reuse, R76 ;  /* 0x0000007a704c723c */ /* 0x080ff0000000184c */
[C---:B------:R-:W-:Y:S04]  /*86a0*/  HMMA.16816.F32 R80, R108.reuse, R122, R80 ;  /* 0x0000007a6c50723c */ /* 0x040fe80000001850 */
[--C-:B-1----:R-:W-:Y:S01]  /*86b0*/  FFMA.FTZ R106, R143, c[0x0][0x2d0], -R174.reuse ;  /* 0x0000b4008f6a7a23 */ /* 0x102fe200000108ae */
[----:B------:R-:W-:Y:S02]  /*86c0*/  MOV R143, R180 ;  /* 0x000000b4008f7202 */ /* 0x000fe40000000f00 */
[----:B--2---:R-:W-:Y:S01]  /*86d0*/  F2FP.PACK_AB R173, R200, R199 ;  /* 0x000000c7c8ad723e */ /* 0x004fe200000000ff */
[-C--:B---3--:R-:W-:Y:S01]  /*86e0*/  HMMA.16816.F32 R84, R108, R116.reuse, R84 ;  /* 0x000000746c54723c */ /* 0x088fe20000001854 */
[----:B------:R1:W-:Y:S07]  /*86f0*/  MUFU.EX2 R198, R106 ;  /* 0x0000006a00c67308 */ /* 0x0003ee0000000800 */
[C---:B------:R-:W-:Y:S08]  /*8700*/  HMMA.16816.F32 R88, R112.reuse, R116, R88 ;  /* 0x000000747058723c */ /* 0x040ff00000001858 */
[-C--:B------:R-:W-:Y:S08]  /*8710*/  HMMA.16816.F32 R92, R112, R118.reuse, R92 ;  /* 0x00000076705c723c */ /* 0x080ff0000000185c */
[----:B------:R-:W-:Y:S04]  /*8720*/  HMMA.16816.F32 R96, R108, R118, R96 ;  /* 0x000000766c60723c */ /* 0x000fe80000001860 */
[----:B-1----:R-:W-:Y:S01]  /*8730*/  FFMA.FTZ R106, R142, c[0x0][0x2d0], -R174 ;  /* 0x0000b4008e6a7a23 */ /* 0x002fe200000108ae */
[----:B------:R-:W-:Y:S02]  /*8740*/  F2FP.PACK_AB R174, R201, R202 ;  /* 0x000000cac9ae723e */ /* 0x000fe400000000ff */
[----:B------:R-:W-:Y:S01]  /*8750*/  MOV R142, R181 ;  /* 0x000000b5008e7202 */ /* 0x000fe20000000f00 */
[----:B------:R1:W-:Y:S01]  /*8760*/  MUFU.EX2 R197, R106 ;  /* 0x0000006a00c57308 */ /* 0x0003e20000000800 */
[----:B------:R-:W-:Y:S03]  /*8770*/  LDSM.16.MT88.4 R180, [R217+0x2d00] ;  /* 0x002d0000d9b4783b */ /* 0x000fe60000004200 */
[--C-:B-1----:R-:W-:Y:S06]  /*8780*/  FFMA.FTZ R106, R192, c[0x0][0x2d0], -R175.reuse ;  /* 0x0000b400c06a7a23 */ /* 0x102fec00000108af */
[----:B------:R1:W2:Y:S02]  /*8790*/  MUFU.EX2 R192, R106 ;  /* 0x0000006a00c07308 */ /* 0x0002a40000000800 */
[--C-:B-1----:R-:W-:Y:S01]  /*87a0*/  FFMA.FTZ R106, R140, c[0x0][0x2d0], -R175.reuse ;  /* 0x0000b4008c6a7a23 */ /* 0x102fe200000108af */
[----:B------:R-:W-:Y:S02]  /*87b0*/  MOV R140, R138 ;  /* 0x0000008a008c7202 */ /* 0x000fe40000000f00 */
[----:B--2---:R-:W-:Y:S05]  /*87c0*/  F2FP.PACK_AB R176, R194, R192 ;  /* 0x000000c0c2b0723e */ /* 0x004fea00000000ff */
[----:B------:R1:W-:Y:S02]  /*87d0*/  MUFU.EX2 R191, R106 ;  /* 0x0000006a00bf7308 */ /* 0x0003e40000000800 */
[----:B-1----:R-:W-:Y:S01]  /*87e0*/  FFMA.FTZ R106, R189, c[0x0][0x2d0], -R175 ;  /* 0x0000b400bd6a7a23 */ /* 0x002fe200000108af */
[----:B------:R-:W-:Y:S07]  /*87f0*/  F2FP.PACK_AB R175, R197, R198 ;  /* 0x000000c6c5af723e */ /* 0x000fee00000000ff */
[----:B------:R1:W2:Y:S02]  /*8800*/  MUFU.EX2 R189, R106 ;  /* 0x0000006a00bd7308 */ /* 0x0002a40000000800 */
[--C-:B-1----:R-:W-:Y:S01]  /*8810*/  FFMA.FTZ R106, R184, c[0x0][0x2d0], -R105.reuse ;  /* 0x0000b400b86a7a23 */ /* 0x102fe20000010869 */
[----:B--2---:R-:W-:Y:S07]  /*8820*/  F2FP.PACK_AB R178, R189, R191 ;  /* 0x000000bfbdb2723e */ /* 0x004fee00000000ff */
[----:B------:R1:W-:Y:S02]  /*8830*/  MUFU.EX2 R184, R106 ;  /* 0x0000006a00b87308 */ /* 0x0003e40000000800 */
[--C-:B-1----:R-:W-:Y:S02]  /*8840*/  FFMA.FTZ R106, R139, c[0x0][0x2d0], -R105.reuse ;  /* 0x0000b4008b6a7a23 */ /* 0x102fe40000010869 */
[----:B------:R-:W-:Y:S01]  /*8850*/  FFMA.FTZ R105, R172, c[0x0][0x2d0], -R105 ;  /* 0x0000b400ac697a23 */ /* 0x000fe20000010869 */
[----:B------:R-:W-:Y:S01]  /*8860*/  F2FP.PACK_AB R172, R204, R203 ;  /* 0x000000cbccac723e */ /* 0x000fe200000000ff */
[----:B------:R-:W1:Y:S04]  /*8870*/  LDSM.16.MT88.4 R136, [R218+0xd00] ;  /* 0x000d0000da88783b */ /* 0x000e680000004200 */
[----:B------:R-:W2:Y:S02]  /*8880*/  MUFU.EX2 R106, R106 ;  /* 0x0000006a006a7308 */ /* 0x000ea40000000800 */
[-C--:B----4-:R-:W-:Y:S02]  /*8890*/  HMMA.16816.F32 R112, R172, R124.reuse, R4 ;  /* 0x0000007cac70723c */ /* 0x090fe40000001804 */
[----:B------:R-:W3:Y:S06]  /*88a0*/  LDSM.16.MT88.4 R4, [R218+0x2d00] ;  /* 0x002d0000da04783b */ /* 0x000eec0000004200 */
[----:B------:R-:W4:Y:S01]  /*88b0*/  MUFU.EX2 R105, R105 ;  /* 0x0000006900697308 */ /* 0x000f220000000800 */
[----:B--2---:R-:W-:Y:S03]  /*88c0*/  F2FP.PACK_AB R177, R106, R184 ;  /* 0x000000b86ab1723e */ /* 0x004fe600000000ff */
[----:B----4-:R-:W-:Y:S07]  /*88d0*/  F2FP.PACK_AB R179, R105, R107 ;  /* 0x0000006b69b3723e */ /* 0x010fee00000000ff */
[C---:B------:R-:W-:Y:S07]  /*88e0*/  HMMA.16816.F32 R108, R176.reuse, R124, R8 ;  /* 0x0000007cb06c723c */ /* 0x040fee0000001808 */
[----:B------:R-:W-:Y:S01]  /*88f0*/  MOV R11, R143 ;  /* 0x0000008f000b7202 */ /* 0x000fe20000000f00 */
[-C--:B------:R-:W-:Y:S04]  /*8900*/  HMMA.16816.F32 R116, R176, R126.reuse, R12 ;  /* 0x0000007eb074723c */ /* 0x080fe8000000180c */
[----:B------:R-:W-:Y:S02]  /*8910*/  MOV R10, R144 ;  /* 0x00000090000a7202 */ /* 0x000fe40000000f00 */
[----:B------:R-:W-:Y:S02]  /*8920*/  MOV R8, R145 ;  /* 0x0000009100087202 */ /* 0x000fe40000000f00 */
[C---:B------:R-:W-:Y:S01]  /*8930*/  HMMA.16816.F32 R120, R172.reuse, R126, R16 ;  /* 0x0000007eac78723c */ /* 0x040fe20000001810 */
[----:B------:R-:W2:Y:S03]  /*8940*/  LDL.LU R16, [R1+0x4] ;  /* 0x0000040001107983 */ /* 0x000ea60000300800 */
[----:B------:R-:W-:Y:S01]  /*8950*/  MOV R13, R141 ;  /* 0x0000008d000d7202 */ /* 0x000fe20000000f00 */
[----:B------:R-:W4:Y:S01]  /*8960*/  LDL.LU R18, [R1+0x8] ;  /* 0x0000080001127983 */ /* 0x000f220000300800 */
[----:B------:R-:W-:Y:S02]  /*8970*/  MOV R14, R140 ;  /* 0x0000008c000e7202 */ /* 0x000fe40000000f00 */
[-C--:B-1----:R-:W-:Y:S01]  /*8980*/  HMMA.16816.F32 R124, R172, R136.reuse, R20 ;  /* 0x00000088ac7c723c */ /* 0x082fe20000001814 */
[----:B------:R-:W5:Y:S03]  /*8990*/  LDL.LU R19, [R1+0xc] ;  /* 0x00000c0001137983 */ /* 0x000f660000300800 */
[----:B------:R-:W-:Y:S01]  /*89a0*/  MOV R15, R135 ;  /* 0x00000087000f7202 */ /* 0x000fe20000000f00 */
[----:B------:R-:W5:Y:S01]  /*89b0*/  LDL.LU R22, [R1] ;  /* 0x0000000001167983 */ /* 0x000f620000300800 */
[----:B------:R-:W-:Y:S02]  /*89c0*/  MOV R17, R134 ;  /* 0x0000008600117202 */ /* 0x000fe40000000f00 */
[C---:B------:R-:W-:Y:S04]  /*89d0*/  HMMA.16816.F32 R128, R176.reuse, R136, R24 ;  /* 0x00000088b080723c */ /* 0x040fe80000001818 */
[----:B------:R-:W-:Y:S02]  /*89e0*/  MOV R21, R133 ;  /* 0x0000008500157202 */ /* 0x000fe40000000f00 */
[----:B------:R-:W-:Y:S02]  /*89f0*/  MOV R23, R132 ;  /* 0x0000008400177202 */ /* 0x000fe40000000f00 */
[-C--:B------:R-:W-:Y:S04]  /*8a00*/  HMMA.16816.F32 R132, R176, R138.reuse, R28 ;  /* 0x0000008ab084723c */ /* 0x080fe8000000181c */
[----:B------:R-:W-:Y:S02]  /*8a10*/  MOV R9, R146 ;  /* 0x0000009200097202 */ /* 0x000fe40000000f00 */
[----:B------:R-:W-:Y:S02]  /*8a20*/  MOV R12, R142 ;  /* 0x0000008e000c7202 */ /* 0x000fe40000000f00 */
[C---:B------:R-:W-:Y:S08]  /*8a30*/  HMMA.16816.F32 R136, R172.reuse, R138, R32 ;  /* 0x0000008aac88723c */ /* 0x040ff00000001820 */
[-C--:B------:R-:W-:Y:S08]  /*8a40*/  HMMA.16816.F32 R140, R172, R152.reuse, R36 ;  /* 0x00000098ac8c723c */ /* 0x080ff00000001824 */
        /* <DEDUP_REMOVED lines=11> */
[-C--:B---3--:R-:W-:Y:S08]  /*8b00*/  HMMA.16816.F32 R84, R172, R4.reuse, R84 ;  /* 0x00000004ac54723c */ /* 0x088ff00000001854 */
[C---:B------:R-:W-:Y:S08]  /*8b10*/  HMMA.16816.F32 R88, R176.reuse, R4, R88 ;  /* 0x00000004b058723c */ /* 0x040ff00000001858 */
[-C--:B------:R-:W-:Y:S08]  /*8b20*/  HMMA.16816.F32 R92, R176, R6.reuse, R92 ;  /* 0x00000006b05c723c */ /* 0x080ff0000000185c */
[----:B------:R-:W-:Y:S04]  /*8b30*/  HMMA.16816.F32 R96, R172, R6, R96 ;  /* 0x00000006ac60723c */ /* 0x000fe80000001860 */
[----:B--2---:R-:W-:Y:S02]  /*8b40*/  FFMA.FTZ R100, R100, R16, R23 ;  /* 0x0000001064647223 */ /* 0x004fe40000010017 */
[----:B----4-:R-:W-:Y:S02]  /*8b50*/  FFMA.FTZ R3, R3, R18, R17 ;  /* 0x0000001203037223 */ /* 0x010fe40000010011 */
[----:B------:R-:W-:Y:S01]  /*8b60*/  FADD.FTZ R12, R12, R100 ;  /* 0x000000640c0c7221 */ /* 0x000fe20000010000 */
[----:B------:R-:W-:Y:S03]  /*8b70*/  MOV R100, R103 ;  /* 0x0000006700647202 */ /* 0x000fe60000000f00 */
[----:B-----5:R-:W-:Y:S02]  /*8b80*/  FFMA.FTZ R0, R0, R19, R205 ;  /* 0x0000001300007223 */ /* 0x020fe400000100cd */
[----:B------:R-:W-:Y:S02]  /*8b90*/  FADD.FTZ R3, R13, R3 ;  /* 0x000000030d037221 */ /* 0x000fe40000010000 */
[----:B------:R-:W-:Y:S02]  /*8ba0*/  FFMA.FTZ R101, R101, R22, R21 ;  /* 0x0000001665657223 */ /* 0x000fe40000010015 */
[----:B------:R-:W-:Y:S02]  /*8bb0*/  FADD.FTZ R0, R206, R0 ;  /* 0x00000000ce007221 */ /* 0x000fe40000010000 */
        /* <DEDUP_REMOVED lines=51> */
[----:B------:R-:W-:Y:S01]  /*8ef0*/  FADD.FTZ R7, R106, R4 ;  /* 0x000000046a077221 */ /* 0x000fe20000010000 */
[----:B------:R-:W-:Y:S01]  /*8f00*/  MOV R106, R2 ;  /* 0x00000002006a7202 */ /* 0x000fe20000000f00 */
[----:B------:R-:W-:Y:S01]  /*8f10*/  FADD.FTZ R4, R198, R0 ;  /* 0x00000000c6047221 */ /* 0x000fe20000010000 */
[----:B------:R-:W-:Y:S01]  /*8f20*/  STL [R1], R5 ;  /* 0x0000000501007387 */ /* 0x000fe20000100800 */
[----:B------:R-:W-:Y:S02]  /*8f30*/  FADD.FTZ R3, R189, R3 ;  /* 0x00000003bd037221 */ /* 0x000fe40000010000 */
[----:B------:R-:W-:Y:S02]  /*8f40*/  FADD.FTZ R4, R197, R4 ;  /* 0x00000004c5047221 */ /* 0x000fe40000010000 */
[----:B------:R-:W-:Y:S03]  /*8f50*/  FADD.FTZ R0, R107, R7 ;  /* 0x000000076b007221 */ /* 0x000fe60000010000 */
[----:B------:R-:W-:Y:S01]  /*8f60*/  STL [R1+0x4], R4 ;  /* 0x0000040401007387 */ /* 0x000fe20000100800 */
[----:B------:R-:W-:Y:S01]  /*8f70*/  FADD.FTZ R0, R105, R0 ;  /* 0x0000000069007221 */ /* 0x000fe20000010000 */
[----:B------:R-:W-:Y:S02]  /*8f80*/  MOV R105, R102 ;  /* 0x0000006600697202 */ /* 0x000fe40000000f00 */
[----:B------:R1:W-:Y:S04]  /*8f90*/  STL [R1+0x8], R3 ;  /* 0x0000080301007387 */ /* 0x0003e80000100800 */
[----:B------:R2:W-:Y:S01]  /*8fa0*/  STL [R1+0xc], R0 ;  /* 0x00000c0001007387 */ /* 0x0005e20000100800 */
[----:B-1----:R-:W-:Y:S01]  /*8fb0*/  MOV R3, R104 ;  /* 0x0000006800037202 */ /* 0x002fe20000000f00 */
[----:B------:R-:W-:-:S05]  /*8fc0*/  @P0 BRA `(.L_x_11) ;  /* 0xffffc22000000947 */ /* 0x000fca000383ffff */
.L_x_10:
[----:B--2---:R-:W2:Y:S04]  /*8fd0*/  LDL.LU R0, [R1] ;  /* 0x0000000001007983 */ /* 0x004ea80000300800 */
[----:B------:R-:W3:Y:S04]  /*8fe0*/  LDL.LU R4, [R1+0x4] ;  /* 0x0000040001047983 */ /* 0x000ee80000300800 */
[----:B------:R-:W4:Y:S04]  /*8ff0*/  LDL.LU R8, [R1+0x8] ;  /* 0x0000080001087983 */ /* 0x000f280000300800 */
[----:B------:R-:W5:Y:S01]  /*9000*/  LDL.LU R5, [R1+0xc] ;  /* 0x00000c0001057983 */ /* 0x000f620000300800 */
[----:B------:R-:W-:-:S02]  /*9010*/  MOV R18, 0xff800000 ;  /* 0xff80000000127802 */ /* 0x000fc40000000f00 */
[----:B------:R-:W-:Y:S02]  /*9020*/  MOV R19, 0xff800000 ;  /* 0xff80000000137802 */ /* 0x000fe40000000f00 */
[----:B------:R-:W-:Y:S02]  /*9030*/  MOV R20, 0xff800000 ;  /* 0xff80000000147802 */ /* 0x000fe40000000f00 */
[----:B------:R-:W-:Y:S02]  /*9040*/  MOV R21, 0xff800000 ;  /* 0xff80000000157802 */ /* 0x000fe40000000f00 */
[----:B------:R-:W-:Y:S01]  /*9050*/  PLOP3.LUT P4, PT, PT, PT, PT, 0x8, 0x0 ;  /* 0x000000000000781c */ /* 0x000fe20003f8e170 */
[----:B--2---:R-:W1:Y:S04]  /*9060*/  SHFL.BFLY PT, R11, R0, 0x2, 0x1f ;  /* 0x0c401f00000b7f89 */ /* 0x004e6800000e0000 */
[----:B---3--:R-:W2:Y:S04]  /*9070*/  SHFL.BFLY PT, R9, R4, 0x2, 0x1f ;  /* 0x0c401f0004097f89 */ /* 0x008ea800000e0000 */
[----:B----4-:R-:W3:Y:S04]  /*9080*/  SHFL.BFLY PT, R7, R8, 0x2, 0x1f ;  /* 0x0c401f0008077f89 */ /* 0x010ee800000e0000 */
[----:B-----5:R-:W4:Y:S01]  /*9090*/  SHFL.BFLY PT, R6, R5, 0x2, 0x1f ;  /* 0x0c401f0005067f89 */ /* 0x020f2200000e0000 */
[----:B-1----:R-:W-:-:S02]  /*90a0*/  FADD.FTZ R11, R11, R0 ;  /* 0x000000000b0b7221 */ /* 0x002fc40000010000 */
[----:B--2---:R-:W-:-:S03]  /*90b0*/  FADD.FTZ R9, R9, R4 ;  /* 0x0000000409097221 */ /* 0x004fc60000010000 */
[----:B------:R-:W1:Y:S01]  /*90c0*/  SHFL.BFLY PT, R0, R11, 0x1, 0x1f ;  /* 0x0c201f000b007f89 */ /* 0x000e6200000e0000 */
[----:B---3--:R-:W-:-:S03]  /*90d0*/  FADD.FTZ R7, R7, R8 ;  /* 0x0000000807077221 */ /* 0x008fc60000010000 */
[----:B------:R-:W2:Y:S01]  /*90e0*/  SHFL.BFLY PT, R4, R9, 0x1, 0x1f ;  /* 0x0c201f0009047f89 */ /* 0x000ea200000e0000 */
[----:B----4-:R-:W-:-:S03]  /*90f0*/  FADD.FTZ R6, R6, R5 ;  /* 0x0000000506067221 */ /* 0x010fc60000010000 */
[----:B------:R-:W3:Y:S04]  /*9100*/  SHFL.BFLY PT, R3, R7, 0x1, 0x1f ;  /* 0x0c201f0007037f89 */ /* 0x000ee800000e0000 */
[----:B------:R-:W4:Y:S01]  /*9110*/  SHFL.BFLY PT, R5, R6, 0x1, 0x1f ;  /* 0x0c201f0006057f89 */ /* 0x000f2200000e0000 */
[----:B-1----:R-:W-:Y:S01]  /*9120*/  FADD.FTZ R11, R11, R0 ;  /* 0x000000000b0b7221 */ /* 0x002fe20000010000 */
[----:B------:R-:W-:Y:S01]  /*9130*/  MOV R0, RZ ;  /* 0x000000ff00007202 */ /* 0x000fe20000000f00 */
[----:B--2---:R-:W-:-:S03]  /*9140*/  FADD.FTZ R9, R9, R4 ;  /* 0x0000000409097221 */ /* 0x004fc60000010000 */
[----:B------:R-:W-:Y:S02]  /*9150*/  FSETP.NE.FTZ.AND P3, PT, R11, RZ, PT ;  /* 0x000000ff0b00720b */ /* 0x000fe40003f75000 */
[----:B------:R-:W-:Y:S01]  /*9160*/  MOV R4, RZ ;  /* 0x000000ff00047202 */ /* 0x000fe20000000f00 */
[----:B---3--:R-:W-:Y:S01]  /*9170*/  FADD.FTZ R7, R7, R3 ;  /* 0x0000000307077221 */ /* 0x008fe20000010000 */
[----:B------:R-:W-:Y:S02]  /*9180*/  FSETP.NE.FTZ.AND P2, PT, R9, RZ, PT ;  /* 0x000000ff0900720b */ /* 0x000fe40003f55000 */
[----:B------:R-:W-:Y:S01]  /*9190*/  MOV R3, RZ ;  /* 0x000000ff00037202 */ /* 0x000fe20000000f00 */
[----:B----4-:R-:W-:Y:S01]  /*91a0*/  FADD.FTZ R6, R5, R6 ;  /* 0x0000000605067221 */ /* 0x010fe20000010000 */
[----:B------:R-:W-:-:S04]  /*91b0*/  FSETP.NE.FTZ.AND P1, PT, R7, RZ, PT ;  /* 0x000000ff0700720b */ /* 0x000fc80003f35000 */
[----:B------:R-:W-:Y:S01]  /*91c0*/  FSETP.NE.FTZ.AND P0, PT, R6, RZ, PT ;  /* 0x000000ff0600720b */ /* 0x000fe20003f15000 */
[----:B------:R-:W1:Y:S08]  /*91d0*/  @P3 MUFU.RCP R0, R11 ;  /* 0x0000000b00003308 */ /* 0x000e700000001000 */
[----:B------:R-:W2:Y:S04]  /*91e0*/  @P1 MUFU.RCP R3, R7 ;  /* 0x0000000700031308 */ /* 0x000ea80000001000 */
[----:B------:R-:W-:Y:S01]  /*91f0*/  @P0 MOV R8, 0x3f317218 ;  /* 0x3f31721800080802 */ /* 0x000fe20000000f00 */
[----:B-1----:R-:W-:-:S03]  /*9200*/  FMUL.FTZ R112, R0, R112 ;  /* 0x0000007000707220 */ /* 0x002fc60000410000 */
[----:B------:R-:W1:Y:S01]  /*9210*/  @P2 MUFU.RCP R4, R9 ;  /* 0x0000000900042308 */ /* 0x000e620000001000 */
[C---:B------:R-:W-:Y:S02]  /*9220*/  FMUL.FTZ R113, R0.reuse, R113 ;  /* 0x0000007100717220 */ /* 0x040fe40000410000 */
[C---:B------:R-:W-:Y:S02]  /*9230*/  FMUL.FTZ R120, R0.reuse, R120 ;  /* 0x0000007800787220 */ /* 0x040fe40000410000 */
[C---:B------:R-:W-:Y:S02]  /*9240*/  FMUL.FTZ R121, R0.reuse, R121 ;  /* 0x0000007900797220 */ /* 0x040fe40000410000 */
[C---:B------:R-:W-:Y:S01]  /*9250*/  FMUL.FTZ R124, R0.reuse, R124 ;  /* 0x0000007c007c7220 */ /* 0x040fe20000410000 */
[----:B------:R-:W-:Y:S01]  /*9260*/  @P3 MUFU.LG2 R11, R11 ;  /* 0x0000000b000b3308 */ /* 0x000fe20000000c00 */
[C---:B------:R-:W-:Y:S02]  /*9270*/  FMUL.FTZ R125, R0.reuse, R125 ;  /* 0x0000007d007d7220 */ /* 0x040fe40000410000 */
[----:B------:R-:W-:-:S02]  /*9280*/  FMUL.FTZ R136, R0, R136 ;  /* 0x0000008800887220 */ /* 0x000fc40000410000 */
[C---:B------:R-:W-:Y:S02]  /*9290*/  FMUL.FTZ R137, R0.reuse, R137 ;  /* 0x0000008900897220 */ /* 0x040fe40000410000 */
[C---:B------:R-:W-:Y:S01]  /*92a0*/  FMUL.FTZ R140, R0.reuse, R140 ;  /* 0x0000008c008c7220 */ /* 0x040fe20000410000 */
[----:B------:R-:W-:Y:S01]  /*92b0*/  @P2 MUFU.LG2 R9, R9 ;  /* 0x0000000900092308 */ /* 0x000fe20000000c00 */
[C---:B------:R-:W-:Y:S02]  /*92c0*/  FMUL.FTZ R141, R0.reuse, R141 ;  /* 0x0000008d008d7220 */ /* 0x040fe40000410000 */
[C---:B------:R-:W-:Y:S02]  /*92d0*/  FMUL.FTZ R152, R0.reuse, R152 ;  /* 0x0000009800987220 */ /* 0x040fe40000410000 */
[C---:B------:R-:W-:Y:S02]  /*92e0*/  FMUL.FTZ R153, R0.reuse, R153 ;  /* 0x0000009900997220 */ /* 0x040fe40000410000 */
[C---:B------:R-:W-:Y:S01]  /*92f0*/  FMUL.FTZ R156, R0.reuse, R156 ;  /* 0x0000009c009c7220 */ /* 0x040fe20000410000 */
[----:B------:R-:W-:Y:S01]  /*9300*/  @P1 MUFU.LG2 R7, R7 ;  /* 0x0000000700071308 */ /* 0x000fe20000000c00 */
[----:B------:R-:W-:-:S02]  /*9310*/  FMUL.FTZ R157, R0, R157 ;  /* 0x0000009d009d7220 */ /* 0x000fc40000410000 */
[C---:B------:R-:W-:Y:S02]  /*9320*/  FMUL.FTZ R168, R0.reuse, R168 ;  /* 0x000000a800a87220 */ /* 0x040fe40000410000 */
[C---:B------:R-:W-:Y:S02]  /*9330*/  FMUL.FTZ R169, R0.reuse, R169 ;  /* 0x000000a900a97220 */ /* 0x040fe40000410000 */
[C---:B------:R-:W-:Y:S02]  /*9340*/  FMUL.FTZ R68, R0.reuse, R68 ;  /* 0x0000004400447220 */ /* 0x040fe40000410000 */
[C---:B------:R-:W-:Y:S02]  /*9350*/  FMUL.FTZ R69, R0.reuse, R69 ;  /* 0x0000004500457220 */ /* 0x040fe40000410000 */
[C---:B------:R-:W-:Y:S02]  /*9360*/  FMUL.FTZ R80, R0.reuse, R80 ;  /* 0x0000005000507220 */ /* 0x040fe40000410000 */
[----:B------:R-:W-:-:S02]  /*9370*/  FMUL.FTZ R81, R0, R81 ;  /* 0x0000005100517220 */ /* 0x000fc40000410000 */
[C---:B------:R-:W-:Y:S02]  /*9380*/  FMUL.FTZ R84, R0.reuse, R84 ;  /* 0x0000005400547220 */ /* 0x040fe40000410000 */
[C---:B------:R-:W-:Y:S02]  /*9390*/  FMUL.FTZ R85, R0.reuse, R85 ;  /* 0x0000005500557220 */ /* 0x040fe40000410000 */
[C---:B------:R-:W-:Y:S02]  /*93a0*/  FMUL.FTZ R96, R0.reuse, R96 ;  /* 0x0000006000607220 */ /* 0x040fe40000410000 */
[----:B------:R-:W-:Y:S01]  /*93b0*/  FMUL.FTZ R97, R0, R97 ;  /* 0x0000006100617220 */ /* 0x000fe20000410000 */
[----:B------:R-:W-:Y:S01]  /*93c0*/  MOV R0, RZ ;  /* 0x000000ff00007202 */ /* 0x000fe20000000f00 */
[C---:B--2---:R-:W-:Y:S02]  /*93d0*/  FMUL.FTZ R108, R3.reuse, R108 ;  /* 0x0000006c036c7220 */ /* 0x044fe40000410000 */
[----:B------:R-:W-:-:S02]  /*93e0*/  FMUL.FTZ R109, R3, R109 ;  /* 0x0000006d036d7220 */ /* 0x000fc40000410000 */
[C---:B------:R-:W-:Y:S01]  /*93f0*/  FMUL.FTZ R116, R3.reuse, R116 ;  /* 0x0000007403747220 */ /* 0x040fe20000410000 */
[----:B------:R-:W2:Y:S01]  /*9400*/  @P0 MUFU.RCP R0, R6 ;  /* 0x0000000600000308 */ /* 0x000ea20000001000 */
[C---:B------:R-:W-:Y:S02]  /*9410*/  FMUL.FTZ R117, R3.reuse, R117 ;  /* 0x0000007503757220 */ /* 0x040fe40000410000 */
[C---:B------:R-:W-:Y:S02]  /*9420*/  FMUL.FTZ R128, R3.reuse, R128 ;  /* 0x0000008003807220 */ /* 0x040fe40000410000 */
[C---:B------:R-:W-:Y:S02]  /*9430*/  FMUL.FTZ R129, R3.reuse, R129 ;  /* 0x0000008103817220 */ /* 0x040fe40000410000 */
[C---:B------:R-:W-:Y:S01]  /*9440*/  FMUL.FTZ R132, R3.reuse, R132 ;  /* 0x0000008403847220 */ /* 0x040fe20000410000 */
[----:B------:R-:W3:Y:S01]  /*9450*/  @P0 MUFU.LG2 R6, R6 ;  /* 0x0000000600060308 */ /* 0x000ee20000000c00 */
        /* <DEDUP_REMOVED lines=17> */
[----:B------:R-:W-:Y:S01]  /*9570*/  @P2 MOV R3, 0x3f317218 ;  /* 0x3f31721800032802 */ /* 0x000fe20000000f00 */
[C---:B-1----:R-:W-:Y:S02]  /*9580*/  FMUL.FTZ R114, R4.reuse, R114 ;  /* 0x0000007204727220 */ /* 0x042fe40000410000 */
        /* <DEDUP_REMOVED lines=24> */
[C---:B--2---:R-:W-:Y:S02]  /*9710*/  FMUL.FTZ R110, R0.reuse, R110 ;  /* 0x0000006e006e7220 */ /* 0x044fe40000410000 */
        /* <DEDUP_REMOVED lines=24> */
[----:B------:R-:W-:Y:S02]  /*98a0*/  @P2 FMUL.FTZ R5, R3, c[0x0][0x2d0] ;  /* 0x0000b40003052a20 */ /* 0x000fe40000410000 */
[----:B------:R-:W-:-:S02]  /*98b0*/  @P3 FMUL.FTZ R10, R4, c[0x0][0x2d0] ;  /* 0x0000b400040a3a20 */ /* 0x000fc40000410000 */
[----:B------:R-:W-:Y:S02]  /*98c0*/  @P1 FMUL.FTZ R3, R0, c[0x0][0x2d0] ;  /* 0x0000b40000031a20 */ /* 0x000fe40000410000 */
[----:B------:R-:W-:Y:S02]  /*98d0*/  @P3 FMUL.FTZ R11, R11, 0.69314718246459960938 ;  /* 0x3f3172180b0b3820 */ /* 0x000fe40000410000 */
[----:B------:R-:W-:Y:S02]  /*98e0*/  @P2 FMUL.FTZ R9, R9, 0.69314718246459960938 ;  /* 0x3f31721809092820 */ /* 0x000fe40000410000 */
[----:B------:R-:W-:Y:S02]  /*98f0*/  @P1 FMUL.FTZ R7, R7, 0.69314718246459960938 ;  /* 0x3f31721807071820 */ /* 0x000fe40000410000 */
[----:B---3--:R-:W-:Y:S02]  /*9900*/  @P0 FMUL.FTZ R4, R6, 0.69314718246459960938 ;  /* 0x3f31721806040820 */ /* 0x008fe40000410000 */
[----:B------:R-:W-:-:S02]  /*9910*/  @P0 FMUL.FTZ R0, R8, c[0x0][0x2d0] ;  /* 0x0000b40008000a20 */ /* 0x000fc40000410000 */
[----:B------:R-:W-:Y:S02]  /*9920*/  @P3 FFMA.FTZ R18, R10, R104, R11 ;  /* 0x000000680a123223 */ /* 0x000fe4000001000b */
[----:B------:R-:W-:Y:S02]  /*9930*/  @P2 FFMA.FTZ R19, R5, R103, R9 ;  /* 0x0000006705132223 */ /* 0x000fe40000010009 */
[----:B------:R-:W-:Y:S02]  /*9940*/  @P1 FFMA.FTZ R20, R3, R102, R7 ;  /* 0x0000006603141223 */ /* 0x000fe40000010007 */
[----:B------:R-:W-:Y:S02]  /*9950*/  @P0 FFMA.FTZ R21, R0, R2, R4 ;  /* 0x0000000200150223 */ /* 0x000fe40000010004 */
.L_x_3:
[----:B-1----:R-:W-:Y:S05]  /*9960*/  @P4 BRA `(.L_x_12) ;  /* 0x00001a2000004947 */ /* 0x002fea0003800000 */
[----:B------:R-:W2:Y:S01]  /*9970*/  LDL.LU R14, [R1+0x50] ;  /* 0x00005000010e7983 */ /* 0x000ea20000300800 */
[----:B------:R-:W-:Y:S01]  /*9980*/  MOV R24, c[0x0][0x4e8] ;  /* 0x00013a0000187a02 */ /* 0x000fe20000000f00 */
[----:B------:R-:W-:Y:S02]  /*9990*/  BSSY B0, `(.L_x_13) ;  /* 0x00000c1000007945 */ /* 0x000fe40003800000 */
[----:B------:R-:W1:Y:S01]  /*99a0*/  S2R R16, SR_TID.X ;  /* 0x0000000000107919 */ /* 0x000e620000002100 */
[C---:B------:R-:W-:Y:S01]  /*99b0*/  ISETP.NE.AND P0, PT, R24.reuse, 0x1, PT ;  /* 0x000000011800780c */ /* 0x040fe20003f05270 */
[----:B------:R-:W-:-:S02]  /*99c0*/  IMAD R24, R24, c[0x0][0x388], RZ ;  /* 0x0000e20018187a24 */ /* 0x000fc400078e02ff */
[----:B------:R-:W3:Y:S04]  /*99d0*/  S2R R12, SR_CTAID.Y ;  /* 0x00000000000c7919 */ /* 0x000ee80000002600 */
[----:B------:R-:W4:Y:S04]  /*99e0*/  S2R R13, SR_CTAID.Z ;  /* 0x00000000000d7919 */ /* 0x000f280000002700 */
[----:B------:R-:W5:Y:S01]  /*99f0*/  S2R R15, SR_CTAID.X ;  /* 0x00000000000f7919 */ /* 0x000f620000002500 */
[----:B-1----:R-:W-:-:S04]  /*9a00*/  SHF.R.S32.HI R11, RZ, 0x1f, R16 ;  /* 0x0000001fff0b7819 */ /* 0x002fc80000011410 */
[CC--:B------:R-:W-:Y:S02]  /*9a10*/  LEA.HI R4, R11.reuse, R16.reuse, RZ, 0x2 ;  /* 0x000000100b047211 */ /* 0x0c0fe400078f10ff */
[----:B------:R-:W-:Y:S02]  /*9a20*/  LEA.HI R11, R11, R16, RZ, 0x5 ;  /* 0x000000100b0b7211 */ /* 0x000fe400078f28ff */
[----:B------:R-:W-:Y:S02]  /*9a30*/  LOP3.LUT R4, R4, 0xfffffffc, RZ, 0xc0, !PT ;  /* 0xfffffffc04047812 */ /* 0x000fe400078ec0ff */
[--C-:B------:R-:W-:Y:S02]  /*9a40*/  SHF.R.S32.HI R6, RZ, 0x5, R11.reuse ;  /* 0x00000005ff067819 */ /* 0x100fe4000001140b */
[----:B------:R-:W-:Y:S02]  /*9a50*/  SHF.R.S32.HI R5, RZ, 0x1f, R11 ;  /* 0x0000001fff057819 */ /* 0x000fe4000001140b */
[----:B------:R-:W-:Y:S01]  /*9a60*/  LOP3.LUT R11, R11, 0xffffffe0, RZ, 0xc0, !PT ;  /* 0xffffffe00b0b7812 */ /* 0x000fe200078ec0ff */
[----:B------:R-:W-:Y:S01]  /*9a70*/  BAR.SYNC.DEFER_BLOCKING 0x1, 0x80 ;  /* 0x0042000000007b1d */ /* 0x000fe20000010000 */
[----:B--2---:R-:W-:Y:S01]  /*9a80*/  SHF.R.S32.HI R10, RZ, 0x1f, R14 ;  /* 0x0000001fff0a7819 */ /* 0x004fe2000001140e */
[----:B------:R-:W-:-:S04]  /*9a90*/  IMAD.WIDE.U32 R2, R14, c[0x0][0x4d0], RZ ;  /* 0x000134000e027a25 */ /* 0x000fc800078e00ff */
[----:B------:R-:W-:Y:S02]  /*9aa0*/  IMAD R0, R10, c[0x0][0x4d0], RZ ;  /* 0x000134000a007a24 */ /* 0x000fe400078e02ff */
[----:B------:R-:W-:Y:S02]  /*9ab0*/  IMAD.MOV R9, RZ, RZ, -R14 ;  /* 0x000000ffff097224 */ /* 0x000fe400078e0a0e */
[----:B------:R-:W-:Y:S02]  /*9ac0*/  IMAD R8, R14, c[0x0][0x4d4], R0 ;  /* 0x000135000e087a24 */ /* 0x000fe400078e0200 */
[----:B------:R-:W-:Y:S01]  /*9ad0*/  IMAD.IADD R0, R16, 0x1, -R4 ;  /* 0x0000000110007824 */ /* 0x000fe200078e0a04 */
[----:B------:R-:W-:Y:S01]  /*9ae0*/  LEA.HI R4, R5, R6, RZ, 0x2 ;  /* 0x0000000605047211 */ /* 0x000fe200078f10ff */
[----:B------:R-:W-:Y:S01]  /*9af0*/  IMAD.IADD R5, R3, 0x1, R8 ;  /* 0x0000000103057824 */ /* 0x000fe200078e0208 */
[----:B------:R-:W-:Y:S01]  /*9b00*/  IADD3 R16, -R11, R16, RZ ;  /* 0x000000100b107210 */ /* 0x000fe20007ffe1ff */
[----:B---3--:R-:W-:Y:S01]  /*9b10*/  IMAD R12, R9, c[0x0][0x550], R12 ;  /* 0x00015400090c7a24 */ /* 0x008fe200078e020c */
[----:B------:R-:W-:-:S02]  /*9b20*/  LEA.HI R7, R0, R0, RZ, 0x1 ;  /* 0x0000000000077211 */ /* 0x000fc400078f08ff */
[----:B------:R-:W-:Y:S01]  /*9b30*/  LOP3.LUT R8, R4, 0xffffffc, RZ, 0xc0, !PT ;  /* 0x0ffffffc04087812 */ /* 0x000fe200078ec0ff */
[----:B------:R-:W-:Y:S01]  /*9b40*/  IMAD.MOV.U32 R4, RZ, RZ, R2 ;  /* 0x000000ffff047224 */ /* 0x000fe200078e0002 */
[C---:B------:R-:W-:Y:S01]  /*9b50*/  LOP3.LUT R3, R7.reuse, 0x1ffffffe, RZ, 0xc0, !PT ;  /* 0x1ffffffe07037812 */ /* 0x040fe200078ec0ff */
[----:B------:R-:W-:Y:S01]  /*9b60*/  IMAD.SHL.U32 R2, R7, 0x20, RZ ;  /* 0x0000002007027824 */ /* 0x000fe200078e00ff */
[----:B------:R-:W-:Y:S01]  /*9b70*/  SHF.R.S32.HI R7, RZ, 0x1f, R16 ;  /* 0x0000001fff077819 */ /* 0x000fe20000011410 */
[----:B------:R-:W-:Y:S01]  /*9b80*/  IMAD.IADD R9, R6, 0x1, -R8 ;  /* 0x0000000106097824 */ /* 0x000fe200078e0a08 */
[----:B------:R-:W-:Y:S01]  /*9b90*/  IADD3 R8, R0, -R3, RZ ;  /* 0x8000000300087210 */ /* 0x000fe20007ffe0ff */
[----:B------:R-:W-:Y:S01]  /*9ba0*/  IMAD R0, R10, c[0x0][0x438], RZ ;  /* 0x00010e000a007a24 */ /* 0x000fe200078e02ff */
[----:B------:R-:W-:Y:S01]  /*9bb0*/  LEA.HI R17, R7, R16, RZ, 0x2 ;  /* 0x0000001007117211 */ /* 0x000fe200078f10ff */
[----:B----4-:R-:W-:Y:S01]  /*9bc0*/  IMAD.WIDE.U32 R4, R13, c[0x0][0x4d8], R4 ;  /* 0x000136000d047a25 */ /* 0x010fe200078e0004 */
[----:B------:R-:W-:-:S02]  /*9bd0*/  SHF.R.S32.HI R10, RZ, 0x1f, R13 ;  /* 0x0000001fff0a7819 */ /* 0x000fc4000001140d */
[----:B------:R-:W-:Y:S01]  /*9be0*/  SHF.R.S32.HI R7, RZ, 0x2, R17 ;  /* 0x00000002ff077819 */ /* 0x000fe20000011411 */
[----:B------:R-:W-:Y:S01]  /*9bf0*/  IMAD R6, R14, c[0x0][0x43c], R0 ;  /* 0x00010f000e067a24 */ /* 0x000fe200078e0200 */
[----:B------:R-:W-:Y:S01]  /*9c00*/  LOP3.LUT R0, R2, 0xffffffc0, RZ, 0xc0, !PT ;  /* 0xffffffc002007812 */ /* 0x000fe200078ec0ff */
[----:B------:R-:W-:Y:S01]  /*9c10*/  IMAD.WIDE.U32 R2, R14, c[0x0][0x438], RZ ;  /* 0x00010e000e027a25 */ /* 0x000fe200078e00ff */
[----:B------:R-:W-:-:S03]  /*9c20*/  LOP3.LUT P1, RZ, R16, 0x3, RZ, 0xc0, !PT ;  /* 0x0000000310ff7812 */ /* 0x000fc6000782c0ff */
[----:B------:R-:W-:Y:S02]  /*9c30*/  IMAD R8, R8, 0x8, R0 ;  /* 0x0000000808087824 */ /* 0x000fe400078e0200 */
[----:B------:R-:W-:Y:S02]  /*9c40*/  IMAD R14, R9, 0x10, R7 ;  /* 0x00000010090e7824 */ /* 0x000fe400078e0207 */
[----:B------:R-:W-:Y:S02]  /*9c50*/  IMAD R11, R10, c[0x0][0x4d8], RZ ;  /* 0x000136000a0b7a24 */ /* 0x000fe400078e02ff */
[----:B------:R-:W-:Y:S02]  /*9c60*/  IMAD.IADD R8, R14, 0x1, R8 ;  /* 0x000000010e087824 */ /* 0x000fe400078e0208 */
[----:B------:R-:W-:Y:S02]  /*9c70*/  IMAD.IADD R3, R3, 0x1, R6 ;  /* 0x0000000103037824 */ /* 0x000fe400078e0206 */
[----:B------:R-:W-:-:S02]  /*9c80*/  IMAD R6, R10, c[0x0][0x440], RZ ;  /* 0x000110000a067a24 */ /* 0x000fc400078e02ff */
[----:B-----5:R-:W-:Y:S02]  /*9c90*/  IMAD R8, R15, 0x80, R8 ;  /* 0x000000800f087824 */ /* 0x020fe400078e0208 */
[C---:B------:R-:W-:Y:S02]  /*9ca0*/  IMAD R0, R13.reuse, c[0x0][0x4dc], R11 ;  /* 0x000137000d007a24 */ /* 0x040fe400078e020b */
[C---:B------:R-:W-:Y:S02]  /*9cb0*/  IMAD R6, R13.reuse, c[0x0][0x444], R6 ;  /* 0x000111000d067a24 */ /* 0x040fe400078e0206 */
[----:B------:R-:W-:Y:S01]  /*9cc0*/  IMAD.WIDE.U32 R2, R13, c[0x0][0x440], R2 ;  /* 0x000110000d027a25 */ /* 0x000fe200078e0002 */
[----:B------:R-:W-:Y:S02]  /*9cd0*/  IADD3 R5, R5, R0, RZ ;  /* 0x0000000005057210 */ /* 0x000fe40007ffe0ff */
[----:B------:R-:W-:Y:S01]  /*9ce0*/  SHF.R.S32.HI R0, RZ, 0x1f, R12 ;  /* 0x0000001fff007819 */ /* 0x000fe2000001140c */
[----:B------:R-:W-:Y:S01]  /*9cf0*/  @P0 IMAD.HI.U32 R11, R8, c[0x0][0x4ec], RZ ;  /* 0x00013b00080b0a27 */ /* 0x000fe200078e00ff */
[----:B------:R-:W-:-:S03]  /*9d00*/  IADD3 R3, R3, R6, RZ ;  /* 0x0000000603037210 */ /* 0x000fc60007ffe0ff */
[----:B------:R-:W-:-:S04]  /*9d10*/  @P0 IMAD.HI.U32 R10, R8, c[0x0][0x4ec], RZ ;  /* 0x00013b00080a0a27 */ /* 0x000fc800078e00ff */
[--C-:B------:R-:W-:Y:S01]  /*9d20*/  IMAD.MOV.U32 R6, RZ, RZ, R8.reuse ;  /* 0x000000ffff067224 */ /* 0x100fe200078e0008 */
[----:B------:R-:W-:Y:S01]  /*9d30*/  @P0 SHF.R.U32.HI R6, RZ, c[0x0][0x4f0], R11 ;  /* 0x00013c00ff060a19 */ /* 0x000fe2000001160b */
[----:B------:R-:W-:Y:S01]  /*9d40*/  IMAD.MOV.U32 R7, RZ, RZ, R8 ;  /* 0x000000ffff077224 */ /* 0x000fe200078e0008 */
[----:B------:R-:W-:Y:S01]  /*9d50*/  @P0 SHF.R.U32.HI R7, RZ, c[0x0][0x4f0], R10 ;  /* 0x00013c00ff070a19 */ /* 0x000fe2000001160a */
[----:B------:R-:W-:Y:S01]  /*9d60*/  IMAD R9, R0, c[0x0][0x448], RZ ;  /* 0x0001120000097a24 */ /* 0x000fe200078e02ff */
[----:B------:R-:W-:Y:S01]  /*9d70*/  IADD3 R10, -R6, RZ, RZ ;  /* 0x000000ff060a7210 */ /* 0x000fe20007ffe1ff */
[----:B------:R-:W-:Y:S02]  /*9d80*/  IMAD R0, R0, c[0x0][0x4e0], RZ ;  /* 0x0001380000007a24 */ /* 0x000fe400078e02ff */
[C---:B------:R-:W-:Y:S01]  /*9d90*/  IMAD R11, R12.reuse, c[0x0][0x44c], R9 ;  /* 0x000113000c0b7a24 */ /* 0x040fe200078e0209 */
[----:B------:R-:W-:Y:S01]  /*9da0*/  SHF.R.S32.HI R9, RZ, 0x1f, R7 ;  /* 0x0000001fff097819 */ /* 0x000fe20000011407 */
[----:B------:R-:W-:-:S02]  /*9db0*/  IMAD R13, R12, c[0x0][0x4e4], R0 ;  /* 0x000139000c0d7a24 */ /* 0x000fc400078e0200 */
[----:B------:R-:W-:-:S04]  /*9dc0*/  IMAD.WIDE.U32 R4, R12, c[0x0][0x4e0], R4 ;  /* 0x000138000c047a25 */ /* 0x000fc800078e0004 */
[----:B------:R-:W-:Y:S01]  /*9dd0*/  IMAD R0, R10, c[0x0][0x4e8], R8 ;  /* 0x00013a000a007a24 */ /* 0x000fe200078e0208 */
[----:B------:R-:W-:Y:S01]  /*9de0*/  SHF.R.S32.HI R10, RZ, 0x1f, R6 ;  /* 0x0000001fff0a7819 */ /* 0x000fe20000011406 */
[----:B------:R-:W-:Y:S01]  /*9df0*/  IMAD R9, R9, c[0x0][0x430], RZ ;  /* 0x00010c0009097a24 */ /* 0x000fe200078e02ff */
[----:B------:R-:W-:Y:S01]  /*9e00*/  IADD3 R4, P0, R6, R4, RZ ;  /* 0x0000000406047210 */ /* 0x000fe20007f1e0ff */
[----:B------:R-:W-:Y:S01]  /*9e10*/  IMAD.WIDE.U32 R2, R12, c[0x0][0x448], R2 ;  /* 0x000112000c027a25 */ /* 0x000fe200078e0002 */
[----:B------:R-:W-:Y:S02]  /*9e20*/  SHF.R.S32.HI R6, RZ, 0x1f, R0 ;  /* 0x0000001fff067819 */ /* 0x000fe40000011400 */
[----:B------:R-:W-:Y:S01]  /*9e30*/  IADD3.X R5, R10, R5, R13, P0, !PT ;  /* 0x000000050a057210 */ /* 0x000fe200007fe40d */
[----:B------:R-:W-:Y:S02]  /*9e40*/  IMAD R10, R7, c[0x0][0x434], R9 ;  /* 0x00010d00070a7a24 */ /* 0x000fe400078e0209 */
[----:B------:R-:W-:-:S02]  /*9e50*/  IMAD R9, R6, c[0x0][0x4c8], RZ ;  /* 0x0001320006097a24 */ /* 0x000fc400078e02ff */
[----:B------:R-:W-:Y:S02]  /*9e60*/  IMAD.MOV R6, RZ, RZ, -R7 ;  /* 0x000000ffff067224 */ /* 0x000fe400078e0a07 */
[----:B------:R-:W-:-:S04]  /*9e70*/  IMAD.WIDE.U32 R4, R0, c[0x0][0x4c8], R4 ;  /* 0x0001320000047a25 */ /* 0x000fc800078e0004 */
[----:B------:R-:W-:Y:S02]  /*9e80*/  IMAD R0, R0, c[0x0][0x4cc], R9 ;  /* 0x0001330000007a24 */ /* 0x000fe400078e0209 */
[----:B------:R-:W-:Y:S02]  /*9e90*/  IMAD.IADD R3, R3, 0x1, R11 ;  /* 0x0000000103037824 */ /* 0x000fe400078e020b */
[----:B------:R-:W-:Y:S01]  /*9ea0*/  IMAD R13, R6, c[0x0][0x4e8], R8 ;  /* 0x00013a00060d7a24 */ /* 0x000fe200078e0208 */
[C---:B------:R-:W-:Y:S01]  /*9eb0*/  LEA R6, P0, R4.reuse, c[0x0][0x4a8], 0x2 ;  /* 0x00012a0004067a11 */ /* 0x040fe200078010ff */
[----:B------:R-:W-:Y:S02]  /*9ec0*/  IMAD.IADD R0, R5, 0x1, R0 ;  /* 0x0000000105007824 */ /* 0x000fe400078e0200 */
[----:B------:R-:W-:Y:S01]  /*9ed0*/  IMAD.WIDE.U32 R2, R7, c[0x0][0x430], R2 ;  /* 0x00010c0007027a25 */ /* 0x000fe200078e0002 */
[----:B------:R-:W-:Y:S01]  /*9ee0*/  SHF.R.S32.HI R7, RZ, 0x1f, R13 ;  /* 0x0000001fff077819 */ /* 0x000fe2000001140d */
[----:B------:R-:W-:Y:S01]  /*9ef0*/  SHFL.IDX PT, R8, R6, 0x2, 0x1c1f ;  /* 0x005c1f0006087f89 */ /* 0x000fe200000e0000 */
[----:B------:R-:W-:Y:S01]  /*9f00*/  LEA.HI.X R0, R4, c[0x0][0x4ac], R0, 0x2, P0 ;  /* 0x00012b0004007a11 */ /* 0x000fe200000f1400 */
[----:B------:R-:W-:Y:S01]  /*9f10*/  IMAD R12, R15, 0x80, R14 ;  /* 0x000000800f0c7824 */ /* 0x000fe200078e020e */
[----:B------:R-:W-:Y:S01]  /*9f20*/  IADD3 R3, R3, R10, RZ ;  /* 0x0000000a03037210 */ /* 0x000fe20007ffe0ff */
[----:B------:R-:W-:Y:S01]  /*9f30*/  IMAD R7, R7, c[0x0][0x428], RZ ;  /* 0x00010a0007077a24 */ /* 0x000fe200078e02ff */
[----:B------:R-:W-:Y:S02]  /*9f40*/  SHFL.IDX PT, R4, R6, RZ, 0x1c1f ;  /* 0x001c1fff06047589 */ /* 0x000fe400000e0000 */
[C---:B------:R-:W-:Y:S01]  /*9f50*/  IADD3 R14, R12.reuse, 0x40, RZ ;  /* 0x000000400c0e7810 */ /* 0x040fe20007ffe0ff */
[C---:B------:R-:W-:Y:S01]  /*9f60*/  IMAD R15, R13.reuse, c[0x0][0x42c], R7 ;  /* 0x00010b000d0f7a24 */ /* 0x040fe200078e0207 */
[----:B------:R-:W1:Y:S01]  /*9f70*/  SHFL.IDX PT, R5, R0, RZ, 0x1c1f ;  /* 0x001c1fff00057589 */ /* 0x000e6200000e0000 */
[----:B------:R-:W-:Y:S01]  /*9f80*/  IMAD.WIDE.U32 R2, R13, c[0x0][0x428], R2 ;  /* 0x00010a000d027a25 */ /* 0x000fe200078e0002 */
[----:B------:R-:W-:-:S02]  /*9f90*/  IADD3 R13, R12, 0x48, RZ ;  /* 0x000000480c0d7810 */ /* 0x000fc40007ffe0ff */
[----:B------:R-:W-:Y:S01]  /*9fa0*/  SHFL.IDX PT, R10, R6, 0x1, 0x1c1f ;  /* 0x003c1f00060a7f89 */ /* 0x000fe200000e0000 */
[-C--:B------:R-:W-:Y:S02]  /*9fb0*/  ISETP.GE.OR P4, PT, R12, R24.reuse, P1 ;  /* 0x000000180c00720c */ /* 0x080fe40000f86670 */
[-C--:B------:R-:W-:Y:S01]  /*9fc0*/  ISETP.GE.OR P2, PT, R14, R24.reuse, P1 ;  /* 0x000000180e00720c */ /* 0x080fe20000f46670 */
[----:B------:R-:W2:Y:S01]  /*9fd0*/  SHFL.IDX PT, R11, R0, 0x1, 0x1c1f ;  /* 0x003c1f00000b7f89 */ /* 0x000ea200000e0000 */
[----:B------:R-:W-:Y:S02]  /*9fe0*/  IADD3 R3, R3, R15, RZ ;  /* 0x0000000f03037210 */ /* 0x000fe40007ffe0ff */
[----:B------:R-:W-:Y:S01]  /*9ff0*/  LEA R23, P0, R2, c[0x0][0x400], 0x2 ;  /* 0x0001000002177a11 */ /* 0x000fe200078010ff */
[----:B------:R-:W3:Y:S01]  /*a000*/  SHFL.IDX PT, R9, R0, 0x2, 0x1c1f ;  /* 0x005c1f0000097f89 */ /* 0x000ee200000e0000 */
[-C--:B------:R-:W-:Y:S02]  /*a010*/  ISETP.GE.AND P5, PT, R14, R24.reuse, PT ;  /* 0x000000180e00720c */ /* 0x080fe40003fa6270 */
[----:B------:R-:W-:Y:S01]  /*a020*/  LEA.HI.X R22, R2, c[0x0][0x404], R3, 0x2, P0 ;  /* 0x0001010002167a11 */ /* 0x000fe200000f1403 */
[----:B------:R-:W-:Y:S01]  /*a030*/  SHFL.IDX PT, R6, R6, 0x3, 0x1c1f ;  /* 0x007c1f0006067f89 */ /* 0x000fe200000e0000 */
[----:B------:R-:W-:-:S03]  /*a040*/  ISETP.GE.AND P6, PT, R13, R24, PT ;  /* 0x000000180d00720c */ /* 0x000fc60003fc6270 */
[----:B------:R4:W5:Y:S04]  /*a050*/  SHFL.IDX PT, R7, R0, 0x3, 0x1c1f ;  /* 0x007c1f0000077f89 */ /* 0x00096800000e0000 */
[----:B-1----:R1:W-:Y:S04]  /*a060*/  @!P4 ST.E [R4.64], R18 ;  /* 0x000000120400c985 */ /* 0x0023e8000c101906 */
[----:B------:R1:W1:Y:S04]  /*a070*/  SHFL.IDX PT, R2, R23, RZ, 0x1c1f ;  /* 0x001c1fff17027589 */ /* 0x00026800000e0000 */
[----:B------:R1:W1:Y:S01]  /*a080*/  SHFL.IDX PT, R3, R22, RZ, 0x1c1f ;  /* 0x001c1fff16037589 */ /* 0x00026200000e0000 */
[----:B----4-:R-:W-:-:S04]  /*a090*/  IADD3 R0, R12, 0x8, RZ ;  /* 0x000000080c007810 */ /* 0x010fc80007ffe0ff */
[CC--:B------:R-:W-:Y:S02]  /*a0a0*/  ISETP.GE.OR P3, PT, R0.reuse, R24.reuse, P1 ;  /* 0x000000180000720c */ /* 0x0c0fe40000f66670 */
[-C--:B------:R-:W-:Y:S02]  /*a0b0*/  ISETP.GE.OR P1, PT, R13, R24.reuse, P1 ;  /* 0x000000180d00720c */ /* 0x080fe40000f26670 */
[----:B------:R-:W-:Y:S02]  /*a0c0*/  ISETP.GE.AND P0, PT, R0, R24, PT ;  /* 0x000000180000720c */ /* 0x000fe40003f06270 */
[----:B------:R-:W-:-:S05]  /*a0d0*/  LOP3.LUT R0, R17, 0x7ffffffc, RZ, 0xc0, !PT ;  /* 0x7ffffffc11007812 */ /* 0x000fca00078ec0ff */
[----:B------:R-:W-:Y:S02]  /*a0e0*/  IMAD.IADD R0, R16, 0x1, -R0 ;  /* 0x0000000110007824 */ /* 0x000fe400078e0a00 */
[----:B--2---:R2:W-:Y:S03]  /*a0f0*/  @!P3 ST.E [R10.64], R19 ;  /* 0x000000130a00b985 */ /* 0x0045e6000c101906 */
[----:B------:R-:W-:Y:S01]  /*a100*/  SHF.L.U32 R0, R0, 0x1, RZ ;  /* 0x0000000100007819 */ /* 0x000fe200000006ff */
[----:B---3--:R2:W-:Y:S04]  /*a110*/  @!P2 ST.E [R8.64], R20 ;  /* 0x000000140800a985 */ /* 0x0085e8000c101906 */
[----:B-----5:R2:W-:Y:S01]  /*a120*/  @!P1 ST.E [R6.64], R21 ;  /* 0x0000001506009985 */ /* 0x0205e2000c101906 */
[----:B------:R-:W-:-:S13]  /*a130*/  ISETP.GE.AND P1, PT, R12, R24, PT ;  /* 0x000000180c00720c */ /* 0x000fda0003f26270 */
[----:B------:R-:W-:Y:S05]  /*a140*/  @P1 BRA `(.L_x_14) ;  /* 0x0000045000001947 */ /* 0x000fea0003800000 */
[C---:B-12---:R-:W-:Y:S02]  /*a150*/  IADD3 R6, R0.reuse, 0x8, RZ ;  /* 0x0000000800067810 */ /* 0x046fe40007ffe0ff */
[----:B------:R-:W-:Y:S02]  /*a160*/  IADD3 R5, R0, 0x10, RZ ;  /* 0x0000001000057810 */ /* 0x000fe40007ffe0ff */
[----:B------:R-:W-:Y:S02]  /*a170*/  ISETP.GE.AND P3, PT, R6, c[0x0][0x3c8], PT ;  /* 0x0000f20006007a0c */ /* 0x000fe40003f66270 */
[----:B------:R-:W-:Y:S02]  /*a180*/  ISETP.GE.AND P2, PT, R5, c[0x0][0x3c8], PT ;  /* 0x0000f20005007a0c */ /* 0x000fe40003f46270 */
[C---:B------:R-:W-:Y:S02]  /*a190*/  IADD3 R4, R0.reuse, 0x18, RZ ;  /* 0x0000001800047810 */ /* 0x040fe40007ffe0ff */
[----:B------:R-:W-:-:S02]  /*a1a0*/  ISETP.GE.AND P4, PT, R0, c[0x0][0x3c8], PT ;  /* 0x0000f20000007a0c */ /* 0x000fc40003f86270 */
[----:B------:R-:W-:-:S05]  /*a1b0*/  ISETP.GE.AND P1, PT, R4, c[0x0][0x3c8], PT ;  /* 0x0000f20004007a0c */ /* 0x000fca0003f26270 */
[----:B------:R-:W-:Y:S02]  /*a1c0*/  @!P3 LEA.HI R6, R6, R6, RZ, 0x1 ;  /* 0x000000060606b211 */ /* 0x000fe400078f08ff */
[----:B------:R-:W-:Y:S02]  /*a1d0*/  @!P2 LEA.HI R5, R5, R5, RZ, 0x1 ;  /* 0x000000050505a211 */ /* 0x000fe400078f08ff */
[----:B------:R-:W-:Y:S02]  /*a1e0*/  @!P3 LOP3.LUT R6, R6, 0xfffffffe, RZ, 0xc0, !PT ;  /* 0xfffffffe0606b812 */ /* 0x000fe400078ec0ff */
[----:B------:R-:W-:Y:S01]  /*a1f0*/  @!P2 LOP3.LUT R5, R5, 0xfffffffe, RZ, 0xc0, !PT ;  /* 0xfffffffe0505a812 */ /* 0x000fe200078ec0ff */
[----:B------:R-:W-:Y:S01]  /*a200*/  @!P4 IMAD.WIDE R8, R0, 0x4, R2 ;  /* 0x000000040008c825 */ /* 0x000fe200078e0202 */
[----:B------:R-:W-:-:S03]  /*a210*/  @!P1 LEA.HI R10, R4, R4, RZ, 0x1 ;  /* 0x00000004040a9211 */ /* 0x000fc600078f08ff */
[--C-:B------:R-:W-:Y:S01]  /*a220*/  @!P3 IMAD.WIDE R6, R6, 0x4, R2.reuse ;  /* 0x000000040606b825 */ /* 0x100fe200078e0202 */
[----:B------:R1:W-:Y:S03]  /*a230*/  @!P4 ST.E.64 [R8.64], R112 ;  /* 0x000000700800c985 */ /* 0x0003e6000c101b06 */
[----:B------:R-:W-:Y:S01]  /*a240*/  @!P2 IMAD.WIDE R4, R5, 0x4, R2 ;  /* 0x000000040504a825 */ /* 0x000fe200078e0202 */
[----:B------:R2:W-:Y:S04]  /*a250*/  @!P3 ST.E.64 [R6.64], R120 ;  /* 0x000000780600b985 */ /* 0x0005e8000c101b06 */
[----:B------:R3:W-:Y:S01]  /*a260*/  @!P2 ST.E.64 [R4.64], R124 ;  /* 0x0000007c0400a985 */ /* 0x0007e2000c101b06 */
[----:B-1----:R-:W-:-:S02]  /*a270*/  @!P1 LOP3.LUT R8, R10, 0xfffffffe, RZ, 0xc0, !PT ;  /* 0xfffffffe0a089812 */ /* 0x002fc400078ec0ff */
[----:B------:R-:W-:-:S03]  /*a280*/  IADD3 R9, R0, 0x20, RZ ;  /* 0x0000002000097810 */ /* 0x000fc60007ffe0ff */
[----:B--2---:R-:W-:Y:S01]  /*a290*/  @!P1 IMAD.WIDE R6, R8, 0x4, R2 ;  /* 0x0000000408069825 */ /* 0x004fe200078e0202 */
[----:B------:R-:W-:Y:S02]  /*a2a0*/  ISETP.GE.AND P4, PT, R9, c[0x0][0x3c8], PT ;  /* 0x0000f20009007a0c */ /* 0x000fe40003f86270 */
[C---:B---3--:R-:W-:Y:S02]  /*a2b0*/  IADD3 R5, R0.reuse, 0x28, RZ ;  /* 0x0000002800057810 */ /* 0x048fe40007ffe0ff */
[C---:B------:R-:W-:Y:S01]  /*a2c0*/  IADD3 R4, R0.reuse, 0x30, RZ ;  /* 0x0000003000047810 */ /* 0x040fe20007ffe0ff */
[----:B------:R1:W-:Y:S01]  /*a2d0*/  @!P1 ST.E.64 [R6.64], R136 ;  /* 0x0000008806009985 */ /* 0x0003e2000c101b06 */
[----:B------:R-:W-:Y:S02]  /*a2e0*/  IADD3 R8, R0, 0x38, RZ ;  /* 0x0000003800087810 */ /* 0x000fe40007ffe0ff */
[----:B------:R-:W-:Y:S02]  /*a2f0*/  ISETP.GE.AND P3, PT, R5, c[0x0][0x3c8], PT ;  /* 0x0000f20005007a0c */ /* 0x000fe40003f66270 */
[----:B------:R-:W-:-:S02]  /*a300*/  ISETP.GE.AND P2, PT, R4, c[0x0][0x3c8], PT ;  /* 0x0000f20004007a0c */ /* 0x000fc40003f46270 */
[----:B------:R-:W-:Y:S02]  /*a310*/  ISETP.GE.AND P1, PT, R8, c[0x0][0x3c8], PT ;  /* 0x0000f20008007a0c */ /* 0x000fe40003f26270 */
[----:B------:R-:W-:-:S09]  /*a320*/  @!P4 LEA.HI R9, R9, R9, RZ, 0x1 ;  /* 0x000000090909c211 */ /* 0x000fd200078f08ff */
[----:B------:R-:W-:Y:S02]  /*a330*/  @!P2 LEA.HI R4, R4, R4, RZ, 0x1 ;  /* 0x000000040404a211 */ /* 0x000fe400078f08ff */
[----:B------:R-:W-:-:S04]  /*a340*/  @!P1 LEA.HI R8, R8, R8, RZ, 0x1 ;  /* 0x0000000808089211 */ /* 0x000fc800078f08ff */
[----:B------:R-:W-:Y:S02]  /*a350*/  @!P1 LOP3.LUT R10, R8, 0xfffffffe, RZ, 0xc0, !PT ;  /* 0xfffffffe080a9812 */ /* 0x000fe400078ec0ff */
[----:B-1----:R-:W-:Y:S02]  /*a360*/  @!P3 LEA.HI R6, R5, R5, RZ, 0x1 ;  /* 0x000000050506b211 */ /* 0x002fe400078f08ff */
[----:B------:R-:W-:Y:S02]  /*a370*/  @!P4 LOP3.LUT R5, R9, 0xfffffffe, RZ, 0xc0, !PT ;  /* 0xfffffffe0905c812 */ /* 0x000fe400078ec0ff */
[----:B------:R-:W-:Y:S02]  /*a380*/  @!P3 LOP3.LUT R9, R6, 0xfffffffe, RZ, 0xc0, !PT ;  /* 0xfffffffe0609b812 */ /* 0x000fe400078ec0ff */
[----:B------:R-:W-:Y:S01]  /*a390*/  @!P2 LOP3.LUT R6, R4, 0xfffffffe, RZ, 0xc0, !PT ;  /* 0xfffffffe0406a812 */ /* 0x000fe200078ec0ff */
[----:B------:R-:W-:-:S04]  /*a3a0*/  @!P4 IMAD.WIDE R4, R5, 0x4, R2 ;  /* 0x000000040504c825 */ /* 0x000fc800078e0202 */
[--C-:B------:R-:W-:Y:S01]  /*a3b0*/  @!P3 IMAD.WIDE R8, R9, 0x4, R2.reuse ;  /* 0x000000040908b825 */ /* 0x100fe200078e0202 */
[----:B------:R1:W-:Y:S03]  /*a3c0*/  @!P4 ST.E.64 [R4.64], R140 ;  /* 0x0000008c0400c985 */ /* 0x0003e6000c101b06 */
[--C-:B------:R-:W-:Y:S01]  /*a3d0*/  @!P2 IMAD.WIDE R6, R6, 0x4, R2.reuse ;  /* 0x000000040606a825 */ /* 0x100fe200078e0202 */
[----:B------:R2:W-:Y:S04]  /*a3e0*/  @!P3 ST.E.64 [R8.64], R152 ;  /* 0x000000980800b985 */ /* 0x0005e8000c101b06 */
[----:B------:R3:W-:Y:S01]  /*a3f0*/  @!P2 ST.E.64 [R6.64], R156 ;  /* 0x0000009c0600a985 */ /* 0x0007e2000c101b06 */
[----:B-1----:R-:W-:Y:S01]  /*a400*/  @!P1 IMAD.WIDE R4, R10, 0x4, R2 ;  /* 0x000000040a049825 */ /* 0x002fe200078e0202 */
[----:B--2---:R-:W-:-:S04]  /*a410*/  IADD3 R8, R0, 0x40, RZ ;  /* 0x0000004000087810 */ /* 0x004fc80007ffe0ff */
[----:B------:R1:W-:Y:S01]  /*a420*/  @!P1 ST.E.64 [R4.64], R168 ;  /* 0x000000a804009985 */ /* 0x0003e2000c101b06 */
[----:B---3--:R-:W-:Y:S02]  /*a430*/  IADD3 R6, R0, 0x48, RZ ;  /* 0x0000004800067810 */ /* 0x008fe40007ffe0ff */
[----:B------:R-:W-:Y:S02]  /*a440*/  ISETP.GE.AND P4, PT, R8, c[0x0][0x3c8], PT ;  /* 0x0000f20008007a0c */ /* 0x000fe40003f86270 */
[----:B------:R-:W-:-:S11]  /*a450*/  ISETP.GE.AND P3, PT, R6, c[0x0][0x3c8], PT ;  /* 0x0000f20006007a0c */ /* 0x000fd60003f66270 */
[----:B------:R-:W-:Y:S02]  /*a460*/  @!P4 LEA.HI R8, R8, R8, RZ, 0x1 ;  /* 0x000000080808c211 */ /* 0x000fe400078f08ff */
[----:B------:R-:W-:-:S04]  /*a470*/  @!P3 LEA.HI R7, R6, R6, RZ, 0x1 ;  /* 0x000000060607b211 */ /* 0x000fc800078f08ff */
[----:B------:R-:W-:Y:S02]  /*a480*/  @!P3 LOP3.LUT R7, R7, 0xfffffffe, RZ, 0xc0, !PT ;  /* 0xfffffffe0707b812 */ /* 0x000fe400078ec0ff */
[C---:B-1----:R-:W-:Y:S02]  /*a490*/  IADD3 R5, R0.reuse, 0x50, RZ ;  /* 0x0000005000057810 */ /* 0x042fe40007ffe0ff */
[----:B------:R-:W-:Y:S02]  /*a4a0*/  IADD3 R4, R0, 0x58, RZ ;  /* 0x0000005800047810 */ /* 0x000fe40007ffe0ff */
[----:B------:R-:W-:Y:S02]  /*a4b0*/  ISETP.GE.AND P2, PT, R5, c[0x0][0x3c8], PT ;  /* 0x0000f20005007a0c */ /* 0x000fe40003f46270 */
[----:B------:R-:W-:-:S11]  /*a4c0*/  ISETP.GE.AND P1, PT, R4, c[0x0][0x3c8], PT ;  /* 0x0000f20004007a0c */ /* 0x000fd60003f26270 */
[----:B------:R-:W-:Y:S02]  /*a4d0*/  @!P2 LEA.HI R6, R5, R5, RZ, 0x1 ;  /* 0x000000050506a211 */ /* 0x000fe400078f08ff */
[----:B------:R-:W-:Y:S02]  /*a4e0*/  @!P1 LEA.HI R4, R4, R4, RZ, 0x1 ;  /* 0x0000000404049211 */ /* 0x000fe400078f08ff */
[----:B------:R-:W-:Y:S02]  /*a4f0*/  @!P4 LOP3.LUT R5, R8, 0xfffffffe, RZ, 0xc0, !PT ;  /* 0xfffffffe0805c812 */ /* 0x000fe400078ec0ff */
[----:B------:R-:W-:Y:S01]  /*a500*/  @!P2 LOP3.LUT R10, R6, 0xfffffffe, RZ, 0xc0, !PT ;  /* 0xfffffffe060aa812 */ /* 0x000fe200078ec0ff */
[----:B------:R-:W-:Y:S01]  /*a510*/  @!P3 IMAD.WIDE R6, R7, 0x4, R2 ;  /* 0x000000040706b825 */ /* 0x000fe200078e0202 */
[----:B------:R-:W-:-:S03]  /*a520*/  @!P1 LOP3.LUT R11, R4, 0xfffffffe, RZ, 0xc0, !PT ;  /* 0xfffffffe040b9812 */ /* 0x000fc600078ec0ff */
[----:B------:R-:W-:-:S04]  /*a530*/  @!P4 IMAD.WIDE R8, R5, 0x4, R2 ;  /* 0x000000040508c825 */ /* 0x000fc800078e0202 */
[--C-:B------:R-:W-:Y:S01]  /*a540*/  @!P2 IMAD.WIDE R4, R10, 0x4, R2.reuse ;  /* 0x000000040a04a825 */ /* 0x100fe200078e0202 */
[----:B------:R1:W-:Y:S03]  /*a550*/  @!P4 ST.E.64 [R8.64], R68 ;  /* 0x000000440800c985 */ /* 0x0003e6000c101b06 */
[----:B------:R-:W-:Y:S01]  /*a560*/  @!P1 IMAD.WIDE R2, R11, 0x4, R2 ;  /* 0x000000040b029825 */ /* 0x000fe200078e0202 */
[----:B------:R1:W-:Y:S04]  /*a570*/  @!P3 ST.E.64 [R6.64], R80 ;  /* 0x000000500600b985 */ /* 0x0003e8000c101b06 */
[----:B------:R1:W-:Y:S04]  /*a580*/  @!P2 ST.E.64 [R4.64], R84 ;  /* 0x000000540400a985 */ /* 0x0003e8000c101b06 */
[----:B------:R1:W-:Y:S02]  /*a590*/  @!P1 ST.E.64 [R2.64], R96 ;  /* 0x0000006002009985 */ /* 0x0003e4000c101b06 */
.L_x_14:
[----:B-1----:R-:W-:Y:S05]  /*a5a0*/  BSYNC B0 ;  /* 0x0000000000007941 */ /* 0x002fea0003800000 */
.L_x_13:
[----:B------:R1:W3:Y:S01]  /*a5b0*/  SHFL.IDX PT, R3, R22, 0x1, 0x1c1f ;  /* 0x003c1f0016037f89 */ /* 0x0002e200000e0000 */
[----:B------:R-:W-:Y:S03]  /*a5c0*/  BSSY B0, `(.L_x_15) ;  /* 0x0000048000007945 */ /* 0x000fe60003800000 */
[----:B------:R1:W4:Y:S01]  /*a5d0*/  SHFL.IDX PT, R2, R23, 0x1, 0x1c1f ;  /* 0x003c1f0017027f89 */ /* 0x00032200000e0000 */
[----:B------:R-:W-:Y:S05]  /*a5e0*/  @P0 BRA `(.L_x_16) ;  /* 0x0000045000000947 */ /* 0x000fea0003800000 */
[C---:B------:R-:W-:Y:S02]  /*a5f0*/  IADD3 R4, R0.reuse, 0x8, RZ ;  /* 0x0000000800047810 */ /* 0x040fe40007ffe0ff */
[----:B------:R-:W-:-:S02]  /*a600*/  ISETP.GE.AND P1, PT, R0, c[0x0][0x3c8], PT ;  /* 0x0000f20000007a0c */ /* 0x000fc40003f26270 */
[----:B------:R-:W-:Y:S02]  /*a610*/  ISETP.GE.AND P0, PT, R4, c[0x0][0x3c8], PT ;  /* 0x0000f20004007a0c */ /* 0x000fe40003f06270 */
[C---:B--2---:R-:W-:Y:S02]  /*a620*/  IADD3 R8, R0.reuse, 0x10, RZ ;  /* 0x0000001000087810 */ /* 0x044fe40007ffe0ff */
[C---:B------:R-:W-:Y:S02]  /*a630*/  IADD3 R9, R0.reuse, 0x18, RZ ;  /* 0x0000001800097810 */ /* 0x040fe40007ffe0ff */
[C---:B------:R-:W-:Y:S02]  /*a640*/  IADD3 R10, R0.reuse, 0x20, RZ ;  /* 0x00000020000a7810 */ /* 0x040fe40007ffe0ff */
[----:B------:R-:W-:Y:S02]  /*a650*/  IADD3 R11, R0, 0x28, RZ ;  /* 0x00000028000b7810 */ /* 0x000fe40007ffe0ff */
[----:B------:R-:W-:Y:S01]  /*a660*/  ISETP.GE.AND P4, PT, R8, c[0x0][0x3c8], PT ;  /* 0x0000f20008007a0c */ /* 0x000fe20003f86270 */
[C---:B---34-:R-:W-:Y:S01]  /*a670*/  @!P1 IMAD.WIDE R6, R0.reuse, 0x4, R2 ;  /* 0x0000000400069825 */ /* 0x058fe200078e0202 */
[----:B------:R-:W-:-:S02]  /*a680*/  IADD3 R12, R0, 0x30, RZ ;  /* 0x00000030000c7810 */ /* 0x000fc40007ffe0ff */
[----:B------:R-:W-:Y:S02]  /*a690*/  @!P0 LEA.HI R4, R4, R4, RZ, 0x1 ;  /* 0x0000000404048211 */ /* 0x000fe400078f08ff */
[----:B------:R-:W-:Y:S01]  /*a6a0*/  ISETP.GE.AND P3, PT, R9, c[0x0][0x3c8], PT ;  /* 0x0000f20009007a0c */ /* 0x000fe20003f66270 */
[----:B------:R2:W-:Y:S01]  /*a6b0*/  @!P1 ST.E.64 [R6.64], R114 ;  /* 0x0000007206009985 */ /* 0x0005e2000c101b06 */
[----:B------:R-:W-:Y:S02]  /*a6c0*/  @!P0 LOP3.LUT R4, R4, 0xfffffffe, RZ, 0xc0, !PT ;  /* 0xfffffffe04048812 */ /* 0x000fe400078ec0ff */
[----:B------:R-:W-:Y:S02]  /*a6d0*/  ISETP.GE.AND P2, PT, R10, c[0x0][0x3c8], PT ;  /* 0x0000f2000a007a0c */ /* 0x000fe40003f46270 */
[----:B------:R-:W-:Y:S01]  /*a6e0*/  ISETP.GE.AND P1, PT, R11, c[0x0][0x3c8], PT ;  /* 0x0000f2000b007a0c */ /* 0x000fe20003f26270 */
[----:B------:R-:W-:-:S05]  /*a6f0*/  @!P0 IMAD.WIDE R4, R4, 0x4, R2 ;  /* 0x0000000404048825 */ /* 0x000fca00078e0202 */
[----:B------:R3:W-:Y:S01]  /*a700*/  @!P0 ST.E.64 [R4.64], R122 ;  /* 0x0000007a04008985 */ /* 0x0007e2000c101b06 */
[----:B------:R-:W-:-:S13]  /*a710*/  ISETP.GE.AND P0, PT, R12, c[0x0][0x3c8], PT ;  /* 0x0000f2000c007a0c */ /* 0x000fda0003f06270 */
[----:B------:R-:W-:Y:S02]  /*a720*/  @!P0 LEA.HI R12, R12, R12, RZ, 0x1 ;  /* 0x0000000c0c0c8211 */ /* 0x000fe400078f08ff */
[----:B--2---:R-:W-:Y:S02]  /*a730*/  @!P3 LEA.HI R6, R9, R9, RZ, 0x1 ;  /* 0x000000090906b211 */ /* 0x004fe400078f08ff */
[----:B------:R-:W-:Y:S02]  /*a740*/  @!P1 LEA.HI R7, R11, R11, RZ, 0x1 ;  /* 0x0000000b0b079211 */ /* 0x000fe400078f08ff */
[----:B------:R-:W-:Y:S02]  /*a750*/  @!P3 LOP3.LUT R6, R6, 0xfffffffe, RZ, 0xc0, !PT ;  /* 0xfffffffe0606b812 */ /* 0x000fe400078ec0ff */
[----:B------:R-:W-:Y:S02]  /*a760*/  @!P1 LOP3.LUT R7, R7, 0xfffffffe, RZ, 0xc0, !PT ;  /* 0xfffffffe07079812 */ /* 0x000fe400078ec0ff */
[----:B------:R-:W-:-:S02]  /*a770*/  @!P0 LOP3.LUT R12, R12, 0xfffffffe, RZ, 0xc0, !PT ;  /* 0xfffffffe0c0c8812 */ /* 0x000fc400078ec0ff */
[----:B---3--:R-:W-:Y:S01]  /*a780*/  @!P4 LEA.HI R4, R8, R8, RZ, 0x1 ;  /* 0x000000080804c211 */ /* 0x008fe200078f08ff */
[--C-:B------:R-:W-:Y:S01]  /*a790*/  @!P3 IMAD.WIDE R8, R6, 0x4, R2.reuse ;  /* 0x000000040608b825 */ /* 0x100fe200078e0202 */
[----:B------:R-:W-:Y:S02]  /*a7a0*/  @!P2 LEA.HI R5, R10, R10, RZ, 0x1 ;  /* 0x0000000a0a05a211 */ /* 0x000fe400078f08ff */
[----:B------:R-:W-:Y:S01]  /*a7b0*/  @!P4 LOP3.LUT R4, R4, 0xfffffffe, RZ, 0xc0, !PT ;  /* 0xfffffffe0404c812 */ /* 0x000fe200078ec0ff */
[----:B------:R-:W-:Y:S01]  /*a7c0*/  @!P1 IMAD.WIDE R6, R7, 0x4, R2 ;  /* 0x0000000407069825 */ /* 0x000fe200078e0202 */
[----:B------:R-:W-:-:S03]  /*a7d0*/  @!P2 LOP3.LUT R10, R5, 0xfffffffe, RZ, 0xc0, !PT ;  /* 0xfffffffe050aa812 */ /* 0x000fc600078ec0ff */
[----:B------:R-:W-:-:S04]  /*a7e0*/  @!P4 IMAD.WIDE R4, R4, 0x4, R2 ;  /* 0x000000040404c825 */ /* 0x000fc800078e0202 */
[--C-:B------:R-:W-:Y:S01]  /*a7f0*/  @!P2 IMAD.WIDE R10, R10, 0x4, R2.reuse ;  /* 0x000000040a0aa825 */ /* 0x100fe200078e0202 */
[----:B------:R2:W-:Y:S04]  /*a800*/  @!P4 ST.E.64 [R4.64], R126 ;  /* 0x0000007e0400c985 */ /* 0x0005e8000c101b06 */
[----:B------:R3:W-:Y:S04]  /*a810*/  @!P3 ST.E.64 [R8.64], R138 ;  /* 0x0000008a0800b985 */ /* 0x0007e8000c101b06 */
[----:B------:R-:W-:Y:S04]  /*a820*/  @!P2 ST.E.64 [R10.64], R142 ;  /* 0x0000008e0a00a985 */ /* 0x000fe8000c101b06 */
[----:B------:R4:W-:Y:S01]  /*a830*/  @!P1 ST.E.64 [R6.64], R154 ;  /* 0x0000009a06009985 */ /* 0x0009e2000c101b06 */
[----:B--2---:R-:W-:Y:S01]  /*a840*/  @!P0 IMAD.WIDE R4, R12, 0x4, R2 ;  /* 0x000000040c048825 */ /* 0x004fe200078e0202 */
[----:B---3--:R-:W-:-:S04]  /*a850*/  IADD3 R8, R0, 0x38, RZ ;  /* 0x0000003800087810 */ /* 0x008fc80007ffe0ff */
[----:B------:R2:W-:Y:S01]  /*a860*/  @!P0 ST.E.64 [R4.64], R158 ;  /* 0x0000009e04008985 */ /* 0x0005e2000c101b06 */
[----:B------:R-:W-:Y:S02]  /*a870*/  ISETP.GE.AND P4, PT, R8, c[0x0][0x3c8], PT ;  /* 0x0000f20008007a0c */ /* 0x000fe40003f86270 */
[C---:B----4-:R-:W-:Y:S02]  /*a880*/  IADD3 R7, R0.reuse, 0x40, RZ ;  /* 0x0000004000077810 */ /* 0x050fe40007ffe0ff */
[----:B------:R-:W-:Y:S02]  /*a890*/  IADD3 R6, R0, 0x48, RZ ;  /* 0x0000004800067810 */ /* 0x000fe40007ffe0ff */
[----:B------:R-:W-:Y:S02]  /*a8a0*/  ISETP.GE.AND P3, PT, R7, c[0x0][0x3c8], PT ;  /* 0x0000f20007007a0c */ /* 0x000fe40003f66270 */
[----:B------:R-:W-:-:S05]  /*a8b0*/  ISETP.GE.AND P2, PT, R6, c[0x0][0x3c8], PT ;  /* 0x0000f20006007a0c */ /* 0x000fca0003f46270 */
[----:B------:R-:W-:-:S06]  /*a8c0*/  @!P4 LEA.HI R9, R8, R8, RZ, 0x1 ;  /* 0x000000080809c211 */ /* 0x000fcc00078f08ff */
[----:B------:R-:W-:Y:S02]  /*a8d0*/  @!P3 LEA.HI R8, R7, R7, RZ, 0x1 ;  /* 0x000000070708b211 */ /* 0x000fe400078f08ff */
[----:B------:R-:W-:Y:S02]  /*a8e0*/  @!P2 LEA.HI R7, R6, R6, RZ, 0x1 ;  /* 0x000000060607a211 */ /* 0x000fe400078f08ff */
[----:B------:R-:W-:Y:S02]  /*a8f0*/  @!P3 LOP3.LUT R8, R8, 0xfffffffe, RZ, 0xc0, !PT ;  /* 0xfffffffe0808b812 */ /* 0x000fe400078ec0ff */
[C---:B--2---:R-:W-:Y:S02]  /*a900*/  IADD3 R5, R0.reuse, 0x50, RZ ;  /* 0x0000005000057810 */ /* 0x044fe40007ffe0ff */
[----:B------:R-:W-:Y:S02]  /*a910*/  IADD3 R4, R0, 0x58, RZ ;  /* 0x0000005800047810 */ /* 0x000fe40007ffe0ff */
[----:B------:R-:W-:-:S02]  /*a920*/  ISETP.GE.AND P1, PT, R5, c[0x0][0x3c8], PT ;  /* 0x0000f20005007a0c */ /* 0x000fc40003f26270 */
[----:B------:R-:W-:Y:S02]  /*a930*/  ISETP.GE.AND P0, PT, R4, c[0x0][0x3c8], PT ;  /* 0x0000f20004007a0c */ /* 0x000fe40003f06270 */
[----:B------:R-:W-:-:S09]  /*a940*/  @!P2 LOP3.LUT R7, R7, 0xfffffffe, RZ, 0xc0, !PT ;  /* 0xfffffffe0707a812 */ /* 0x000fd200078ec0ff */
[----:B------:R-:W-:Y:S02]  /*a950*/  @!P1 LEA.HI R6, R5, R5, RZ, 0x1 ;  /* 0x0000000505069211 */ /* 0x000fe400078f08ff */
[----:B------:R-:W-:Y:S02]  /*a960*/  @!P0 LEA.HI R4, R4, R4, RZ, 0x1 ;  /* 0x0000000404048211 */ /* 0x000fe400078f08ff */
[----:B------:R-:W-:Y:S01]  /*a970*/  @!P4 LOP3.LUT R5, R9, 0xfffffffe, RZ, 0xc0, !PT ;  /* 0xfffffffe0905c812 */ /* 0x000fe200078ec0ff */
[--C-:B------:R-:W-:Y:S01]  /*a980*/  @!P3 IMAD.WIDE R8, R8, 0x4, R2.reuse ;  /* 0x000000040808b825 */ /* 0x100fe200078e0202 */
[----:B------:R-:W-:Y:S02]  /*a990*/  @!P1 LOP3.LUT R12, R6, 0xfffffffe, RZ, 0xc0, !PT ;  /* 0xfffffffe060c9812 */ /* 0x000fe400078ec0ff */
[----:B------:R-:W-:Y:S01]  /*a9a0*/  @!P0 LOP3.LUT R13, R4, 0xfffffffe, RZ, 0xc0, !PT ;  /* 0xfffffffe040d8812 */ /* 0x000fe200078ec0ff */
[----:B------:R-:W-:-:S04]  /*a9b0*/  @!P4 IMAD.WIDE R10, R5, 0x4, R2 ;  /* 0x00000004050ac825 */ /* 0x000fc800078e0202 */
[--C-:B------:R-:W-:Y:S01]  /*a9c0*/  @!P2 IMAD.WIDE R6, R7, 0x4, R2.reuse ;  /* 0x000000040706a825 */ /* 0x100fe200078e0202 */
[----:B------:R2:W-:Y:S03]  /*a9d0*/  @!P4 ST.E.64 [R10.64], R170 ;  /* 0x000000aa0a00c985 */ /* 0x0005e6000c101b06 */
[--C-:B------:R-:W-:Y:S01]  /*a9e0*/  @!P1 IMAD.WIDE R4, R12, 0x4, R2.reuse ;  /* 0x000000040c049825 */ /* 0x100fe200078e0202 */
[----:B------:R2:W-:Y:S03]  /*a9f0*/  @!P3 ST.E.64 [R8.64], R70 ;  /* 0x000000460800b985 */ /* 0x0005e6000c101b06 */
[----:B------:R-:W-:Y:S01]  /*aa00*/  @!P0 IMAD.WIDE R2, R13, 0x4, R2 ;  /* 0x000000040d028825 */ /* 0x000fe200078e0202 */
[----:B------:R2:W-:Y:S04]  /*aa10*/  @!P2 ST.E.64 [R6.64], R82 ;  /* 0x000000520600a985 */ /* 0x0005e8000c101b06 */
[----:B------:R2:W-:Y:S04]  /*aa20*/  @!P1 ST.E.64 [R4.64], R86 ;  /* 0x0000005604009985 */ /* 0x0005e8000c101b06 */
[----:B------:R2:W-:Y:S02]  /*aa30*/  @!P0 ST.E.64 [R2.64], R98 ;  /* 0x0000006202008985 */ /* 0x0005e4000c101b06 */
.L_x_16:
[----:B------:R-:W-:Y:S05]  /*aa40*/  BSYNC B0 ;  /* 0x0000000000007941 */ /* 0x000fea0003800000 */
.L_x_15:
[----:B--23--:R2:W3:Y:S01]  /*aa50*/  SHFL.IDX PT, R3, R22, 0x2, 0x1c1f ;  /* 0x005c1f0016037f89 */ /* 0x00c4e200000e0000 */
[----:B------:R-:W-:Y:S03]  /*aa60*/  BSSY B0, `(.L_x_17) ;  /* 0x0000048000007945 */ /* 0x000fe60003800000 */
[----:B----4-:R2:W4:Y:S01]  /*aa70*/  SHFL.IDX PT, R2, R23, 0x2, 0x1c1f ;  /* 0x005c1f0017027f89 */ /* 0x01052200000e0000 */
[----:B------:R-:W-:Y:S05]  /*aa80*/  @P5 BRA `(.L_x_18) ;  /* 0x0000045000005947 */ /* 0x000fea0003800000 */
[C---:B------:R-:W-:Y:S02]  /*aa90*/  IADD3 R6, R0.reuse, 0x8, RZ ;  /* 0x0000000800067810 */ /* 0x040fe40007ffe0ff */
[----:B------:R-:W-:-:S02]  /*aaa0*/  IADD3 R5, R0, 0x10, RZ ;  /* 0x0000001000057810 */ /* 0x000fc40007ffe0ff */
[C---:B------:R-:W-:Y:S02]  /*aab0*/  IADD3 R4, R0.reuse, 0x18, RZ ;  /* 0x0000001800047810 */ /* 0x040fe40007ffe0ff */
[C---:B------:R-:W-:Y:S02]  /*aac0*/  ISETP.GE.AND P5, PT, R0.reuse, c[0x0][0x3c8], PT ;  /* 0x0000f20000007a0c */ /* 0x040fe40003fa6270 */
[----:B------:R-:W-:Y:S02]  /*aad0*/  IADD3 R7, R0, 0x20, RZ ;  /* 0x0000002000077810 */ /* 0x000fe40007ffe0ff */
[----:B------:R-:W-:Y:S02]  /*aae0*/  ISETP.GE.AND P4, PT, R6, c[0x0][0x3c8], PT ;  /* 0x0000f20006007a0c */ /* 0x000fe40003f86270 */
[----:B------:R-:W-:Y:S02]  /*aaf0*/  IADD3 R10, R0, 0x28, RZ ;  /* 0x00000028000a7810 */ /* 0x000fe40007ffe0ff */
[----:B------:R-:W-:-:S02]  /*ab00*/  ISETP.GE.AND P3, PT, R5, c[0x0][0x3c8], PT ;  /* 0x0000f20005007a0c */ /* 0x000fc40003f66270 */
[----:B------:R-:W-:Y:S02]  /*ab10*/  ISETP.GE.AND P2, PT, R4, c[0x0][0x3c8], PT ;  /* 0x0000f20004007a0c */ /* 0x000fe40003f46270 */
[----:B------:R-:W-:Y:S01]  /*ab20*/  ISETP.GE.AND P1, PT, R7, c[0x0][0x3c8], PT ;  /* 0x0000f20007007a0c */ /* 0x000fe20003f26270 */
[----:B---34-:R-:W-:Y:S01]  /*ab30*/  @!P5 IMAD.WIDE R8, R0, 0x4, R2 ;  /* 0x000000040008d825 */ /* 0x018fe200078e0202 */
[----:B------:R-:W-:-:S03]  /*ab40*/  ISETP.GE.AND P0, PT, R10, c[0x0][0x3c8], PT ;  /* 0x0000f2000a007a0c */ /* 0x000fc60003f06270 */
[----:B------:R-:W-:Y:S01]  /*ab50*/  @!P4 LEA.HI R6, R6, R6, RZ, 0x1 ;  /* 0x000000060606c211 */ /* 0x000fe200078f08ff */
[----:B------:R3:W-:Y:S03]  /*ab60*/  @!P5 ST.E.64 [R8.64], R108 ;  /* 0x0000006c0800d985 */ /* 0x0007e6000c101b06 */
[----:B------:R-:W-:Y:S02]  /*ab70*/  @!P3 LEA.HI R5, R5, R5, RZ, 0x1 ;  /* 0x000000050505b211 */ /* 0x000fe400078f08ff */
[----:B------:R-:W-:Y:S02]  /*ab80*/  @!P2 LEA.HI R4, R4, R4, RZ, 0x1 ;  /* 0x000000040404a211 */ /* 0x000fe400078f08ff */
[----:B------:R-:W-:Y:S02]  /*ab90*/  @!P4 LOP3.LUT R6, R6, 0xfffffffe, RZ, 0xc0, !PT ;  /* 0xfffffffe0606c812 */ /* 0x000fe400078ec0ff */
[----:B------:R-:W-:-:S02]  /*aba0*/  @!P1 LEA.HI R7, R7, R7, RZ, 0x1 ;  /* 0x0000000707079211 */ /* 0x000fc400078f08ff */
[----:B------:R-:W-:Y:S02]  /*abb0*/  @!P0 LEA.HI R10, R10, R10, RZ, 0x1 ;  /* 0x0000000a0a0a8211 */ /* 0x000fe400078f08ff */
[----:B------:R-:W-:Y:S02]  /*abc0*/  @!P2 LOP3.LUT R11, R4, 0xfffffffe, RZ, 0xc0, !PT ;  /* 0xfffffffe040ba812 */ /* 0x000fe400078ec0ff */
[----:B------:R-:W-:Y:S02]  /*abd0*/  @!P1 LOP3.LUT R7, R7, 0xfffffffe, RZ, 0xc0, !PT ;  /* 0xfffffffe07079812 */ /* 0x000fe400078ec0ff */
[----:B------:R-:W-:Y:S01]  /*abe0*/  @!P0 LOP3.LUT R12, R10, 0xfffffffe, RZ, 0xc0, !PT ;  /* 0xfffffffe0a0c8812 */ /* 0x000fe200078ec0ff */
[----:B------:R-:W-:Y:S01]  /*abf0*/  @!P2 IMAD.WIDE R10, R11, 0x4, R2 ;  /* 0x000000040b0aa825 */ /* 0x000fe200078e0202 */
[----:B---3--:R-:W-:-:S03]  /*ac00*/  @!P3 LOP3.LUT R8, R5, 0xfffffffe, RZ, 0xc0, !PT ;  /* 0xfffffffe0508b812 */ /* 0x008fc600078ec0ff */
[----:B------:R-:W-:-:S04]  /*ac10*/  @!P4 IMAD.WIDE R4, R6, 0x4, R2 ;  /* 0x000000040604c825 */ /* 0x000fc800078e0202 */
[--C-:B------:R-:W-:Y:S01]  /*ac20*/  @!P3 IMAD.WIDE R8, R8, 0x4, R2.reuse ;  /* 0x000000040808b825 */ /* 0x100fe200078e0202 */
[----:B------:R3:W-:Y:S03]  /*ac30*/  @!P4 ST.E.64 [R4.64], R116 ;  /* 0x000000740400c985 */ /* 0x0007e6000c101b06 */
[--C-:B------:R-:W-:Y:S01]  /*ac40*/  @!P1 IMAD.WIDE R6, R7, 0x4, R2.reuse ;  /* 0x0000000407069825 */ /* 0x100fe200078e0202 */
[----:B------:R4:W-:Y:S04]  /*ac50*/  @!P3 ST.E.64 [R8.64], R128 ;  /* 0x000000800800b985 */ /* 0x0009e8000c101b06 */
[----:B------:R-:W-:Y:S04]  /*ac60*/  @!P2 ST.E.64 [R10.64], R132 ;  /* 0x000000840a00a985 */ /* 0x000fe8000c101b06 */
[----:B------:R5:W-:Y:S01]  /*ac70*/  @!P1 ST.E.64 [R6.64], R144 ;  /* 0x0000009006009985 */ /* 0x000be2000c101b06 */
[----:B---3--:R-:W-:Y:S01]  /*ac80*/  @!P0 IMAD.WIDE R4, R12, 0x4, R2 ;  /* 0x000000040c048825 */ /* 0x008fe200078e0202 */
[----:B----4-:R-:W-:-:S04]  /*ac90*/  IADD3 R9, R0, 0x30, RZ ;  /* 0x0000003000097810 */ /* 0x010fc80007ffe0ff */
[----:B------:R3:W-:Y:S01]  /*aca0*/  @!P0 ST.E.64 [R4.64], R148 ;  /* 0x0000009404008985 */ /* 0x0007e2000c101b06 */
[----:B------:R-:W-:Y:S02]  /*acb0*/  IADD3 R8, R0, 0x38, RZ ;  /* 0x0000003800087810 */ /* 0x000fe40007ffe0ff */
[----:B------:R-:W-:Y:S02]  /*acc0*/  ISETP.GE.AND P5, PT, R9, c[0x0][0x3c8], PT ;  /* 0x0000f20009007a0c */ /* 0x000fe40003fa6270 */
[----:B------:R-:W-:Y:S02]  /*acd0*/  ISETP.GE.AND P4, PT, R8, c[0x0][0x3c8], PT ;  /* 0x0000f20008007a0c */ /* 0x000fe40003f86270 */
[C---:B-----5:R-:W-:Y:S02]  /*ace0*/  IADD3 R7, R0.reuse, 0x40, RZ ;  /* 0x0000004000077810 */ /* 0x060fe40007ffe0ff */
[----:B------:R-:W-:Y:S02]  /*acf0*/  IADD3 R6, R0, 0x48, RZ ;  /* 0x0000004800067810 */ /* 0x000fe40007ffe0ff */
[----:B------:R-:W-:-:S02]  /*ad00*/  ISETP.GE.AND P3, PT, R7, c[0x0][0x3c8], PT ;  /* 0x0000f20007007a0c */ /* 0x000fc40003f66270 */
[----:B------:R-:W-:-:S03]  /*ad10*/  ISETP.GE.AND P2, PT, R6, c[0x0][0x3c8], PT ;  /* 0x0000f20006007a0c */ /* 0x000fc60003f46270 */
[----:B------:R-:W-:Y:S02]  /*ad20*/  @!P5 LEA.HI R9, R9, R9, RZ, 0x1 ;  /* 0x000000090909d211 */ /* 0x000fe400078f08ff */
[----:B------:R-:W-:-:S04]  /*ad30*/  @!P4 LEA.HI R10, R8, R8, RZ, 0x1 ;  /* 0x00000008080ac211 */ /* 0x000fc800078f08ff */
[----:B------:R-:W-:Y:S02]  /*ad40*/  @!P4 LOP3.LUT R10, R10, 0xfffffffe, RZ, 0xc0, !PT ;  /* 0xfffffffe0a0ac812 */ /* 0x000fe400078ec0ff */
[----:B------:R-:W-:Y:S02]  /*ad50*/  @!P3 LEA.HI R8, R7, R7, RZ, 0x1 ;  /* 0x000000070708b211 */ /* 0x000fe400078f08ff */
[----:B------:R-:W-:Y:S01]  /*ad60*/  @!P2 LEA.HI R7, R6, R6, RZ, 0x1 ;  /* 0x000000060607a211 */ /* 0x000fe200078f08ff */
[----:B------:R-:W-:Y:S01]  /*ad70*/  @!P4 IMAD.WIDE R10, R10, 0x4, R2 ;  /* 0x000000040a0ac825 */ /* 0x000fe200078e0202 */
[----:B------:R-:W-:Y:S02]  /*ad80*/  @!P3 LOP3.LUT R8, R8, 0xfffffffe, RZ, 0xc0, !PT ;  /* 0xfffffffe0808b812 */ /* 0x000fe400078ec0ff */
[C---:B---3--:R-:W-:Y:S02]  /*ad90*/  IADD3 R5, R0.reuse, 0x50, RZ ;  /* 0x0000005000057810 */ /* 0x048fe40007ffe0ff */
[----:B------:R-:W-:-:S02]  /*ada0*/  IADD3 R4, R0, 0x58, RZ ;  /* 0x0000005800047810 */ /* 0x000fc40007ffe0ff */
[----:B------:R-:W-:Y:S02]  /*adb0*/  ISETP.GE.AND P1, PT, R5, c[0x0][0x3c8], PT ;  /* 0x0000f20005007a0c */ /* 0x000fe40003f26270 */
[----:B------:R-:W-:Y:S02]  /*adc0*/  ISETP.GE.AND P0, PT, R4, c[0x0][0x3c8], PT ;  /* 0x0000f20004007a0c */ /* 0x000fe40003f06270 */
[----:B------:R-:W-:-:S09]  /*add0*/  @!P2 LOP3.LUT R7, R7, 0xfffffffe, RZ, 0xc0, !PT ;  /* 0xfffffffe0707a812 */ /* 0x000fd200078ec0ff */
[----:B------:R-:W-:Y:S02]  /*ade0*/  @!P1 LEA.HI R6, R5, R5, RZ, 0x1 ;  /* 0x0000000505069211 */ /* 0x000fe400078f08ff */
[----:B------:R-:W-:Y:S01]  /*adf0*/  @!P5 LOP3.LUT R5, R9, 0xfffffffe, RZ, 0xc0, !PT ;  /* 0xfffffffe0905d812 */ /* 0x000fe200078ec0ff */
[--C-:B------:R-:W-:Y:S01]  /*ae00*/  @!P3 IMAD.WIDE R8, R8, 0x4, R2.reuse ;  /* 0x000000040808b825 */ /* 0x100fe200078e0202 */
[----:B------:R-:W-:Y:S02]  /*ae10*/  @!P0 LEA.HI R4, R4, R4, RZ, 0x1 ;  /* 0x0000000404048211 */ /* 0x000fe400078f08ff */
[----:B------:R-:W-:Y:S01]  /*ae20*/  @!P1 LOP3.LUT R14, R6, 0xfffffffe, RZ, 0xc0, !PT ;  /* 0xfffffffe060e9812 */ /* 0x000fe200078ec0ff */
[----:B------:R-:W-:Y:S01]  /*ae30*/  @!P5 IMAD.WIDE R12, R5, 0x4, R2 ;  /* 0x00000004050cd825 */ /* 0x000fe200078e0202 */
[----:B------:R-:W-:-:S03]  /*ae40*/  @!P0 LOP3.LUT R15, R4, 0xfffffffe, RZ, 0xc0, !PT ;  /* 0xfffffffe040f8812 */ /* 0x000fc600078ec0ff */
[--C-:B------:R-:W-:Y:S01]  /*ae50*/  @!P2 IMAD.WIDE R6, R7, 0x4, R2.reuse ;  /* 0x000000040706a825 */ /* 0x100fe200078e0202 */
[----:B------:R3:W-:Y:S03]  /*ae60*/  @!P5 ST.E.64 [R12.64], R160 ;  /* 0x000000a00c00d985 */ /* 0x0007e6000c101b06 */
[--C-:B------:R-:W-:Y:S01]  /*ae70*/  @!P1 IMAD.WIDE R4, R14, 0x4, R2.reuse ;  /* 0x000000040e049825 */ /* 0x100fe200078e0202 */
[----:B------:R3:W-:Y:S03]  /*ae80*/  @!P4 ST.E.64 [R10.64], R164 ;  /* 0x000000a40a00c985 */ /* 0x0007e6000c101b06 */
[----:B------:R-:W-:Y:S01]  /*ae90*/  @!P0 IMAD.WIDE R2, R15, 0x4, R2 ;  /* 0x000000040f028825 */ /* 0x000fe200078e0202 */
[----:B------:R3:W-:Y:S04]  /*aea0*/  @!P3 ST.E.64 [R8.64], R72 ;  /* 0x000000480800b985 */ /* 0x0007e8000c101b06 */
[----:B------:R3:W-:Y:S04]  /*aeb0*/  @!P2 ST.E.64 [R6.64], R76 ;  /* 0x0000004c0600a985 */ /* 0x0007e8000c101b06 */
[----:B------:R3:W-:Y:S04]  /*aec0*/  @!P1 ST.E.64 [R4.64], R88 ;  /* 0x0000005804009985 */ /* 0x0007e8000c101b06 */
[----:B------:R3:W-:Y:S02]  /*aed0*/  @!P0 ST.E.64 [R2.64], R92 ;  /* 0x0000005c02008985 */ /* 0x0007e4000c101b06 */
.L_x_18:
[----:B------:R-:W-:Y:S05]  /*aee0*/  BSYNC B0 ;  /* 0x0000000000007941 */ /* 0x000fea0003800000 */
.L_x_17:
[----:B---3--:R3:W1:Y:S04]  /*aef0*/  SHFL.IDX PT, R3, R22, 0x3, 0x1c1f ;  /* 0x007c1f0016037f89 */ /* 0x00866800000e0000 */
[----:B----4-:R3:W4:Y:S01]  /*af00*/  SHFL.IDX PT, R2, R23, 0x3, 0x1c1f ;  /* 0x007c1f0017027f89 */ /* 0x01072200000e0000 */
[----:B------:R-:W-:Y:S05]  /*af10*/  @P6 EXIT ;  /* 0x000000000000694d */ /* 0x000fea0003800000 */
[C---:B------:R-:W-:Y:S02]  /*af20*/  IADD3 R6, R0.reuse, 0x8, RZ ;  /* 0x0000000800067810 */ /* 0x040fe40007ffe0ff */
[----:B------:R-:W-:-:S02]  /*af30*/  IADD3 R5, R0, 0x10, RZ ;  /* 0x0000001000057810 */ /* 0x000fc40007ffe0ff */
[----:B------:R-:W-:Y:S02]  /*af40*/  IADD3 R4, R0, 0x18, RZ ;  /* 0x0000001800047810 */ /* 0x000fe40007ffe0ff */
[----:B------:R-:W-:Y:S02]  /*af50*/  ISETP.GE.AND P2, PT, R6, c[0x0][0x3c8], PT ;  /* 0x0000f20006007a0c */ /* 0x000fe40003f46270 */
[----:B------:R-:W-:Y:S02]  /*af60*/  ISETP.GE.AND P1, PT, R5, c[0x0][0x3c8], PT ;  /* 0x0000f20005007a0c */ /* 0x000fe40003f26270 */
[----:B------:R-:W-:Y:S02]  /*af70*/  ISETP.GE.AND P0, PT, R4, c[0x0][0x3c8], PT ;  /* 0x0000f20004007a0c */ /* 0x000fe40003f06270 */
[C---:B------:R-:W-:Y:S02]  /*af80*/  ISETP.GE.AND P3, PT, R0.reuse, c[0x0][0x3c8], PT ;  /* 0x0000f20000007a0c */ /* 0x040fe40003f66270 */
[----:B------:R-:W-:-:S02]  /*af90*/  IADD3 R13, R0, 0x20, RZ ;  /* 0x00000020000d7810 */ /* 0x000fc40007ffe0ff */
[----:B------:R-:W-:Y:S02]  /*afa0*/  IADD3 R14, R0, 0x28, RZ ;  /* 0x00000028000e7810 */ /* 0x000fe40007ffe0ff */
[----:B------:R-:W-:Y:S02]  /*afb0*/  ISETP.GE.AND P6, PT, R13, c[0x0][0x3c8], PT ;  /* 0x0000f2000d007a0c */ /* 0x000fe40003fc6270 */
[----:B------:R-:W-:Y:S02]  /*afc0*/  @!P2 LEA.HI R8, R6, R6, RZ, 0x1 ;  /* 0x000000060608a211 */ /* 0x000fe400078f08ff */
[----:B------:R-:W-:Y:S02]  /*afd0*/  @!P1 LEA.HI R5, R5, R5, RZ, 0x1 ;  /* 0x0000000505059211 */ /* 0x000fe400078f08ff */
[----:B------:R-:W-:Y:S01]  /*afe0*/  @!P0 LEA.HI R4, R4, R4, RZ, 0x1 ;  /* 0x0000000404048211 */ /* 0x000fe200078f08ff */
[----:B-1--4-:R-:W-:Y:S01]  /*aff0*/  @!P3 IMAD.WIDE R10, R0, 0x4, R2 ;  /* 0x00000004000ab825 */ /* 0x012fe200078e0202 */
[----:B------:R-:W-:-:S02]  /*b000*/  @!P2 LOP3.LUT R8, R8, 0xfffffffe, RZ, 0xc0, !PT ;  /* 0xfffffffe0808a812 */ /* 0x000fc400078ec0ff */
[----:B------:R-:W-:Y:S02]  /*b010*/  @!P1 LOP3.LUT R5, R5, 0xfffffffe, RZ, 0xc0, !PT ;  /* 0xfffffffe05059812 */ /* 0x000fe400078ec0ff */
[----:B------:R-:W-:Y:S01]  /*b020*/  ISETP.GE.AND P5, PT, R14, c[0x0][0x3c8], PT ;  /* 0x0000f2000e007a0c */ /* 0x000fe20003fa6270 */
[--C-:B------:R-:W-:Y:S01]  /*b030*/  @!P2 IMAD.WIDE R8, R8, 0x4, R2.reuse ;  /* 0x000000040808a825 */ /* 0x100fe200078e0202 */
[----:B------:R-:W-:Y:S01]  /*b040*/  @!P0 LOP3.LUT R4, R4, 0xfffffffe, RZ, 0xc0, !PT ;  /* 0xfffffffe04048812 */ /* 0x000fe200078ec0ff */
[----:B------:R1:W-:Y:S01]  /*b050*/  @!P3 ST.E.64 [R10.64], R110 ;  /* 0x0000006e0a00b985 */ /* 0x0003e2000c101b06 */
[----:B------:R-:W-:Y:S01]  /*b060*/  IADD3 R12, R0, 0x50, RZ ;  /* 0x00000050000c7810 */ /* 0x000fe20007ffe0ff */
[--C-:B------:R-:W-:Y:S02]  /*b070*/  @!P1 IMAD.WIDE R6, R5, 0x4, R2.reuse ;  /* 0x0000000405069825 */ /* 0x100fe400078e0202 */
[----:B------:R4:W-:Y:S02]  /*b080*/  @!P2 ST.E.64 [R8.64], R118 ;  /* 0x000000760800a985 */ /* 0x0009e4000c101b06 */
[----:B------:R-:W-:-:S02]  /*b090*/  @!P0 IMAD.WIDE R4, R4, 0x4, R2 ;  /* 0x0000000404048825 */ /* 0x000fc400078e0202 */
[----:B------:R-:W-:Y:S04]  /*b0a0*/  @!P1 ST.E.64 [R6.64], R130 ;  /* 0x0000008206009985 */ /* 0x000fe8000c101b06 */
[----:B------:R5:W-:Y:S01]  /*b0b0*/  @!P0 ST.E.64 [R4.64], R134 ;  /* 0x0000008604008985 */ /* 0x000be2000c101b06 */
[----:B------:R-:W-:Y:S02]  /*b0c0*/  ISETP.GE.AND P0, PT, R12, c[0x0][0x3c8], PT ;  /* 0x0000f2000c007a0c */ /* 0x000fe40003f06270 */
[C---:B-1----:R-:W-:Y:S02]  /*b0d0*/  IADD3 R10, R0.reuse, 0x40, RZ ;  /* 0x00000040000a7810 */ /* 0x042fe40007ffe0ff */
[C---:B------:R-:W-:Y:S02]  /*b0e0*/  IADD3 R11, R0.reuse, 0x48, RZ ;  /* 0x00000048000b7810 */ /* 0x040fe40007ffe0ff */
[----:B----4-:R-:W-:-:S02]  /*b0f0*/  IADD3 R8, R0, 0x30, RZ ;  /* 0x0000003000087810 */ /* 0x010fc40007ffe0ff */
[----:B------:R-:W-:Y:S02]  /*b100*/  IADD3 R9, R0, 0x38, RZ ;  /* 0x0000003800097810 */ /* 0x000fe40007ffe0ff */
[----:B------:R-:W-:Y:S02]  /*b110*/  ISETP.GE.AND P4, PT, R8, c[0x0][0x3c8], PT ;  /* 0x0000f20008007a0c */ /* 0x000fe40003f86270 */
[----:B------:R-:W-:Y:S02]  /*b120*/  ISETP.GE.AND P3, PT, R9, c[0x0][0x3c8], PT ;  /* 0x0000f20009007a0c */ /* 0x000fe40003f66270 */
[----:B-----5:R-:W-:Y:S02]  /*b130*/  @!P6 LEA.HI R4, R13, R13, RZ, 0x1 ;  /* 0x0000000d0d04e211 */ /* 0x020fe400078f08ff */
[----:B------:R-:W-:Y:S02]  /*b140*/  @!P5 LEA.HI R5, R14, R14, RZ, 0x1 ;  /* 0x0000000e0e05d211 */ /* 0x000fe400078f08ff */
[----:B------:R-:W-:-:S02]  /*b150*/  @!P6 LOP3.LUT R4, R4, 0xfffffffe, RZ, 0xc0, !PT ;  /* 0xfffffffe0404e812 */ /* 0x000fc400078ec0ff */
[----:B------:R-:W-:Y:S02]  /*b160*/  ISETP.GE.AND P2, PT, R10, c[0x0][0x3c8], PT ;  /* 0x0000f2000a007a0c */ /* 0x000fe40003f46270 */
[----:B------:R-:W-:Y:S01]  /*b170*/  @!P5 LOP3.LUT R5, R5, 0xfffffffe, RZ, 0xc0, !PT ;  /* 0xfffffffe0505d812 */ /* 0x000fe200078ec0ff */
[--C-:B------:R-:W-:Y:S01]  /*b180*/  @!P6 IMAD.WIDE R6, R4, 0x4, R2.reuse ;  /* 0x000000040406e825 */ /* 0x100fe200078e0202 */
[----:B------:R-:W-:Y:S02]  /*b190*/  ISETP.GE.AND P1, PT, R11, c[0x0][0x3c8], PT ;  /* 0x0000f2000b007a0c */ /* 0x000fe40003f26270 */
[----:B------:R-:W-:Y:S01]  /*b1a0*/  IADD3 R0, R0, 0x58, RZ ;  /* 0x0000005800007810 */ /* 0x000fe20007ffe0ff */
[----:B------:R-:W-:Y:S01]  /*b1b0*/  @!P5 IMAD.WIDE R4, R5, 0x4, R2 ;  /* 0x000000040504d825 */ /* 0x000fe200078e0202 */
[----:B------:R1:W-:Y:S04]  /*b1c0*/  @!P6 ST.E.64 [R6.64], R146 ;  /* 0x000000920600e985 */ /* 0x0003e8000c101b06 */
[----:B------:R4:W-:Y:S01]  /*b1d0*/  @!P5 ST.E.64 [R4.64], R150 ;  /* 0x000000960400d985 */ /* 0x0009e2000c101b06 */
[----:B-1----:R-:W-:-:S04]  /*b1e0*/  @!P2 LEA.HI R7, R10, R10, RZ, 0x1 ;  /* 0x0000000a0a07a211 */ /* 0x002fc800078f08ff */
[----:B------:R-:W-:Y:S02]  /*b1f0*/  @!P1 LEA.HI R6, R11, R11, RZ, 0x1 ;  /* 0x0000000b0b069211 */ /* 0x000fe400078f08ff */
[----:B----4-:R-:W-:Y:S02]  /*b200*/  @!P4 LEA.HI R4, R8, R8, RZ, 0x1 ;  /* 0x000000080804c211 */ /* 0x010fe400078f08ff */
[----:B------:R-:W-:Y:S02]  /*b210*/  @!P3 LEA.HI R8, R9, R9, RZ, 0x1 ;  /* 0x000000090908b211 */ /* 0x000fe400078f08ff */
[----:B------:R-:W-:Y:S02]  /*b220*/  @!P0 LEA.HI R5, R12, R12, RZ, 0x1 ;  /* 0x0000000c0c058211 */ /* 0x000fe400078f08ff */
[----:B------:R-:W-:Y:S02]  /*b230*/  @!P4 LOP3.LUT R4, R4, 0xfffffffe, RZ, 0xc0, !PT ;  /* 0xfffffffe0404c812 */ /* 0x000fe400078ec0ff */
[----:B------:R-:W-:-:S02]  /*b240*/  @!P3 LOP3.LUT R8, R8, 0xfffffffe, RZ, 0xc0, !PT ;  /* 0xfffffffe0808b812 */ /* 0x000fc400078ec0ff */
[----:B------:R-:W-:Y:S01]  /*b250*/  @!P2 LOP3.LUT R7, R7, 0xfffffffe, RZ, 0xc0, !PT ;  /* 0xfffffffe0707a812 */ /* 0x000fe200078ec0ff */
[--C-:B------:R-:W-:Y:S01]  /*b260*/  @!P4 IMAD.WIDE R12, R4, 0x4, R2.reuse ;  /* 0x00000004040cc825 */ /* 0x100fe200078e0202 */
[----:B------:R-:W-:Y:S02]  /*b270*/  @!P1 LOP3.LUT R6, R6, 0xfffffffe, RZ, 0xc0, !PT ;  /* 0xfffffffe06069812 */ /* 0x000fe400078ec0ff */
[----:B------:R-:W-:Y:S01]  /*b280*/  @!P0 LOP3.LUT R5, R5, 0xfffffffe, RZ, 0xc0, !PT ;  /* 0xfffffffe05058812 */ /* 0x000fe200078ec0ff */
[--C-:B------:R-:W-:Y:S01]  /*b290*/  @!P3 IMAD.WIDE R10, R8, 0x4, R2.reuse ;  /* 0x00000004080ab825 */ /* 0x100fe200078e0202 */
[----:B------:R1:W-:Y:S03]  /*b2a0*/  @!P4 ST.E.64 [R12.64], R162 ;  /* 0x000000a20c00c985 */ /* 0x0003e6000c101b06 */
[--C-:B------:R-:W-:Y:S01]  /*b2b0*/  @!P2 IMAD.WIDE R8, R7, 0x4, R2.reuse ;  /* 0x000000040708a825 */ /* 0x100fe200078e0202 */
[----:B------:R1:W-:Y:S03]  /*b2c0*/  @!P3 ST.E.64 [R10.64], R166 ;  /* 0x000000a60a00b985 */ /* 0x0003e6000c101b06 */
[--C-:B------:R-:W-:Y:S01]  /*b2d0*/  @!P1 IMAD.WIDE R6, R6, 0x4, R2.reuse ;  /* 0x0000000406069825 */ /* 0x100fe200078e0202 */
[----:B------:R1:W-:Y:S03]  /*b2e0*/  @!P2 ST.E.64 [R8.64], R74 ;  /* 0x0000004a0800a985 */ /* 0x0003e6000c101b06 */
[----:B------:R-:W-:Y:S01]  /*b2f0*/  @!P0 IMAD.WIDE R4, R5, 0x4, R2 ;  /* 0x0000000405048825 */ /* 0x000fe200078e0202 */
[----:B------:R1:W-:Y:S04]  /*b300*/  @!P1 ST.E.64 [R6.64], R78 ;  /* 0x0000004e06009985 */ /* 0x0003e8000c101b06 */
[----:B------:R1:W-:Y:S01]  /*b310*/  @!P0 ST.E.64 [R4.64], R90 ;  /* 0x0000005a04008985 */ /* 0x0003e2000c101b06 */
[----:B------:R-:W-:-:S13]  /*b320*/  ISETP.GE.AND P0, PT, R0, c[0x0][0x3c8], PT ;  /* 0x0000f20000007a0c */ /* 0x000fda0003f06270 */
[----:B------:R-:W-:Y:S05]  /*b330*/  @P0 EXIT ;  /* 0x000000000000094d */ /* 0x000fea0003800000 */
[----:B------:R-:W-:-:S04]  /*b340*/  LEA.HI R0, R0, R0, RZ, 0x1 ;  /* 0x0000000000007211 */ /* 0x000fc800078f08ff */
[----:B------:R-:W-:-:S05]  /*b350*/  LOP3.LUT R0, R0, 0xfffffffe, RZ, 0xc0, !PT ;  /* 0xfffffffe00007812 */ /* 0x000fca00078ec0ff */
[----:B------:R-:W-:-:S05]  /*b360*/  IMAD.WIDE R2, R0, 0x4, R2 ;  /* 0x0000000400027825 */ /* 0x000fca00078e0202 */
[----:B------:R-:W-:Y:S01]  /*b370*/  ST.E.64 [R2.64], R94 ;  /* 0x0000005e02007985 */ /* 0x000fe2000c101b06 */
[----:B------:R-:W-:Y:S05]  /*b380*/  EXIT ;  /* 0x000000000000794d */ /* 0x000fea0003800000 */
.L_x_12:
[----:B------:R-:W1:Y:S02]  /*b390*/  S2R R0, SR_TID.X ;  /* 0x0000000000007919 */ /* 0x000e640000002100 */
[----:B-1----:R-:W-:-:S13]  /*b3a0*/  ISETP.GT.AND P0, PT, R0, 0x7f, PT ;  /* 0x0000007f0000780c */ /* 0x002fda0003f04270 */
[----:B------:R-:W-:Y:S05]  /*b3b0*/  @P0 EXIT ;  /* 0x000000000000094d */ /* 0x000fea0003800000 */
[----:B------:R-:W1:Y:S01]  /*b3c0*/  S2R R8, SR_CTAID.X ;  /* 0x0000000000087919 */ /* 0x000e620000002500 */
[----:B------:R-:W-:-:S05]  /*b3d0*/  MOV R3, c[0x0][0x4e8] ;  /* 0x00013a0000037a02 */ /* 0x000fca0000000f00 */
[----:B------:R-:W-:Y:S01]  /*b3e0*/  IMAD R2, R3, c[0x0][0x388], RZ ;  /* 0x0000e20003027a24 */ /* 0x000fe200078e02ff */
[----:B-1----:R-:W-:-:S04]  /*b3f0*/  LEA R8, R8, R0, 0x7 ;  /* 0x0000000008087211 */ /* 0x002fc800078e38ff */
[----:B------:R-:W-:-:S13]  /*b400*/  ISETP.GE.AND P0, PT, R8, R2, PT ;  /* 0x000000020800720c */ /* 0x000fda0003f06270 */
[----:B------:R-:W-:Y:S05]  /*b410*/  @P0 EXIT ;  /* 0x000000000000094d */ /* 0x000fea0003800000 */
[----:B------:R-:W2:Y:S01]  /*b420*/  LDL.LU R4, [R1+0x50] ;  /* 0x0000500001047983 */ /* 0x000ea20000300800 */
[----:B------:R-:W-:-:S03]  /*b430*/  ISETP.NE.AND P0, PT, R3, 0x1, PT ;  /* 0x000000010300780c */ /* 0x000fc60003f05270 */
[----:B------:R-:W1:Y:S04]  /*b440*/  S2R R9, SR_CTAID.Z ;  /* 0x0000000000097919 */ /* 0x000e680000002700 */
[----:B------:R-:W3:Y:S06]  /*b450*/  S2R R10, SR_CTAID.Y ;  /* 0x00000000000a7919 */ /* 0x000eec0000002600 */
[----:B------:R-:W-:Y:S01]  /*b460*/  @P0 IMAD.HI.U32 R6, R8, c[0x0][0x4ec], RZ ;  /* 0x00013b0008060a27 */ /* 0x000fe200078e00ff */
[----:B-1----:R-:W-:-:S02]  /*b470*/  SHF.R.S32.HI R7, RZ, 0x1f, R9 ;  /* 0x0000001fff077819 */ /* 0x002fc40000011409 */
[----:B--2---:R-:W-:Y:S01]  /*b480*/  SHF.R.S32.HI R0, RZ, 0x1f, R4 ;  /* 0x0000001fff007819 */ /* 0x004fe20000011404 */
[C---:B------:R-:W-:Y:S01]  /*b490*/  IMAD.WIDE.U32 R2, R4.reuse, c[0x0][0x4d0], RZ ;  /* 0x0001340004027a25 */ /* 0x040fe200078e00ff */
[----:B------:R-:W-:-:S03]  /*b4a0*/  IADD3 R5, -R4, RZ, RZ ;  /* 0x000000ff04057210 */ /* 0x000fc60007ffe1ff */
[----:B------:R-:W-:-:S04]  /*b4b0*/  IMAD R0, R0, c[0x0][0x4d0], RZ ;  /* 0x0001340000007a24 */ /* 0x000fc800078e02ff */
[----:B------:R-:W-:Y:S01]  /*b4c0*/  IMAD R0, R4, c[0x0][0x4d4], R0 ;  /* 0x0001350004007a24 */ /* 0x000fe200078e0200 */
[----:B------:R-:W-:Y:S02]  /*b4d0*/  MOV R4, R8 ;  /* 0x0000000800047202 */ /* 0x000fe40000000f00 */
[----:B------:R-:W-:Y:S02]  /*b4e0*/  @P0 SHF.R.U32.HI R4, RZ, c[0x0][0x4f0], R6 ;  /* 0x00013c00ff040a19 */ /* 0x000fe40000011606 */
[----:B------:R-:W-:Y:S01]  /*b4f0*/  IADD3 R3, R3, R0, RZ ;  /* 0x0000000003037210 */ /* 0x000fe20007ffe0ff */
[----:B------:R-:W-:Y:S02]  /*b500*/  IMAD R0, R7, c[0x0][0x4d8], RZ ;  /* 0x0001360007007a24 */ /* 0x000fe400078e02ff */
[----:B---3--:R-:W-:Y:S01]  /*b510*/  IMAD R7, R5, c[0x0][0x550], R10 ;  /* 0x0001540005077a24 */ /* 0x008fe200078e020a */
[----:B------:R-:W-:Y:S01]  /*b520*/  IADD3 R5, -R4, RZ, RZ ;  /* 0x000000ff04057210 */ /* 0x000fe20007ffe1ff */
[----:B------:R-:W-:-:S02]  /*b530*/  IMAD R0, R9, c[0x0][0x4dc], R0 ;  /* 0x0001370009007a24 */ /* 0x000fc400078e0200 */
[----:B------:R-:W-:Y:S01]  /*b540*/  IMAD.WIDE.U32 R2, R9, c[0x0][0x4d8], R2 ;  /* 0x0001360009027a25 */ /* 0x000fe200078e0002 */
[----:B------:R-:W-:-:S03]  /*b550*/  SHF.R.S32.HI R6, RZ, 0x1f, R7 ;  /* 0x0000001fff067819 */ /* 0x000fc60000011407 */
[----:B------:R-:W-:Y:S01]  /*b560*/  IMAD R5, R5, c[0x0][0x4e8], R8 ;  /* 0x00013a0005057a24 */ /* 0x000fe200078e0208 */
[----:B------:R-:W-:Y:S01]  /*b570*/  IADD3 R3, R0, R3, RZ ;  /* 0x0000000300037210 */ /* 0x000fe20007ffe0ff */
[----:B------:R-:W-:-:S03]  /*b580*/  IMAD R6, R6, c[0x0][0x4e0], RZ ;  /* 0x0001380006067a24 */ /* 0x000fc600078e02ff */
[----:B------:R-:W-:Y:S01]  /*b590*/  SHF.R.S32.HI R0, RZ, 0x1f, R5 ;  /* 0x0000001fff007819 */ /* 0x000fe20000011405 */
[----:B------:R-:W-:-:S04]  /*b5a0*/  IMAD.WIDE.U32 R2, R7, c[0x0][0x4e0], R2 ;  /* 0x0001380007027a25 */ /* 0x000fc800078e0002 */
[----:B------:R-:W-:Y:S01]  /*b5b0*/  IMAD R7, R7, c[0x0][0x4e4], R6 ;  /* 0x0001390007077a24 */ /* 0x000fe200078e0206 */
[----:B------:R-:W-:Y:S01]  /*b5c0*/  SHF.R.S32.HI R6, RZ, 0x1f, R4 ;  /* 0x0000001fff067819 */ /* 0x000fe20000011404 */
[----:B------:R-:W-:Y:S01]  /*b5d0*/  IMAD R0, R0, c[0x0][0x4c8], RZ ;  /* 0x0001320000007a24 */ /* 0x000fe200078e02ff */
[----:B------:R-:W-:-:S03]  /*b5e0*/  IADD3 R2, P0, R4, R2, RZ ;  /* 0x0000000204027210 */ /* 0x000fc60007f1e0ff */
[----:B------:R-:W-:Y:S01]  /*b5f0*/  IMAD R0, R5, c[0x0][0x4cc], R0 ;  /* 0x0001330005007a24 */ /* 0x000fe200078e0200 */
[----:B------:R-:W-:-:S05]  /*b600*/  IADD3.X R3, R6, R3, R7, P0, !PT ;  /* 0x0000000306037210 */ /* 0x000fca00007fe407 */
[----:B------:R-:W-:-:S05]  /*b610*/  IMAD.WIDE.U32 R2, R5, c[0x0][0x4c8], R2 ;  /* 0x0001320005027a25 */ /* 0x000fca00078e0002 */
[----:B------:R-:W-:Y:S02]  /*b620*/  IADD3 R0, R3, R0, RZ ;  /* 0x0000000003007210 */ /* 0x000fe40007ffe0ff */
[----:B------:R-:W-:-:S04]  /*b630*/  LEA R4, P0, R2, c[0x0][0x4a8], 0x2 ;  /* 0x00012a0002047a11 */ /* 0x000fc800078010ff */
[----:B------:R-:W-:Y:S02]  /*b640*/  LEA.HI.X R5, R2, c[0x0][0x4ac], R0, 0x2, P0 ;  /* 0x00012b0002057a11 */ /* 0x000fe400000f1400 */
[----:B------:R-:W-:-:S05]  /*b650*/  MOV R0, 0xff800000 ;  /* 0xff80000000007802 */ /* 0x000fca0000000f00 */
[----:B------:R-:W-:Y:S01]  /*b660*/  STG.E [R4.64], R0 ;  /* 0x0000000004007986 */ /* 0x000fe2000c101906 */
[----:B------:R-:W-:Y:S05]  /*b670*/  EXIT ;  /* 0x000000000000794d */ /* 0x000fea0003800000 */
.L_x_19:
[----:B------:R-:W-:-:S00]  /*b680*/  BRA `(.L_x_19) ;  /* 0xfffffff000007947 */ /* 0x000fc0000383ffff */
[----:B------:R-:W-:-:S00]  /*b690*/  NOP ;  /* 0x0000000000007918 */ /* 0x000fc00000000000 */
        /* <DEDUP_REMOVED lines=14> */
.L_x_1424:


//--------------------- .text._ZN7cutlass13device_kernelIN5flash19enable_sm80_to_sm89INS1_16FlashAttnFwdSm80INS1_25CollectiveMainloopFwdSm80ILi4ELi1ELb0EN4cute5tupleIJNS5_1CILi128EEENS7_ILi48EEENS7_ILi96EEEEEELi96ENS_6half_tEfNS_4arch4Sm80ELb0ELb0ELb1ELb1ELb0ELb0ELb1ELb1EEENS1_21CollectiveEpilogueFwdINS6_IJS8_SA_S9_EEENS6_IJNS7_ILi1EEESI_SI_EEESC_SE_Li128ELb1ELb1ELb1ELb0EEENS1_36VarlenDynamicPersistentTileSchedulerILi128ELi48ELi128ELi128ELb1ELb1ELb0ELb0ELb1ELb1EEEEEEEEEvNT_6ParamsE --------------------------
	.section	.text._ZN7cutlass13device_kernelIN5flash19enable_sm80_to_sm89INS1_16FlashAttnFwdSm80INS1_25CollectiveMainloopFwdSm80ILi4ELi1ELb0EN4cute5tupleIJNS5_1CILi128EEENS7_ILi48EEENS7_ILi96EEEEEELi96ENS_6half_tEfNS_4arch4Sm80ELb0ELb0ELb1ELb1ELb0ELb0ELb1ELb1EEENS1_21CollectiveEpilogueFwdINS6_IJS8_SA_S9_EEENS6_IJNS7_ILi1EEESI_SI_EEESC_SE_Li128ELb1ELb1ELb1ELb0EEENS1_36VarlenDynamicPersistentTileSchedulerILi128ELi48ELi128ELi128ELb1ELb1ELb0ELb0ELb1ELb1EEEEEEEEEvNT_6ParamsE,"ax",@progbits
	.sectioninfo	@"SHI_REGISTERS=255"
	.align	128
.text._ZN7cutlass13device_kernelIN5flash19enable_sm80_to_sm89INS1_16FlashAttnFwdSm80INS1_25CollectiveMainloopFwdSm80ILi4ELi1ELb0EN4cute5tupleIJNS5_1CILi128EEENS7_ILi48EEENS7_ILi96EEEEEELi96ENS_6half_tEfNS_4arch4Sm80ELb0ELb0ELb1ELb1ELb0ELb0ELb1ELb1EEENS1_21CollectiveEpilogueFwdINS6_IJS8_SA_S9_EEENS6_IJNS7_ILi1EEESI_SI_EEESC_SE_Li128ELb1ELb1ELb1ELb0EEENS1_36VarlenDynamicPersistentTileSchedulerILi128ELi48ELi128ELi128ELb1ELb1ELb0ELb0ELb1ELb1EEEEEEEEEvNT_6ParamsE:
        .type           _ZN7cutlass13device_kernelIN5flash19enable_sm80_to_sm89INS1_16FlashAttnFwdSm80INS1_25CollectiveMainloopFwdSm80ILi4ELi1ELb0EN4cute5tupleIJNS5_1CILi128EEENS7_ILi48EEENS7_ILi96EEEEEELi96ENS_6half_tEfNS_4arch4Sm80ELb0ELb0ELb1ELb1ELb0ELb0ELb1ELb1EEENS1_21CollectiveEpilogueFwdINS6_IJS8_SA_S9_EEENS6_IJNS7_ILi1EEESI_SI_EEESC_SE_Li128ELb1ELb1ELb1ELb0EEENS1_36VarlenDynamicPersistentTileSchedulerILi128ELi48ELi128ELi128ELb1ELb1ELb0ELb0ELb1ELb1EEEEEEEEEvNT_6ParamsE,@function
        .size           _ZN7cutlass13device_kernelIN5flash19enable_sm80_to_sm89INS1_16FlashAttnFwdSm80INS1_25CollectiveMainloopFwdSm80ILi4ELi1ELb0EN4cute5tupleIJNS5_1CILi128EEENS7_ILi48EEENS7_ILi96EEEEEELi96ENS_6half_tEfNS_4arch4Sm80ELb0ELb0ELb1ELb1ELb0ELb0ELb1ELb1EEENS1_21CollectiveEpilogueFwdINS6_IJS8_SA_S9_EEENS6_IJNS7_ILi1EEESI_SI_EEESC_SE_Li128ELb1ELb1ELb1ELb0EEENS1_36VarlenDynamicPersistentTileSchedulerILi128ELi48ELi128ELi128ELb1ELb1ELb0ELb0ELb1ELb1EEEEEEEEEvNT_6ParamsE,(.L_x_1425 - _ZN7cutlass13device_kernelIN5flash19enable_sm80_to_sm89INS1_16FlashAttnFwdSm80INS1_25CollectiveMainloopFwdSm80ILi4ELi1ELb0EN4cute5tupleIJNS5_1CILi128EEENS7_ILi48EEENS7_ILi96EEEEEELi96ENS_6half_tEfNS_4arch4Sm80ELb0ELb0ELb1ELb1ELb0ELb0ELb1ELb1EEENS1_21CollectiveEpilogueFwdINS6_IJS8_SA_S9_EEENS6_IJNS7_ILi1EEESI_SI_EEESC_SE_Li128ELb1ELb1ELb1ELb0EEENS1_36VarlenDynamicPersistentTileSchedulerILi128ELi48ELi128ELi128ELb1ELb1ELb0ELb0ELb1ELb1EEEEEEEEEvNT_6ParamsE)
        .other          _ZN7cutlass13device_kernelIN5flash19enable_sm80_to_sm89INS1_16FlashAttnFwdSm80INS1_25CollectiveMainloopFwdSm80ILi4ELi1ELb0EN4cute5tupleIJNS5_1CILi128EEENS7_ILi48EEENS7_ILi96EEEEEELi96ENS_6half_tEfNS_4arch4Sm80ELb0ELb0ELb1ELb1ELb0ELb0ELb1ELb1EEENS1_21CollectiveEpilogueFwdINS6_IJS8_SA_S9_EEENS6_IJNS7_ILi1EEESI_SI_EEESC_SE_Li128ELb1ELb1ELb1ELb0EEENS1_36VarlenDynamicPersistentTileSchedulerILi128ELi48ELi128ELi128ELb1ELb1ELb0ELb0ELb1ELb1EEEEEEEEEvNT_6ParamsE,@"STO_CUDA_ENTRY STV_DEFAULT"
_ZN7cutlass13device_kernelIN5flash19enable_sm80_to_sm89INS1_16FlashAttnFwdSm80INS1_25CollectiveMainloopFwdSm80ILi4ELi1ELb0EN4cute5tupleIJNS5_1CILi128EEENS7_ILi48EEENS7_ILi96EEEEEELi96ENS_6half_tEfNS_4arch4Sm80ELb0ELb0ELb1ELb1ELb0ELb0ELb1ELb1EEENS1_21CollectiveEpilogueFwdINS6_IJS8_SA_S9_EEENS6_IJNS7_ILi1EEESI_SI_EEESC_SE_Li128ELb1ELb1ELb1ELb0EEENS1_36VarlenDynamicPersistentTileSchedulerILi128ELi48ELi128ELi128ELb1ELb1ELb0ELb0ELb1ELb1EEEEEEEEEvNT_6ParamsE:
[----:B------:R-:W-:-:S03]  /*0000*/  MOV R1, c[0x0][0x28] ;  /* 0x00000a0000017a02 */ /* 0x000fc60000000f00 */
[----:B------:R-:W1:Y:S01]  /*0010*/  S2R R2, SR_TID.X ;  /* 0x0000000000027919 */ /* 0x000e620000002100 */
[----:B------:R-:W-:Y:S01]  /*0020*/  IADD3 R1, R1, -0xb8, RZ ;  /* 0xffffff4801017810 */ /* 0x000fe20007ffe0ff */
[----:B------:R-:W-:Y:S01]  /*0030*/  ULDC.64 UR6, c[0x0][0x118] ;  /* 0x0000460000067ab9 */ /* 0x000fe20000000a00 */
[----:B-1----:R-:W-:-:S05]  /*0040*/  SHF.R.U32.HI R0, RZ, 0x5, R2 ;  /* 0x00000005ff007819 */ /* 0x002fca0000011602 */
[----:B------:R-:W1:Y:S02]  /*0050*/  SHFL.IDX PT, R3, R0, RZ, 0x1f ;  /* 0x00001fff00037589 */ /* 0x000e6400000e0000 */
[----:B-1----:R-:W-:Y:S02]  /*0060*/  ISETP.NE.AND P0, PT, R3, RZ, PT ;  /* 0x000000ff0300720c */ /* 0x002fe40003f05270 */
[----:B------:R-:W-:Y:S11]  /*0070*/  STL [R1+0xa8], R3 ;  /* 0x0000a80301007387 */ /* 0x000ff60000100800 */
[----:B------:R-:W-:Y:S06]  /*0080*/  @P0 BAR.SYNC.DEFER_BLOCKING 0x5, 0x80 ;  /* 0x0142000000000b1d */ /* 0x000fec0000010000 */
[----:B------:R-:W1:Y:S04]  /*0090*/  @P0 LDS.128 R4, [0xc080] ;  /* 0x00c08000ff040984 */ /* 0x000e680000000c00 */
[----:B-1----:R1:W-:Y:S04]  /*00a0*/  @P0 STL.64 [R1+0x10], R4 ;  /* 0x0000100401000387 */ /* 0x0023e80000100a00 */
[----:B------:R1:W-:Y:S04]  /*00b0*/  @P0 STL.64 [R1+0x18], R6 ;  /* 0x0000180601000387 */ /* 0x0003e80000100a00 */
[----:B------:R-:W-:Y:S06]  /*00c0*/  @P0 BAR.ARV 0x4, 0x80 ;  /* 0x0102000000000b1d */ /* 0x000fec0000002000 */
[----:B------:R-:W-:Y:S05]  /*00d0*/  @P0 BRA `(.L_x_20) ;  /* 0x00000b1000000947 */ /* 0x000fea0003800000 */
[----:B------:R-:W-:Y:S01]  /*00e0*/  LOP3.LUT R14, R2, 0x1f, RZ, 0xc0, !PT ;  /* 0x0000001f020e7812 */ /* 0x000fe200078ec0ff */
[----:B------:R-:W-:Y:S01]  /*00f0*/  CS2R R8, SRZ ;  /* 0x0000000000087805 */ /* 0x000fe2000001ff00 */
[----:B-1----:R-:W-:-:S02]  /*0100*/  IMAD.MOV.U32 R7, RZ, RZ, RZ ;  /* 0x000000ffff077224 */ /* 0x002fc400078e00ff */
[----:B------:R-:W-:-:S04]  /*0110*/  ISETP.NE.AND P6, PT, R14, 0x1f, PT ;  /* 0x0000001f0e00780c */ /* 0x000fc80003fc5270 */
[----:B------:R-:W-:-:S13]  /*0120*/  ISETP.GE.OR P0, PT, R14, c[0x0][0x53c], !P6 ;  /* 0x00014f000e007a0c */ /* 0x000fda0007706670 */
[----:B------:R-:W-:Y:S02]  /*0130*/  @!P0 IMAD.MOV.U32 R4, RZ, RZ, 0x4 ;  /* 0x00000004ff048424 */ /* 0x000fe400078e00ff */
[----:B------:R-:W-:Y:S02]  /*0140*/  @!P0 IMAD.MOV.U32 R2, RZ, RZ, 0x4 ;  /* 0x00000004ff028424 */ /* 0x000fe400078e00ff */
[----:B------:R-:W-:-:S04]  /*0150*/  @!P0 IMAD.WIDE.U32 R4, R14, R4, c[0x0][0x580] ;  /* 0x000160000e048625 */ /* 0x000fc800078e0004 */
[C---:B------:R-:W-:Y:S01]  /*0160*/  @!P0 IMAD.WIDE.U32 R2, R14.reuse, R2, c[0x0][0x578] ;  /* 0x00015e000e028625 */ /* 0x040fe200078e0002 */
[----:B------:R-:W2:Y:S04]  /*0170*/  @!P0 LDG.E R8, [R4.64] ;  /* 0x0000000604088981 */ /* 0x000ea8000c1e1900 */
[----:B------:R-:W2:Y:S01]  /*0180*/  @!P0 LDG.E R7, [R2.64] ;  /* 0x0000000602078981 */ /* 0x000ea2000c1e1900 */
[C---:B------:R-:W-:Y:S01]  /*0190*/  ISETP.NE.AND P5, PT, R14.reuse, RZ, PT ;  /* 0x000000ff0e00720c */ /* 0x040fe20003fa5270 */
[----:B------:R-:W1:Y:S01]  /*01a0*/  S2UR UR4, SR_CTAID.X ;  /* 0x00000000000479c3 */ /* 0x000e620000002500 */
[C---:B------:R-:W-:Y:S02]  /*01b0*/  ISETP.GE.U32.AND P4, PT, R14.reuse, 0x2, PT ;  /* 0x000000020e00780c */ /* 0x040fe40003f86070 */
[----:B------:R-:W-:-:S02]  /*01c0*/  ISETP.GE.U32.AND P3, PT, R14, 0x4, PT ;  /* 0x000000040e00780c */ /* 0x000fc40003f66070 */
[C---:B------:R-:W-:Y:S02]  /*01d0*/  ISETP.GE.U32.AND P2, PT, R14.reuse, 0x8, PT ;  /* 0x000000080e00780c */ /* 0x040fe40003f46070 */
[----:B------:R-:W-:Y:S01]  /*01e0*/  ISETP.GE.U32.AND P1, PT, R14, 0x10, PT ;  /* 0x000000100e00780c */ /* 0x000fe20003f26070 */
[----:B--2---:R-:W-:-:S05]  /*01f0*/  IMAD R4, R8, R7, RZ ;  /* 0x0000000708047224 */ /* 0x004fca00078e02ff */
[----:B------:R-:W2:Y:S02]  /*0200*/  SHFL.UP PT, R0, R4, 0x1, RZ ;  /* 0x0420000004007989 */ /* 0x000ea400000e00ff */
[----:B--2---:R-:W-:-:S05]  /*0210*/  SEL R0, R0, RZ, P5 ;  /* 0x000000ff00007207 */ /* 0x004fca0002800000 */
[----:B------:R-:W-:-:S05]  /*0220*/  IMAD.IADD R4, R4, 0x1, R0 ;  /* 0x0000000104047824 */ /* 0x000fca00078e0200 */
        /* <DEDUP_REMOVED lines=12> */
[----:B------:R-:W2:Y:S02]  /*02f0*/  SHFL.IDX PT, R6, R4, 0x1f, 0x1f ;  /* 0x03e01f0004067f89 */ /* 0x000ea400000e0000 */
[----:B--2---:R-:W-:-:S04]  /*0300*/  IMAD R6, R6, c[0x0][0x538], RZ ;  /* 0x00014e0006067a24 */ /* 0x004fc800078e02ff */
[----:B------:R-:W-:Y:S01]  /*0310*/  IMAD.MOV.U32 R0, RZ, RZ, R6 ;  /* 0x000000ffff007224 */ /* 0x000fe200078e0006 */
[----:B-1----:R-:W-:-:S13]  /*0320*/  ISETP.GT.AND P0, PT, R6, UR4, PT ;  /* 0x0000000406007c0c */ /* 0x002fda000bf04270 */
[----:B------:R-:W-:Y:S05]  /*0330*/  @P0 BRA `(.L_x_21) ;  /* 0x0000027000000947 */ /* 0x000fea0003800000 */
[----:B------:R-:W-:Y:S02]  /*0340*/  MOV R6, R0 ;  /* 0x0000000000067202 */ /* 0x000fe40000000f00 */
[----:B------:R-:W-:-:S04]  /*0350*/  MOV R9, RZ ;  /* 0x000000ff00097202 */ /* 0x000fc80000000f00 */
.L_x_25:
[----:B------:R-:W-:-:S04]  /*0360*/  IADD3 R0, R9, 0x1f, RZ ;  /* 0x0000001f09007810 */ /* 0x000fc80007ffe0ff */
[----:B------:R-:W-:-:S13]  /*0370*/  ISETP.GE.AND P0, PT, R0, c[0x0][0x53c], PT ;  /* 0x00014f0000007a0c */ /* 0x000fda0003f06270 */
[----:B------:R-:W-:Y:S05]  /*0380*/  @P0 BRA `(.L_x_22) ;  /* 0x0000078000000947 */ /* 0x000fea0003800000 */
[----:B------:R-:W-:Y:S01]  /*0390*/  MOV R9, R0 ;  /* 0x0000000000097202 */ /* 0x000fe20000000f00 */
[----:B------:R-:W-:Y:S01]  /*03a0*/  IMAD.MOV.U32 R7, RZ, RZ, RZ ;  /* 0x000000ffff077224 */ /* 0x000fe200078e00ff */
[----:B------:R-:W-:Y:S02]  /*03b0*/  MOV R8, RZ ;  /* 0x000000ff00087202 */ /* 0x000fe40000000f00 */
[----:B------:R-:W-:-:S04]  /*03c0*/  IADD3 R0, R14, R9, RZ ;  /* 0x000000090e007210 */ /* 0x000fc80007ffe0ff */
[----:B------:R-:W-:-:S13]  /*03d0*/  ISETP.GE.OR P0, PT, R0, c[0x0][0x53c], !P6 ;  /* 0x00014f0000007a0c */ /* 0x000fda0007706670 */
[----:B------:R-:W-:Y:S01]  /*03e0*/  @!P0 MOV R2, 0x4 ;  /* 0x0000000400028802 */ /* 0x000fe20000000f00 */
[----:B------:R-:W-:-:S04]  /*03f0*/  @!P0 IMAD.MOV.U32 R3, RZ, RZ, 0x4 ;  /* 0x00000004ff038424 */ /* 0x000fc800078e00ff */
[----:B------:R-:W-:-:S04]  /*0400*/  @!P0 IMAD.WIDE R4, R0, R2, c[0x0][0x580] ;  /* 0x0001600000048625 */ /* 0x000fc800078e0202 */
[----:B------:R-:W-:Y:S01]  /*0410*/  @!P0 IMAD.WIDE R2, R0, R3, c[0x0][0x578] ;  /* 0x00015e0000028625 */ /* 0x000fe200078e0203 */
[----:B------:R-:W2:Y:S04]  /*0420*/  @!P0 LDG.E R8, [R4.64] ;  /* 0x0000000604088981 */ /* 0x000ea8000c1e1900 */
[----:B------:R-:W2:Y:S02]  /*0430*/  @!P0 LDG.E R7, [R2.64] ;  /* 0x0000000602078981 */ /* 0x000ea4000c1e1900 */
[----:B--2---:R-:W-:Y:S01]  /*0440*/  IMAD R5, R8, R7, RZ ;  /* 0x0000000708057224 */ /* 0x004fe200078e02ff */
[----:B------:R-:W-:Y:S05]  /*0450*/  BRA.DIV ~URZ, `(.L_x_23) ;  /* 0x0000d6827f007947 */ /* 0x000fea000b800000 */
[----:B------:R1:W2:Y:S02]  /*0460*/  SHFL.UP PT, R0, R5, 0x1, RZ ;  /* 0x0420000005007989 */ /* 0x0002a400000e00ff */
.L_x_122:
[----:B--2---:R-:W-:-:S04]  /*0470*/  SEL R0, R0, RZ, P5 ;  /* 0x000000ff00007207 */ /* 0x004fc80002800000 */
[----:B-1----:R-:W-:Y:S01]  /*0480*/  IADD3 R5, R5, R0, RZ ;  /* 0x0000000005057210 */ /* 0x002fe20007ffe0ff */
[----:B------:R-:W-:Y:S05]  /*0490*/  BRA.DIV ~URZ, `(.L_x_24) ;  /* 0x0000d6a27f007947 */ /* 0x000fea000b800000 */
[----:B------:R-:W1:Y:S02]  /*04a0*/  SHFL.UP PT, R0, R5, 0x2, RZ ;  /* 0x0440000005007989 */ /* 0x000e6400000e00ff */
[----:B-1----:R-:W-:-:S05]  /*04b0*/  SEL R0, R0, RZ, P4 ;  /* 0x000000ff00007207 */ /* 0x002fca0002000000 */
[----:B------:R-:W-:-:S05]  /*04c0*/  IMAD.IADD R0, R5, 0x1, R0 ;  /* 0x0000000105007824 */ /* 0x000fca00078e0200 */
        /* <DEDUP_REMOVED lines=9> */
[----:B------:R1:W2:Y:S02]  /*0560*/  SHFL.IDX PT, R0, R4, 0x1f, 0x1f ;  /* 0x03e01f0004007f89 */ /* 0x0002a400000e0000 */
.L_x_123:
[----:B--2---:R-:W-:-:S05]  /*0570*/  IMAD R0, R0, c[0x0][0x538], RZ ;  /* 0x00014e0000007a24 */ /* 0x004fca00078e02ff */
[----:B------:R-:W-:-:S04]  /*0580*/  IADD3 R6, R0, R6, RZ ;  /* 0x0000000600067210 */ /* 0x000fc80007ffe0ff */
[----:B------:R-:W-:-:S13]  /*0590*/  ISETP.GT.AND P0, PT, R6, UR4, PT ;  /* 0x0000000406007c0c */ /* 0x000fda000bf04270 */
[----:B-1----:R-:W-:Y:S05]  /*05a0*/  @!P0 BRA `(.L_x_25) ;  /* 0xfffffdb000008947 */ /* 0x002fea000383ffff */
.L_x_21:
[----:B------:R-:W-:-:S05]  /*05b0*/  IADD3 R12, -R0, R6, RZ ;  /* 0x00000006000c7210 */ /* 0x000fca0007ffe1ff */
[----:B------:R-:W-:-:S05]  /*05c0*/  IMAD R0, R4, c[0x0][0x538], R12 ;  /* 0x00014e0004007a24 */ /* 0x000fca00078e020c */
[----:B------:R-:W-:Y:S01]  /*05d0*/  ISETP.GT.AND P0, PT, R0, UR4, PT ;  /* 0x0000000400007c0c */ /* 0x000fe2000bf04270 */
[----:B------:R-:W-:-:S12]  /*05e0*/  BRA.DIV ~URZ, `(.L_x_26) ;  /* 0x0000d7027f007947 */ /* 0x000fd8000b800000 */
[----:B------:R-:W-:-:S04]  /*05f0*/  VOTE.ANY R6, PT, !P0 ;  /* 0x0000000000067806 */ /* 0x000fc800040e0100 */
.L_x_124:
[----:B------:R1:W2:Y:S01]  /*0600*/  POPC R13, R6 ;  /* 0x00000006000d7309 */ /* 0x0002a20000000000 */
[----:B------:R-:W-:Y:S05]  /*0610*/  BRA.DIV ~URZ, `(.L_x_27) ;  /* 0x0000d7227f007947 */ /* 0x000fea000b800000 */
[----:B--2---:R-:W2:Y:S04]  /*0620*/  SHFL.IDX PT, R11, R8, R13, 0x1f ;  /* 0x00001f0d080b7589 */ /* 0x004ea800000e0000 */
[----:B------:R3:W4:Y:S02]  /*0630*/  SHFL.IDX PT, R10, R7, R13, 0x1f ;  /* 0x00001f0d070a7589 */ /* 0x00072400000e0000 */
[----:B---3--:R-:W-:Y:S02]  /*0640*/  MOV R7, RZ ;  /* 0x000000ff00077202 */ /* 0x008fe40000000f00 */
.L_x_125:
[----:B--2-4-:R-:W-:Y:S01]  /*0650*/  ISETP.NE.AND P0, PT, R6, RZ, PT ;  /* 0x000000ff0600720c */ /* 0x014fe20003f05270 */
[----:B------:R-:W-:-:S12]  /*0660*/  BSSY B0, `(.L_x_28) ;  /* 0x0000005000007945 */ /* 0x000fd80003800000 */
[----:B------:R-:W-:Y:S05]  /*0670*/  @!P0 BRA `(.L_x_29) ;  /* 0x0000003000008947 */ /* 0x000fea0003800000 */
[----:B------:R-:W-:Y:S01]  /*0680*/  IADD3 R3, R13, -0x1, RZ ;  /* 0xffffffff0d037810 */ /* 0x000fe20007ffe0ff */
[----:B------:R-:W-:Y:S05]  /*0690*/  BRA.DIV ~URZ, `(.L_x_30) ;  /* 0x0000d7827f007947 */ /* 0x000fea000b800000 */
[----:B------:R2:W3:Y:S02]  /*06a0*/  SHFL.IDX PT, R7, R4, R3, 0x1f ;  /* 0x00001f0304077589 */ /* 0x0004e400000e0000 */
.L_x_29:
[----:B------:R-:W-:Y:S05]  /*06b0*/  BSYNC B0 ;  /* 0x0000000000007941 */ /* 0x000fea0003800000 */
.L_x_28:
[----:B------:R-:W-:Y:S01]  /*06c0*/  IABS R0, R11 ;  /* 0x0000000b00007213 */ /* 0x000fe20000000000 */
[----:B--23--:R-:W-:-:S04]  /*06d0*/  IMAD R4, R7, c[0x0][0x538], R12 ;  /* 0x00014e0007047a24 */ /* 0x00cfc800078e020c */
[----:B------:R-:W-:Y:S01]  /*06e0*/  IMAD.MOV.U32 R5, RZ, RZ, R0 ;  /* 0x000000ffff057224 */ /* 0x000fe200078e0000 */
[----:B------:R-:W-:Y:S01]  /*06f0*/  IABS R0, R10 ;  /* 0x0000000a00007213 */ /* 0x000fe20000000000 */
[----:B------:R2:W-:Y:S01]  /*0700*/  STL [R1+0x10], R4 ;  /* 0x0000100401007387 */ /* 0x0005e20000100800 */
[----:B------:R-:W-:Y:S01]  /*0710*/  IADD3 R12, -R4, UR4, RZ ;  /* 0x00000004040c7c10 */ /* 0x000fe2000fffe1ff */
[----:B------:R-:W3:Y:S02]  /*0720*/  I2F.RP R2, R5 ;  /* 0x0000000500027306 */ /* 0x000ee40000209400 */
[----:B------:R-:W-:Y:S01]  /*0730*/  IMAD.MOV.U32 R7, RZ, RZ, R0 ;  /* 0x000000ffff077224 */ /* 0x000fe200078e0000 */
[----:B-1----:R-:W-:Y:S02]  /*0740*/  IABS R6, R12 ;  /* 0x0000000c00067213 */ /* 0x002fe40000000000 */
[----:B------:R-:W-:-:S03]  /*0750*/  IABS R0, R11 ;  /* 0x0000000b00007213 */ /* 0x000fc60000000000 */
[----:B------:R-:W-:Y:S01]  /*0760*/  I2F.RP R8, R7 ;  /* 0x0000000700087306 */ /* 0x000fe20000209400 */
[----:B------:R-:W-:-:S07]  /*0770*/  IADD3 R0, RZ, -R0, RZ ;  /* 0x80000000ff007210 */ /* 0x000fce0007ffe0ff */
[----:B---3--:R-:W1:Y:S02]  /*0780*/  MUFU.RCP R2, R2 ;  /* 0x0000000200027308 */ /* 0x008e640000001000 */
[----:B-1----:R-:W-:-:S06]  /*0790*/  IADD3 R2, R2, 0xffffffe, RZ ;  /* 0x0ffffffe02027810 */ /* 0x002fcc0007ffe0ff */
[----:B------:R-:W1:Y:S02]  /*07a0*/  F2I.FTZ.U32.TRUNC.NTZ R3, R2 ;  /* 0x0000000200037305 */ /* 0x000e64000021f000 */
[----:B-1----:R-:W-:-:S04]  /*07b0*/  IMAD.MOV R2, RZ, RZ, -R3 ;  /* 0x000000ffff027224 */ /* 0x002fc800078e0a03 */
[----:B--2---:R-:W-:Y:S02]  /*07c0*/  IMAD R4, R2, R5, RZ ;  /* 0x0000000502047224 */ /* 0x004fe400078e02ff */
[----:B------:R-:W-:-:S04]  /*07d0*/  IMAD.MOV.U32 R2, RZ, RZ, RZ ;  /* 0x000000ffff027224 */ /* 0x000fc800078e00ff */
[----:B------:R-:W-:-:S04]  /*07e0*/  IMAD.HI.U32 R2, R3, R4, R2 ;  /* 0x0000000403027227 */ /* 0x000fc800078e0002 */
[----:B------:R-:W-:-:S04]  /*07f0*/  IMAD.MOV.U32 R3, RZ, RZ, R6 ;  /* 0x000000ffff037224 */ /* 0x000fc800078e0006 */
[----:B------:R-:W-:-:S04]  /*0800*/  IMAD.HI.U32 R2, R2, R3, RZ ;  /* 0x0000000302027227 */ /* 0x000fc800078e00ff */
[----:B------:R-:W-:Y:S02]  /*0810*/  IMAD R0, R2, R0, R3 ;  /* 0x0000000002007224 */ /* 0x000fe400078e0203 */
[----:B------:R-:W1:Y:S03]  /*0820*/  MUFU.RCP R3, R8 ;  /* 0x0000000800037308 */ /* 0x000e660000001000 */
[----:B------:R-:W-:-:S13]  /*0830*/  ISETP.GT.U32.AND P0, PT, R5, R0, PT ;  /* 0x000000000500720c */ /* 0x000fda0003f04070 */
[----:B------:R-:W-:Y:S01]  /*0840*/  @!P0 IMAD.IADD R0, R0, 0x1, -R5 ;  /* 0x0000000100008824 */ /* 0x000fe200078e0a05 */
[----:B-1----:R-:W-:Y:S02]  /*0850*/  IADD3 R3, R3, 0xffffffe, RZ ;  /* 0x0ffffffe03037810 */ /* 0x002fe40007ffe0ff */
[----:B------:R-:W-:Y:S02]  /*0860*/  @!P0 IADD3 R2, R2, 0x1, RZ ;  /* 0x0000000102028810 */ /* 0x000fe40007ffe0ff */
[----:B------:R-:W-:Y:S02]  /*0870*/  ISETP.GE.U32.AND P2, PT, R0, R5, PT ;  /* 0x000000050000720c */ /* 0x000fe40003f46070 */
[----:B------:R-:W1:Y:S01]  /*0880*/  F2I.FTZ.U32.TRUNC.NTZ R3, R3 ;  /* 0x0000000300037305 */ /* 0x000e62000021f000 */
[----:B------:R-:W-:Y:S02]  /*0890*/  LOP3.LUT R0, R12, R11, RZ, 0x3c, !PT ;  /* 0x0000000b0c007212 */ /* 0x000fe400078e3cff */
[----:B------:R-:W-:-:S02]  /*08a0*/  ISETP.NE.AND P0, PT, R11, RZ, PT ;  /* 0x000000ff0b00720c */ /* 0x000fc40003f05270 */
[----:B------:R-:W-:-:S06]  /*08b0*/  ISETP.GE.AND P1, PT, R0, RZ, PT ;  /* 0x000000ff0000720c */ /* 0x000fcc0003f26270 */
[----:B------:R-:W-:Y:S02]  /*08c0*/  @P2 IADD3 R2, R2, 0x1, RZ ;  /* 0x0000000102022810 */ /* 0x000fe40007ffe0ff */
[----:B-1----:R-:W-:-:S03]  /*08d0*/  IADD3 R0, RZ, -R3, RZ ;  /* 0x80000003ff007210 */ /* 0x002fc60007ffe0ff */
[----:B------:R-:W-:Y:S01]  /*08e0*/  IMAD.MOV.U32 R4, RZ, RZ, R2 ;  /* 0x000000ffff047224 */ /* 0x000fe200078e0002 */
[----:B------:R-:W-:-:S03]  /*08f0*/  MOV R2, RZ ;  /* 0x000000ff00027202 */ /* 0x000fc60000000f00 */
[----:B------:R-:W-:Y:S01]  /*0900*/  @!P1 IMAD.MOV R4, RZ, RZ, -R4 ;  /* 0x000000ffff049224 */ /* 0x000fe200078e0a04 */
[----:B------:R-:W-:Y:S01]  /*0910*/  @!P0 LOP3.LUT R4, RZ, R11, RZ, 0x33, !PT ;  /* 0x0000000bff048212 */ /* 0x000fe200078e33ff */
[----:B------:R-:W-:Y:S01]  /*0920*/  IMAD.MOV.U32 R5, RZ, RZ, R0 ;  /* 0x000000ffff057224 */ /* 0x000fe200078e0000 */
[----:B------:R-:W-:Y:S02]  /*0930*/  IABS R0, R10 ;  /* 0x0000000a00007213 */ /* 0x000fe40000000000 */
[----:B------:R-:W-:Y:S01]  /*0940*/  IABS R8, R4 ;  /* 0x0000000400087213 */ /* 0x000fe20000000000 */
[----:B------:R-:W-:Y:S02]  /*0950*/  IMAD R5, R5, R7, RZ ;  /* 0x0000000705057224 */ /* 0x000fe400078e02ff */
[----:B------:R-:W-:Y:S02]  /*0960*/  IMAD.MOV R6, RZ, RZ, -R0 ;  /* 0x000000ffff067224 */ /* 0x000fe400078e0a00 */
[----:B------:R-:W-:-:S04]  /*0970*/  IMAD.HI.U32 R0, R3, R5, R2 ;  /* 0x0000000503007227 */ /* 0x000fc800078e0002 */
[----:B------:R-:W-:Y:S02]  /*0980*/  IMAD.MOV.U32 R2, RZ, RZ, R8 ;  /* 0x000000ffff027224 */ /* 0x000fe400078e0008 */
[----:B------:R-:W-:Y:S02]  /*0990*/  IMAD.MOV.U32 R3, RZ, RZ, R6 ;  /* 0x000000ffff037224 */ /* 0x000fe400078e0006 */
[----:B------:R-:W-:-:S04]  /*09a0*/  IMAD.HI.U32 R0, R0, R2, RZ ;  /* 0x0000000200007227 */ /* 0x000fc800078e00ff */
[----:B------:R-:W-:Y:S02]  /*09b0*/  IMAD R2, R0, R3, R2 ;  /* 0x0000000300027224 */ /* 0x000fe400078e0202 */
[----:B------:R-:W-:-:S03]  /*09c0*/  IMAD R3, R4, R11, RZ ;  /* 0x0000000b04037224 */ /* 0x000fc600078e02ff */
[----:B------:R-:W-:Y:S02]  /*09d0*/  ISETP.GT.U32.AND P0, PT, R7, R2, PT ;  /* 0x000000020700720c */ /* 0x000fe40003f04070 */
[----:B------:R-:W-:-:S11]  /*09e0*/  IADD3 R3, R12, -R3, RZ ;  /* 0x800000030c037210 */ /* 0x000fd60007ffe0ff */
[----:B------:R-:W-:Y:S01]  /*09f0*/  @!P0 IMAD.IADD R2, R2, 0x1, -R7 ;  /* 0x0000000102028824 */ /* 0x000fe200078e0a07 */
[----:B------:R-:W-:Y:S02]  /*0a00*/  @!P0 IADD3 R0, R0, 0x1, RZ ;  /* 0x0000000100008810 */ /* 0x000fe40007ffe0ff */
[----:B------:R-:W-:Y:S02]  /*0a10*/  ISETP.NE.AND P0, PT, R10, RZ, PT ;  /* 0x000000ff0a00720c */ /* 0x000fe40003f05270 */
[----:B------:R-:W-:Y:S02]  /*0a20*/  ISETP.GE.U32.AND P2, PT, R2, R7, PT ;  /* 0x000000070200720c */ /* 0x000fe40003f46070 */
[----:B------:R-:W-:-:S04]  /*0a30*/  LOP3.LUT R2, R4, R10, RZ, 0x3c, !PT ;  /* 0x0000000a04027212 */ /* 0x000fc800078e3cff */
[----:B------:R-:W-:-:S07]  /*0a40*/  ISETP.GE.AND P1, PT, R2, RZ, PT ;  /* 0x000000ff0200720c */ /* 0x000fce0003f26270 */
[----:B------:R-:W-:-:S06]  /*0a50*/  @P2 IADD3 R0, R0, 0x1, RZ ;  /* 0x0000000100002810 */ /* 0x000fcc0007ffe0ff */
[----:B------:R-:W-:Y:S02]  /*0a60*/  @!P1 IADD3 R0, -R0, RZ, RZ ;  /* 0x000000ff00009210 */ /* 0x000fe40007ffe1ff */
[----:B------:R-:W-:-:S05]  /*0a70*/  @!P0 LOP3.LUT R0, RZ, R10, RZ, 0x33, !PT ;  /* 0x0000000aff008212 */ /* 0x000fca00078e33ff */
[--C-:B------:R-:W-:Y:S02]  /*0a80*/  IMAD.MOV R2, RZ, RZ, -R0.reuse ;  /* 0x000000ffff027224 */ /* 0x100fe400078e0a00 */
[C---:B------:R-:W-:Y:S02]  /*0a90*/  IMAD R0, R10.reuse, 0x1000000, R0 ;  /* 0x010000000a007824 */ /* 0x040fe400078e0200 */
[----:B------:R-:W-:Y:S02]  /*0aa0*/  IMAD R2, R10, R2, R4 ;  /* 0x000000020a027224 */ /* 0x000fe400078e0204 */
[----:B------:R-:W-:Y:S02]  /*0ab0*/  IMAD.IADD R4, R13, 0x1, R9 ;  /* 0x000000010d047824 */ /* 0x000fe400078e0209 */
[----:B------:R-:W-:-:S03]  /*0ac0*/  IMAD R0, R2, 0x10000, R0 ;  /* 0x0001000002007824 */ /* 0x000fc600078e0200 */
[----:B------:R1:W-:Y:S04]  /*0ad0*/  STL [R1+0x1c], R4 ;  /* 0x00001c0401007387 */ /* 0x0003e80000100800 */
[----:B------:R1:W-:Y:S04]  /*0ae0*/  STL [R1+0x18], R0 ;  /* 0x0000180001007387 */ /* 0x0003e80000100800 */
[----:B------:R1:W-:Y:S01]  /*0af0*/  STL [R1+0x14], R3 ;  /* 0x0000140301007387 */ /* 0x0003e20000100800 */
[----:B------:R-:W-:Y:S05]  /*0b00*/  BRA `(.L_x_31) ;  /* 0x0000006000007947 */ /* 0x000fea0003800000 */
.L_x_22:
[----:B------:R-:W-:Y:S01]  /*0b10*/  MOV R0, UR4 ;  /* 0x0000000400007c02 */ /* 0x000fe20008000f00 */
[----:B------:R-:W-:Y:S04]  /*0b20*/  STL [R1+0x14], RZ ;  /* 0x000014ff01007387 */ /* 0x000fe80000100800 */
[----:B------:R-:W-:Y:S04]  /*0b30*/  STL [R1+0x18], RZ ;  /* 0x000018ff01007387 */ /* 0x000fe80000100800 */
[----:B------:R1:W-:Y:S02]  /*0b40*/  STL [R1+0x10], R0 ;  /* 0x0000100001007387 */ /* 0x0003e40000100800 */
[----:B-1----:R-:W-:-:S05]  /*0b50*/  MOV R0, c[0x0][0x53c] ;  /* 0x00014f0000007a02 */ /* 0x002fca0000000f00 */
[----:B------:R1:W-:Y:S02]  /*0b60*/  STL [R1+0x1c], R0 ;  /* 0x00001c0001007387 */ /* 0x0003e40000100800 */
.L_x_31:
[----:B-1----:R-:W2:Y:S04]  /*0b70*/  LDL R4, [R1+0x10] ;  /* 0x0000100001047983 */ /* 0x002ea80000100800 */
[----:B------:R-:W2:Y:S04]  /*0b80*/  LDL R5, [R1+0x14] ;  /* 0x0000140001057983 */ /* 0x000ea80000100800 */
[----:B------:R-:W2:Y:S04]  /*0b90*/  LDL R6, [R1+0x18] ;  /* 0x0000180001067983 */ /* 0x000ea80000100800 */
[----:B------:R-:W2:Y:S01]  /*0ba0*/  LDL R7, [R1+0x1c] ;  /* 0x00001c0001077983 */ /* 0x000ea20000100800 */
[----:B------:R-:W-:Y:S01]  /*0bb0*/  ISETP.NE.AND P0, PT, R14, RZ, PT ;  /* 0x000000ff0e00720c */ /* 0x000fe20003f05270 */
[----:B------:R-:W-:-:S12]  /*0bc0*/  WARPSYNC 0xffffffff ;  /* 0xffffffff00007948 */ /* 0x000fd80003800000 */
[----:B--2---:R1:W-:Y:S04]  /*0bd0*/  @!P0 STS.128 [0xc080], R4 ;  /* 0x00c08004ff008388 */ /* 0x0043e80000000c00 */
[----:B------:R-:W-:Y:S06]  /*0be0*/  BAR.ARV 0x5, 0x80 ;  /* 0x0142000000007b1d */ /* 0x000fec0000002000 */
.L_x_20:
[----:B------:R-:W2:Y:S02]  /*0bf0*/  LDL R0, [R1+0x1c] ;  /* 0x00001c0001007983 */ /* 0x000ea40000100800 */
[----:B--2---:R-:W-:-:S13]  /*0c00*/  ISETP.GE.AND P0, PT, R0, c[0x0][0x53c], PT ;  /* 0x00014f0000007a0c */ /* 0x004fda0003f06270 */
[----:B------:R-:W-:Y:S05]  /*0c10*/  @P0 EXIT ;  /* 0x000000000000094d */ /* 0x000fea0003800000 */
[----:B------:R-:W2:Y:S02]  /*0c20*/  S2R R12, SR_TID.X ;  /* 0x00000000000c7919 */ /* 0x000ea40000002100 */
[----:B--2---:R-:W-:-:S04]  /*0c30*/  SHF.R.S32.HI R9, RZ, 0x1f, R12 ;  /* 0x0000001fff097819 */ /* 0x004fc8000001140c */
[CC--:B------:R-:W-:Y:S02]  /*0c40*/  LEA.HI R17, R9.reuse, R12.reuse, RZ, 0x3 ;  /* 0x0000000c09117211 */ /* 0x0c0fe400078f18ff */
[----:B------:R-:W-:Y:S02]  /*0c50*/  LEA.HI R3, R9, R12, RZ, 0x4 ;  /* 0x0000000c09037211 */ /* 0x000fe400078f20ff */
[----:B------:R-:W-:Y:S02]  /*0c60*/  LOP3.LUT R2, R17, 0xfffffff8, RZ, 0xc0, !PT ;  /* 0xfffffff811027812 */ /* 0x000fe400078ec0ff */
[----:B-1----:R-:W-:Y:S02]  /*0c70*/  SHF.R.S32.HI R5, RZ, 0x4, R3 ;  /* 0x00000004ff057819 */ /* 0x002fe40000011403 */
[C---:B------:R-:W-:Y:S01]  /*0c80*/  LOP3.LUT R0, R3.reuse, 0xfffffff0, RZ, 0xc0, !PT ;  /* 0xfffffff003007812 */ /* 0x040fe200078ec0ff */
[----:B------:R-:W-:Y:S01]  /*0c90*/  IMAD.IADD R2, R12, 0x1, -R2 ;  /* 0x000000010c027824 */ /* 0x000fe200078e0a02 */
[----:B------:R-:W-:-:S03]  /*0ca0*/  LEA.HI R3, R3, R5, RZ, 0x1 ;  /* 0x0000000503037211 */ /* 0x000fc600078f08ff */
[----:B------:R-:W-:Y:S01]  /*0cb0*/  IMAD.IADD R0, R12, 0x1, -R0 ;  /* 0x000000010c007824 */ /* 0x000fe200078e0a00 */
[----:B------:R-:W-:Y:S02]  /*0cc0*/  LEA.HI R8, R2, R2, RZ, 0x1 ;  /* 0x0000000202087211 */ /* 0x000fe400078f08ff */
[----:B------:R-:W-:Y:S02]  /*0cd0*/  LOP3.LUT R4, R3, 0xfffffffe, RZ, 0xc0, !PT ;  /* 0xfffffffe03047812 */ /* 0x000fe400078ec0ff */
[----:B------:R-:W-:Y:S02]  /*0ce0*/  LOP3.LUT R3, R8, 0x3fffffe, RZ, 0xc0, !PT ;  /* 0x03fffffe08037812 */ /* 0x000fe400078ec0ff */
[----:B------:R-:W-:Y:S01]  /*0cf0*/  LEA.HI R10, R0, R0, RZ, 0x1 ;  /* 0x00000000000a7211 */ /* 0x000fe200078f08ff */
[----:B------:R-:W-:Y:S01]  /*0d00*/  IMAD.IADD R11, R5, 0x1, -R4 ;  /* 0x00000001050b7824 */ /* 0x000fe200078e0a04 */
[----:B------:R-:W-:Y:S01]  /*0d10*/  LEA.HI R5, R9, R12, RZ, 0x2 ;  /* 0x0000000c09057211 */ /* 0x000fe200078f10ff */
[----:B------:R-:W-:Y:S01]  /*0d20*/  IMAD.IADD R15, R2, 0x1, -R3 ;  /* 0x00000001020f7824 */ /* 0x000fe200078e0a03 */
[----:B------:R-:W-:-:S02]  /*0d30*/  LOP3.LUT R2, R10, 0x7fffffe, RZ, 0xc0, !PT ;  /* 0x07fffffe0a027812 */ /* 0x000fc400078ec0ff */
[----:B------:R-:W-:Y:S02]  /*0d40*/  SHF.R.S32.HI R3, RZ, 0x1f, R0 ;  /* 0x0000001fff037819 */ /* 0x000fe40000011400 */
[----:B------:R-:W-:Y:S01]  /*0d50*/  SHF.R.S32.HI R4, RZ, 0x3, R17 ;  /* 0x00000003ff047819 */ /* 0x000fe20000011411 */
[----:B------:R-:W-:Y:S01]  /*0d60*/  IMAD.IADD R13, R0, 0x1, -R2 ;  /* 0x00000001000d7824 */ /* 0x000fe200078e0a02 */
[----:B------:R-:W-:Y:S02]  /*0d70*/  LOP3.LUT R6, R5, 0xfffffffc, RZ, 0xc0, !PT ;  /* 0xfffffffc05067812 */ /* 0x000fe400078ec0ff */
[----:B------:R-:W-:Y:S01]  /*0d80*/  LEA.HI R16, R3, R0, RZ, 0x3 ;  /* 0x0000000003107211 */ /* 0x000fe200078f18ff */
[----:B------:R-:W-:Y:S01]  /*0d90*/  IMAD.SHL.U32 R0, R4, 0x40, RZ ;  /* 0x0000004004007824 */ /* 0x000fe200078e00ff */
[----:B------:R-:W-:Y:S01]  /*0da0*/  LEA.HI R9, R9, R12, RZ, 0x5 ;  /* 0x0000000c09097211 */ /* 0x000fe200078f28ff */
[----:B------:R-:W-:Y:S01]  /*0db0*/  IMAD.IADD R18, R12, 0x1, -R6 ;  /* 0x000000010c127824 */ /* 0x000fe200078e0a06 */
[----:B------:R-:W-:-:S02]  /*0dc0*/  SHF.R.S32.HI R14, RZ, 0x2, R5 ;  /* 0x00000002ff0e7819 */ /* 0x000fc40000011405 */
[----:B------:R-:W-:Y:S01]  /*0dd0*/  LOP3.LUT R2, R9, 0xffffffe0, RZ, 0xc0, !PT ;  /* 0xffffffe009027812 */ /* 0x000fe200078ec0ff */
[----:B------:R-:W-:Y:S01]  /*0de0*/  IMAD.SHL.U32 R250, R18, 0x8, RZ ;  /* 0x0000000812fa7824 */ /* 0x000fe200078e00ff */
[----:B------:R-:W-:Y:S02]  /*0df0*/  LOP3.LUT R0, R0, 0xc0, RZ, 0xc0, !PT ;  /* 0x000000c000007812 */ /* 0x000fe400078ec0ff */
[----:B------:R-:W-:Y:S01]  /*0e00*/  LEA.HI R6, R5, R14, RZ, 0x1 ;  /* 0x0000000e05067211 */ /* 0x000fe200078f08ff */
[----:B------:R-:W-:Y:S01]  /*0e10*/  IMAD.IADD R20, R12, 0x1, -R2 ;  /* 0x000000010c147824 */ /* 0x000fe200078e0a02 */
[----:B------:R-:W-:Y:S02]  /*0e20*/  SHF.R.U32.HI R4, RZ, 0x3, R0 ;  /* 0x00000003ff047819 */ /* 0x000fe40000011600 */
[----:B------:R-:W-:Y:S02]  /*0e30*/  LOP3.LUT R3, R0, 0x18, R250, 0xf8, !PT ;  /* 0x0000001800037812 */ /* 0x000fe400078ef8fa */
[----:B------:R-:W-:-:S02]  /*0e40*/  SHF.R.S32.HI R7, RZ, 0x5, R9 ;  /* 0x00000005ff077819 */ /* 0x000fc40000011409 */
[----:B------:R-:W-:Y:S02]  /*0e50*/  SHF.R.S32.HI R0, RZ, 0x1f, R9 ;  /* 0x0000001fff007819 */ /* 0x000fe40000011409 */
[----:B------:R-:W-:Y:S02]  /*0e60*/  LOP3.LUT R2, R6, 0x7fffffe, RZ, 0xc0, !PT ;  /* 0x07fffffe06027812 */ /* 0x000fe400078ec0ff */
[----:B------:R-:W-:Y:S02]  /*0e70*/  LEA.HI R0, R0, R7, RZ, 0x2 ;  /* 0x0000000700007211 */ /* 0x000fe400078f10ff */
[----:B------:R-:W-:Y:S01]  /*0e80*/  SHF.R.S32.HI R9, RZ, 0x1f, R20 ;  /* 0x0000001fff097819 */ /* 0x000fe20000011414 */
[----:B------:R-:W-:Y:S01]  /*0e90*/  IMAD.IADD R2, R14, 0x1, -R2 ;  /* 0x000000010e027824 */ /* 0x000fe200078e0a02 */
[----:B------:R-:W-:Y:S02]  /*0ea0*/  LOP3.LUT R6, R3, R4, RZ, 0x3c, !PT ;  /* 0x0000000403067212 */ /* 0x000fe400078e3cff */
[----:B------:R-:W-:-:S02]  /*0eb0*/  SHF.R.S32.HI R4, RZ, 0x1f, R5 ;  /* 0x0000001fff047819 */ /* 0x000fc40000011405 */
[----:B------:R-:W-:Y:S01]  /*0ec0*/  LOP3.LUT R3, R0, 0xffffffc, RZ, 0xc0, !PT ;  /* 0x0ffffffc00037812 */ /* 0x000fe200078ec0ff */
[----:B------:R-:W-:Y:S01]  /*0ed0*/  IMAD R0, R7, 0x8, R2 ;  /* 0x0000000807007824 */ /* 0x000fe200078e0202 */
[----:B------:R-:W-:Y:S02]  /*0ee0*/  LEA.HI R12, R9, R20, RZ, 0x2 ;  /* 0x00000014090c7211 */ /* 0x000fe400078f10ff */
[----:B------:R-:W-:Y:S01]  /*0ef0*/  LEA.HI R2, R4, R14, RZ, 0x3 ;  /* 0x0000000e04027211 */ /* 0x000fe200078f18ff */
[----:B------:R-:W-:Y:S01]  /*0f00*/  IMAD.IADD R5, R7, 0x1, -R3 ;  /* 0x0000000107057824 */ /* 0x000fe200078e0a03 */
[----:B------:R-:W-:Y:S01]  /*0f10*/  SHF.R.S32.HI R4, RZ, 0x2, R12 ;  /* 0x00000002ff047819 */ /* 0x000fe2000001140c */
[----:B------:R-:W-:Y:S01]  /*0f20*/  IMAD.U32 R6, R0, 0x20, R6 ;  /* 0x0000002000067824 */ /* 0x000fe200078e0006 */
[----:B------:R-:W-:Y:S02]  /*0f30*/  LEA.HI R0, R18, R18, RZ, 0x1 ;  /* 0x0000001212007211 */ /* 0x000fe400078f08ff */
[----:B------:R-:W-:Y:S01]  /*0f40*/  LOP3.LUT R3, R2, 0xfffffff8, RZ, 0xc0, !PT ;  /* 0xfffffff802037812 */ /* 0x000fe200078ec0ff */
[----:B------:R-:W-:Y:S01]  /*0f50*/  IMAD R19, R5, 0x10, R4 ;  /* 0x0000001005137824 */ /* 0x000fe200078e0204 */
[C---:B------:R-:W-:Y:S01]  /*0f60*/  LOP3.LUT R5, R0.reuse, 0x1ffffffe, RZ, 0xc0, !PT ;  /* 0x1ffffffe00057812 */ /* 0x040fe200078ec0ff */
[----:B------:R-:W-:Y:S01]  /*0f70*/  IMAD.SHL.U32 R0, R0, 0x20, RZ ;  /* 0x0000002000007824 */ /* 0x000fe200078e00ff */
[----:B------:R-:W-:Y:S01]  /*0f80*/  SHF.R.S32.HI R2, RZ, 0x1, R8 ;  /* 0x00000001ff027819 */ /* 0x000fe20000011408 */
[----:B------:R-:W-:Y:S01]  /*0f90*/  IMAD.IADD R3, R14, 0x1, -R3 ;  /* 0x000000010e037824 */ /* 0x000fe200078e0a03 */
[----:B------:R1:W-:Y:S01]  /*0fa0*/  STL [R1+0x78], R6 ;  /* 0x0000780601007387 */ /* 0x0003e20000100800 */
[----:B------:R-:W-:Y:S01]  /*0fb0*/  IMAD.IADD R8, R18, 0x1, -R5 ;  /* 0x0000000112087824 */ /* 0x000fe200078e0a05 */
[----:B------:R-:W-:-:S02]  /*0fc0*/  SHF.R.S32.HI R4, RZ, 0x1, R10 ;  /* 0x00000001ff047819 */ /* 0x000fc4000001140a */
[----:B------:R-:W-:Y:S01]  /*0fd0*/  LEA.HI R5, R3, R3, RZ, 0x1 ;  /* 0x0000000303057211 */ /* 0x000fe200078f08ff */
[----:B------:R-:W-:Y:S01]  /*0fe0*/  STL [R1+0xac], R19 ;  /* 0x0000ac1301007387 */ /* 0x000fe20000100800 */
[----:B------:R-:W-:Y:S02]  /*0ff0*/  SHF.R.S32.HI R10, RZ, 0x1f, R10 ;  /* 0x0000001fff0a7819 */ /* 0x000fe4000001140a */
[----:B------:R-:W-:Y:S02]  /*1000*/  LOP3.LUT R9, R5, 0x3fffffe, RZ, 0xc0, !PT ;  /* 0x03fffffe05097812 */ /* 0x000fe400078ec0ff */
[----:B------:R-:W-:Y:S02]  /*1010*/  LOP3.LUT P2, RZ, R2, 0x2, RZ, 0xc0, !PT ;  /* 0x0000000202ff7812 */ /* 0x000fe4000784c0ff */
[----:B------:R-:W-:Y:S01]  /*1020*/  IADD3 R252, R250, 0x20, RZ ;  /* 0x00000020fafc7810 */ /* 0x000fe20007ffe0ff */
[----:B------:R-:W-:Y:S01]  /*1030*/  IMAD.IADD R9, R3, 0x1, -R9 ;  /* 0x0000000103097824 */ /* 0x000fe200078e0a09 */
[----:B------:R-:W-:-:S02]  /*1040*/  SHF.R.S32.HI R251, RZ, 0x1f, R250 ;  /* 0x0000001ffffb7819 */ /* 0x000fc400000114fa */
[----:B-1----:R-:W-:Y:S01]  /*1050*/  LOP3.LUT R6, R0, 0xffffffc0, RZ, 0xc0, !PT ;  /* 0xffffffc000067812 */ /* 0x002fe200078ec0ff */
[----:B------:R-:W-:Y:S01]  /*1060*/  IMAD.SHL.U32 R0, R2, 0x40, RZ ;  /* 0x0000004002007824 */ /* 0x000fe200078e00ff */
[----:B------:R-:W-:-:S03]  /*1070*/  LEA.HI R2, R10, R4, RZ, 0x2 ;  /* 0x000000040a027211 */ /* 0x000fc600078f10ff */
[----:B------:R-:W-:Y:S01]  /*1080*/  IMAD R14, R8, 0x8, R6 ;  /* 0x00000008080e7824 */ /* 0x000fe200078e0206 */
[----:B------:R-:W-:Y:S01]  /*1090*/  LOP3.LUT R0, R0, 0xc0, RZ, 0xc0, !PT ;  /* 0x000000c000007812 */ /* 0x000fe200078ec0ff */
[----:B------:R-:W-:Y:S01]  /*10a0*/  IMAD.SHL.U32 R8, R7, 0x200, RZ ;  /* 0x0000020007087824 */ /* 0x000fe200078e00ff */
[----:B------:R-:W-:Y:S02]  /*10b0*/  LOP3.LUT R2, R2, 0xfffffffc, RZ, 0xc0, !PT ;  /* 0xfffffffc02027812 */ /* 0x000fe400078ec0ff */
[----:B------:R-:W-:Y:S01]  /*10c0*/  LOP3.LUT R7, R0, 0x8, R17, 0xf8, !PT ;  /* 0x0000000800077812 */ /* 0x000fe200078ef811 */
[----:B------:R-:W-:Y:S01]  /*10d0*/  IMAD R3, R18, 0x2, R8 ;  /* 0x0000000212037824 */ /* 0x000fe200078e0208 */
[----:B------:R-:W-:Y:S01]  /*10e0*/  SHF.R.U32.HI R6, RZ, 0x3, R0 ;  /* 0x00000003ff067819 */ /* 0x000fe20000011600 */
[----:B------:R-:W-:Y:S01]  /*10f0*/  IMAD.IADD R2, R4, 0x1, -R2 ;  /* 0x0000000104027824 */ /* 0x000fe200078e0a02 */
[----:B------:R-:W-:Y:S01]  /*1100*/  SHF.R.S32.HI R0, RZ, 0x1, R5 ;  /* 0x00000001ff007819 */ /* 0x000fe20000011405 */
[----:B------:R-:W-:Y:S01]  /*1110*/  IMAD.SHL.U32 R5, R16, 0x20, RZ ;  /* 0x0000002010057824 */ /* 0x000fe200078e00ff */
[----:B------:R-:W-:Y:S01]  /*1120*/  LOP3.LUT R10, R7, R6, RZ, 0x3c, !PT ;  /* 0x00000006070a7212 */ /* 0x000fe200078e3cff */
[----:B------:R-:W-:Y:S01]  /*1130*/  IMAD R6, R9, 0x20, R3 ;  /* 0x0000002009067824 */ /* 0x000fe200078e0203 */
[----:B------:R-:W-:Y:S01]  /*1140*/  LOP3.LUT P3, RZ, R2, 0x2, RZ, 0xc0, !PT ;  /* 0x0000000202ff7812 */ /* 0x000fe2000786c0ff */
[C---:B------:R-:W-:Y:S01]  /*1150*/  IMAD.SHL.U32 R3, R0.reuse, 0x40, RZ ;  /* 0x0000004000037824 */ /* 0x040fe200078e00ff */
[----:B------:R-:W-:Y:S01]  /*1160*/  LOP3.LUT R4, R0, 0x1, RZ, 0xc0, !PT ;  /* 0x0000000100047812 */ /* 0x000fe200078ec0ff */
[----:B------:R-:W-:Y:S01]  /*1170*/  IMAD.SHL.U32 R2, R2, 0x40, RZ ;  /* 0x0000004002027824 */ /* 0x000fe200078e00ff */
[----:B------:R-:W-:Y:S01]  /*1180*/  LOP3.LUT P0, RZ, R0, 0x2, RZ, 0xc0, !PT ;  /* 0x0000000200ff7812 */ /* 0x000fe2000780c0ff */
[----:B------:R-:W-:Y:S01]  /*1190*/  IMAD.SHL.U32 R7, R11, 0x8, RZ ;  /* 0x000000080b077824 */ /* 0x000fe200078e00ff */
[----:B------:R-:W-:Y:S01]  /*11a0*/  LOP3.LUT R3, R3, 0xc0, RZ, 0xc0, !PT ;  /* 0x000000c003037812 */ /* 0x000fe200078ec0ff */
[----:B------:R-:W-:Y:S01]  /*11b0*/  IMAD R9, R11, 0x8, R15 ;  /* 0x000000080b097824 */ /* 0x000fe200078e020f */
[----:B------:R-:W-:-:S02]  /*11c0*/  LOP3.LUT R0, R5, 0xffffff00, RZ, 0xc0, !PT ;  /* 0xffffff0005007812 */ /* 0x000fc400078ec0ff */
[----:B------:R-:W-:Y:S02]  /*11d0*/  LEA.HI R3, R3, R3, RZ, 0x1d ;  /* 0x0000000303037211 */ /* 0x000fe400078fe8ff */
[----:B------:R-:W-:Y:S02]  /*11e0*/  LOP3.LUT R2, R2, 0xc0, RZ, 0xc0, !PT ;  /* 0x000000c002027812 */ /* 0x000fe400078ec0ff */
[----:B------:R-:W-:Y:S01]  /*11f0*/  ISETP.NE.U32.AND P1, PT, R4, 0x1, PT ;  /* 0x000000010400780c */ /* 0x000fe20003f25070 */
[----:B------:R-:W-:Y:S01]  /*1200*/  IMAD.IADD R3, R3, 0x1, R6 ;  /* 0x0000000103037824 */ /* 0x000fe200078e0206 */
[----:B------:R-:W-:Y:S01]  /*1210*/  LOP3.LUT R6, R2, 0x8, R7, 0xf8, !PT ;  /* 0x0000000802067812 */ /* 0x000fe200078ef807 */
[----:B------:R-:W-:Y:S01]  /*1220*/  IMAD.IADD R4, R0, 0x1, R8 ;  /* 0x0000000100047824 */ /* 0x000fe200078e0208 */
[----:B------:R-:W-:Y:S01]  /*1230*/  SHF.R.U32.HI R5, RZ, 0x3, R2 ;  /* 0x00000003ff057819 */ /* 0x000fe20000011602 */
[----:B------:R-:W-:Y:S02]  /*1240*/  IMAD.SHL.U32 R18, R3, 0x2, RZ ;  /* 0x0000000203127824 */ /* 0x000fe400078e00ff */
[C---:B------:R-:W-:Y:S01]  /*1250*/  IMAD R2, R13.reuse, 0x20, R4 ;  /* 0x000000200d027824 */ /* 0x040fe200078e0204 */
[----:B------:R-:W-:Y:S01]  /*1260*/  LOP3.LUT R3, R6, R5, RZ, 0x3c, !PT ;  /* 0x0000000506037212 */ /* 0x000fe200078e3cff */
[----:B------:R-:W-:Y:S01]  /*1270*/  IMAD R7, R13, 0x20, R0 ;  /* 0x000000200d077824 */ /* 0x000fe200078e0200 */
[----:B------:R-:W-:Y:S01]  /*1280*/  LOP3.LUT R4, R12, 0x7ffffffc, RZ, 0xc0, !PT ;  /* 0x7ffffffc0c047812 */ /* 0x000fe200078ec0ff */
[----:B------:R-:W-:Y:S01]  /*1290*/  STL [R1+0x2c], R18 ;  /* 0x00002c1201007387 */ /* 0x000fe20000100800 */
[C---:B------:R-:W-:Y:S01]  /*12a0*/  IADD3 R5, R18.reuse, 0x80, RZ ;  /* 0x0000008012057810 */ /* 0x040fe20007ffe0ff */
[----:B------:R-:W-:Y:S01]  /*12b0*/  IMAD.IADD R2, R3, 0x1, R2 ;  /* 0x0000000103027824 */ /* 0x000fe200078e0202 */
[----:B------:R-:W-:Y:S01]  /*12c0*/  IADD3 R17, R18, 0x70, RZ ;  /* 0x0000007012117810 */ /* 0x000fe20007ffe0ff */
[----:B------:R-:W-:Y:S01]  /*12d0*/  IMAD.IADD R4, R20, 0x1, -R4 ;  /* 0x0000000114047824 */ /* 0x000fe200078e0a04 */
[----:B------:R-:W-:Y:S01]  /*12e0*/  @P1 IADD3 R17, R5, 0x10, RZ ;  /* 0x0000001005111810 */ /* 0x000fe20007ffe0ff */
[----:B------:R-:W-:Y:S01]  /*12f0*/  IMAD.IADD R3, R3, 0x1, R7 ;  /* 0x0000000103037824 */ /* 0x000fe200078e0207 */
[----:B------:R-:W-:Y:S01]  /*1300*/  IADD3 R5, R250, 0x40, RZ ;  /* 0x00000040fa057810 */ /* 0x000fe20007ffe0ff */
[----:B------:R-:W-:Y:S01]  /*1310*/  IMAD.SHL.U32 R4, R4, 0x2, RZ ;  /* 0x0000000204047824 */ /* 0x000fe200078e00ff */
[----:B------:R-:W-:Y:S01]  /*1320*/  SHF.R.S32.HI R7, RZ, 0x1f, R252 ;  /* 0x0000001fff077819 */ /* 0x000fe200000114fc */
[----:B------:R-:W-:Y:S01]  /*1330*/  STL [R1+0x30], R17 ;  /* 0x0000301101007387 */ /* 0x000fe20000100800 */
[----:B------:R-:W-:Y:S01]  /*1340*/  SHF.R.S32.HI R8, RZ, 0x1f, R5 ;  /* 0x0000001fff087819 */ /* 0x000fe20000011405 */
[----:B------:R-:W-:Y:S01]  /*1350*/  IMAD.U32 R0, R9, 0x20, R10 ;  /* 0x0000002009007824 */ /* 0x000fe200078e000a */
[C---:B------:R-:W-:Y:S01]  /*1360*/  IADD3 R20, R4.reuse, 0x8, RZ ;  /* 0x0000000804147810 */ /* 0x040fe20007ffe0ff */
[----:B------:R1:W-:Y:S01]  /*1370*/  STL [R1], R5 ;  /* 0x0000000501007387 */ /* 0x0003e20000100800 */
[C---:B------:R-:W-:Y:S01]  /*1380*/  IADD3 R16, R4.reuse, 0x18, RZ ;  /* 0x0000001804107810 */ /* 0x040fe20007ffe0ff */
[----:B------:R-:W-:Y:S01]  /*1390*/  IMAD.MOV.U32 R6, RZ, RZ, 0x20 ;  /* 0x00000020ff067424 */ /* 0x000fe200078e00ff */
[C---:B------:R-:W-:Y:S01]  /*13a0*/  IADD3 R15, R4.reuse, 0x20, RZ ;  /* 0x00000020040f7810 */ /* 0x040fe20007ffe0ff */
[----:B------:R2:W-:Y:S01]  /*13b0*/  STL [R1+0x6c], R7 ;  /* 0x00006c0701007387 */ /* 0x0005e20000100800 */
[----:B------:R-:W-:-:S02]  /*13c0*/  IADD3 R13, R4, 0x28, RZ ;  /* 0x00000028040d7810 */ /* 0x000fc40007ffe0ff */
[C---:B------:R-:W-:Y:S01]  /*13d0*/  IADD3 R12, R4.reuse, 0x30, RZ ;  /* 0x00000030040c7810 */ /* 0x040fe20007ffe0ff */
[----:B------:R3:W-:Y:S01]  /*13e0*/  STL [R1+0x68], R8 ;  /* 0x0000680801007387 */ /* 0x0007e20000100800 */
[C---:B------:R-:W-:Y:S02]  /*13f0*/  IADD3 R11, R4.reuse, 0x38, RZ ;  /* 0x00000038040b7810 */ /* 0x040fe40007ffe0ff */
[C---:B------:R-:W-:Y:S01]  /*1400*/  IADD3 R10, R4.reuse, 0x40, RZ ;  /* 0x00000040040a7810 */ /* 0x040fe20007ffe0ff */
[----:B------:R-:W-:Y:S01]  /*1410*/  STL [R1+0x70], R4 ;  /* 0x0000700401007387 */ /* 0x000fe20000100800 */
[----:B------:R-:W-:Y:S02]  /*1420*/  IADD3 R9, R4, 0x48, RZ ;  /* 0x0000004804097810 */ /* 0x000fe40007ffe0ff */
[----:B------:R-:W-:Y:S02]  /*1430*/  LEA R109, R0, 0x3c80, 0x1 ;  /* 0x00003c80006d7811 */ /* 0x000fe400078e08ff */
[----:B------:R-:W-:-:S02]  /*1440*/  SHF.R.S32.HI R0, RZ, 0x1f, R10 ;  /* 0x0000001fff007819 */ /* 0x000fc4000001140a */
[----:B------:R-:W-:Y:S02]  /*1450*/  IADD3 R182, R109, 0x20, RZ ;  /* 0x000000206db67810 */ /* 0x000fe40007ffe0ff */
[----:B------:R-:W-:Y:S02]  /*1460*/  LEA R180, R2, 0x6080, 0x1 ;  /* 0x0000608002b47811 */ /* 0x000fe400078e08ff */
[----:B------:R-:W-:Y:S02]  /*1470*/  LEA R110, R3, 0x1880, 0x1 ;  /* 0x00001880036e7811 */ /* 0x000fe400078e08ff */
[----:B-1----:R-:W-:Y:S02]  /*1480*/  SEL R5, R6, 0xffffffe0, !P0 ;  /* 0xffffffe006057807 */ /* 0x002fe40004000000 */
[----:B------:R-:W-:Y:S01]  /*1490*/  @P2 IADD3 R182, R109, -0x20, RZ ;  /* 0xffffffe06db62810 */ /* 0x000fe20007ffe0ff */
[----:B--2---:R-:W-:Y:S01]  /*14a0*/  IMAD.IADD R7, R19, 0x1, R14 ;  /* 0x0000000113077824 */ /* 0x004fe200078e020e */
[----:B------:R-:W-:-:S02]  /*14b0*/  IADD3 R19, R4, 0x10, RZ ;  /* 0x0000001004137810 */ /* 0x000fc40007ffe0ff */
[----:B------:R-:W-:Y:S02]  /*14c0*/  SHF.R.S32.HI R14, RZ, 0x1f, R20 ;  /* 0x0000001fff0e7819 */ /* 0x000fe40000011414 */
[----:B------:R1:W-:Y:S01]  /*14d0*/  STL [R1+0xb0], R7 ;  /* 0x0000b00701007387 */ /* 0x0003e20000100800 */
[----:B---3--:R-:W-:Y:S02]  /*14e0*/  IADD3 R8, R4, 0x50, RZ ;  /* 0x0000005004087810 */ /* 0x008fe40007ffe0ff */
[C---:B------:R-:W-:Y:S01]  /*14f0*/  IADD3 R190, R182.reuse, 0x400, RZ ;  /* 0x00000400b6be7810 */ /* 0x040fe20007ffe0ff */
[----:B------:R-:W-:Y:S01]  /*1500*/  STL [R1+0x5c], R20 ;  /* 0x00005c1401007387 */ /* 0x000fe20000100800 */
[C---:B------:R-:W-:Y:S02]  /*1510*/  IADD3 R189, R182.reuse, 0x800, RZ ;  /* 0x00000800b6bd7810 */ /* 0x040fe40007ffe0ff */
[C---:B------:R-:W-:Y:S01]  /*1520*/  IADD3 R188, R182.reuse, 0xc00, RZ ;  /* 0x00000c00b6bc7810 */ /* 0x040fe20007ffe0ff */
[----:B------:R-:W-:Y:S01]  /*1530*/  STL [R1+0x58], R19 ;  /* 0x0000581301007387 */ /* 0x000fe20000100800 */
[----:B------:R-:W-:-:S02]  /*1540*/  IADD3 R187, R182, 0x1000, RZ ;  /* 0x00001000b6bb7810 */ /* 0x000fc40007ffe0ff */
[C---:B------:R-:W-:Y:S01]  /*1550*/  IADD3 R186, R182.reuse, 0x1400, RZ ;  /* 0x00001400b6ba7810 */ /* 0x040fe20007ffe0ff */
[----:B------:R2:W-:Y:S01]  /*1560*/  STL [R1+0x54], R16 ;  /* 0x0000541001007387 */ /* 0x0005e20000100800 */
[C---:B------:R-:W-:Y:S02]  /*1570*/  IADD3 R185, R182.reuse, 0x1800, RZ ;  /* 0x00001800b6b97810 */ /* 0x040fe40007ffe0ff */
[C---:B------:R-:W-:Y:S01]  /*1580*/  IADD3 R184, R182.reuse, 0x1c00, RZ ;  /* 0x00001c00b6b87810 */ /* 0x040fe20007ffe0ff */
[----:B------:R-:W-:Y:S01]  /*1590*/  STL [R1+0x50], R15 ;  /* 0x0000500f01007387 */ /* 0x000fe20000100800 */
[----:B------:R-:W-:-:S03]  /*15a0*/  IADD3 R183, R182, 0x2000, RZ ;  /* 0x00002000b6b77810 */ /* 0x000fc60007ffe0ff */
[----:B------:R-:W-:Y:S04]  /*15b0*/  STL [R1+0x4c], R13 ;  /* 0x00004c0d01007387 */ /* 0x000fe80000100800 */
[----:B------:R3:W-:Y:S01]  /*15c0*/  STL [R1+0x48], R12 ;  /* 0x0000480c01007387 */ /* 0x0007e20000100800 */
[----:B-1----:R-:W-:Y:S02]  /*15d0*/  IADD3 R7, R4, 0x58, RZ ;  /* 0x0000005804077810 */ /* 0x002fe40007ffe0ff */
[----:B------:R-:W-:Y:S01]  /*15e0*/  SEL R4, R6, 0xffffffe0, !P3 ;  /* 0xffffffe006047807 */ /* 0x000fe20005800000 */
[----:B------:R-:W-:Y:S01]  /*15f0*/  STL [R1+0x44], R11 ;  /* 0x0000440b01007387 */ /* 0x000fe20000100800 */
[----:B------:R-:W-:-:S03]  /*1600*/  SHF.R.S32.HI R6, RZ, 0x1f, R19 ;  /* 0x0000001fff067819 */ /* 0x000fc60000011413 */
[----:B------:R-:W-:Y:S01]  /*1610*/  STL [R1+0x40], R10 ;  /* 0x0000400a01007387 */ /* 0x000fe20000100800 */
[----:B------:R-:W-:Y:S02]  /*1620*/  IMAD.IADD R181, R180, 0x1, R4 ;  /* 0x00000001b4b57824 */ /* 0x000fe400078e0204 */
[----:B------:R-:W-:Y:S01]  /*1630*/  IMAD.IADD R111, R4, 0x1, R110 ;  /* 0x00000001046f7824 */ /* 0x000fe200078e026e */
[----:B------:R1:W-:Y:S01]  /*1640*/  STL [R1+0x3c], R9 ;  /* 0x00003c0901007387 */ /* 0x0003e20000100800 */
[----:B--2---:R-:W-:-:S03]  /*1650*/  SHF.R.S32.HI R16, RZ, 0x1f, R16 ;  /* 0x0000001fff107819 */ /* 0x004fc60000011410 */
[----:B------:R-:W-:Y:S04]  /*1660*/  STL [R1+0x38], R8 ;  /* 0x0000380801007387 */ /* 0x000fe80000100800 */
[----:B------:R2:W-:Y:S04]  /*1670*/  STL [R1+0xa4], R14 ;  /* 0x0000a40e01007387 */ /* 0x0005e80000100800 */
[----:B------:R-:W-:Y:S01]  /*1680*/  STL [R1+0x34], R7 ;  /* 0x0000340701007387 */ /* 0x000fe20000100800 */
[----:B---3--:R-:W-:-:S03]  /*1690*/  SHF.R.S32.HI R12, RZ, 0x1f, R12 ;  /* 0x0000001fff0c7819 */ /* 0x008fc6000001140c */
[----:B------:R3:W-:Y:S04]  /*16a0*/  STL [R1+0xa0], R6 ;  /* 0x0000a00601007387 */ /* 0x0007e80000100800 */
[----:B------:R-:W-:Y:S01]  /*16b0*/  STL [R1+0x9c], R16 ;  /* 0x00009c1001007387 */ /* 0x000fe20000100800 */
[----:B-1----:R-:W-:Y:S02]  /*16c0*/  SHF.R.S32.HI R9, RZ, 0x1f, R9 ;  /* 0x0000001fff097819 */ /* 0x002fe40000011409 */
[----:B--2---:R-:W-:-:S05]  /*16d0*/  SHF.R.S32.HI R14, RZ, 0x1f, R15 ;  /* 0x0000001fff0e7819 */ /* 0x004fca000001140f */
[----:B------:R-:W-:Y:S01]  /*16e0*/  STL [R1+0x98], R14 ;  /* 0x0000980e01007387 */ /* 0x000fe20000100800 */
[----:B---3--:R-:W-:-:S05]  /*16f0*/  SHF.R.S32.HI R6, RZ, 0x1f, R13 ;  /* 0x0000001fff067819 */ /* 0x008fca000001140d */
[----:B------:R1:W-:Y:S04]  /*1700*/  STL [R1+0x94], R6 ;  /* 0x0000940601007387 */ /* 0x0003e80000100800 */
[----:B------:R-:W-:Y:S01]  /*1710*/  STL [R1+0x90], R12 ;  /* 0x0000900c01007387 */ /* 0x000fe20000100800 */
[----:B-1----:R-:W-:-:S05]  /*1720*/  SHF.R.S32.HI R6, RZ, 0x1f, R11 ;  /* 0x0000001fff067819 */ /* 0x002fca000001140b */
[----:B------:R1:W-:Y:S04]  /*1730*/  STL [R1+0x8c], R6 ;  /* 0x00008c0601007387 */ /* 0x0003e80000100800 */
[----:B------:R2:W-:Y:S04]  /*1740*/  STL [R1+0x88], R0 ;  /* 0x0000880001007387 */ /* 0x0005e80000100800 */
[----:B------:R-:W-:Y:S01]  /*1750*/  STL [R1+0x84], R9 ;  /* 0x0000840901007387 */ /* 0x000fe20000100800 */
[----:B-1----:R-:W-:Y:S02]  /*1760*/  SHF.R.S32.HI R6, RZ, 0x1f, R7 ;  /* 0x0000001fff067819 */ /* 0x002fe40000011407 */
[----:B--2---:R-:W-:-:S05]  /*1770*/  SHF.R.S32.HI R0, RZ, 0x1f, R8 ;  /* 0x0000001fff007819 */ /* 0x004fca0000011408 */
[----:B------:R1:W-:Y:S04]  /*1780*/  STL [R1+0x80], R0 ;  /* 0x0000800001007387 */ /* 0x0003e80000100800 */
[----:B------:R-:W-:Y:S01]  /*1790*/  STL [R1+0x7c], R6 ;  /* 0x00007c0601007387 */ /* 0x000fe20000100800 */
[----:B-1----:R-:W-:-:S05]  /*17a0*/  IMAD.IADD R0, R18, 0x1, R5 ;  /* 0x0000000112007824 */ /* 0x002fca00078e0205 */
[----:B------:R1:W-:Y:S02]  /*17b0*/  STL [R1+0x64], R0 ;  /* 0x0000640001007387 */ /* 0x0003e40000100800 */
[----:B-1----:R-:W-:-:S05]  /*17c0*/  IMAD.IADD R0, R5, 0x1, R17 ;  /* 0x0000000105007824 */ /* 0x002fca00078e0211 */
[----:B------:R1:W-:Y:S02]  /*17d0*/  STL [R1+0x60], R0 ;  /* 0x0000600001007387 */ /* 0x0003e40000100800 */
.L_x_121:
[----:B-1----:R-:W2:Y:S01]  /*17e0*/  LDL R0, [R1+0x1c] ;  /* 0x00001c0001007983 */ /* 0x002ea20000100800 */
[----:B------:R-:W-:Y:S01]  /*17f0*/  IMAD.MOV.U32 R11, RZ, RZ, 0x4 ;  /* 0x00000004ff0b7424 */ /* 0x000fe200078e00ff */
[----:B------:R-:W-:Y:S02]  /*1800*/  ISETP.NE.U32.AND P0, PT, RZ, c[0x0][0x370], PT ;  /* 0x0000dc00ff007a0c */ /* 0x000fe40003f05070 */
[----:B------:R-:W3:Y:S02]  /*1810*/  LDL R10, [R1+0x18] ;  /* 0x00001800010a7983 */ /* 0x000ee40000100800 */
[----:B------:R-:W-:Y:S01]  /*1820*/  ISETP.NE.AND.EX P1, PT, RZ, c[0x0][0x374], PT, P0 ;  /* 0x0000dd00ff007a0c */ /* 0x000fe20003f25300 */
[----:B--2---:R-:W-:-:S05]  /*1830*/  IMAD.WIDE R2, R0, R11, c[0x0][0x588] ;  /* 0x0001620000027625 */ /* 0x004fca00078e020b */
[----:B------:R-:W2:Y:S01]  /*1840*/  LDG.E R75, [R2.64] ;  /* 0x00000006024b7981 */ /* 0x000ea2000c1e1900 */
[----:B------:R-:W-:Y:S01]  /*1850*/  ISETP.NE.U32.AND P3, PT, RZ, c[0x0][0x360], PT ;  /* 0x0000d800ff007a0c */ /* 0x000fe20003f65070 */
[----:B------:R-:W-:Y:S01]  /*1860*/  CS2R R8, SRZ ;  /* 0x0000000000087805 */ /* 0x000fe2000001ff00 */
[----:B------:R-:W-:Y:S02]  /*1870*/  ISETP.NE.U32.AND P4, PT, RZ, c[0x0][0x348], PT ;  /* 0x0000d200ff007a0c */ /* 0x000fe40003f85070 */
[----:B------:R-:W-:Y:S02]  /*1880*/  ISETP.NE.AND.EX P3, PT, RZ, c[0x0][0x364], PT, P3 ;  /* 0x0000d900ff007a0c */ /* 0x000fe40003f65330 */
[----:B------:R-:W-:Y:S02]  /*1890*/  ISETP.NE.U32.AND P2, PT, RZ, c[0x0][0x350], PT ;  /* 0x0000d400ff007a0c */ /* 0x000fe40003f45070 */
[----:B------:R-:W-:Y:S02]  /*18a0*/  ISETP.NE.AND.EX P4, PT, RZ, c[0x0][0x34c], PT, P4 ;  /* 0x0000d300ff007a0c */ /* 0x000fe40003f85340 */
[----:B------:R-:W-:Y:S01]  /*18b0*/  ISETP.NE.AND.EX P5, PT, RZ, c[0x0][0x354], PT, P2 ;  /* 0x0000d500ff007a0c */ /* 0x000fe20003fa5320 */
[----:B------:R-:W-:Y:S01]  /*18c0*/  IMAD.MOV.U32 R12, RZ, RZ, RZ ;  /* 0x000000ffff0c7224 */ /* 0x000fe200078e00ff */
[----:B--2---:R-:W-:Y:S01]  /*18d0*/  SHF.R.S32.HI R76, RZ, 0x1f, R75 ;  /* 0x0000001fff4c7819 */ /* 0x004fe2000001144b */
[----:B------:R1:W-:Y:S01]  /*18e0*/  STL [R1+0x4], R75 ;  /* 0x0000044b01007387 */ /* 0x0003e20000100800 */
[----:B------:R-:W-:-:S02]  /*18f0*/  @P1 LEA R2, P0, R75, c[0x0][0x370], 0x2 ;  /* 0x0000dc004b021a11 */ /* 0x000fc400078010ff */
[C---:B------:R-:W-:Y:S01]  /*1900*/  LEA R4, P2, R75.reuse, c[0x0][0x348], 0x2 ;  /* 0x0000d2004b047a11 */ /* 0x040fe200078410ff */
[----:B------:R1:W-:Y:S01]  /*1910*/  STL [R1+0x28], R76 ;  /* 0x0000284c01007387 */ /* 0x0003e20000100800 */
[C---:B------:R-:W-:Y:S02]  /*1920*/  @P1 LEA.HI.X R3, R75.reuse, c[0x0][0x374], R76, 0x2, P0 ;  /* 0x0000dd004b031a11 */ /* 0x040fe400000f144c */
[----:B------:R-:W-:-:S03]  /*1930*/  @P3 LEA R6, P0, R75, c[0x0][0x360], 0x2 ;  /* 0x0000d8004b063a11 */ /* 0x000fc600078010ff */
[----:B------:R2:W5:Y:S01]  /*1940*/  @P1 LDG.E R8, [R2.64] ;  /* 0x0000000602081981 */ /* 0x000562000c1e1900 */
[C-C-:B------:R-:W-:Y:S02]  /*1950*/  @P3 LEA.HI.X R7, R75.reuse, c[0x0][0x364], R76.reuse, 0x2, P0 ;  /* 0x0000d9004b073a11 */ /* 0x140fe400000f144c */
[C---:B------:R-:W-:Y:S02]  /*1960*/  LEA.HI.X R5, R75.reuse, c[0x0][0x34c], R76, 0x2, P2 ;  /* 0x0000d3004b057a11 */ /* 0x040fe400010f144c */
[----:B---3--:R-:W-:Y:S01]  /*1970*/  LOP3.LUT R77, R10, 0xffff, RZ, 0xc0, !PT ;  /* 0x0000ffff0a4d7812 */ /* 0x008fe200078ec0ff */
[----:B------:R1:W5:Y:S01]  /*1980*/  @P3 LDG.E R18, [R6.64] ;  /* 0x0000000606123981 */ /* 0x000362000c1e1900 */
[----:B------:R-:W-:Y:S01]  /*1990*/  YIELD ;  /* 0x0000000000007946 */ /* 0x000fe20003800000 */
[----:B------:R-:W-:Y:S02]  /*19a0*/  P2R R13, PR, RZ, 0x20 ;  /* 0x00000020ff0d7803 */ /* 0x000fe40000000000 */
[----:B------:R1:W5:Y:S01]  /*19b0*/  @P4 LDG.E R12, [R4.64] ;  /* 0x00000006040c4981 */ /* 0x000362000c1e1900 */
[----:B--2---:R-:W-:-:S04]  /*19c0*/  LEA R2, P1, R75, c[0x0][0x350], 0x2 ;  /* 0x0000d4004b027a11 */ /* 0x004fc800078210ff */
[----:B------:R-:W-:-:S05]  /*19d0*/  LEA.HI.X R3, R75, c[0x0][0x354], R76, 0x2, P1 ;  /* 0x0000d5004b037a11 */ /* 0x000fca00008f144c */
[----:B------:R1:W5:Y:S04]  /*19e0*/  @P5 LDG.E R9, [R2.64] ;  /* 0x0000000602095981 */ /* 0x000368000c1e1900 */
[----:B------:R1:W-:Y:S01]  /*19f0*/  STL [R1+0x20], R77 ;  /* 0x0000204d01007387 */ /* 0x0003e20000100800 */
[----:B------:R-:W-:Y:S05]  /*1a00*/  @P3 BRA `(.L_x_32) ;  /* 0x0000005000003947 */ /* 0x000fea0003800000 */
[----:B-----5:R-:W-:Y:S01]  /*1a10*/  MOV R18, c[0x0][0x168] ;  /* 0x00005a0000127a02 */ /* 0x020fe20000000f00 */
[----:B------:R-:W-:Y:S05]  /*1a20*/  @!P4 BRA `(.L_x_32) ;  /* 0x000000300000c947 */ /* 0x000fea0003800000 */
[----:B-1----:R-:W2:Y:S04]  /*1a30*/  LDG.E R6, [R4.64] ;  /* 0x0000000604067981 */ /* 0x002ea8000c1e1900 */
[----:B------:R-:W2:Y:S02]  /*1a40*/  LDG.E R0, [R4.64+0x4] ;  /* 0x0000040604007981 */ /* 0x000ea4000c1e1900 */
[----:B--2---:R-:W-:-:S02]  /*1a50*/  IADD3 R18, -R6, R0, RZ ;  /* 0x0000000006127210 */ /* 0x004fc40007ffe1ff */
.L_x_32:
[----:B------:R-:W-:-:S04]  /*1a60*/  ISETP.NE.U32.AND P0, PT, RZ, c[0x0][0x368], PT ;  /* 0x0000da00ff007a0c */ /* 0x000fc80003f05070 */
[----:B------:R-:W-:-:S13]  /*1a70*/  ISETP.NE.AND.EX P0, PT, RZ, c[0x0][0x36c], PT, P0 ;  /* 0x0000db00ff007a0c */ /* 0x000fda0003f05300 */
[----:B------:R-:W-:Y:S05]  /*1a80*/  @!P0 BRA `(.L_x_33) ;  /* 0x0000004000008947 */ /* 0x000fea0003800000 */
[----:B-1----:R-:W-:-:S04]  /*1a90*/  LEA R2, P0, R75, c[0x0][0x368], 0x2 ;  /* 0x0000da004b027a11 */ /* 0x002fc800078010ff */
[----:B------:R-:W-:-:S05]  /*1aa0*/  LEA.HI.X R3, R75, c[0x0][0x36c], R76, 0x2, P0 ;  /* 0x0000db004b037a11 */ /* 0x000fca00000f144c */
[----:B------:R1:W5:Y:S01]  /*1ab0*/  LDG.E R0, [R2.64] ;  /* 0x0000000602007981 */ /* 0x000362000c1e1900 */
[----:B------:R-:W-:Y:S05]  /*1ac0*/  BRA `(.L_x_34) ;  /* 0x0000005000007947 */ /* 0x000fea0003800000 */
.L_x_33:
[----:B------:R-:W-:Y:S01]  /*1ad0*/  MOV R0, c[0x0][0x1d0] ;  /* 0x0000740000007a02 */ /* 0x000fe20000000f00 */
[----:B------:R-:W-:Y:S05]  /*1ae0*/  @!P5 BRA `(.L_x_34) ;  /* 0x000000300000d947 */ /* 0x000fea0003800000 */
[----:B-1----:R-:W2:Y:S04]  /*1af0*/  LDG.E R4, [R2.64] ;  /* 0x0000000602047981 */ /* 0x002ea8000c1e1900 */
[----:B------:R-:W2:Y:S02]  /*1b00*/  LDG.E R0, [R2.64+0x4] ;  /* 0x0000040602007981 */ /* 0x000ea4000c1e1900 */
[----:B--2---:R-:W-:-:S04]  /*1b10*/  IADD3 R0, -R4, R0, RZ ;  /* 0x0000000004007210 */ /* 0x004fc80007ffe1ff */
.L_x_34:
[----:B-1----:R-:W-:Y:S01]  /*1b20*/  LOP3.LUT R2, R10, 0xff000000, RZ, 0xc0, !PT ;  /* 0xff0000000a027812 */ /* 0x002fe200078ec0ff */
[----:B-----5:R-:W-:Y:S01]  /*1b30*/  IMAD.IADD R19, R0, 0x1, -R8 ;  /* 0x0000000100137824 */ /* 0x020fe200078e0a08 */
[----:B------:R-:W-:Y:S01]  /*1b40*/  LOP3.LUT R3, R10, 0xff0000, RZ, 0xc0, !PT ;  /* 0x00ff00000a037812 */ /* 0x000fe200078ec0ff */
[----:B------:R-:W-:Y:S01]  /*1b50*/  BSSY B0, `(.L_x_35) ;  /* 0x000002d000007945 */ /* 0x000fe20003800000 */
[----:B------:R-:W-:Y:S01]  /*1b60*/  SHF.R.U32.HI R4, RZ, 0x8, R2 ;  /* 0x00000008ff047819 */ /* 0x000fe20000011602 */
[----:B------:R-:W-:Y:S01]  /*1b70*/  IMAD.IADD R14, R9, 0x1, R8 ;  /* 0x00000001090e7824 */ /* 0x000fe200078e0208 */
[----:B------:R-:W-:-:S02]  /*1b80*/  IADD3 R0, R19, 0x2f, RZ ;  /* 0x0000002f13007810 */ /* 0x000fc40007ffe0ff */
[----:B------:R-:W-:Y:S02]  /*1b90*/  LEA.HI R3, R3, R4, RZ, 0x10 ;  /* 0x0000000403037211 */ /* 0x000fe400078f80ff */
[----:B------:R-:W-:Y:S01]  /*1ba0*/  ISETP.GE.AND P0, PT, R19, 0x1, PT ;  /* 0x000000011300780c */ /* 0x000fe20003f06270 */
[----:B------:R-:W-:Y:S01]  /*1bb0*/  IMAD.HI R0, R0, 0x2aaaaaab, RZ ;  /* 0x2aaaaaab00007827 */ /* 0x000fe200078e02ff */
[----:B------:R-:W-:Y:S02]  /*1bc0*/  LOP3.LUT R15, R3, 0xff, RZ, 0xc0, !PT ;  /* 0x000000ff030f7812 */ /* 0x000fe400078ec0ff */
[----:B------:R-:W-:Y:S02]  /*1bd0*/  SHF.R.U32.HI R5, RZ, 0x10, R3 ;  /* 0x00000010ff057819 */ /* 0x000fe40000011603 */
[----:B------:R-:W-:Y:S01]  /*1be0*/  SHF.R.U32.HI R2, RZ, 0x1f, R0 ;  /* 0x0000001fff027819 */ /* 0x000fe20000011600 */
[----:B------:R1:W-:Y:S03]  /*1bf0*/  STL [R1+0x74], R15 ;  /* 0x0000740f01007387 */ /* 0x0003e60000100800 */
[----:B------:R-:W-:Y:S01]  /*1c00*/  LEA.HI.SX32 R10, R0, R2, 0x1d ;  /* 0x00000002000a7211 */ /* 0x000fe200078feaff */
[----:B------:R1:W-:Y:S01]  /*1c10*/  STL [R1+0x18], R5 ;  /* 0x0000180501007387 */ /* 0x0003e20000100800 */
[----:B------:R-:W-:Y:S01]  /*1c20*/  IMAD.MOV.U32 R2, RZ, RZ, RZ ;  /* 0x000000ffff027224 */ /* 0x000fe200078e00ff */
[----:B------:R-:W-:Y:S05]  /*1c30*/  @!P0 BRA `(.L_x_36) ;  /* 0x000001e000008947 */ /* 0x000fea0003800000 */
[----:B------:R-:W-:Y:S01]  /*1c40*/  ISETP.NE.AND P0, PT, R5, RZ, PT ;  /* 0x000000ff0500720c */ /* 0x000fe20003f05270 */
[----:B------:R-:W-:-:S03]  /*1c50*/  IMAD.MOV.U32 R4, RZ, RZ, RZ ;  /* 0x000000ffff047224 */ /* 0x000fc600078e00ff */
[----:B------:R-:W-:-:S04]  /*1c60*/  SEL R0, R5, c[0x0][0x338], P0 ;  /* 0x0000ce0005007a07 */ /* 0x000fc80000000000 */
[----:B------:R-:W-:Y:S02]  /*1c70*/  IABS R3, R0 ;  /* 0x0000000000037213 */ /* 0x000fe40000000000 */
[----:B------:R-:W-:Y:S02]  /*1c80*/  IADD3 R6, R10, -0x1, R0 ;  /* 0xffffffff0a067810 */ /* 0x000fe40007ffe000 */
[----:B------:R-:W2:Y:S02]  /*1c90*/  I2F.RP R2, R3 ;  /* 0x0000000300027306 */ /* 0x000ea40000209400 */
[----:B------:R-:W-:-:S06]  /*1ca0*/  IABS R9, R6 ;  /* 0x0000000600097213 */ /* 0x000fcc0000000000 */
[----:B--2---:R-:W2:Y:S02]  /*1cb0*/  MUFU.RCP R2, R2 ;  /* 0x0000000200027308 */ /* 0x004ea40000001000 */
[----:B--2---:R-:W-:-:S06]  /*1cc0*/  IADD3 R2, R2, 0xffffffe, RZ ;  /* 0x0ffffffe02027810 */ /* 0x004fcc0007ffe0ff */
[----:B-1----:R-:W1:Y:S02]  /*1cd0*/  F2I.FTZ.U32.TRUNC.NTZ R5, R2 ;  /* 0x0000000200057305 */ /* 0x002e64000021f000 */
[----:B-1----:R-:W-:-:S04]  /*1ce0*/  IMAD.MOV R2, RZ, RZ, -R5 ;  /* 0x000000ffff027224 */ /* 0x002fc800078e0a05 */
        /* <DEDUP_REMOVED lines=19> */
.L_x_36:
[----:B------:R-:W-:Y:S05]  /*1e20*/  BSYNC B0 ;  /* 0x0000000000007941 */ /* 0x000fea0003800000 */
.L_x_35:
[----:B------:R-:W-:Y:S01]  /*1e30*/  IMAD R3, R15, R2, RZ ;  /* 0x000000020f037224 */ /* 0x000fe200078e02ff */
[----:B------:R-:W-:Y:S01]  /*1e40*/  PRMT R0, RZ, 0x7610, R0 ;  /* 0x00007610ff007816 */ /* 0x000fe20000000000 */
        /* <DEDUP_REMOVED lines=55> */
[----:B--2---:R-:W2:Y:S04]  /*21c0*/  LDL.LU R6, [R1+0x24] ;  /* 0x0000240001067983 */ /* 0x004ea80000300800 */
[----:B------:R-:W3:Y:S01]  /*21d0*/  LDL R20, [R1+0x14] ;  /* 0x0000140001147983 */ /* 0x000ee20000100800 */
[----:B------:R-:W-:-:S03]  /*21e0*/  ISETP.NE.U32.AND P1, PT, RZ, c[0x0][0x340], PT ;  /* 0x0000d000ff007a0c */ /* 0x000fc60003f25070 */
[----:B------:R-:W4:Y:S01]  /*21f0*/  LDL R74, [R1] ;  /* 0x00000000014a7983 */ /* 0x000f220000100800 */
[----:B------:R-:W-:-:S13]  /*2200*/  ISETP.NE.AND.EX P1, PT, RZ, c[0x0][0x344], PT, P1 ;  /* 0x0000d100ff007a0c */ /* 0x000fda0003f25310 */
[----:B------:R-:W-:-:S05]  /*2210*/  @P1 IMAD.WIDE R2, R75, R11, c[0x0][0x340] ;  /* 0x0000d0004b021625 */ /* 0x000fca00078e020b */
[----:B------:R5:W4:Y:S04]  /*2220*/  @P1 LDG.E R16, [R2.64] ;  /* 0x0000000602101981 */ /* 0x000b28000c1e1900 */
[----:B-1----:R-:W1:Y:S01]  /*2230*/  S2R R5, SR_TID.X ;  /* 0x0000000000057919 */ /* 0x002e620000002100 */
[----:B------:R-:W-:Y:S02]  /*2240*/  ISETP.GE.AND P2, PT, R250, c[0x0][0x1d4], PT ;  /* 0x00007500fa007a0c */ /* 0x000fe40003f46270 */
[----:B------:R-:W-:Y:S02]  /*2250*/  SHF.R.S32.HI R0, RZ, 0x1f, R12 ;  /* 0x0000001fff007819 */ /* 0x000fe4000001140c */
[----:B------:R-:W-:Y:S02]  /*2260*/  ISETP.GE.AND P6, PT, R252, c[0x0][0x1d4], PT ;  /* 0x00007500fc007a0c */ /* 0x000fe40003fc6270 */
[----:B-1----:R-:W-:-:S02]  /*2270*/  SHF.R.S32.HI R4, RZ, 0x1f, R5 ;  /* 0x0000001fff047819 */ /* 0x002fc40000011405 */
[----:B------:R-:W-:Y:S02]  /*2280*/  SHF.R.S32.HI R21, RZ, 0x1f, R5 ;  /* 0x0000001fff157819 */ /* 0x000fe40000011405 */
[-C--:B------:R-:W-:Y:S01]  /*2290*/  LEA.HI R4, R4, R5.reuse, RZ, 0x2 ;  /* 0x0000000504047211 */ /* 0x080fe200078f10ff */
[----:B-----5:R-:W-:Y:S01]  /*22a0*/  IMAD.MOV.U32 R2, RZ, RZ, c[0x0][0x2c4] ;  /* 0x0000b100ff027624 */ /* 0x020fe200078e00ff */
[----:B------:R-:W-:Y:S02]  /*22b0*/  LEA.HI R21, R21, R5, RZ, 0x2 ;  /* 0x0000000515157211 */ /* 0x000fe400078f10ff */
[----:B------:R-:W-:Y:S02]  /*22c0*/  LOP3.LUT R4, R4, 0xfffffffc, RZ, 0xc0, !PT ;  /* 0xfffffffc04047812 */ /* 0x000fe400078ec0ff */
[----:B------:R-:W-:Y:S02]  /*22d0*/  SHF.R.S32.HI R21, RZ, 0x2, R21 ;  /* 0x00000002ff157819 */ /* 0x000fe40000011415 */
[----:B------:R-:W-:Y:S01]  /*22e0*/  ISETP.NE.AND P0, PT, R2, 0x1, PT ;  /* 0x000000010200780c */ /* 0x000fe20003f05270 */
[----:B------:R-:W-:Y:S01]  /*22f0*/  IMAD.IADD R4, R5, 0x1, -R4 ;  /* 0x0000000105047824 */ /* 0x000fe200078e0a04 */
[----:B------:R-:W-:-:S04]  /*2300*/  SEL R5, RZ, 0xffffffff, P6 ;  /* 0xffffffffff057807 */ /* 0x000fc80003000000 */
[----:B------:R-:W-:Y:S01]  /*2310*/  LEA R2, R4, R21, 0x5 ;  /* 0x0000001504027211 */ /* 0x000fe200078e28ff */
[----:B------:R-:W-:Y:S01]  /*2320*/  IMAD R0, R0, c[0x0][0x178], RZ ;  /* 0x00005e0000007a24 */ /* 0x000fe200078e02ff */
[----:B------:R-:W-:-:S03]  /*2330*/  SEL R8, RZ, 0x1, P2 ;  /* 0x00000001ff087807 */ /* 0x000fc60001000000 */
[----:B------:R-:W-:Y:S01]  /*2340*/  IMAD R4, R12, c[0x0][0x17c], R0 ;  /* 0x00005f000c047a24 */ /* 0x000fe200078e0200 */
[----:B------:R-:W-:Y:S02]  /*2350*/  SEL R10, R75, RZ, !P4 ;  /* 0x000000ff4b0a7207 */ /* 0x000fe40006000000 */
[----:B------:R-:W-:Y:S02]  /*2360*/  ISETP.GE.AND P3, PT, R252, c[0x0][0x198], PT ;  /* 0x00006600fc007a0c */ /* 0x000fe40003f66270 */
[----:B------:R-:W-:Y:S02]  /*2370*/  IADD3 R96, R211, -0x1, RZ ;  /* 0xffffffffd3607810 */ /* 0x000fe40007ffe0ff */
[----:B--2---:R-:W-:-:S04]  /*2380*/  LOP3.LUT R6, R6, 0xfffffffe, RZ, 0xc0, !PT ;  /* 0xfffffffe06067812 */ /* 0x004fc800078ec0ff */
[----:B------:R-:W-:Y:S01]  /*2390*/  @P2 LOP3.LUT R6, R6, 0x1, RZ, 0xfc, !PT ;  /* 0x0000000106062812 */ /* 0x000fe200078efcff */
[----:B---3--:R-:W-:Y:S02]  /*23a0*/  IMAD R11, R20, 0x80, R2 ;  /* 0x00000080140b7824 */ /* 0x008fe400078e0202 */
[----:B------:R-:W-:Y:S02]  /*23b0*/  IMAD.WIDE.U32 R2, R12, c[0x0][0x178], RZ ;  /* 0x00005e000c027a25 */ /* 0x000fe400078e00ff */
[----:B------:R1:W-:Y:S02]  /*23c0*/  STL [R1+0x24], R6 ;  /* 0x0000240601007387 */ /* 0x0003e40000100800 */
[----:B------:R-:W-:Y:S01]  /*23d0*/  @P0 IMAD.HI.U32 R7, R11, c[0x0][0x2c8], RZ ;  /* 0x0000b2000b070a27 */ /* 0x000fe200078e00ff */
[----:B------:R-:W-:Y:S02]  /*23e0*/  ISETP.NE.AND P2, PT, R13, RZ, PT ;  /* 0x000000ff0d00720c */ /* 0x000fe40003f45270 */
[----:B------:R-:W-:-:S02]  /*23f0*/  MOV R0, R11 ;  /* 0x0000000b00007202 */ /* 0x000fc40000000f00 */
[----:B------:R-:W-:Y:S02]  /*2400*/  @P0 SHF.R.U32.HI R0, RZ, c[0x0][0x2cc], R7 ;  /* 0x0000b300ff000a19 */ /* 0x000fe40000011607 */
[----:B----4-:R-:W-:Y:S01]  /*2410*/  ISETP.GE.AND P5, PT, R74, c[0x0][0x1d4], PT ;  /* 0x000075004a007a0c */ /* 0x010fe20003fa6270 */
[----:B-1----:R-:W-:Y:S02]  /*2420*/  IMAD.SHL.U32 R6, R5, 0x2, RZ ;  /* 0x0000000205067824 */ /* 0x002fe400078e00ff */
[----:B------:R-:W-:Y:S02]  /*2430*/  IMAD.IADD R5, R3, 0x1, R4 ;  /* 0x0000000103057824 */ /* 0x000fe400078e0204 */
[----:B------:R-:W-:Y:S01]  /*2440*/  IMAD.MOV.U32 R4, RZ, RZ, R2 ;  /* 0x000000ffff047224 */ /* 0x000fe200078e0002 */
[----:B------:R-:W-:Y:S02]  /*2450*/  LOP3.LUT R13, R6, 0x2, R8, 0xe2, !PT ;  /* 0x00000002060d7812 */ /* 0x000fe400078ee208 */
[----:B------:R-:W-:-:S02]  /*2460*/  SHF.R.S32.HI R6, RZ, 0x1f, R14 ;  /* 0x0000001fff067819 */ /* 0x000fc4000001140e */
[C---:B------:R-:W-:Y:S02]  /*2470*/  IADD3 R2, P0, R21.reuse, R14, RZ ;  /* 0x0000000e15027210 */ /* 0x040fe40007f1e0ff */
[----:B------:R-:W-:Y:S02]  /*2480*/  SEL R3, R76, RZ, !P4 ;  /* 0x000000ff4c037207 */ /* 0x000fe40006000000 */
[----:B------:R-:W-:Y:S01]  /*2490*/  LEA.HI.X.SX32 R8, R21, R6, 0x1, P0 ;  /* 0x0000000615087211 */ /* 0x000fe200000f0eff */
[----:B------:R-:W-:-:S04]  /*24a0*/  IMAD.WIDE.U32 R4, R77, c[0x0][0x1b8], R4 ;  /* 0x00006e004d047a25 */ /* 0x000fc800078e0004 */
[C---:B------:R-:W-:Y:S02]  /*24b0*/  IMAD R15, R8.reuse, c[0x0][0x1e0], RZ ;  /* 0x00007800080f7a24 */ /* 0x040fe400078e02ff */
[----:B------:R-:W-:Y:S02]  /*24c0*/  IMAD R14, R8, c[0x0][0x208], RZ ;  /* 0x00008200080e7a24 */ /* 0x000fe400078e02ff */
[----:B------:R-:W-:Y:S02]  /*24d0*/  IMAD R17, R3, c[0x0][0x1c0], RZ ;  /* 0x0000700003117a24 */ /* 0x000fe400078e02ff */
[----:B------:R-:W-:Y:S01]  /*24e0*/  IMAD R3, R77, c[0x0][0x1bc], R5 ;  /* 0x00006f004d037a24 */ /* 0x000fe200078e0205 */
[----:B------:R-:W-:Y:S01]  /*24f0*/  SEL R12, RZ, 0x4, P5 ;  /* 0x00000004ff0c7807 */ /* 0x000fe20002800000 */
[----:B------:R-:W-:-:S04]  /*2500*/  IMAD.WIDE.U32 R6, R2, c[0x0][0x1e0], R250 ;  /* 0x0000780002067a25 */ /* 0x000fc800078e00fa */
[----:B------:R-:W-:-:S04]  /*2510*/  IMAD.WIDE.U32 R8, R2, c[0x0][0x208], R250 ;  /* 0x0000820002087a25 */ /* 0x000fc800078e00fa */
[C---:B------:R-:W-:Y:S02]  /*2520*/  IMAD R15, R2.reuse, c[0x0][0x1e4], R15 ;  /* 0x00007900020f7a24 */ /* 0x040fe400078e020f */
[----:B------:R-:W-:Y:S01]  /*2530*/  IMAD R5, R2, c[0x0][0x20c], R14 ;  /* 0x0000830002057a24 */ /* 0x000fe200078e020e */
[----:B------:R-:W-:Y:S01]  /*2540*/  MOV R2, R4 ;  /* 0x0000000400027202 */ /* 0x000fe20000000f00 */
[----:B------:R-:W-:Y:S01]  /*2550*/  IMAD.MOV R4, RZ, RZ, -R0 ;  /* 0x000000ffff047224 */ /* 0x000fe200078e0a00 */
[----:B------:R-:W-:Y:S01]  /*2560*/  LOP3.LUT R14, R13, R12, RZ, 0xfc, !PT ;  /* 0x0000000c0d0e7212 */ /* 0x000fe200078efcff */
[C---:B------:R-:W-:Y:S02]  /*2570*/  IMAD R12, R10.reuse, c[0x0][0x1c4], R17 ;  /* 0x000071000a0c7a24 */ /* 0x040fe400078e0211 */
[----:B------:R-:W-:Y:S01]  /*2580*/  IMAD.WIDE.U32 R2, R10, c[0x0][0x1c0], R2 ;  /* 0x000070000a027a25 */ /* 0x000fe200078e0002 */
[----:B------:R-:W-:-:S03]  /*2590*/  SHF.R.S32.HI R10, RZ, 0x1f, R0 ;  /* 0x0000001fff0a7819 */ /* 0x000fc60000011400 */
[----:B------:R-:W-:Y:S01]  /*25a0*/  IMAD.IADD R5, R9, 0x1, R5 ;  /* 0x0000000109057824 */ /* 0x000fe200078e0205 */
[----:B------:R-:W-:Y:S01]  /*25b0*/  IADD3 R3, R3, R12, RZ ;  /* 0x0000000c03037210 */ /* 0x000fe20007ffe0ff */
[----:B------:R-:W-:Y:S02]  /*25c0*/  IMAD R9, R4, c[0x0][0x2c4], R11 ;  /* 0x0000b10004097a24 */ /* 0x000fe400078e020b */
[----:B------:R-:W-:Y:S02]  /*25d0*/  IMAD.MOV.U32 R4, RZ, RZ, R8 ;  /* 0x000000ffff047224 */ /* 0x000fe400078e0008 */
[----:B------:R-:W-:Y:S02]  /*25e0*/  IMAD R8, R10, c[0x0][0x1b0], RZ ;  /* 0x00006c000a087a24 */ /* 0x000fe400078e02ff */
[----:B------:R-:W-:Y:S01]  /*25f0*/  IMAD.WIDE.U32 R2, R0, c[0x0][0x1b0], R2 ;  /* 0x00006c0000027a25 */ /* 0x000fe200078e0002 */
[----:B------:R-:W-:-:S03]  /*2600*/  SHF.R.S32.HI R10, RZ, 0x1f, R9 ;  /* 0x0000001fff0a7819 */ /* 0x000fc60000011409 */
[----:B------:R-:W-:Y:S01]  /*2610*/  IMAD R8, R0, c[0x0][0x1b4], R8 ;  /* 0x00006d0000087a24 */ /* 0x000fe200078e0208 */
[----:B------:R-:W-:Y:S01]  /*2620*/  @P1 SHF.R.S32.HI R0, RZ, 0x1f, R16 ;  /* 0x0000001fff001819 */ /* 0x000fe20000011410 */
[----:B------:R-:W-:Y:S01]  /*2630*/  @!P1 IMAD.MOV.U32 R0, RZ, RZ, R76 ;  /* 0x000000ffff009224 */ /* 0x000fe200078e004c */
[----:B------:R-:W-:Y:S01]  /*2640*/  IADD3 R7, R7, R15, RZ ;  /* 0x0000000f07077210 */ /* 0x000fe20007ffe0ff */
[----:B------:R-:W-:Y:S01]  /*2650*/  IMAD R10, R10, c[0x0][0x1a8], RZ ;  /* 0x00006a000a0a7a24 */ /* 0x000fe200078e02ff */
[----:B------:R-:W-:Y:S02]  /*2660*/  IADD3 R3, R3, R8, RZ ;  /* 0x0000000803037210 */ /* 0x000fe40007ffe0ff */
[----:B------:R-:W-:Y:S01]  /*2670*/  SEL R8, R0, RZ, !P2 ;  /* 0x000000ff00087207 */ /* 0x000fe20005000000 */
[----:B------:R-:W-:Y:S01]  /*2680*/  IMAD.WIDE.U32 R4, R77, c[0x0][0x210], R4 ;  /* 0x000084004d047a25 */ /* 0x000fe200078e0004 */
[----:B------:R-:W-:-:S03]  /*2690*/  @!P1 MOV R16, R75 ;  /* 0x0000004b00109202 */ /* 0x000fc60000000f00 */
[----:B------:R-:W-:Y:S01]  /*26a0*/  IMAD.WIDE.U32 R6, R77, c[0x0][0x1e8], R6 ;  /* 0x00007a004d067a25 */ /* 0x000fe200078e0006 */
[----:B------:R-:W-:-:S03]  /*26b0*/  SEL R0, R16, RZ, !P2 ;  /* 0x000000ff10007207 */ /* 0x000fc60005000000 */
[C---:B------:R-:W-:Y:S02]  /*26c0*/  IMAD R10, R9.reuse, c[0x0][0x1ac], R10 ;  /* 0x00006b00090a7a24 */ /* 0x040fe400078e020a */
[----:B------:R-:W-:-:S04]  /*26d0*/  IMAD.WIDE.U32 R2, R9, c[0x0][0x1a8], R2 ;  /* 0x00006a0009027a25 */ /* 0x000fc800078e0002 */
[C---:B------:R-:W-:Y:S02]  /*26e0*/  IMAD R9, R8.reuse, c[0x0][0x1f0], RZ ;  /* 0x00007c0008097a24 */ /* 0x040fe400078e02ff */
[C---:B------:R-:W-:Y:S02]  /*26f0*/  IMAD R5, R77.reuse, c[0x0][0x214], R5 ;  /* 0x000085004d057a24 */ /* 0x040fe400078e0205 */
[----:B------:R-:W-:Y:S02]  /*2700*/  IMAD R8, R8, c[0x0][0x218], RZ ;  /* 0x0000860008087a24 */ /* 0x000fe400078e02ff */
[----:B------:R-:W-:Y:S01]  /*2710*/  IMAD R7, R77, c[0x0][0x1ec], R7 ;  /* 0x00007b004d077a24 */ /* 0x000fe200078e0207 */
[----:B------:R-:W-:Y:S01]  /*2720*/  LEA R12, P0, R2, c[0x0][0x160], 0x1 ;  /* 0x00005800020c7a11 */ /* 0x000fe200078008ff */
[----:B------:R-:W-:Y:S02]  /*2730*/  IMAD.IADD R3, R3, 0x1, R10 ;  /* 0x0000000103037824 */ /* 0x000fe400078e020a */
[----:B------:R-:W-:-:S02]  /*2740*/  IMAD R8, R0, c[0x0][0x21c], R8 ;  /* 0x0000870000087a24 */ /* 0x000fc400078e0208 */
[----:B------:R-:W-:-:S04]  /*2750*/  IMAD.WIDE.U32 R248, R0, c[0x0][0x218], R4 ;  /* 0x0000860000f87a25 */ /* 0x000fc800078e0004 */
[C---:B------:R-:W-:Y:S02]  /*2760*/  IMAD R11, R0.reuse, c[0x0][0x1f4], R9 ;  /* 0x00007d00000b7a24 */ /* 0x040fe400078e0209 */
[----:B------:R-:W-:Y:S01]  /*2770*/  IMAD.WIDE.U32 R244, R0, c[0x0][0x1f0], R6 ;  /* 0x00007c0000f47a25 */ /* 0x000fe200078e0006 */
[----:B------:R-:W-:Y:S02]  /*2780*/  ISETP.GE.AND P1, PT, R250, c[0x0][0x198], PT ;  /* 0x00006600fa007a0c */ /* 0x000fe40003f26270 */
[----:B------:R-:W-:Y:S01]  /*2790*/  ISETP.GE.AND P4, PT, R74, c[0x0][0x198], PT ;  /* 0x000066004a007a0c */ /* 0x000fe20003f86270 */
[----:B------:R-:W-:Y:S01]  /*27a0*/  IMAD.IADD R246, R245, 0x1, R11 ;  /* 0x00000001f5f67824 */ /* 0x000fe200078e020b */
[----:B------:R-:W-:Y:S02]  /*27b0*/  LEA.HI.X R10, R2, c[0x0][0x164], R3, 0x1, P0 ;  /* 0x00005900020a7a11 */ /* 0x000fe400000f0c03 */
[----:B------:R-:W-:Y:S02]  /*27c0*/  LEA R9, R20, R21, 0x7 ;  /* 0x0000001514097211 */ /* 0x000fe400078e38ff */
[----:B------:R-:W-:Y:S01]  /*27d0*/  IADD3 R247, R249, R8, RZ ;  /* 0x00000008f9f77210 */ /* 0x000fe20007ffe0ff */
[----:B------:R-:W-:Y:S05]  /*27e0*/  BRA.DIV ~URZ, `(.L_x_38) ;  /* 0x0000b6927f007947 */ /* 0x000fea000b800000 */
[----:B------:R1:W2:Y:S02]  /*27f0*/  SHFL.IDX PT, R8, R10, RZ, 0x1c1f ;  /* 0x001c1fff0a087589 */ /* 0x0002a400000e0000 */
.L_x_126:
[----:B------:R-:W-:Y:S05]  /*2800*/  BRA.DIV ~URZ, `(.L_x_39) ;  /* 0x0000b6e27f007947 */ /* 0x000fea000b800000 */
[----:B------:R3:W4:Y:S02]  /*2810*/  SHFL.IDX PT, R0, R12, RZ, 0x1c1f ;  /* 0x001c1fff0c007589 */ /* 0x00072400000e0000 */
.L_x_127:
[----:B------:R-:W-:Y:S01]  /*2820*/  IMAD R11, R18, c[0x0][0x2c4], RZ ;  /* 0x0000b100120b7a24 */ /* 0x000fe200078e02ff */
[----:B------:R-:W-:Y:S04]  /*2830*/  BSSY B0, `(.L_x_40) ;  /* 0x0000014000007945 */ /* 0x000fe80003800000 */
[----:B------:R-:W-:-:S13]  /*2840*/  ISETP.GE.AND P0, PT, R9, R11, PT ;  /* 0x0000000b0900720c */ /* 0x000fda0003f06270 */
[----:B------:R-:W-:Y:S05]  /*2850*/  @P0 BRA `(.L_x_41) ;  /* 0x0000011000000947 */ /* 0x000fea0003800000 */
[----:B------:R-:W5:Y:S04]  /*2860*/  LDL R2, [R1+0x6c] ;  /* 0x00006c0001027983 */ /* 0x000f680000100800 */
[----:B---3--:R-:W3:Y:S04]  /*2870*/  LDL R15, [R1] ;  /* 0x00000000010f7983 */ /* 0x008ee80000100800 */
[----:B----4-:R-:W4:Y:S04]  /*2880*/  LDL R13, [R1+0x78] ;  /* 0x00007800010d7983 */ /* 0x010f280000100800 */
[----:B--2---:R-:W2:Y:S01]  /*2890*/  LDL R16, [R1+0x68] ;  /* 0x0000680001107983 */ /* 0x004ea20000100800 */
[----:B------:R-:W-:-:S04]  /*28a0*/  LEA R6, P0, R250, R0, 0x1 ;  /* 0x00000000fa067211 */ /* 0x000fc800078008ff */
[----:B------:R-:W-:Y:S02]  /*28b0*/  LEA.HI.X R7, R250, R8, R251, 0x1, P0 ;  /* 0x00000008fa077211 */ /* 0x000fe400000f0cfb */
[----:B------:R-:W-:-:S04]  /*28c0*/  LEA R4, P0, R252, R0, 0x1 ;  /* 0x00000000fc047211 */ /* 0x000fc800078008ff */
[----:B-----5:R-:W-:Y:S02]  /*28d0*/  LEA.HI.X R5, R252, R8, R2, 0x1, P0 ;  /* 0x00000008fc057211 */ /* 0x020fe400000f0c02 */
[----:B---3--:R-:W-:Y:S01]  /*28e0*/  LEA R2, P0, R15, R0, 0x1 ;  /* 0x000000000f027211 */ /* 0x008fe200078008ff */
[----:B----4-:R-:W-:-:S03]  /*28f0*/  IMAD.SHL.U32 R0, R13, 0x2, RZ ;  /* 0x000000020d007824 */ /* 0x010fc600078e00ff */
[----:B--2---:R-:W-:Y:S02]  /*2900*/  LEA.HI.X R3, R15, R8, R16, 0x1, P0 ;  /* 0x000000080f037211 */ /* 0x004fe400000f0c10 */
[----:B------:R-:W-:Y:S01]  /*2910*/  @!PT LDS RZ, [RZ] ;  /* 0x00000000fffff984 */ /* 0x000fe20000000800 */
[----:B------:R-:W-:Y:S01]  /*2920*/  @!PT LDS RZ, [RZ] ;  /* 0x00000000fffff984 */ /* 0x000fe20000000800 */
[----:B------:R-:W-:Y:S01]  /*2930*/  @!PT LDS RZ, [RZ] ;  /* 0x00000000fffff984 */ /* 0x000fe20000000800 */
[----:B------:R2:W-:Y:S04]  /*2940*/  LDGSTS.E.BYPASS.LTC128B.128 [R0+0x6080], [R6.64], !P1 ;  /* 0x0608000006007fae */ /* 0x0005e8000c901d46 */
[----:B------:R2:W-:Y:S04]  /*2950*/  LDGSTS.E.BYPASS.LTC128B.128 [R0+0x8080], [R4.64], !P3 ;  /* 0x0808000004007fae */ /* 0x0005e8000d901d46 */
[----:B------:R2:W-:Y:S02]  /*2960*/  LDGSTS.E.BYPASS.LTC128B.128 [R0+0xa080], [R2.64], !P4 ;  /* 0x0a08000002007fae */ /* 0x0005e4000e101d46 */
.L_x_41:
[----:B------:R-:W-:Y:S05]  /*2970*/  BSYNC B0 ;  /* 0x0000000000007941 */ /* 0x000fea0003800000 */
.L_x_40:
[----:B------:R-:W-:Y:S05]  /*2980*/  BRA.DIV ~URZ, `(.L_x_42) ;  /* 0x0000b5c27f007947 */ /* 0x000fea000b800000 */
[----:B--2---:R2:W1:Y:S04]  /*2990*/  SHFL.IDX PT, R8, R10, 0x1, 0x1c1f ;  /* 0x003c1f000a087f89 */ /* 0x00446800000e0000 */
[----:B----4-:R2:W4:Y:S02]  /*29a0*/  SHFL.IDX PT, R0, R12, 0x1, 0x1c1f ;  /* 0x003c1f000c007f89 */ /* 0x01052400000e0000 */
.L_x_128:
[----:B------:R-:W-:Y:S01]  /*29b0*/  IADD3 R2, R9, 0x20, RZ ;  /* 0x0000002009027810 */ /* 0x000fe20007ffe0ff */
[----:B------:R-:W-:Y:S03]  /*29c0*/  BSSY B0, `(.L_x_43) ;  /* 0x0000014000007945 */ /* 0x000fe60003800000 */
[----:B------:R-:W-:-:S13]  /*29d0*/  ISETP.GE.AND P0, PT, R2, R11, PT ;  /* 0x0000000b0200720c */ /* 0x000fda0003f06270 */
[----:B------:R-:W-:Y:S05]  /*29e0*/  @P0 BRA `(.L_x_44) ;  /* 0x0000011000000947 */ /* 0x000fea0003800000 */
[----:B------:R-:W5:Y:S04]  /*29f0*/  LDL R3, [R1+0x6c] ;  /* 0x00006c0001037983 */ /* 0x000f680000100800 */
[----:B--2---:R-:W2:Y:S04]  /*2a00*/  LDL R15, [R1] ;  /* 0x00000000010f7983 */ /* 0x004ea80000100800 */
[----:B---3--:R-:W3:Y:S04]  /*2a10*/  LDL R13, [R1+0x78] ;  /* 0x00007800010d7983 */ /* 0x008ee80000100800 */
[----:B----4-:R-:W4:Y:S01]  /*2a20*/  LDL R16, [R1+0x68] ;  /* 0x0000680001107983 */ /* 0x010f220000100800 */
[----:B------:R-:W-:-:S04]  /*2a30*/  LEA R6, P0, R250, R0, 0x1 ;  /* 0x00000000fa067211 */ /* 0x000fc800078008ff */
[----:B-1----:R-:W-:Y:S02]  /*2a40*/  LEA.HI.X R7, R250, R8, R251, 0x1, P0 ;  /* 0x00000008fa077211 */ /* 0x002fe400000f0cfb */
[----:B------:R-:W-:-:S04]  /*2a50*/  LEA R4, P0, R252, R0, 0x1 ;  /* 0x00000000fc047211 */ /* 0x000fc800078008ff */
[----:B-----5:R-:W-:Y:S02]  /*2a60*/  LEA.HI.X R5, R252, R8, R3, 0x1, P0 ;  /* 0x00000008fc057211 */ /* 0x020fe400000f0c03 */
[----:B--2---:R-:W-:Y:S01]  /*2a70*/  LEA R2, P0, R15, R0, 0x1 ;  /* 0x000000000f027211 */ /* 0x004fe200078008ff */
[----:B---3--:R-:W-:-:S03]  /*2a80*/  IMAD.SHL.U32 R0, R13, 0x2, RZ ;  /* 0x000000020d007824 */ /* 0x008fc600078e00ff */
[----:B----4-:R-:W-:Y:S02]  /*2a90*/  LEA.HI.X R3, R15, R8, R16, 0x1, P0 ;  /* 0x000000080f037211 */ /* 0x010fe400000f0c10 */
[----:B------:R-:W-:Y:S01]  /*2aa0*/  @!PT LDS RZ, [RZ] ;  /* 0x00000000fffff984 */ /* 0x000fe20000000800 */
[----:B------:R-:W-:Y:S01]  /*2ab0*/  @!PT LDS RZ, [RZ] ;  /* 0x00000000fffff984 */ /* 0x000fe20000000800 */
[----:B------:R-:W-:Y:S01]  /*2ac0*/  @!PT LDS RZ, [RZ] ;  /* 0x00000000fffff984 */ /* 0x000fe20000000800 */
[----:B------:R1:W-:Y:S04]  /*2ad0*/  LDGSTS.E.BYPASS.LTC128B.128 [R0+0x6880], [R6.64], !P1 ;  /* 0x0688000006007fae */ /* 0x0003e8000c901d46 */
[----:B------:R1:W-:Y:S04]  /*2ae0*/  LDGSTS.E.BYPASS.LTC128B.128 [R0+0x8880], [R4.64], !P3 ;  /* 0x0888000004007fae */ /* 0x0003e8000d901d46 */
[----:B------:R1:W-:Y:S02]  /*2af0*/  LDGSTS.E.BYPASS.LTC128B.128 [R0+0xa880], [R2.64], !P4 ;  /* 0x0a88000002007fae */ /* 0x0003e4000e101d46 */
.L_x_44:
[----:B------:R-:W-:Y:S05]  /*2b00*/  BSYNC B0 ;  /* 0x0000000000007941 */ /* 0x000fea0003800000 */
.L_x_43:
[----:B------:R-:W-:Y:S05]  /*2b10*/  BRA.DIV ~URZ, `(.L_x_45) ;  /* 0x0000b4f27f007947 */ /* 0x000fea000b800000 */
[----:B-1----:R1:W2:Y:S02]  /*2b20*/  SHFL.IDX PT, R8, R10, 0x2, 0x1c1f ;  /* 0x005c1f000a087f89 */ /* 0x0022a400000e0000 */
.L_x_129:
[----:B------:R-:W-:Y:S05]  /*2b30*/  BRA.DIV ~URZ, `(.L_x_46) ;  /* 0x0000b5427f007947 */ /* 0x000fea000b800000 */
[----:B----4-:R4:W1:Y:S02]  /*2b40*/  SHFL.IDX PT, R0, R12, 0x2, 0x1c1f ;  /* 0x005c1f000c007f89 */ /* 0x01086400000e0000 */
.L_x_130:
[----:B------:R-:W-:Y:S01]  /*2b50*/  IADD3 R2, R9, 0x40, RZ ;  /* 0x0000004009027810 */ /* 0x000fe20007ffe0ff */
[----:B------:R-:W-:Y:S03]  /*2b60*/  BSSY B0, `(.L_x_47) ;  /* 0x0000014000007945 */ /* 0x000fe60003800000 */
[----:B------:R-:W-:-:S13]  /*2b70*/  ISETP.GE.AND P0, PT, R2, R11, PT ;  /* 0x0000000b0200720c */ /* 0x000fda0003f06270 */
[----:B------:R-:W-:Y:S05]  /*2b80*/  @P0 BRA `(.L_x_48) ;  /* 0x0000011000000947 */ /* 0x000fea0003800000 */
[----:B------:R-:W5:Y:S04]  /*2b90*/  LDL R3, [R1+0x6c] ;  /* 0x00006c0001037983 */ /* 0x000f680000100800 */
[----:B---3--:R-:W3:Y:S04]  /*2ba0*/  LDL R15, [R1] ;  /* 0x00000000010f7983 */ /* 0x008ee80000100800 */
[----:B----4-:R-:W4:Y:S04]  /*2bb0*/  LDL R13, [R1+0x78] ;  /* 0x00007800010d7983 */ /* 0x010f280000100800 */
[----:B--2---:R-:W2:Y:S01]  /*2bc0*/  LDL R16, [R1+0x68] ;  /* 0x0000680001107983 */ /* 0x004ea20000100800 */
[----:B-1----:R-:W-:-:S04]  /*2bd0*/  LEA R6, P0, R250, R0, 0x1 ;  /* 0x00000000fa067211 */ /* 0x002fc800078008ff */
        /* <DEDUP_REMOVED lines=12> */
.L_x_48:
[----:B------:R-:W-:Y:S05]  /*2ca0*/  BSYNC B0 ;  /* 0x0000000000007941 */ /* 0x000fea0003800000 */
.L_x_47:
[----:B------:R-:W-:Y:S05]  /*2cb0*/  BRA.DIV ~URZ, `(.L_x_49) ;  /* 0x0000b4227f007947 */ /* 0x000fea000b800000 */
[----:B--2---:R2:W3:Y:S04]  /*2cc0*/  SHFL.IDX PT, R8, R10, 0x3, 0x1c1f ;  /* 0x007c1f000a087f89 */ /* 0x0044e800000e0000 */
[----:B-1----:R2:W1:Y:S02]  /*2cd0*/  SHFL.IDX PT, R0, R12, 0x3, 0x1c1f ;  /* 0x007c1f000c007f89 */ /* 0x00246400000e0000 */
.L_x_131:
[----:B------:R-:W5:Y:S04]  /*2ce0*/  LDL R5, [R1+0x78] ;  /* 0x0000780001057983 */ /* 0x000f680000100800 */
[----:B--2---:R-:W2:Y:S04]  /*2cf0*/  LDL R4, [R1+0x6c] ;  /* 0x00006c0001047983 */ /* 0x004ea80000100800 */
[----:B----4-:R-:W4:Y:S04]  /*2d00*/  LDL R15, [R1] ;  /* 0x00000000010f7983 */ /* 0x010f280000100800 */
[----:B---3--:R-:W3:Y:S04]  /*2d10*/  LDL R16, [R1+0x68] ;  /* 0x0000680001107983 */ /* 0x008ee80000100800 */
[----:B------:R-:W3:Y:S04]  /*2d20*/  LDL R140, [R1+0x24] ;  /* 0x00002400018c7983 */ /* 0x000ee80000100800 */
[----:B------:R-:W1:Y:S01]  /*2d30*/  S2R R12, SR_TID.X ;  /* 0x00000000000c7919 */ /* 0x000e620000002100 */
[----:B------:R-:W-:-:S02]  /*2d40*/  IADD3 R2, R9, 0x60, RZ ;  /* 0x0000006009027810 */ /* 0x000fc40007ffe0ff */
[----:B------:R-:W-:Y:S01]  /*2d50*/  MOV R13, 0x30 ;  /* 0x00000030000d7802 */ /* 0x000fe20000000f00 */
[----:B------:R-:W3:Y:S01]  /*2d60*/  LDL R241, [R1+0x8] ;  /* 0x0000080001f17983 */ /* 0x000ee20000100800 */
[----:B------:R-:W-:-:S03]  /*2d70*/  ISETP.GE.AND P2, PT, R2, R11, PT ;  /* 0x0000000b0200720c */ /* 0x000fc60003f46270 */
[----:B------:R-:W-:Y:S01]  /*2d80*/  IMAD R13, R211, -0x30, R13 ;  /* 0xffffffd0d30d7824 */ /* 0x000fe200078e020d */
[----:B------:R-:W-:-:S04]  /*2d90*/  SHF.R.S32.HI R11, RZ, 0x1f, R96 ;  /* 0x0000001fff0b7819 */ /* 0x000fc80000011460 */
[----:B------:R-:W-:-:S05]  /*2da0*/  IADD3 R138, R19, R13, RZ ;  /* 0x0000000d138a7210 */ /* 0x000fca0007ffe0ff */
[C---:B-1----:R-:W-:Y:S02]  /*2db0*/  @!P2 LEA R2, P0, R250.reuse, R0, 0x1 ;  /* 0x00000000fa02a211 */ /* 0x042fe400078008ff */
[----:B------:R-:W-:Y:S02]  /*2dc0*/  SHF.R.S32.HI R139, RZ, 0x1f, R12 ;  /* 0x0000001fff8b7819 */ /* 0x000fe4000001140c */
[----:B------:R-:W-:Y:S02]  /*2dd0*/  @!P2 LEA.HI.X R3, R250, R8, R251, 0x1, P0 ;  /* 0x00000008fa03a211 */ /* 0x000fe400000f0cfb */
[----:B------:R-:W-:Y:S02]  /*2de0*/  LEA.HI R139, R139, R12, RZ, 0x2 ;  /* 0x0000000c8b8b7211 */ /* 0x000fe400078f10ff */
[----:B------:R-:W-:Y:S02]  /*2df0*/  @!P2 LEA R6, P0, R252, R0, 0x1 ;  /* 0x00000000fc06a211 */ /* 0x000fe400078008ff */
[----:B------:R-:W-:-:S02]  /*2e00*/  IMNMX R10, R138, 0x30, PT ;  /* 0x000000308a0a7817 */ /* 0x000fc40003800200 */
[----:B------:R-:W-:Y:S02]  /*2e10*/  SHF.R.S32.HI R139, RZ, 0x2, R139 ;  /* 0x00000002ff8b7819 */ /* 0x000fe4000001148b */
[----:B------:R-:W-:Y:S02]  /*2e20*/  MOV R136, R244 ;  /* 0x000000f400887202 */ /* 0x000fe40000000f00 */
[----:B------:R-:W-:Y:S02]  /*2e30*/  MOV R137, R246 ;  /* 0x000000f600897202 */ /* 0x000fe40000000f00 */
[----:B-----5:R-:W-:Y:S01]  /*2e40*/  SHF.L.U32 R191, R5, 0x1, RZ ;  /* 0x0000000105bf7819 */ /* 0x020fe200000006ff */
[----:B------:R-:W-:Y:S01]  /*2e50*/  IMAD R5, R11, c[0x0][0x1e0], RZ ;  /* 0x000078000b057a24 */ /* 0x000fe200078e02ff */
[----:B--2---:R-:W-:-:S03]  /*2e60*/  @!P2 LEA.HI.X R7, R252, R8, R4, 0x1, P0 ;  /* 0x00000008fc07a211 */ /* 0x004fc600000f0c04 */
[----:B------:R-:W-:Y:S01]  /*2e70*/  @!PT LDS RZ, [RZ] ;  /* 0x00000000fffff984 */ /* 0x000fe20000000800 */
[----:B------:R-:W-:Y:S01]  /*2e80*/  @!PT LDS RZ, [RZ] ;  /* 0x00000000fffff984 */ /* 0x000fe20000000800 */
[----:B------:R-:W-:Y:S01]  /*2e90*/  @!PT LDS RZ, [RZ] ;  /* 0x00000000fffff984 */ /* 0x000fe20000000800 */
[----:B------:R1:W-:Y:S01]  /*2ea0*/  @!P2 LDGSTS.E.BYPASS.LTC128B.128 [R191+0x7880], [R2.64], !P1 ;  /* 0x0788000002bfafae */ /* 0x0003e2000c901d46 */
[----:B------:R-:W-:Y:S01]  /*2eb0*/  IMAD R9, R96, c[0x0][0x1e4], R5 ;  /* 0x0000790060097a24 */ /* 0x000fe200078e0205 */
[----:B----4-:R-:W-:Y:S02]  /*2ec0*/  @!P2 LEA R4, P0, R15, R0, 0x1 ;  /* 0x000000000f04a211 */ /* 0x010fe400078008ff */
[----:B------:R2:W-:Y:S01]  /*2ed0*/  @!P2 LDGSTS.E.BYPASS.LTC128B.128 [R191+0x9880], [R6.64], !P3 ;  /* 0x0988000006bfafae */ /* 0x0005e2000d901d46 */
[----:B------:R-:W-:Y:S02]  /*2ee0*/  IADD3 R0, -R139, R10, RZ ;  /* 0x0000000a8b007210 */ /* 0x000fe40007ffe1ff */
[----:B---3--:R-:W-:Y:S02]  /*2ef0*/  @!P2 LEA.HI.X R5, R15, R8, R16, 0x1, P0 ;  /* 0x000000080f05a211 */ /* 0x008fe400000f0c10 */
[C---:B------:R-:W-:Y:S02]  /*2f00*/  ISETP.GE.AND P0, PT, R0.reuse, 0x21, PT ;  /* 0x000000210000780c */ /* 0x040fe40003f06270 */
[----:B------:R-:W-:Y:S01]  /*2f10*/  ISETP.GE.AND P1, PT, R0, 0x1, PT ;  /* 0x000000010000780c */ /* 0x000fe20003f26270 */
[----:B------:R3:W-:Y:S01]  /*2f20*/  @!P2 LDGSTS.E.BYPASS.LTC128B.128 [R191+0xb880], [R4.64], !P4 ;  /* 0x0b88000004bfafae */ /* 0x0007e2000e101d46 */
[----:B------:R-:W-:-:S03]  /*2f30*/  MOV R8, 0x20 ;  /* 0x0000002000087802 */ /* 0x000fc60000000f00 */
[----:B------:R-:W0:Y:S01]  /*2f40*/  LDGDEPBAR ;  /* 0x00000000000079af */ /* 0x000e220000000000 */
[----:B------:R-:W-:Y:S03]  /*2f50*/  WARPSYNC 0xffffffff ;  /* 0xffffffff00007948 */ /* 0x000fe60003800000 */
[----:B------:R-:W-:Y:S01]  /*2f60*/  BAR.SYNC.DEFER_BLOCKING 0x0 ;  /* 0x0000000000007b1d */ /* 0x000fe20000010000 */
[----:B-1----:R-:W-:-:S05]  /*2f70*/  IMAD.WIDE.U32 R2, R96, c[0x0][0x1e0], RZ ;  /* 0x0000780060027a25 */ /* 0x002fca00078e00ff */
[----:B------:R-:W-:Y:S01]  /*2f80*/  IADD3 R0, R3, R9, RZ ;  /* 0x0000000903007210 */ /* 0x000fe20007ffe0ff */
[----:B------:R-:W-:-:S04]  /*2f90*/  IMAD.WIDE.U32 R2, R2, 0x30, R136 ;  /* 0x0000003002027825 */ /* 0x000fc800078e0088 */
[----:B------:R-:W-:Y:S02]  /*2fa0*/  IMAD R0, R0, 0x30, RZ ;  /* 0x0000003000007824 */ /* 0x000fe400078e02ff */
[----:B--2---:R-:W-:Y:S01]  /*2fb0*/  IMAD.WIDE.U32 R6, R8, c[0x0][0x1e0], RZ ;  /* 0x0000780008067a25 */ /* 0x004fe200078e00ff */
[----:B---3--:R-:W-:Y:S02]  /*2fc0*/  @P1 LEA R4, P3, R2, c[0x0][0x1c8], 0x1 ;  /* 0x0000720002041a11 */ /* 0x008fe400078608ff */
[----:B------:R-:W-:Y:S01]  /*2fd0*/  IADD3 R0, R3, R0, RZ ;  /* 0x0000000003007210 */ /* 0x000fe20007ffe0ff */
[----:B------:R-:W-:Y:S01]  /*2fe0*/  IMAD R5, R8, c[0x0][0x1e4], RZ ;  /* 0x0000790008057a24 */ /* 0x000fe200078e02ff */
[----:B------:R-:W-:-:S04]  /*2ff0*/  @P0 IADD3 R3, P2, R2, R6, RZ ;  /* 0x0000000602030210 */ /* 0x000fc80007f5e0ff */
[----:B------:R-:W-:Y:S02]  /*3000*/  @P0 IADD3.X R6, R0, R7, R5, P2, !PT ;  /* 0x0000000700060210 */ /* 0x000fe400017fe405 */
[----:B------:R-:W-:Y:S02]  /*3010*/  @P1 LEA.HI.X R5, R2, c[0x0][0x1cc], R0, 0x1, P3 ;  /* 0x0000730002051a11 */ /* 0x000fe400018f0c00 */
[----:B------:R-:W-:Y:S02]  /*3020*/  LOP3.LUT P3, RZ, R140, 0x1, RZ, 0xc0, !PT ;  /* 0x000000018cff7812 */ /* 0x000fe4000786c0ff */
[----:B------:R-:W-:-:S04]  /*3030*/  @P0 LEA R2, P2, R3, c[0x0][0x1c8], 0x1 ;  /* 0x0000720003020a11 */ /* 0x000fc800078408ff */
[----:B------:R-:W-:-:S07]  /*3040*/  @P0 LEA.HI.X R3, R3, c[0x0][0x1cc], R6, 0x1, P2 ;  /* 0x0000730003030a11 */ /* 0x000fce00010f0c06 */
[----:B------:R-:W-:Y:S01]  /*3050*/  @!PT LDS RZ, [RZ] ;  /* 0x00000000fffff984 */ /* 0x000fe20000000800 */
[----:B------:R-:W-:Y:S01]  /*3060*/  @!PT LDS RZ, [RZ] ;  /* 0x00000000fffff984 */ /* 0x000fe20000000800 */
[----:B------:R-:W-:Y:S01]  /*3070*/  @!PT LDS RZ, [RZ] ;  /* 0x00000000fffff984 */ /* 0x000fe20000000800 */
[----:B------:R1:W-:Y:S04]  /*3080*/  @P1 LDGSTS.E.BYPASS.LTC128B.128 [R191+0x3c80], [R4.64], !P3 ;  /* 0x03c8000004bf1fae */ /* 0x0003e8000d901d46 */
[----:B------:R1:W-:Y:S04]  /*3090*/  @P1 LDGSTS.E.BYPASS.LTC128B.128 [R191+0x4880], [R4.64+0x40], !P6 ;  /* 0x0488004004bf1fae */ /* 0x0003e8000f101d46 */
[----:B------:R1:W-:Y:S04]  /*30a0*/  @P1 LDGSTS.E.BYPASS.LTC128B.128 [R191+0x5480], [R4.64+0x80], !P5 ;  /* 0x0548008004bf1fae */ /* 0x0003e8000e901d46 */
[----:B------:R2:W-:Y:S04]  /*30b0*/  @P0 LDGSTS.E.BYPASS.LTC128B.128 [R191+0x4480], [R2.64], !P3 ;  /* 0x0448000002bf0fae */ /* 0x0005e8000d901d46 */
[----:B------:R2:W-:Y:S04]  /*30c0*/  @P0 LDGSTS.E.BYPASS.LTC128B.128 [R191+0x5080], [R2.64+0x40], !P6 ;  /* 0x0508004002bf0fae */ /* 0x0005e8000f101d46 */
[----:B------:R2:W-:Y:S04]  /*30d0*/  @P0 LDGSTS.E.BYPASS.LTC128B.128 [R191+0x5c80], [R2.64+0x80], !P5 ;  /* 0x05c8008002bf0fae */ /* 0x0005e8000e901d46 */
[----:B------:R-:W0:Y:S01]  /*30e0*/  LDGDEPBAR ;  /* 0x00000000000079af */ /* 0x000e220000000000 */
[----:B------:R-:W-:-:S02]  /*30f0*/  IMAD R0, R11, c[0x0][0x208], RZ ;  /* 0x000082000b007a24 */ /* 0x000fc400078e02ff */
[----:B------:R-:W-:Y:S01]  /*3100*/  IMAD.WIDE.U32 R6, R96, c[0x0][0x208], RZ ;  /* 0x0000820060067a25 */ /* 0x000fe200078e00ff */
[----:B------:R-:W-:-:S03]  /*3110*/  ISETP.GT.AND P4, PT, R12, 0x3f, PT ;  /* 0x0000003f0c00780c */ /* 0x000fc60003f84270 */
[----:B------:R-:W-:-:S05]  /*3120*/  IMAD R0, R96, c[0x0][0x20c], R0 ;  /* 0x0000830060007a24 */ /* 0x000fca00078e0200 */
[----:B------:R-:W-:-:S05]  /*3130*/  IADD3 R0, R7, R0, RZ ;  /* 0x0000000007007210 */ /* 0x000fca0007ffe0ff */
[----:B------:R-:W-:Y:S01]  /*3140*/  IMAD R0, R0, 0x30, RZ ;  /* 0x0000003000007824 */ /* 0x000fe200078e02ff */
[----:B--2---:R-:W-:Y:S01]  /*3150*/  MOV R2, R248 ;  /* 0x000000f800027202 */ /* 0x004fe20000000f00 */
[----:B------:R-:W-:-:S04]  /*3160*/  DEPBAR.LE SB0, 0x1 ;  /* 0x000080400000791a */ /* 0x000fc80000000000 */
[----:B------:R-:W-:Y:S01]  /*3170*/  MOV R3, R247 ;  /* 0x000000f700037202 */ /* 0x000fe20000000f00 */
[----:B------:R-:W-:-:S04]  /*3180*/  DEPBAR.LE SB0, 0x0 ;  /* 0x000080000000791a */ /* 0x000fc80000000000 */
[----:B-1----:R-:W-:Y:S01]  /*3190*/  IMAD.WIDE.U32 R4, R6, 0x30, R2 ;  /* 0x0000003006047825 */ /* 0x002fe200078e0002 */
[----:B------:R-:W-:Y:S04]  /*31a0*/  BAR.SYNC.DEFER_BLOCKING 0x0 ;  /* 0x0000000000007b1d */ /* 0x000fe80000010000 */
[C---:B------:R-:W-:Y:S02]  /*31b0*/  LEA R2, P0, R4.reuse, c[0x0][0x1f8], 0x1 ;  /* 0x00007e0004027a11 */ /* 0x040fe400078008ff */
[----:B------:R-:W-:Y:S02]  /*31c0*/  IADD3 R0, R5, R0, RZ ;  /* 0x0000000005007210 */ /* 0x000fe40007ffe0ff */
[----:B------:R-:W-:Y:S02]  /*31d0*/  @!P4 MOV R5, c[0x0][0x208] ;  /* 0x000082000005ca02 */ /* 0x000fe40000000f00 */
[----:B------:R-:W-:-:S02]  /*31e0*/  LEA.HI.X R3, R4, c[0x0][0x1fc], R0, 0x1, P0 ;  /* 0x00007f0004037a11 */ /* 0x000fc400000f0c00 */
[----:B------:R-:W-:Y:S02]  /*31f0*/  @!P4 MOV R4, c[0x0][0x20c] ;  /* 0x000083000004ca02 */ /* 0x000fe40000000f00 */
[----:B------:R-:W-:Y:S02]  /*3200*/  @!P4 LEA R12, P0, R5, R2, 0x6 ;  /* 0x00000002050cc211 */ /* 0x000fe400078030ff */
[----:B------:R-:W-:Y:S02]  /*3210*/  IADD3 R0, R13, R19, -R139 ;  /* 0x000000130d007210 */ /* 0x000fe40007ffe88b */
[----:B------:R-:W-:Y:S02]  /*3220*/  LOP3.LUT P3, RZ, R14, 0x1, RZ, 0xc0, !PT ;  /* 0x000000010eff7812 */ /* 0x000fe4000786c0ff */
[----:B------:R-:W-:Y:S02]  /*3230*/  @!P4 LEA.HI.X R13, R5, R3, R4, 0x6, P0 ;  /* 0x00000003050dc211 */ /* 0x000fe400000f3404 */
[----:B------:R-:W-:-:S02]  /*3240*/  ISETP.LT.OR P0, PT, R0, 0x1, !P3 ;  /* 0x000000010000780c */ /* 0x000fc40005f01670 */
[----:B------:R-:W-:Y:S01]  /*3250*/  LOP3.LUT P2, RZ, R14, 0x2, RZ, 0xc0, !PT ;  /* 0x000000020eff7812 */ /* 0x000fe2000784c0ff */
[----:B------:R-:W-:Y:S04]  /*3260*/  LDSM.16.M88.4 R8, [R180] ;  /* 0x00000000b408783b */ /* 0x000fe80000000200 */
[----:B------:R-:W-:Y:S04]  /*3270*/  LDSM.16.M88.4 R4, [R180+0x1000] ;  /* 0x00100000b404783b */ /* 0x000fe80000000200 */
[----:B------:R-:W1:Y:S04]  /*3280*/  LDSM.16.M88.4 R16, [R109] ;  /* 0x000000006d10783b */ /* 0x000e680000000200 */
[----:B------:R-:W2:Y:S04]  /*3290*/  LDSM.16.M88.4 R20, [R109+0x400] ;  /* 0x000400006d14783b */ /* 0x000ea80000000200 */
[----:B------:R-:W3:Y:S04]  /*32a0*/  LDSM.16.M88.4 R44, [R109+0x800] ;  /* 0x000800006d2c783b */ /* 0x000ee80000000200 */
[----:B------:R-:W-:Y:S04]  /*32b0*/  LDSM.16.M88.4 R40, [R181] ;  /* 0x00000000b528783b */ /* 0x000fe80000000200 */
[----:B------:R-:W-:Y:S04]  /*32c0*/  LDSM.16.M88.4 R32, [R181+0x1000] ;  /* 0x00100000b520783b */ /* 0x000fe80000000200 */
[----:B------:R-:W4:Y:S04]  /*32d0*/  LDSM.16.M88.4 R48, [R182] ;  /* 0x00000000b630783b */ /* 0x000f280000000200 */
[----:B------:R-:W-:Y:S04]  /*32e0*/  LDSM.16.M88.4 R88, [R190] ;  /* 0x00000000be58783b */ /* 0x000fe80000000200 */
[----:B------:R-:W-:Y:S04]  /*32f0*/  LDSM.16.M88.4 R92, [R189] ;  /* 0x00000000bd5c783b */ /* 0x000fe80000000200 */
[----:B------:R-:W-:Y:S01]  /*3300*/  @!PT LDS RZ, [RZ] ;  /* 0x00000000fffff984 */ /* 0x000fe20000000800 */
[----:B------:R-:W-:Y:S01]  /*3310*/  @!PT LDS RZ, [RZ] ;  /* 0x00000000fffff984 */ /* 0x000fe20000000800 */
[----:B------:R-:W-:Y:S01]  /*3320*/  @!PT LDS RZ, [RZ] ;  /* 0x00000000fffff984 */ /* 0x000fe20000000800 */
[----:B------:R2:W-:Y:S01]  /*3330*/  LDGSTS.E.BYPASS.LTC128B.128 [R191+0x1880], [R2.64], !P0 ;  /* 0x0188000002bf7fae */ /* 0x0005e2000c101d46 */
[----:B------:R-:W-:-:S13]  /*3340*/  ISETP.LT.OR P0, PT, R0, 0x1, !P2 ;  /* 0x000000010000780c */ /* 0x000fda0005701670 */
[----:B------:R2:W-:Y:S01]  /*3350*/  LDGSTS.E.BYPASS.LTC128B.128 [R191+0x2480], [R2.64+0x40], !P0 ;  /* 0x0248004002bf7fae */ /* 0x0005e2000c101d46 */
[----:B------:R-:W-:-:S04]  /*3360*/  LOP3.LUT P0, RZ, R14, 0x4, RZ, 0xc0, !PT ;  /* 0x000000040eff7812 */ /* 0x000fc8000780c0ff */
[C---:B------:R-:W-:Y:S02]  /*3370*/  ISETP.LT.OR P1, PT, R0.reuse, 0x1, !P0 ;  /* 0x000000010000780c */ /* 0x040fe40004721670 */
[C---:B------:R-:W-:Y:S02]  /*3380*/  @!P4 ISETP.LT.OR P3, PT, R0.reuse, 0x21, !P3 ;  /* 0x000000210000c80c */ /* 0x040fe40005f61670 */
[C---:B------:R-:W-:Y:S01]  /*3390*/  @!P4 ISETP.LT.OR P0, PT, R0.reuse, 0x21, !P0 ;  /* 0x000000210000c80c */ /* 0x040fe20004701670 */
[----:B-1----:R-:W-:Y:S08]  /*33a0*/  HMMA.16816.F32 R24, R8, R16, RZ ;  /* 0x000000100818723c */ /* 0x002ff000000018ff */
[----:B------:R1:W-:Y:S01]  /*33b0*/  LDGSTS.E.BYPASS.LTC128B.128 [R191+0x3080], [R2.64+0x80], !P1 ;  /* 0x0308008002bf7fae */ /* 0x0003e2000c901d46 */
[----:B------:R-:W-:-:S03]  /*33c0*/  @!P4 ISETP.LT.OR P1, PT, R0, 0x21, !P2 ;  /* 0x000000210000c80c */ /* 0x000fc60005721670 */
[----:B------:R5:W-:Y:S01]  /*33d0*/  @!P4 LDGSTS.E.BYPASS.LTC128B.128 [R191+0x2080], [R12.64], !P3 ;  /* 0x020800000cbfcfae */ /* 0x000be2000d901d46 */
[C---:B------:R-:W-:Y:S09]  /*33e0*/  HMMA.16816.F32 R52, R4.reuse, R16, RZ ;  /* 0x000000100434723c */ /* 0x040ff200000018ff */
[----:B------:R5:W-:Y:S04]  /*33f0*/  @!P4 LDGSTS.E.BYPASS.LTC128B.128 [R191+0x2c80], [R12.64+0x40], !P1 ;  /* 0x02c800400cbfcfae */ /* 0x000be8000c901d46 */
[----:B------:R5:W-:Y:S04]  /*3400*/  @!P4 LDGSTS.E.BYPASS.LTC128B.128 [R191+0x3880], [R12.64+0x80], !P0 ;  /* 0x038800800cbfcfae */ /* 0x000be8000c101d46 */
[----:B------:R-:W-:Y:S04]  /*3410*/  LDSM.16.M88.4 R60, [R109+0xc00] ;  /* 0x000c00006d3c783b */ /* 0x000fe80000000200 */
[----:B------:R-:W1:Y:S01]  /*3420*/  LDSM.16.M88.4 R36, [R180+0x2000] ;  /* 0x00200000b424783b */ /* 0x000e620000000200 */
[C---:B--2---:R-:W-:Y:S03]  /*3430*/  HMMA.16816.F32 R76, R4.reuse, R20, RZ ;  /* 0x00000014044c723c */ /* 0x044fe600000018ff */
[----:B------:R-:W2:Y:S04]  /*3440*/  LDSM.16.M88.4 R28, [R180+0x3000] ;  /* 0x00300000b41c783b */ /* 0x000ea80000000200 */
[----:B------:R-:W-:Y:S01]  /*3450*/  LDSM.16.M88.4 R56, [R188] ;  /* 0x00000000bc38783b */ /* 0x000fe20000000200 */
[C---:B---3--:R-:W-:Y:S03]  /*3460*/  HMMA.16816.F32 R64, R4.reuse, R44, RZ ;  /* 0x0000002c0440723c */ /* 0x048fe600000018ff */
[----:B------:R-:W0:Y:S05]  /*3470*/  LDGDEPBAR ;  /* 0x00000000000079af */ /* 0x000e2a0000000000 */
[C---:B------:R-:W-:Y:S08]  /*3480*/  HMMA.16816.F32 R68, R4.reuse, R22, RZ ;  /* 0x000000160444723c */ /* 0x040ff000000018ff */
[C---:B-----5:R-:W-:Y:S08]  /*3490*/  HMMA.16816.F32 R12, R4.reuse, R18, RZ ;  /* 0x00000012040c723c */ /* 0x060ff000000018ff */
[----:B------:R-:W-:Y:S08]  /*34a0*/  HMMA.16816.F32 R80, R4, R46, RZ ;  /* 0x0000002e0450723c */ /* 0x000ff000000018ff */
[----:B----4-:R-:W-:Y:S01]  /*34b0*/  HMMA.16816.F32 R4, R40, R48, R24 ;  /* 0x000000302804723c */ /* 0x010fe20000001818 */
[----:B------:R-:W3:Y:S07]  /*34c0*/  LDSM.16.M88.4 R24, [R181+0x2000] ;  /* 0x00200000b518783b */ /* 0x000eee0000000200 */
[C---:B------:R-:W-:Y:S01]  /*34d0*/  HMMA.16816.F32 R72, R8.reuse, R18, RZ ;  /* 0x000000120848723c */ /* 0x040fe200000018ff */
[----:B------:R-:W-:Y:S07]  /*34e0*/  LDSM.16.M88.4 R16, [R180+0x4000] ;  /* 0x00400000b410783b */ /* 0x000fee0000000200 */
[C---:B------:R-:W-:Y:S08]  /*34f0*/  HMMA.16816.F32 R84, R8.reuse, R20, RZ ;  /* 0x000000140854723c */ /* 0x040ff000000018ff */
[C---:B------:R-:W-:Y:S01]  /*3500*/  HMMA.16816.F32 R120, R8.reuse, R22, RZ ;  /* 0x000000160878723c */ /* 0x040fe200000018ff */
[----:B------:R-:W4:Y:S07]  /*3510*/  LDSM.16.M88.4 R20, [R181+0x3000] ;  /* 0x00300000b514783b */ /* 0x000f2e0000000200 */
[C---:B------:R-:W-:Y:S08]  /*3520*/  HMMA.16816.F32 R104, R8.reuse, R44, RZ ;  /* 0x0000002c0868723c */ /* 0x040ff000000018ff */
[----:B------:R-:W-:Y:S01]  /*3530*/  HMMA.16816.F32 R116, R8, R46, RZ ;  /* 0x0000002e0874723c */ /* 0x000fe200000018ff */
[----:B------:R-:W-:Y:S07]  /*3540*/  LDSM.16.M88.4 R44, [R185] ;  /* 0x00000000b92c783b */ /* 0x000fee0000000200 */
[----:B------:R-:W-:Y:S01]  /*3550*/  HMMA.16816.F32 R8, R32, R48, R52 ;  /* 0x000000302008723c */ /* 0x000fe20000001834 */
[----:B------:R-:W5:Y:S07]  /*3560*/  LDSM.16.M88.4 R52, [R109+0x1800] ;  /* 0x001800006d34783b */ /* 0x000f6e0000000200 */
[----:B-1----:R-:W-:Y:S08]  /*3570*/  HMMA.16816.F32 R4, R36, R60, R4 ;  /* 0x0000003c2404723c */ /* 0x002ff00000001804 */
[-C--:B------:R-:W-:Y:S01]  /*3580*/  HMMA.16816.F32 R100, R32, R50.reuse, R12 ;  /* 0x000000322064723c */ /* 0x080fe2000000180c */
[----:B------:R-:W1:Y:S07]  /*3590*/  LDSM.16.M88.4 R12, [R180+0x5000] ;  /* 0x00500000b40c783b */ /* 0x000e6e0000000200 */
[----:B------:R-:W-:Y:S08]  /*35a0*/  HMMA.16816.F32 R72, R40, R50, R72 ;  /* 0x000000322848723c */ /* 0x000ff00000001848 */
[----:B--2---:R-:W-:Y:S01]  /*35b0*/  HMMA.16816.F32 R48, R28, R60, R8 ;  /* 0x0000003c1c30723c */ /* 0x004fe20000001808 */
[----:B------:R-:W2:Y:S07]  /*35c0*/  LDSM.16.M88.4 R8, [R181+0x4000] ;  /* 0x00400000b508783b */ /* 0x000eae0000000200 */
[----:B------:R-:W-:Y:S08]  /*35d0*/  HMMA.16816.F32 R128, R32, R92, R64 ;  /* 0x0000005c2080723c */ /* 0x000ff00000001840 */
[----:B---3--:R-:W-:Y:S01]  /*35e0*/  HMMA.16816.F32 R64, R24, R56, R4 ;  /* 0x000000381840723c */ /* 0x008fe20000001804 */
[----:B------:R-:W-:Y:S07]  /*35f0*/  LDSM.16.M88.4 R4, [R181+0x5000] ;  /* 0x00500000b504783b */ /* 0x000fee0000000200 */
[C---:B------:R-:W-:Y:S08]  /*3600*/  HMMA.16816.F32 R112, R32.reuse, R88, R76 ;  /* 0x000000582070723c */ /* 0x040ff0000000184c */
[C---:B------:R-:W-:Y:S08]  /*3610*/  HMMA.16816.F32 R124, R32.reuse, R90, R68 ;  /* 0x0000005a207c723c */ /* 0x040ff00000001844 */
[----:B------:R-:W-:Y:S08]  /*3620*/  HMMA.16816.F32 R132, R32, R94, R80 ;  /* 0x0000005e2084723c */ /* 0x000ff00000001850 */
[----:B----4-:R-:W-:Y:S01]  /*3630*/  HMMA.16816.F32 R32, R20, R56, R48 ;  /* 0x000000381420723c */ /* 0x010fe20000001830 */
[----:B------:R-:W3:Y:S07]  /*3640*/  LDSM.16.M88.4 R48, [R109+0x1000] ;  /* 0x001000006d30783b */ /* 0x000eee0000000200 */
[-C--:B------:R-:W-:Y:S08]  /*3650*/  HMMA.16816.F32 R72, R36, R62.reuse, R72 ;  /* 0x0000003e2448723c */ /* 0x080ff00000001848 */
[----:B------:R-:W-:Y:S01]  /*3660*/  HMMA.16816.F32 R76, R28, R62, R100 ;  /* 0x0000003e1c4c723c */ /* 0x000fe20000001864 */
[----:B------:R-:W4:Y:S07]  /*3670*/  LDSM.16.M88.4 R60, [R187] ;  /* 0x00000000bb3c783b */ /* 0x000f2e0000000200 */
[----:B-----5:R-:W-:Y:S08]  /*3680*/  HMMA.16816.F32 R68, R16, R52, R64 ;  /* 0x000000341044723c */ /* 0x020ff00000001840 */
[----:B------:R-:W-:Y:S08]  /*3690*/  HMMA.16816.F32 R84, R40, R88, R84 ;  /* 0x000000582854723c */ /* 0x000ff00000001854 */
[----:B-1----:R-:W-:Y:S08]  /*36a0*/  HMMA.16816.F32 R32, R12, R52, R32 ;  /* 0x000000340c20723c */ /* 0x002ff00000001820 */
[-C--:B------:R-:W-:Y:S08]  /*36b0*/  HMMA.16816.F32 R64, R24, R58.reuse, R72 ;  /* 0x0000003a1840723c */ /* 0x080ff00000001848 */
[----:B------:R-:W-:Y:S08]  /*36c0*/  HMMA.16816.F32 R72, R20, R58, R76 ;  /* 0x0000003a1448723c */ /* 0x000ff0000000184c */
[----:B--2---:R-:W-:Y:S08]  /*36d0*/  HMMA.16816.F32 R80, R8, R44, R68 ;  /* 0x0000002c0850723c */ /* 0x004ff00000001844 */
[----:B---3--:R-:W-:Y:S08]  /*36e0*/  HMMA.16816.F32 R68, R36, R48, R84 ;  /* 0x000000302444723c */ /* 0x008ff00000001854 */
[----:B------:R-:W-:Y:S08]  /*36f0*/  HMMA.16816.F32 R100, R40, R90, R120 ;  /* 0x0000005a2864723c */ /* 0x000ff00000001878 */
[----:B------:R-:W-:Y:S01]  /*3700*/  HMMA.16816.F32 R88, R4, R44, R32 ;  /* 0x0000002c0458723c */ /* 0x000fe20000001820 */
[----:B------:R-:W1:Y:S07]  /*3710*/  LDSM.16.M88.4 R32, [R109+0x1c00] ;  /* 0x001c00006d20783b */ /* 0x000e6e0000000200 */
[----:B------:R-:W-:Y:S01]  /*3720*/  HMMA.16816.F32 R56, R16, R54, R64 ;  /* 0x000000361038723c */ /* 0x000fe20000001840 */
[----:B------:R-:W-:-:S07]  /*3730*/  FMUL.FTZ R0, R80, c[0x0][0x320] ;  /* 0x0000c80050007a20 */ /* 0x000fce0000410000 */
[C---:B------:R-:W-:Y:S01]  /*3740*/  HMMA.16816.F32 R104, R40.reuse, R92, R104 ;  /* 0x0000005c2868723c */ /* 0x040fe20000001868 */
[----:B------:R2:W3:Y:S07]  /*3750*/  MUFU.TANH R121, R0 ;  /* 0x0000000000797308 */ /* 0x0004ee0000002400 */
[----:B------:R-:W-:Y:S08]  /*3760*/  HMMA.16816.F32 R116, R40, R94, R116 ;  /* 0x0000005e2874723c */ /* 0x000ff00000001874 */
[----:B------:R-:W-:Y:S01]  /*3770*/  HMMA.16816.F32 R40, R28, R48, R112 ;  /* 0x000000301c28723c */ /* 0x000fe20000001870 */
[----:B--2---:R-:W-:-:S07]  /*3780*/  FMUL.FTZ R0, R81, c[0x0][0x320] ;  /* 0x0000c80051007a20 */ /* 0x004fce0000410000 */
[----:B------:R-:W-:Y:S01]  /*3790*/  HMMA.16816.F32 R52, R12, R54, R72 ;  /* 0x000000360c34723c */ /* 0x000fe20000001848 */
[----:B------:R2:W1:Y:S07]  /*37a0*/  MUFU.TANH R120, R0 ;  /* 0x0000000000787308 */ /* 0x00046e0000002400 */
[----:B----4-:R-:W-:Y:S01]  /*37b0*/  HMMA.16816.F32 R68, R24, R60, R68 ;  /* 0x0000003c1844723c */ /* 0x010fe20000001844 */
[----:B--2---:R-:W-:-:S07]  /*37c0*/  FMUL.FTZ R0, R82, c[0x0][0x320] ;  /* 0x0000c80052007a20 */ /* 0x004fce0000410000 */
[----:B------:R-:W-:Y:S01]  /*37d0*/  HMMA.16816.F32 R76, R8, R46, R56 ;  /* 0x0000002e084c723c */ /* 0x000fe20000001838 */
[----:B------:R-:W-:Y:S01]  /*37e0*/  LDSM.16.M88.4 R56, [R184] ;  /* 0x00000000b838783b */ /* 0x000fe20000000200 */
[----:B------:R2:W4:Y:S06]  /*37f0*/  MUFU.TANH R113, R0 ;  /* 0x0000000000717308 */ /* 0x00052c0000002400 */
[----:B------:R-:W-:Y:S01]  /*3800*/  HMMA.16816.F32 R40, R20, R60, R40 ;  /* 0x0000003c1428723c */ /* 0x000fe20000001828 */
[----:B--2---:R-:W-:-:S04]  /*3810*/  FMUL.FTZ R0, R83, c[0x0][0x320] ;  /* 0x0000c80053007a20 */ /* 0x004fc80000410000 */
[----:B------:R2:W1:Y:S03]  /*3820*/  MUFU.TANH R108, R0 ;  /* 0x00000000006c7308 */ /* 0x0004660000002400 */
[----:B------:R-:W-:Y:S01]  /*3830*/  HMMA.16816.F32 R80, R4, R46, R52 ;  /* 0x0000002e0450723c */ /* 0x000fe20000001834 */
[----:B------:R-:W5:Y:S07]  /*3840*/  LDSM.16.M88.4 R52, [R109+0x1400] ;  /* 0x001400006d34783b */ /* 0x000f6e0000000200 */
[----:B------:R-:W-:Y:S01]  /*3850*/  HMMA.16816.F32 R64, R36, R50, R100 ;  /* 0x000000322440723c */ /* 0x000fe20000001864 */
[----:B--2---:R-:W-:-:S04]  /*3860*/  FMUL.FTZ R0, R88, c[0x0][0x320] ;  /* 0x0000c80058007a20 */ /* 0x004fc80000410000 */
[----:B------:R2:W2:Y:S03]  /*3870*/  MUFU.TANH R99, R0 ;  /* 0x0000000000637308 */ /* 0x0004a60000002400 */
[----:B-1----:R-:W-:Y:S01]  /*3880*/  HMMA.16816.F32 R68, R16, R32, R68 ;  /* 0x000000201044723c */ /* 0x002fe20000001844 */
[----:B--2---:R-:W-:-:S04]  /*3890*/  FMUL.FTZ R0, R89, c[0x0][0x320] ;  /* 0x0000c80059007a20 */ /* 0x004fc80000410000 */
[----:B------:R1:W2:Y:S03]  /*38a0*/  MUFU.TANH R98, R0 ;  /* 0x0000000000627308 */ /* 0x0002a60000002400 */
[----:B------:R-:W-:Y:S01]  /*38b0*/  HMMA.16816.F32 R72, R28, R50, R124 ;  /* 0x000000321c48723c */ /* 0x000fe2000000187c */
[----:B-1----:R-:W-:-:S04]  /*38c0*/  FMUL.FTZ R0, R90, c[0x0][0x320] ;  /* 0x0000c8005a007a20 */ /* 0x002fc80000410000 */
[----:B------:R1:W1:Y:S03]  /*38d0*/  MUFU.TANH R92, R0 ;  /* 0x00000000005c7308 */ /* 0x0002660000002400 */
[----:B------:R-:W-:Y:S01]  /*38e0*/  HMMA.16816.F32 R44, R12, R32, R40 ;  /* 0x000000200c2c723c */ /* 0x000fe20000001828 */
[----:B------:R-:W2:Y:S01]  /*38f0*/  LDSM.16.M88.4 R40, [R186] ;  /* 0x00000000ba28783b */ /* 0x000ea20000000200 */
[----:B-1----:R-:W-:-:S04]  /*3900*/  FMUL.FTZ R0, R91, c[0x0][0x320] ;  /* 0x0000c8005b007a20 */ /* 0x002fc80000410000 */
[----:B------:R1:W1:Y:S02]  /*3910*/  MUFU.TANH R93, R0 ;  /* 0x00000000005d7308 */ /* 0x0002640000002400 */
[----:B------:R-:W-:Y:S01]  /*3920*/  HMMA.16816.F32 R48, R24, R62, R64 ;  /* 0x0000003e1830723c */ /* 0x000fe20000001840 */
[----:B-1----:R-:W-:-:S05]  /*3930*/  FMUL.FTZ R0, R76, c[0x0][0x320] ;  /* 0x0000c8004c007a20 */ /* 0x002fca0000410000 */
[----:B------:R1:W1:Y:S02]  /*3940*/  MUFU.TANH R97, R0 ;  /* 0x0000000000617308 */ /* 0x0002640000002400 */
[----:B-1----:R-:W-:-:S06]  /*3950*/  FMUL.FTZ R0, R77, c[0x0][0x320] ;  /* 0x0000c8004d007a20 */ /* 0x002fcc0000410000 */
[----:B------:R1:W1:Y:S01]  /*3960*/  MUFU.TANH R95, R0 ;  /* 0x00000000005f7308 */ /* 0x0002620000002400 */
[----:B------:R-:W-:Y:S01]  /*3970*/  HMMA.16816.F32 R64, R20, R62, R72 ;  /* 0x0000003e1440723c */ /* 0x000fe20000001848 */
[----:B-1----:R-:W-:-:S06]  /*3980*/  FMUL.FTZ R0, R78, c[0x0][0x320] ;  /* 0x0000c8004e007a20 */ /* 0x002fcc0000410000 */
[----:B------:R1:W1:Y:S01]  /*3990*/  MUFU.TANH R90, R0 ;  /* 0x00000000005a7308 */ /* 0x0002620000002400 */
[----:B-----5:R-:W-:Y:S01]  /*39a0*/  HMMA.16816.F32 R60, R36, R52, R104 ;  /* 0x00000034243c723c */ /* 0x020fe20000001868 */
[----:B-1----:R-:W-:-:S07]  /*39b0*/  FMUL.FTZ R0, R79, c[0x0][0x320] ;  /* 0x0000c8004f007a20 */ /* 0x002fce0000410000 */
[----:B------:R-:W-:Y:S01]  /*39c0*/  HMMA.16816.F32 R76, R8, R56, R68 ;  /* 0x00000038084c723c */ /* 0x000fe20000001844 */
[----:B------:R1:W1:Y:S02]  /*39d0*/  MUFU.TANH R91, R0 ;  /* 0x00000000005b7308 */ /* 0x0002640000002400 */
[----:B-1----:R-:W-:-:S06]  /*39e0*/  FMUL.FTZ R0, R80, c[0x0][0x320] ;  /* 0x0000c80050007a20 */ /* 0x002fcc0000410000 */
[----:B------:R1:W1:Y:S01]  /*39f0*/  MUFU.TANH R89, R0 ;  /* 0x0000000000597308 */ /* 0x0002620000002400 */
[----:B------:R-:W-:Y:S01]  /*3a00*/  HMMA.16816.F32 R84, R4, R56, R44 ;  /* 0x000000380454723c */ /* 0x000fe2000000182c */
[----:B------:R-:W5:Y:S07]  /*3a10*/  LDSM.16.M88.4 R44, [R109+0x2000] ;  /* 0x002000006d2c783b */ /* 0x000f6e0000000200 */
[----:B------:R-:W-:Y:S01]  /*3a20*/  HMMA.16816.F32 R48, R16, R34, R48 ;  /* 0x000000221030723c */ /* 0x000fe20000001830 */
[----:B-1----:R-:W-:-:S04]  /*3a30*/  FMUL.FTZ R0, R81, c[0x0][0x320] ;  /* 0x0000c80051007a20 */ /* 0x002fc80000410000 */
[----:B------:R1:W1:Y:S03]  /*3a40*/  MUFU.TANH R88, R0 ;  /* 0x0000000000587308 */ /* 0x0002660000002400 */
[----:B------:R-:W-:Y:S01]  /*3a50*/  HMMA.16816.F32 R72, R28, R52, R128 ;  /* 0x000000341c48723c */ /* 0x000fe20000001880 */
[----:B-1----:R-:W-:-:S04]  /*3a60*/  FMUL.FTZ R0, R82, c[0x0][0x320] ;  /* 0x0000c80052007a20 */ /* 0x002fc80000410000 */
[----:B------:R1:W1:Y:S03]  /*3a70*/  MUFU.TANH R81, R0 ;  /* 0x0000000000517308 */ /* 0x0002660000002400 */
[----:B--2---:R-:W-:Y:S01]  /*3a80*/  HMMA.16816.F32 R60, R24, R40, R60 ;  /* 0x00000028183c723c */ /* 0x004fe2000000183c */
[----:B-1----:R-:W-:-:S04]  /*3a90*/  FMUL.FTZ R0, R83, c[0x0][0x320] ;  /* 0x0000c80053007a20 */ /* 0x002fc80000410000 */
[----:B------:R1:W2:Y:S03]  /*3aa0*/  MUFU.TANH R82, R0 ;  /* 0x0000000000527308 */ /* 0x0002a60000002400 */
[----:B------:R-:W-:Y:S01]  /*3ab0*/  HMMA.16816.F32 R68, R12, R34, R64 ;  /* 0x000000220c44723c */ /* 0x000fe20000001840 */
[----:B------:R-:W2:Y:S01]  /*3ac0*/  LDSM.16.M88.4 R32, [R183] ;  /* 0x00000000b720783b */ /* 0x000ea20000000200 */
[----:B------:R-:W-:Y:S01]  /*3ad0*/  ISETP.GT.AND P0, PT, R96, R241, PT ;  /* 0x000000f16000720c */ /* 0x000fe20003f04270 */
[----:B------:R-:W-:-:S04]  /*3ae0*/  DEPBAR.LE SB0, 0x0 ;  /* 0x000080000000791a */ /* 0x000fc80000000000 */
[----:B-1----:R-:W-:-:S04]  /*3af0*/  FMUL.FTZ R0, R76, c[0x0][0x320] ;  /* 0x0000c8004c007a20 */ /* 0x002fc80000410000 */
[----:B------:R1:W1:Y:S02]  /*3b00*/  MUFU.TANH R83, R0 ;  /* 0x0000000000537308 */ /* 0x0002640000002400 */
[----:B-1----:R-:W-:-:S06]  /*3b10*/  FMUL.FTZ R0, R77, c[0x0][0x320] ;  /* 0x0000c8004d007a20 */ /* 0x002fcc0000410000 */
[----:B------:R1:W1:Y:S01]  /*3b20*/  MUFU.TANH R94, R0 ;  /* 0x00000000005e7308 */ /* 0x0002620000002400 */
[----:B------:R-:W-:Y:S01]  /*3b30*/  HMMA.16816.F32 R36, R36, R54, R116 ;  /* 0x000000362424723c */ /* 0x000fe20000001874 */
[----:B-1----:R-:W-:-:S06]  /*3b40*/  FMUL.FTZ R0, R78, c[0x0][0x320] ;  /* 0x0000c8004e007a20 */ /* 0x002fcc0000410000 */
[----:B------:R1:W1:Y:S01]  /*3b50*/  MUFU.TANH R80, R0 ;  /* 0x0000000000507308 */ /* 0x0002620000002400 */
[----:B------:R-:W-:Y:S01]  /*3b60*/  HMMA.16816.F32 R64, R20, R40, R72 ;  /* 0x000000281440723c */ /* 0x000fe20000001848 */
[----:B-1----:R-:W-:-:S07]  /*3b70*/  FMUL.FTZ R0, R79, c[0x0][0x320] ;  /* 0x0000c8004f007a20 */ /* 0x002fce0000410000 */
[----:B------:R-:W-:Y:S01]  /*3b80*/  HMMA.16816.F32 R76, R8, R58, R48 ;  /* 0x0000003a084c723c */ /* 0x000fe20000001830 */
[----:B------:R1:W1:Y:S02]  /*3b90*/  MUFU.TANH R100, R0 ;  /* 0x0000000000647308 */ /* 0x0002640000002400 */
[----:B-1----:R-:W-:-:S06]  /*3ba0*/  FMUL.FTZ R0, R84, c[0x0][0x320] ;  /* 0x0000c80054007a20 */ /* 0x002fcc0000410000 */
[----:B------:R1:W1:Y:S01]  /*3bb0*/  MUFU.TANH R56, R0 ;  /* 0x0000000000387308 */ /* 0x0002620000002400 */
[----:B-----5:R-:W-:Y:S01]  /*3bc0*/  HMMA.16816.F32 R48, R16, R44, R60 ;  /* 0x0000002c1030723c */ /* 0x020fe2000000183c */
[----:B-1----:R-:W-:-:S06]  /*3bd0*/  FMUL.FTZ R0, R85, c[0x0][0x320] ;  /* 0x0000c80055007a20 */ /* 0x002fcc0000410000 */
[----:B------:R1:W1:Y:S01]  /*3be0*/  MUFU.TANH R53, R0 ;  /* 0x0000000000357308 */ /* 0x0002620000002400 */
[----:B------:R-:W-:Y:S01]  /*3bf0*/  HMMA.16816.F32 R68, R4, R58, R68 ;  /* 0x0000003a0444723c */ /* 0x000fe20000001844 */
        /* <DEDUP_REMOVED lines=11> */
[----:B--2---:R-:W-:Y:S01]  /*3cb0*/  HMMA.16816.F32 R48, R8, R32, R48 ;  /* 0x000000200830723c */ /* 0x004fe20000001830 */
[----:B-1----:R-:W-:-:S06]  /*3cc0*/  FMUL.FTZ R0, R78, c[0x0][0x320] ;  /* 0x0000c8004e007a20 */ /* 0x002fcc0000410000 */
[----:B------:R1:W2:Y:S01]  /*3cd0*/  MUFU.TANH R60, R0 ;  /* 0x00000000003c7308 */ /* 0x0002a20000002400 */
        /* <DEDUP_REMOVED lines=8> */
[----:B------:R1:W1:Y:S02]  /*3d60*/  MUFU.TANH R52, R0 ;  /* 0x0000000000347308 */ /* 0x0002640000002400 */
[----:B-1----:R-:W-:-:S06]  /*3d70*/  FMUL.FTZ R0, R70, c[0x0][0x320] ;  /* 0x0000c80046007a20 */ /* 0x002fcc0000410000 */
[----:B------:R1:W1:Y:S02]  /*3d80*/  MUFU.TANH R31, R0 ;  /* 0x00000000001f7308 */ /* 0x0002640000002400 */
        /* <DEDUP_REMOVED lines=35> */
[----:B------:R-:W-:Y:S01]  /*3fc0*/  BSSY B0, `(.L_x_50) ;  /* 0x0000027000007945 */ /* 0x000fe20003800000 */
[----:B-1----:R-:W-:-:S06]  /*3fd0*/  FMUL.FTZ R0, R7, c[0x0][0x320] ;  /* 0x0000c80007007a20 */ /* 0x002fcc0000410000 */
[----:B------:R1:W1:Y:S01]  /*3fe0*/  MUFU.TANH R22, R0 ;  /* 0x0000000000167308 */ /* 0x0002620000002400 */
[----:B------:R-:W-:Y:S06]  /*3ff0*/  BAR.SYNC.DEFER_BLOCKING 0x0 ;  /* 0x0000000000007b1d */ /* 0x000fec0000010000 */
[----:B------:R-:W-:Y:S05]  /*4000*/  @!P0 BRA `(.L_x_51) ;  /* 0x0000022000008947 */ /* 0x000fea0003800000 */
[----:B--234-:R-:W-:Y:S02]  /*4010*/  IADD3 R3, -R139, 0x30, RZ ;  /* 0x000000308b037810 */ /* 0x01cfe40007ffe1ff */
[----:B-1----:R-:W-:Y:S02]  /*4020*/  IADD3 R0, R211, -0x2, RZ ;  /* 0xfffffffed3007810 */ /* 0x002fe40007ffe0ff */
[----:B------:R-:W-:-:S02]  /*4030*/  ISETP.GE.AND P0, PT, R3, 0x21, PT ;  /* 0x000000210300780c */ /* 0x000fc40003f06270 */
[----:B------:R-:W-:Y:S01]  /*4040*/  SHF.R.S32.HI R2, RZ, 0x1f, R0 ;  /* 0x0000001fff027819 */ /* 0x000fe20000011400 */
[----:B------:R-:W-:Y:S01]  /*4050*/  IMAD.WIDE.U32 R6, R0, c[0x0][0x1e0], RZ ;  /* 0x0000780000067a25 */ /* 0x000fe200078e00ff */
[----:B------:R-:W-:Y:S02]  /*4060*/  ISETP.GE.AND P1, PT, R3, 0x1, PT ;  /* 0x000000010300780c */ /* 0x000fe40003f26270 */
[----:B------:R-:W-:Y:S01]  /*4070*/  LOP3.LUT P4, RZ, R140, 0x1, RZ, 0xc0, !PT ;  /* 0x000000018cff7812 */ /* 0x000fe2000788c0ff */
[----:B------:R-:W-:-:S04]  /*4080*/  IMAD R2, R2, c[0x0][0x1e0], RZ ;  /* 0x0000780002027a24 */ /* 0x000fc800078e02ff */
[----:B------:R-:W-:Y:S02]  /*4090*/  IMAD R4, R0, c[0x0][0x1e4], R2 ;  /* 0x0000790000047a24 */ /* 0x000fe400078e0202 */
[----:B------:R-:W-:Y:S02]  /*40a0*/  @P0 IMAD.MOV.U32 R5, RZ, RZ, c[0x0][0x1e0] ;  /* 0x00007800ff050624 */ /* 0x000fe400078e00ff */
[----:B------:R-:W-:Y:S02]  /*40b0*/  @P0 IMAD.MOV.U32 R3, RZ, RZ, 0x5 ;  /* 0x00000005ff030424 */ /* 0x000fe400078e00ff */
[----:B------:R-:W-:Y:S02]  /*40c0*/  @P0 IMAD.SHL.U32 R2, R5, 0x20, RZ ;  /* 0x0000002005020824 */ /* 0x000fe400078e00ff */
[----:B------:R-:W-:Y:S01]  /*40d0*/  IMAD.IADD R0, R7, 0x1, R4 ;  /* 0x0000000107007824 */ /* 0x000fe200078e0204 */
[----:B------:R-:W-:-:S03]  /*40e0*/  @P0 SHF.L.U64.HI R3, R5, R3, c[0x0][0x1e4] ;  /* 0x0000790005030619 */ /* 0x000fc60000010203 */
[----:B------:R-:W-:Y:S02]  /*40f0*/  @P1 IMAD R8, R0, 0x30, RZ ;  /* 0x0000003000081824 */ /* 0x000fe400078e02ff */
[----:B------:R-:W-:-:S04]  /*4100*/  @P0 IMAD.WIDE.U32 R2, R6, 0x30, R2 ;  /* 0x0000003006020825 */ /* 0x000fc800078e0002 */
[----:B------:R-:W-:-:S04]  /*4110*/  @P1 IMAD.WIDE.U32 R6, R6, 0x30, R136 ;  /* 0x0000003006061825 */ /* 0x000fc800078e0088 */
[----:B------:R-:W-:Y:S01]  /*4120*/  @P0 IMAD R5, R0, 0x30, RZ ;  /* 0x0000003000050824 */ /* 0x000fe200078e02ff */
[----:B------:R-:W-:Y:S01]  /*4130*/  @P0 IADD3 R0, P2, R244, R2, RZ ;  /* 0x00000002f4000210 */ /* 0x000fe20007f5e0ff */
[----:B------:R-:W-:Y:S01]  /*4140*/  @P1 IMAD.IADD R7, R7, 0x1, R8 ;  /* 0x0000000107071824 */ /* 0x000fe200078e0208 */
[----:B------:R-:W-:Y:S02]  /*4150*/  @P1 LEA R4, P3, R6, c[0x0][0x1c8], 0x1 ;  /* 0x0000720006041a11 */ /* 0x000fe400078608ff */
[----:B------:R-:W-:Y:S02]  /*4160*/  @P0 IADD3.X R3, R246, R5, R3, P2, !PT ;  /* 0x00000005f6030210 */ /* 0x000fe400017fe403 */
[----:B------:R-:W-:Y:S02]  /*4170*/  @P0 LEA R2, P2, R0, c[0x0][0x1c8], 0x1 ;  /* 0x0000720000020a11 */ /* 0x000fe400078408ff */
[----:B------:R-:W-:Y:S02]  /*4180*/  @P1 LEA.HI.X R5, R6, c[0x0][0x1cc], R7, 0x1, P3 ;  /* 0x0000730006051a11 */ /* 0x000fe400018f0c07 */
[----:B------:R-:W-:-:S03]  /*4190*/  @P0 LEA.HI.X R3, R0, c[0x0][0x1cc], R3, 0x1, P2 ;  /* 0x0000730000030a11 */ /* 0x000fc600010f0c03 */
        /* <DEDUP_REMOVED lines=8> */
[----:B------:R1:W-:Y:S02]  /*4220*/  @P0 LDGSTS.E.BYPASS.LTC128B.128 [R191+0x5c80], [R2.64+0x80], !P5 ;  /* 0x05c8008002bf0fae */ /* 0x0003e4000e901d46 */
.L_x_51:
[----:B--234-:R-:W-:Y:S05]  /*4230*/  BSYNC B0 ;  /* 0x0000000000007941 */ /* 0x01cfea0003800000 */
.L_x_50:
[----:B-1----:R-:W2:Y:S04]  /*4240*/  LDL R0, [R1+0x70] ;  /* 0x0000700001007983 */ /* 0x002ea80000100800 */
[----:B------:R-:W-:Y:S04]  /*4250*/  LDSM.16.MT88.4 R40, [R110] ;  /* 0x000000006e28783b */ /* 0x000fe80000004200 */
[----:B------:R-:W-:Y:S04]  /*4260*/  LDSM.16.MT88.4 R76, [R111] ;  /* 0x000000006f4c783b */ /* 0x000fe80000004200 */
[----:B------:R-:W-:Y:S04]  /*4270*/  LDSM.16.MT88.4 R84, [R111+0xc00] ;  /* 0x000c00006f54783b */ /* 0x000fe80000004200 */
[----:B------:R-:W-:Y:S04]  /*4280*/  LDSM.16.MT88.4 R68, [R110+0x1c00] ;  /* 0x001c00006e44783b */ /* 0x000fe80000004200 */
[----:B------:R-:W-:Y:S04]  /*4290*/  LDSM.16.MT88.4 R48, [R111+0x400] ;  /* 0x000400006f30783b */ /* 0x000fe80000004200 */
[----:B------:R-:W-:Y:S04]  /*42a0*/  LDSM.16.MT88.4 R64, [R111+0x1c00] ;  /* 0x001c00006f40783b */ /* 0x000fe80000004200 */
[----:B------:R-:W-:Y:S04]  /*42b0*/  LDSM.16.MT88.4 R156, [R110+0x1400] ;  /* 0x001400006e9c783b */ /* 0x000fe80000004200 */
[----:B------:R-:W0:Y:S01]  /*42c0*/  LDGDEPBAR ;  /* 0x00000000000079af */ /* 0x000e220000000000 */
[----:B--2---:R-:W-:-:S05]  /*42d0*/  IMAD.IADD R0, R138, 0x1, -R0 ;  /* 0x000000018a007824 */ /* 0x004fca00078e0a00 */
[C---:B------:R-:W-:Y:S02]  /*42e0*/  ISETP.GT.AND P2, PT, R0.reuse, RZ, PT ;  /* 0x000000ff0000720c */ /* 0x040fe40003f44270 */
[C---:B------:R-:W-:Y:S02]  /*42f0*/  ISETP.GT.AND P1, PT, R0.reuse, 0x1, PT ;  /* 0x000000010000780c */ /* 0x040fe40003f24270 */
[----:B------:R-:W-:Y:S02]  /*4300*/  ISETP.GT.AND P0, PT, R0, 0x8, PT ;  /* 0x000000080000780c */ /* 0x000fe40003f04270 */
[----:B------:R-:W-:Y:S02]  /*4310*/  FSEL R4, R99, -INF , P2 ;  /* 0xff80000063047808 */ /* 0x000fe40001000000 */
[----:B------:R-:W-:Y:S02]  /*4320*/  FSEL R5, R98, -INF , P1 ;  /* 0xff80000062057808 */ /* 0x000fe40000800000 */
[----:B------:R-:W-:-:S02]  /*4330*/  ISETP.GT.AND P4, PT, R0, 0x9, PT ;  /* 0x000000090000780c */ /* 0x000fc40003f84270 */
[----:B------:R-:W-:Y:S02]  /*4340*/  FSEL R6, R89, -INF , P0 ;  /* 0xff80000059067808 */ /* 0x000fe40000000000 */
[----:B------:R-:W-:Y:S02]  /*4350*/  FMNMX.FTZ R2, R4, R5, !PT ;  /* 0x0000000504027209 */ /* 0x000fe40007810000 */
[----:B------:R-:W-:Y:S02]  /*4360*/  ISETP.GT.AND P6, PT, R0, 0x10, PT ;  /* 0x000000100000780c */ /* 0x000fe40003fc4270 */
[----:B------:R-:W-:Y:S02]  /*4370*/  FSEL R7, R88, -INF , P4 ;  /* 0xff80000058077808 */ /* 0x000fe40002000000 */
[----:B------:R-:W-:Y:S02]  /*4380*/  FMNMX.FTZ R2, R6, R2, !PT ;  /* 0x0000000206027209 */ /* 0x000fe40007810000 */
[----:B------:R-:W-:-:S02]  /*4390*/  FSEL R8, R92, -INF , P2 ;  /* 0xff8000005c087808 */ /* 0x000fc40001000000 */
[----:B------:R-:W-:Y:S02]  /*43a0*/  FSEL R118, R113, -INF , P2 ;  /* 0xff80000071767808 */ /* 0x000fe40001000000 */
[----:B------:R-:W-:Y:S02]  /*43b0*/  FSEL R28, R121, -INF , P2 ;  /* 0xff800000791c7808 */ /* 0x000fe40001000000 */
[----:B------:R-:W-:Y:S02]  /*43c0*/  FSEL R13, R56, -INF , P6 ;  /* 0xff800000380d7808 */ /* 0x000fe40003000000 */
[----:B------:R-:W-:Y:S02]  /*43d0*/  ISETP.GT.AND P2, PT, R0, 0x11, PT ;  /* 0x000000110000780c */ /* 0x000fe40003f44270 */
[----:B------:R-:W-:Y:S02]  /*43e0*/  FMNMX.FTZ R2, R7, R2, !PT ;  /* 0x0000000207027209 */ /* 0x000fe40007810000 */
[----:B------:R-:W-:-:S02]  /*43f0*/  FSEL R9, R93, -INF , P1 ;  /* 0xff8000005d097808 */ /* 0x000fc40000800000 */
[----:B------:R-:W-:Y:S02]  /*4400*/  FSEL R119, R108, -INF , P1 ;  /* 0xff8000006c777808 */ /* 0x000fe40000800000 */
[----:B------:R-:W-:Y:S02]  /*4410*/  FSEL R44, R120, -INF , P1 ;  /* 0xff800000782c7808 */ /* 0x000fe40000800000 */
[----:B------:R-:W-:Y:S02]  /*4420*/  FSEL R15, R53, -INF , P2 ;  /* 0xff800000350f7808 */ /* 0x000fe40001000000 */
[C---:B------:R-:W-:Y:S02]  /*4430*/  ISETP.GT.AND P1, PT, R0.reuse, 0x18, PT ;  /* 0x000000180000780c */ /* 0x040fe40003f24270 */
[----:B------:R-:W-:Y:S02]  /*4440*/  FMNMX.FTZ R2, R13, R2, !PT ;  /* 0x000000020d027209 */ /* 0x000fe40007810000 */
[----:B------:R-:W-:-:S02]  /*4450*/  ISETP.GT.AND P5, PT, R0, 0x19, PT ;  /* 0x000000190000780c */ /* 0x000fc40003fa4270 */
[----:B------:R-:W-:Y:S02]  /*4460*/  FSEL R19, R45, -INF , P1 ;  /* 0xff8000002d137808 */ /* 0x000fe40000800000 */
[----:B------:R-:W-:Y:S02]  /*4470*/  FMNMX.FTZ R2, R15, R2, !PT ;  /* 0x000000020f027209 */ /* 0x000fe40007810000 */
[----:B------:R-:W-:Y:S02]  /*4480*/  ISETP.GT.AND P3, PT, R0, 0x20, PT ;  /* 0x000000200000780c */ /* 0x000fe40003f64270 */
[----:B------:R-:W-:Y:S02]  /*4490*/  FSEL R20, R52, -INF , P5 ;  /* 0xff80000034147808 */ /* 0x000fe40002800000 */
[----:B------:R-:W-:Y:S02]  /*44a0*/  FMNMX.FTZ R2, R19, R2, !PT ;  /* 0x0000000213027209 */ /* 0x000fe40007810000 */
        /* <DEDUP_REMOVED lines=9> */
[----:B------:R-:W-:Y:S02]  /*4540*/  ISETP.GT.AND P0, PT, R0, 0x29, PT ;  /* 0x000000290000780c */ /* 0x000fe40003f04270 */
[----:B------:R-:W-:Y:S02]  /*4550*/  FSEL R142, R14, -INF , P1 ;  /* 0xff8000000e8e7808 */ /* 0x000fe40000800000 */
[----:B------:R-:W-:Y:S02]  /*4560*/  FMNMX.FTZ R2, R143, R2, !PT ;  /* 0x000000028f027209 */ /* 0x000fe40007810000 */
[----:B------:R-:W-:-:S02]  /*4570*/  FSEL R147, R12, -INF , P0 ;  /* 0xff8000000c937808 */ /* 0x000fc40000000000 */
[----:B------:R-:W-:Y:S02]  /*4580*/  FMNMX.FTZ R2, R142, R2, !PT ;  /* 0x000000028e027209 */ /* 0x000fe40007810000 */
[----:B------:R-:W-:Y:S02]  /*4590*/  FSEL R11, R82, -INF , P4 ;  /* 0xff800000520b7808 */ /* 0x000fe40002000000 */
[----:B------:R-:W-:Y:S02]  /*45a0*/  FMNMX.FTZ R2, R147, R2, !PT ;  /* 0x0000000293027209 */ /* 0x000fe40007810000 */
[----:B------:R-:W-:Y:S02]  /*45b0*/  FSEL R116, R91, -INF , P4 ;  /* 0xff8000005b747808 */ /* 0x000fe40002000000 */
[----:B------:R-:W-:Y:S01]  /*45c0*/  FSEL R46, R95, -INF , P4 ;  /* 0xff8000005f2e7808 */ /* 0x000fe20002000000 */
[----:B------:R-:W1:Y:S01]  /*45d0*/  SHFL.BFLY PT, R3, R2, 0x2, 0x1f ;  /* 0x0c401f0002037f89 */ /* 0x000e6200000e0000 */
[----:B------:R-:W-:-:S02]  /*45e0*/  FSEL R21, R57, -INF , P6 ;  /* 0xff80000039157808 */ /* 0x000fc40003000000 */
[----:B------:R-:W-:Y:S01]  /*45f0*/  FSEL R113, R80, -INF , P6 ;  /* 0xff80000050717808 */ /* 0x000fe20003000000 */
[----:B------:R-:W-:Y:S01]  /*4600*/  LDSM.16.MT88.4 R88, [R110+0x1800] ;  /* 0x001800006e58783b */ /* 0x000fe20000004200 */
[----:B------:R-:W-:Y:S02]  /*4610*/  FSEL R45, R83, -INF , P6 ;  /* 0xff800000532d7808 */ /* 0x000fe40003000000 */
[----:B------:R-:W-:Y:S01]  /*4620*/  ISETP.GT.AND P6, PT, R0, 0x18, PT ;  /* 0x000000180000780c */ /* 0x000fe20003fc4270 */
[----:B------:R-:W-:Y:S01]  /*4630*/  LDSM.16.MT88.4 R80, [R110+0xc00] ;  /* 0x000c00006e50783b */ /* 0x000fe20000004200 */
[----:B------:R-:W-:Y:S02]  /*4640*/  FSEL R18, R26, -INF , P5 ;  /* 0xff8000001a127808 */ /* 0x000fe40002800000 */
[----:B------:R-:W-:Y:S02]  /*4650*/  FSEL R17, R31, -INF , P6 ;  /* 0xff8000001f117808 */ /* 0x000fe40003000000 */
[----:B------:R-:W-:-:S02]  /*4660*/  FSEL R140, R25, -INF , P3 ;  /* 0xff800000198c7808 */ /* 0x000fc40001800000 */
[----:B------:R-:W-:Y:S02]  /*4670*/  FSEL R146, R24, -INF , P2 ;  /* 0xff80000018927808 */ /* 0x000fe40001000000 */
[----:B------:R-:W-:Y:S02]  /*4680*/  FSEL R145, R23, -INF , P1 ;  /* 0xff80000017917808 */ /* 0x000fe40000800000 */
[----:B------:R-:W-:Y:S02]  /*4690*/  FSEL R144, R22, -INF , P0 ;  /* 0xff80000016907808 */ /* 0x000fe40000000000 */
[----:B------:R-:W-:Y:S02]  /*46a0*/  FSEL R26, R59, -INF , P6 ;  /* 0xff8000003b1a7808 */ /* 0x000fe40003000000 */
[----:B------:R-:W-:Y:S02]  /*46b0*/  FSEL R24, R54, -INF , P5 ;  /* 0xff80000036187808 */ /* 0x000fe40002800000 */
[----:B-1----:R-:W-:-:S02]  /*46c0*/  FMNMX.FTZ R2, R2, R3, !PT ;  /* 0x0000000302027209 */ /* 0x002fc40007810000 */
[----:B------:R-:W-:Y:S02]  /*46d0*/  FSEL R131, R131, -INF , P3 ;  /* 0xff80000083837808 */ /* 0x000fe40001800000 */
[----:B------:R-:W-:Y:S01]  /*46e0*/  FSEL R130, R130, -INF , P2 ;  /* 0xff80000082827808 */ /* 0x000fe20001000000 */
[----:B------:R-:W1:Y:S01]  /*46f0*/  SHFL.BFLY PT, R3, R2, 0x1, 0x1f ;  /* 0x0c201f0002037f89 */ /* 0x000e6200000e0000 */
[----:B------:R-:W-:Y:S02]  /*4700*/  FSEL R129, R29, -INF , P1 ;  /* 0xff8000001d817808 */ /* 0x000fe40000800000 */
[----:B------:R-:W-:Y:S02]  /*4710*/  FSEL R128, R30, -INF , P0 ;  /* 0xff8000001e807808 */ /* 0x000fe40000000000 */
[----:B------:R-:W-:Y:S02]  /*4720*/  FSEL R25, R55, -INF , P5 ;  /* 0xff80000037197808 */ /* 0x000fe40002800000 */
[----:B------:R-:W-:Y:S01]  /*4730*/  FSEL R115, R115, -INF , P3 ;  /* 0xff80000073737808 */ /* 0x000fe20001800000 */
[----:B------:R-:W-:Y:S01]  /*4740*/  LDSM.16.MT88.4 R52, [R110+0x400] ;  /* 0x000400006e34783b */ /* 0x000fe20000004200 */
[----:B------:R-:W-:-:S02]  /*4750*/  FSEL R114, R114, -INF , P2 ;  /* 0xff80000072727808 */ /* 0x000fc40001000000 */
[----:B------:R-:W-:Y:S02]  /*4760*/  FSEL R112, R112, -INF , P1 ;  /* 0xff80000070707808 */ /* 0x000fe40000800000 */
[----:B------:R-:W-:Y:S02]  /*4770*/  FSEL R104, R104, -INF , P0 ;  /* 0xff80000068687808 */ /* 0x000fe40000000000 */
[----:B-1----:R-:W-:-:S04]  /*4780*/  FMNMX.FTZ R106, R2, R3, !PT ;  /* 0x00000003026a7209 */ /* 0x002fc80007810000 */
[C---:B------:R-:W-:Y:S01]  /*4790*/  FSETP.NEU.FTZ.AND P4, PT, R106.reuse, -INF , PT ;  /* 0xff8000006a00780b */ /* 0x040fe20003f9d000 */
[----:B------:R-:W-:-:S05]  /*47a0*/  FMUL.FTZ R2, R106, c[0x0][0x2d0] ;  /* 0x0000b4006a027a20 */ /* 0x000fca0000410000 */
[----:B------:R-:W-:Y:S02]  /*47b0*/  FSEL R12, R2, RZ, P4 ;  /* 0x000000ff020c7208 */ /* 0x000fe40002000000 */
[----:B------:R-:W-:Y:S02]  /*47c0*/  FMNMX.FTZ R2, R8, R9, !PT ;  /* 0x0000000908027209 */ /* 0x000fe40007810000 */
[----:B------:R-:W-:Y:S02]  /*47d0*/  ISETP.GT.AND P4, PT, R0, 0x11, PT ;  /* 0x000000110000780c */ /* 0x000fe40003f84270 */
[----:B------:R-:W-:Y:S02]  /*47e0*/  FMNMX.FTZ R2, R10, R2, !PT ;  /* 0x000000020a027209 */ /* 0x000fe40007810000 */
[----:B------:R-:W-:Y:S02]  /*47f0*/  FSEL R16, R58, -INF , P4 ;  /* 0xff8000003a107808 */ /* 0x000fe40002000000 */
[----:B------:R-:W-:Y:S01]  /*4800*/  FMNMX.FTZ R2, R11, R2, !PT ;  /* 0x000000020b027209 */ /* 0x000fe20007810000 */
[----:B------:R-:W-:Y:S03]  /*4810*/  LDSM.16.MT88.4 R56, [R111+0x1000] ;  /* 0x001000006f38783b */ /* 0x000fe60000004200 */
[----:B------:R-:W-:-:S04]  /*4820*/  FMNMX.FTZ R2, R21, R2, !PT ;  /* 0x0000000215027209 */ /* 0x000fc80007810000 */
[----:B------:R-:W-:-:S04]  /*4830*/  FMNMX.FTZ R2, R16, R2, !PT ;  /* 0x0000000210027209 */ /* 0x000fc80007810000 */
[----:B------:R-:W-:-:S04]  /*4840*/  FMNMX.FTZ R2, R17, R2, !PT ;  /* 0x0000000211027209 */ /* 0x000fc80007810000 */
[----:B------:R-:W-:-:S04]  /*4850*/  FMNMX.FTZ R2, R18, R2, !PT ;  /* 0x0000000212027209 */ /* 0x000fc80007810000 */
[----:B------:R-:W-:-:S04]  /*4860*/  FMNMX.FTZ R2, R140, R2, !PT ;  /* 0x000000028c027209 */ /* 0x000fc80007810000 */
[----:B------:R-:W-:-:S04]  /*4870*/  FMNMX.FTZ R2, R146, R2, !PT ;  /* 0x0000000292027209 */ /* 0x000fc80007810000 */
[----:B------:R-:W-:-:S04]  /*4880*/  FMNMX.FTZ R2, R145, R2, !PT ;  /* 0x0000000291027209 */ /* 0x000fc80007810000 */
[----:B------:R-:W-:-:S05]  /*4890*/  FMNMX.FTZ R2, R144, R2, !PT ;  /* 0x0000000290027209 */ /* 0x000fca0007810000 */
[----:B------:R-:W1:Y:S02]  /*48a0*/  SHFL.BFLY PT, R3, R2, 0x2, 0x1f ;  /* 0x0c401f0002037f89 */ /* 0x000e6400000e0000 */
[----:B-1----:R-:W-:-:S05]  /*48b0*/  FMNMX.FTZ R2, R2, R3, !PT ;  /* 0x0000000302027209 */ /* 0x002fca0007810000 */
[----:B------:R-:W1:Y:S02]  /*48c0*/  SHFL.BFLY PT, R3, R2, 0x1, 0x1f ;  /* 0x0c201f0002037f89 */ /* 0x000e6400000e0000 */
[----:B-1----:R-:W-:Y:S01]  /*48d0*/  FMNMX.FTZ R105, R2, R3, !PT ;  /* 0x0000000302697209 */ /* 0x002fe20007810000 */
[----:B------:R-:W-:-:S03]  /*48e0*/  FFMA.FTZ R2, R4, c[0x0][0x2d0], -R12 ;  /* 0x0000b40004027a23 */ /* 0x000fc6000001080c */
[C---:B------:R-:W-:Y:S01]  /*48f0*/  FSETP.NEU.FTZ.AND P4, PT, R105.reuse, -INF , PT ;  /* 0xff8000006900780b */ /* 0x040fe20003f9d000 */
[----:B------:R1:W-:Y:S01]  /*4900*/  MUFU.EX2 R208, R2 ;  /* 0x0000000200d07308 */ /* 0x0003e20000000800 */
[----:B------:R-:W-:-:S05]  /*4910*/  FMUL.FTZ R3, R105, c[0x0][0x2d0] ;  /* 0x0000b40069037a20 */ /* 0x000fca0000410000 */
[----:B------:R-:W-:Y:S02]  /*4920*/  FSEL R3, R3, RZ, P4 ;  /* 0x000000ff03037208 */ /* 0x000fe40002000000 */
[----:B------:R-:W-:-:S03]  /*4930*/  ISETP.GT.AND P4, PT, R0, 0x11, PT ;  /* 0x000000110000780c */ /* 0x000fc60003f84270 */
[----:B------:R-:W-:Y:S01]  /*4940*/  FFMA.FTZ R4, R8, c[0x0][0x2d0], -R3 ;  /* 0x0000b40008047a23 */ /* 0x000fe20000010803 */
[----:B------:R-:W-:Y:S01]  /*4950*/  FSEL R27, R94, -INF , P4 ;  /* 0xff8000005e1b7808 */ /* 0x000fe20002000000 */
[--C-:B------:R-:W-:Y:S01]  /*4960*/  FFMA.FTZ R8, R13, c[0x0][0x2d0], -R12.reuse ;  /* 0x0000b4000d087a23 */ /* 0x100fe2000001080c */
[----:B------:R-:W-:Y:S01]  /*4970*/  FSEL R14, R100, -INF , P4 ;  /* 0xff800000640e7808 */ /* 0x000fe20002000000 */
[----:B------:R-:W-:Y:S01]  /*4980*/  LDSM.16.MT88.4 R92, [R111+0x1800] ;  /* 0x001800006f5c783b */ /* 0x000fe20000004200 */
[--C-:B-1----:R-:W-:Y:S01]  /*4990*/  FFMA.FTZ R2, R5, c[0x0][0x2d0], -R12.reuse ;  /* 0x0000b40005027a23 */ /* 0x102fe2000001080c */
[----:B------:R1:W-:Y:S08]  /*49a0*/  MUFU.EX2 R202, R8 ;  /* 0x0000000800ca7308 */ /* 0x0003f00000000800 */
[----:B------:R2:W3:Y:S01]  /*49b0*/  MUFU.EX2 R207, R2 ;  /* 0x0000000200cf7308 */ /* 0x0004e20000000800 */
[----:B-1----:R-:W-:Y:S01]  /*49c0*/  FFMA.FTZ R8, R15, c[0x0][0x2d0], -R12 ;  /* 0x0000b4000f087a23 */ /* 0x002fe2000001080c */
[----:B------:R-:W-:-:S06]  /*49d0*/  FSEL R15, R60, -INF , P6 ;  /* 0xff8000003c0f7808 */ /* 0x000fcc0003000000 */
[----:B------:R3:W-:Y:S01]  /*49e0*/  MUFU.EX2 R206, R4 ;  /* 0x0000000400ce7308 */ /* 0x0007e20000000800 */
[----:B------:R-:W-:Y:S01]  /*49f0*/  LDSM.16.MT88.4 R60, [R110+0x1000] ;  /* 0x001000006e3c783b */ /* 0x000fe20000004200 */
[----:B--2---:R-:W-:-:S06]  /*4a00*/  FFMA.FTZ R2, R6, c[0x0][0x2d0], -R12 ;  /* 0x0000b40006027a23 */ /* 0x004fcc000001080c */
[----:B------:R-:W-:Y:S08]  /*4a10*/  MUFU.EX2 R201, R8 ;  /* 0x0000000800c97308 */ /* 0x000ff00000000800 */
[----:B------:R1:W-:Y:S01]  /*4a20*/  MUFU.EX2 R209, R2 ;  /* 0x0000000200d17308 */ /* 0x0003e20000000800 */
[----:B---3--:R-:W-:Y:S01]  /*4a30*/  F2FP.PACK_AB R4, R207, R208 ;  /* 0x000000d0cf04723e */ /* 0x008fe200000000ff */
[----:B-1----:R-:W-:-:S06]  /*4a40*/  FFMA.FTZ R2, R7, c[0x0][0x2d0], -R12 ;  /* 0x0000b40007027a23 */ /* 0x002fcc000001080c */
[----:B------:R1:W2:Y:S02]  /*4a50*/  MUFU.EX2 R210, R2 ;  /* 0x0000000200d27308 */ /* 0x0002a40000000800 */
[----:B-1----:R-:W-:Y:S02]  /*4a60*/  FMNMX.FTZ R2, R28, R44, !PT ;  /* 0x0000002c1c027209 */ /* 0x002fe40007810000 */
[----:B--2---:R-:W-:Y:S02]  /*4a70*/  F2FP.PACK_AB R6, R210, R209 ;  /* 0x000000d1d206723e */ /* 0x004fe400000000ff */
[----:B------:R-:W-:-:S04]  /*4a80*/  FMNMX.FTZ R2, R47, R2, !PT ;  /* 0x000000022f027209 */ /* 0x000fc80007810000 */
[----:B------:R-:W-:Y:S01]  /*4a90*/  FMNMX.FTZ R0, R46, R2, !PT ;  /* 0x000000022e007209 */ /* 0x000fe20007810000 */
[----:B------:R-:W-:-:S03]  /*4aa0*/  FFMA.FTZ R2, R9, c[0x0][0x2d0], -R3 ;  /* 0x0000b40009027a23 */ /* 0x000fc60000010803 */
[----:B------:R-:W-:Y:S01]  /*4ab0*/  FMNMX.FTZ R0, R45, R0, !PT ;  /* 0x000000002d007209 */ /* 0x000fe20007810000 */
[----:B------:R1:W2:Y:S03]  /*4ac0*/  MUFU.EX2 R204, R2 ;  /* 0x0000000200cc7308 */ /* 0x0002a60000000800 */
[----:B------:R-:W-:-:S04]  /*4ad0*/  FMNMX.FTZ R0, R27, R0, !PT ;  /* 0x000000001b007209 */ /* 0x000fc80007810000 */
[----:B------:R-:W-:-:S04]  /*4ae0*/  FMNMX.FTZ R0, R26, R0, !PT ;  /* 0x000000001a007209 */ /* 0x000fc80007810000 */
[----:B------:R-:W-:-:S04]  /*4af0*/  FMNMX.FTZ R0, R24, R0, !PT ;  /* 0x0000000018007209 */ /* 0x000fc80007810000 */
[----:B------:R-:W-:Y:S01]  /*4b00*/  FMNMX.FTZ R0, R131, R0, !PT ;  /* 0x0000000083007209 */ /* 0x000fe20007810000 */
[----:B-1----:R-:W-:Y:S01]  /*4b10*/  FFMA.FTZ R2, R10, c[0x0][0x2d0], -R3 ;  /* 0x0000b4000a027a23 */ /* 0x002fe20000010803 */
[----:B--2---:R-:W-:Y:S02]  /*4b20*/  F2FP.PACK_AB R5, R204, R206 ;  /* 0x000000cecc05723e */ /* 0x004fe400000000ff */
[----:B------:R-:W-:Y:S01]  /*4b30*/  FMNMX.FTZ R0, R130, R0, !PT ;  /* 0x0000000082007209 */ /* 0x000fe20007810000 */
[----:B------:R1:W-:Y:S03]  /*4b40*/  MUFU.EX2 R205, R2 ;  /* 0x0000000200cd7308 */ /* 0x0003e60000000800 */
[----:B------:R-:W-:-:S04]  /*4b50*/  FMNMX.FTZ R0, R129, R0, !PT ;  /* 0x0000000081007209 */ /* 0x000fc80007810000 */
[----:B------:R-:W-:-:S05]  /*4b60*/  FMNMX.FTZ R0, R128, R0, !PT ;  /* 0x0000000080007209 */ /* 0x000fca0007810000 */
[----:B------:R-:W2:Y:S01]  /*4b70*/  SHFL.BFLY PT, R9, R0, 0x2, 0x1f ;  /* 0x0c401f0000097f89 */ /* 0x000ea200000e0000 */
[----:B-1----:R-:W-:-:S04]  /*4b80*/  FFMA.FTZ R2, R11, c[0x0][0x2d0], -R3 ;  /* 0x0000b4000b027a23 */ /* 0x002fc80000010803 */
[----:B------:R1:W3:Y:S02]  /*4b90*/  MUFU.EX2 R203, R2 ;  /* 0x0000000200cb7308 */ /* 0x0002e40000000800 */
[----:B-1----:R-:W-:Y:S02]  /*4ba0*/  FMNMX.FTZ R2, R118, R119, !PT ;  /* 0x0000007776027209 */ /* 0x002fe40007810000 */
[----:B--2---:R-:W-:Y:S02]  /*4bb0*/  FMNMX.FTZ R0, R0, R9, !PT ;  /* 0x0000000900007209 */ /* 0x004fe40007810000 */
[----:B------:R-:W-:Y:S02]  /*4bc0*/  FMNMX.FTZ R2, R117, R2, !PT ;  /* 0x0000000275027209 */ /* 0x000fe40007810000 */
[----:B---3--:R-:W-:Y:S01]  /*4bd0*/  F2FP.PACK_AB R7, R203, R205 ;  /* 0x000000cdcb07723e */ /* 0x008fe200000000ff */
[----:B------:R-:W1:Y:S01]  /*4be0*/  SHFL.BFLY PT, R10, R0, 0x1, 0x1f ;  /* 0x0c201f00000a7f89 */ /* 0x000e6200000e0000 */
[----:B------:R-:W-:-:S04]  /*4bf0*/  FMNMX.FTZ R2, R116, R2, !PT ;  /* 0x0000000274027209 */ /* 0x000fc80007810000 */
[----:B------:R-:W-:Y:S01]  /*4c00*/  FMNMX.FTZ R2, R113, R2, !PT ;  /* 0x0000000271027209 */ /* 0x000fe20007810000 */
[----:B------:R-:W-:Y:S03]  /*4c10*/  HMMA.16816.F32 R136, R4, R40, RZ ;  /* 0x000000280488723c */ /* 0x000fe600000018ff */
[----:B------:R-:W-:-:S04]  /*4c20*/  FMNMX.FTZ R2, R14, R2, !PT ;  /* 0x000000020e027209 */ /* 0x000fc80007810000 */
[----:B------:R-:W-:Y:S01]  /*4c30*/  FMNMX.FTZ R8, R15, R2, !PT ;  /* 0x000000020f087209 */ /* 0x000fe20007810000 */
[----:B------:R-:W-:Y:S01]  /*4c40*/  FFMA.FTZ R2, R19, c[0x0][0x2d0], -R12 ;  /* 0x0000b40013027a23 */ /* 0x000fe2000001080c */
[C---:B------:R-:W-:Y:S02]  /*4c50*/  HMMA.16816.F32 R132, R4.reuse, R76, RZ ;  /* 0x0000004c0484723c */ /* 0x040fe400000018ff */
[----:B------:R-:W-:Y:S01]  /*4c60*/  FMNMX.FTZ R8, R25, R8, !PT ;  /* 0x0000000819087209 */ /* 0x000fe20007810000 */
[----:B------:R2:W-:Y:S03]  /*4c70*/  MUFU.EX2 R200, R2 ;  /* 0x0000000200c87308 */ /* 0x0005e60000000800 */
[----:B------:R-:W-:Y:S02]  /*4c80*/  FMNMX.FTZ R8, R115, R8, !PT ;  /* 0x0000000873087209 */ /* 0x000fe40007810000 */
[----:B------:R-:W-:Y:S01]  /*4c90*/  HMMA.16816.F32 R124, R4, R80, RZ ;  /* 0x00000050047c723c */ /* 0x000fe200000018ff */
[----:B-1----:R-:W-:Y:S01]  /*4ca0*/  FMNMX.FTZ R108, R0, R10, !PT ;  /* 0x0000000a006c7209 */ /* 0x002fe20007810000 */
[----:B------:R-:W-:-:S03]  /*4cb0*/  FFMA.FTZ R0, R17, c[0x0][0x2d0], -R3 ;  /* 0x0000b40011007a23 */ /* 0x000fc60000010803 */
[----:B------:R-:W-:Y:S01]  /*4cc0*/  FSETP.NEU.FTZ.AND P0, PT, R108, -INF , PT ;  /* 0xff8000006c00780b */ /* 0x000fe20003f1d000 */
[----:B------:R1:W-:Y:S02]  /*4cd0*/  MUFU.EX2 R197, R0 ;  /* 0x0000000000c57308 */ /* 0x0003e40000000800 */
[----:B------:R-:W-:Y:S01]  /*4ce0*/  HMMA.16816.F32 R120, R4, R84, RZ ;  /* 0x000000540478723c */ /* 0x000fe200000018ff */
[----:B--2---:R-:W-:-:S05]  /*4cf0*/  FFMA.FTZ R2, R20, c[0x0][0x2d0], -R12 ;  /* 0x0000b40014027a23 */ /* 0x004fca000001080c */
[----:B------:R2:W3:Y:S02]  /*4d00*/  MUFU.EX2 R199, R2 ;  /* 0x0000000200c77308 */ /* 0x0004e40000000800 */
[----:B------:R-:W-:Y:S01]  /*4d10*/  HMMA.16816.F32 R100, R4, R88, RZ ;  /* 0x000000580464723c */ /* 0x000fe200000018ff */
[----:B-1----:R-:W-:-:S07]  /*4d20*/  FFMA.FTZ R0, R18, c[0x0][0x2d0], -R3 ;  /* 0x0000b40012007a23 */ /* 0x002fce0000010803 */
[----:B------:R-:W-:Y:S01]  /*4d30*/  HMMA.16816.F32 R96, R4, R92, RZ ;  /* 0x0000005c0460723c */ /* 0x000fe200000018ff */
[----:B------:R-:W1:Y:S01]  /*4d40*/  MUFU.EX2 R198, R0 ;  /* 0x0000000000c67308 */ /* 0x000e620000000800 */
[----:B--2---:R-:W-:Y:S01]  /*4d50*/  FMNMX.FTZ R2, R114, R8, !PT ;  /* 0x0000000872027209 */ /* 0x004fe20007810000 */
[----:B------:R-:W-:-:S05]  /*4d60*/  FFMA.FTZ R8, R21, c[0x0][0x2d0], -R3 ;  /* 0x0000b40015087a23 */ /* 0x000fca0000010803 */
[C---:B------:R-:W-:Y:S01]  /*4d70*/  HMMA.16816.F32 R72, R4.reuse, R42, RZ ;  /* 0x0000002a0448723c */ /* 0x040fe200000018ff */
[----:B---3--:R-:W-:Y:S02]  /*4d80*/  F2FP.PACK_AB R10, R199, R200 ;  /* 0x000000c8c70a723e */ /* 0x008fe400000000ff */
[----:B------:R-:W-:Y:S01]  /*4d90*/  FMNMX.FTZ R2, R112, R2, !PT ;  /* 0x0000000270027209 */ /* 0x000fe20007810000 */
[----:B------:R2:W-:Y:S04]  /*4da0*/  MUFU.EX2 R196, R8 ;  /* 0x0000000800c47308 */ /* 0x0005e80000000800 */
[----:B------:R-:W-:Y:S01]  /*4db0*/  HMMA.16816.F32 R36, R4, R78, RZ ;  /* 0x0000004e0424723c */ /* 0x000fe200000018ff */
[----:B-1----:R-:W-:-:S07]  /*4dc0*/  F2FP.PACK_AB R11, R198, R197 ;  /* 0x000000c5c60b723e */ /* 0x002fce00000000ff */
[----:B------:R-:W-:Y:S01]  /*4dd0*/  HMMA.16816.F32 R32, R4, R82, RZ ;  /* 0x000000520420723c */ /* 0x000fe200000018ff */
[----:B--2---:R-:W-:Y:S01]  /*4de0*/  FMNMX.FTZ R8, R104, R2, !PT ;  /* 0x0000000268087209 */ /* 0x004fe20007810000 */
[----:B------:R-:W-:-:S06]  /*4df0*/  FFMA.FTZ R2, R16, c[0x0][0x2d0], -R3 ;  /* 0x0000b40010027a23 */ /* 0x000fcc0000010803 */
[C---:B------:R-:W-:Y:S01]  /*4e00*/  HMMA.16816.F32 R20, R4.reuse, R90, RZ ;  /* 0x0000005a0414723c */ /* 0x040fe200000018ff */
[----:B------:R-:W1:Y:S01]  /*4e10*/  SHFL.BFLY PT, R9, R8, 0x2, 0x1f ;  /* 0x0c401f0008097f89 */ /* 0x000e6200000e0000 */
[----:B------:R2:W3:Y:S06]  /*4e20*/  MUFU.EX2 R240, R2 ;  /* 0x0000000200f07308 */ /* 0x0004ec0000000800 */
[----:B------:R-:W-:Y:S01]  /*4e30*/  HMMA.16816.F32 R16, R4, R94, RZ ;  /* 0x0000005e0410723c */ /* 0x000fe200000018ff */
[----:B--2---:R-:W-:-:S05]  /*4e40*/  FMUL.FTZ R2, R108, c[0x0][0x2d0] ;  /* 0x0000b4006c027a20 */ /* 0x004fca0000410000 */
[----:B------:R-:W-:-:S05]  /*4e50*/  FSEL R2, R2, RZ, P0 ;  /* 0x000000ff02027208 */ /* 0x000fca0000000000 */
[--C-:B------:R-:W-:Y:S02]  /*4e60*/  FFMA.FTZ R0, R28, c[0x0][0x2d0], -R2.reuse ;  /* 0x0000b4001c007a23 */ /* 0x100fe40000010802 */
[----:B------:R-:W-:Y:S02]  /*4e70*/  HMMA.16816.F32 R28, R4, R86, RZ ;  /* 0x00000056041c723c */ /* 0x000fe400000018ff */
[----:B------:R1:W-:Y:S05]  /*4e80*/  MUFU.EX2 R171, R0 ;  /* 0x0000000000ab7308 */ /* 0x0003ea0000000800 */
[----:B------:R-:W-:-:S04]  /*4e90*/  FFMA.FTZ R4, R47, c[0x0][0x2d0], -R2 ;  /* 0x0000b4002f047a23 */ /* 0x000fc80000010802 */
[----:B------:R2:W-:Y:S01]  /*4ea0*/  MUFU.EX2 R167, R4 ;  /* 0x0000000400a77308 */ /* 0x0005e20000000800 */
[----:B-1----:R-:W-:Y:S01]  /*4eb0*/  FMNMX.FTZ R0, R8, R9, !PT ;  /* 0x0000000908007209 */ /* 0x002fe20007810000 */
[----:B------:R-:W-:Y:S01]  /*4ec0*/  FFMA.FTZ R8, R44, c[0x0][0x2d0], -R2 ;  /* 0x0000b4002c087a23 */ /* 0x000fe20000010802 */
[----:B---3--:R-:W-:-:S03]  /*4ed0*/  F2FP.PACK_AB R9, R240, R196 ;  /* 0x000000c4f009723e */ /* 0x008fc600000000ff */
[----:B------:R-:W1:Y:S02]  /*4ee0*/  SHFL.BFLY PT, R13, R0, 0x1, 0x1f ;  /* 0x0c201f00000d7f89 */ /* 0x000e6400000e0000 */
[----:B------:R3:W-:Y:S01]  /*4ef0*/  MUFU.EX2 R170, R8 ;  /* 0x0000000800aa7308 */ /* 0x0007e20000000800 */
[----:B--2---:R-:W-:-:S07]  /*4f00*/  FFMA.FTZ R4, R46, c[0x0][0x2d0], -R2 ;  /* 0x0000b4002e047a23 */ /* 0x004fce0000010802 */
[----:B------:R2:W-:Y:S01]  /*4f10*/  MUFU.EX2 R168, R4 ;  /* 0x0000000400a87308 */ /* 0x0005e20000000800 */
[----:B---3--:R-:W-:Y:S02]  /*4f20*/  F2FP.PACK_AB R8, R201, R202 ;  /* 0x000000cac908723e */ /* 0x008fe400000000ff */
[----:B-1----:R-:W-:Y:S01]  /*4f30*/  FMNMX.FTZ R107, R0, R13, !PT ;  /* 0x0000000d006b7209 */ /* 0x002fe20007810000 */
[----:B--2---:R-:W-:-:S04]  /*4f40*/  FFMA.FTZ R4, R45, c[0x0][0x2d0], -R2 ;  /* 0x0000b4002d047a23 */ /* 0x004fc80000010802 */
[C---:B------:R-:W-:Y:S01]  /*4f50*/  HMMA.16816.F32 R228, R8.reuse, R68, R100 ;  /* 0x0000004408e4723c */ /* 0x040fe20000001864 */
[--C-:B------:R-:W-:Y:S01]  /*4f60*/  FFMA.FTZ R0, R27, c[0x0][0x2d0], -R2.reuse ;  /* 0x0000b4001b007a23 */ /* 0x100fe20000010802 */
[----:B------:R-:W-:Y:S01]  /*4f70*/  FSETP.NEU.FTZ.AND P0, PT, R107, -INF , PT ;  /* 0xff8000006b00780b */ /* 0x000fe20003f1d000 */
[----:B------:R1:W-:Y:S05]  /*4f80*/  MUFU.EX2 R169, R4 ;  /* 0x0000000400a97308 */ /* 0x0003ea0000000800 */
[C---:B------:R-:W-:Y:S03]  /*4f90*/  HMMA.16816.F32 R148, R8.reuse, R52, R136 ;  /* 0x000000340894723c */ /* 0x040fe60000001888 */
[----:B------:R2:W-:Y:S05]  /*4fa0*/  MUFU.EX2 R166, R0 ;  /* 0x0000000000a67308 */ /* 0x0005ea0000000800 */
[----:B------:R-:W-:Y:S01]  /*4fb0*/  HMMA.16816.F32 R232, R8, R56, R120 ;  /* 0x0000003808e8723c */ /* 0x000fe20000001878 */
[----:B-1----:R-:W-:-:S04]  /*4fc0*/  FFMA.FTZ R4, R26, c[0x0][0x2d0], -R2 ;  /* 0x0000b4001a047a23 */ /* 0x002fc80000010802 */
[----:B------:R1:W-:Y:S03]  /*4fd0*/  MUFU.EX2 R165, R4 ;  /* 0x0000000400a57308 */ /* 0x0003e60000000800 */
[----:B------:R-:W-:Y:S01]  /*4fe0*/  HMMA.16816.F32 R132, R8, R48, R132 ;  /* 0x000000300884723c */ /* 0x000fe20000001884 */
[----:B--2---:R-:W-:-:S05]  /*4ff0*/  FMUL.FTZ R0, R107, c[0x0][0x2d0] ;  /* 0x0000b4006b007a20 */ /* 0x004fca0000410000 */
[----:B------:R-:W-:Y:S02]  /*5000*/  FSEL R0, R0, RZ, P0 ;  /* 0x000000ff00007208 */ /* 0x000fe40000000000 */
[----:B------:R-:W-:Y:S01]  /*5010*/  HMMA.16816.F32 R236, R8, R60, R124 ;  /* 0x0000003c08ec723c */ /* 0x000fe2000000187c */
[----:B------:R-:W-:Y:S01]  /*5020*/  LDSM.16.MT88.4 R124, [R110+0x800] ;  /* 0x000800006e7c783b */ /* 0x000fe20000004200 */
[----:B-1----:R-:W-:-:S06]  /*5030*/  FFMA.FTZ R4, R24, c[0x0][0x2d0], -R2 ;  /* 0x0000b40018047a23 */ /* 0x002fcc0000010802 */
[C---:B------:R-:W-:Y:S01]  /*5040*/  HMMA.16816.F32 R224, R8.reuse, R64, R96 ;  /* 0x0000004008e0723c */ /* 0x040fe20000001860 */
[----:B------:R1:W2:Y:S07]  /*5050*/  MUFU.EX2 R164, R4 ;  /* 0x0000000400a47308 */ /* 0x0002ae0000000800 */
[C---:B------:R-:W-:Y:S08]  /*5060*/  HMMA.16816.F32 R120, R8.reuse, R54, R72 ;  /* 0x000000360878723c */ /* 0x040ff00000001848 */
[----:B------:R-:W-:Y:S01]  /*5070*/  HMMA.16816.F32 R136, R8, R50, R36 ;  /* 0x000000320888723c */ /* 0x000fe20000001824 */
[----:B-1----:R-:W-:Y:S01]  /*5080*/  FFMA.FTZ R4, R118, c[0x0][0x2d0], -R0 ;  /* 0x0000b40076047a23 */ /* 0x002fe20000010800 */
[----:B--2---:R-:W-:-:S03]  /*5090*/  F2FP.PACK_AB R6, R164, R165 ;  /* 0x000000a5a406723e */ /* 0x004fc600000000ff */
[----:B------:R1:W-:Y:S03]  /*50a0*/  MUFU.EX2 R163, R4 ;  /* 0x0000000400a37308 */ /* 0x0003e60000000800 */
[C---:B------:R-:W-:Y:S08]  /*50b0*/  HMMA.16816.F32 R152, R8.reuse, R62, R32 ;  /* 0x0000003e0898723c */ /* 0x040ff00000001820 */
[----:B------:R-:W-:Y:S01]  /*50c0*/  HMMA.16816.F32 R220, R8, R58, R28 ;  /* 0x0000003a08dc723c */ /* 0x000fe2000000181c */
[----:B-1----:R-:W-:-:S07]  /*50d0*/  FFMA.FTZ R4, R119, c[0x0][0x2d0], -R0 ;  /* 0x0000b40077047a23 */ /* 0x002fce0000010800 */
[C---:B------:R-:W-:Y:S01]  /*50e0*/  HMMA.16816.F32 R216, R8.reuse, R70, R20 ;  /* 0x0000004608d8723c */ /* 0x040fe20000001814 */
[----:B------:R1:W2:Y:S07]  /*50f0*/  MUFU.EX2 R160, R4 ;  /* 0x0000000400a07308 */ /* 0x0002ae0000000800 */
[----:B------:R-:W-:Y:S07]  /*5100*/  HMMA.16816.F32 R212, R8, R66, R16 ;  /* 0x0000004208d4723c */ /* 0x000fee0000001810 */
[----:B------:R-:W-:-:S02]  /*5110*/  F2FP.PACK_AB R8, R170, R171 ;  /* 0x000000abaa08723e */ /* 0x000fc400000000ff */
[----:B------:R-:W-:Y:S01]  /*5120*/  F2FP.PACK_AB R10, R168, R167 ;  /* 0x000000a7a80a723e */ /* 0x000fe200000000ff */
[----:B-1----:R-:W-:Y:S01]  /*5130*/  FFMA.FTZ R4, R117, c[0x0][0x2d0], -R0 ;  /* 0x0000b40075047a23 */ /* 0x002fe20000010800 */
[----:B--2---:R-:W-:-:S03]  /*5140*/  F2FP.PACK_AB R9, R160, R163 ;  /* 0x000000a3a009723e */ /* 0x004fc600000000ff */
[----:B------:R1:W-:Y:S02]  /*5150*/  MUFU.EX2 R162, R4 ;  /* 0x0000000400a27308 */ /* 0x0003e40000000800 */
[----:B-1----:R-:W-:-:S06]  /*5160*/  FFMA.FTZ R4, R116, c[0x0][0x2d0], -R0 ;  /* 0x0000b40074047a23 */ /* 0x002fcc0000010800 */
[----:B------:R1:W2:Y:S02]  /*5170*/  MUFU.EX2 R103, R4 ;  /* 0x0000000400677308 */ /* 0x0002a40000000800 */
[----:B-1----:R-:W-:Y:S01]  /*5180*/  FFMA.FTZ R4, R113, c[0x0][0x2d0], -R0 ;  /* 0x0000b40071047a23 */ /* 0x002fe20000010800 */
[----:B--2---:R-:W-:-:S05]  /*5190*/  F2FP.PACK_AB R11, R103, R162 ;  /* 0x000000a2670b723e */ /* 0x004fca00000000ff */
[----:B------:R1:W-:Y:S02]  /*51a0*/  MUFU.EX2 R161, R4 ;  /* 0x0000000400a17308 */ /* 0x0003e40000000800 */
[C---:B------:R-:W-:Y:S08]  /*51b0*/  HMMA.16816.F32 R16, R8.reuse, R76, RZ ;  /* 0x0000004c0810723c */ /* 0x040ff000000018ff */
[----:B------:R-:W-:Y:S01]  /*51c0*/  HMMA.16816.F32 R20, R8, R40, RZ ;  /* 0x000000280814723c */ /* 0x000fe200000018ff */
[----:B-1----:R-:W-:-:S04]  /*51d0*/  FFMA.FTZ R4, R14, c[0x0][0x2d0], -R0 ;  /* 0x0000b4000e047a23 */ /* 0x002fc80000010800 */
[----:B------:R1:W2:Y:S03]  /*51e0*/  MUFU.EX2 R100, R4 ;  /* 0x0000000400647308 */ /* 0x0002a60000000800 */
[C---:B------:R-:W-:Y:S08]  /*51f0*/  HMMA.16816.F32 R28, R8.reuse, R88, RZ ;  /* 0x00000058081c723c */ /* 0x040ff000000018ff */
[----:B------:R-:W-:Y:S01]  /*5200*/  HMMA.16816.F32 R36, R8, R78, RZ ;  /* 0x0000004e0824723c */ /* 0x000fe200000018ff */
[----:B-1----:R-:W-:Y:S01]  /*5210*/  FFMA.FTZ R4, R15, c[0x0][0x2d0], -R0 ;  /* 0x0000b4000f047a23 */ /* 0x002fe20000010800 */
[----:B--2---:R-:W-:-:S06]  /*5220*/  F2FP.PACK_AB R5, R100, R161 ;  /* 0x000000a16405723e */ /* 0x004fcc00000000ff */
[C---:B------:R-:W-:Y:S01]  /*5230*/  HMMA.16816.F32 R40, R8.reuse, R42, RZ ;  /* 0x0000002a0828723c */ /* 0x040fe200000018ff */
[----:B------:R1:W-:Y:S07]  /*5240*/  MUFU.EX2 R102, R4 ;  /* 0x0000000400667308 */ /* 0x0003ee0000000800 */
[C---:B------:R-:W-:Y:S08]  /*5250*/  HMMA.16816.F32 R32, R8.reuse, R86, RZ ;  /* 0x000000560820723c */ /* 0x040ff000000018ff */
[----:B------:R-:W-:Y:S01]  /*5260*/  HMMA.16816.F32 R44, R8, R90, RZ ;  /* 0x0000005a082c723c */ /* 0x000fe200000018ff */
[----:B-1----:R-:W-:-:S04]  /*5270*/  FFMA.FTZ R4, R25, c[0x0][0x2d0], -R0 ;  /* 0x0000b40019047a23 */ /* 0x002fc80000010800 */
[----:B------:R1:W2:Y:S03]  /*5280*/  MUFU.EX2 R101, R4 ;  /* 0x0000000400657308 */ /* 0x0002a60000000800 */
[----:B------:R-:W-:Y:S01]  /*5290*/  HMMA.16816.F32 R24, R8, R92, RZ ;  /* 0x0000005c0818723c */ /* 0x000fe200000018ff */
[----:B-1----:R-:W-:Y:S02]  /*52a0*/  F2FP.PACK_AB R4, R166, R169 ;  /* 0x000000a9a604723e */ /* 0x002fe400000000ff */
[----:B--2---:R-:W-:-:S07]  /*52b0*/  F2FP.PACK_AB R7, R101, R102 ;  /* 0x000000666507723e */ /* 0x004fce00000000ff */
[----:B------:R-:W-:Y:S08]  /*52c0*/  HMMA.16816.F32 R72, R4, R48, R16 ;  /* 0x000000300448723c */ /* 0x000ff00000001810 */
[----:B------:R-:W-:Y:S08]  /*52d0*/  HMMA.16816.F32 R16, R8, R84, RZ ;  /* 0x000000540810723c */ /* 0x000ff000000018ff */
[----:B------:R-:W-:Y:S08]  /*52e0*/  HMMA.16816.F32 R116, R4, R52, R20 ;  /* 0x000000340474723c */ /* 0x000ff00000001814 */
[----:B------:R-:W-:Y:S08]  /*52f0*/  HMMA.16816.F32 R20, R8, R80, RZ ;  /* 0x000000500814723c */ /* 0x000ff000000018ff */
[----:B------:R-:W-:Y:S08]  /*5300*/  HMMA.16816.F32 R192, R4, R56, R16 ;  /* 0x0000003804c0723c */ /* 0x000ff00000001810 */
[----:B------:R-:W-:Y:S01]  /*5310*/  HMMA.16816.F32 R16, R8, R82, RZ ;  /* 0x000000520810723c */ /* 0x000fe200000018ff */
[----:B------:R-:W1:Y:S07]  /*5320*/  LDSM.16.MT88.4 R80, [R110+0x2000] ;  /* 0x002000006e50783b */ /* 0x000e6e0000004200 */
[----:B------:R-:W-:Y:S08]  /*5330*/  HMMA.16816.F32 R176, R4, R60, R20 ;  /* 0x0000003c04b0723c */ /* 0x000ff00000001814 */
[----:B------:R-:W-:Y:S07]  /*5340*/  HMMA.16816.F32 R20, R8, R94, RZ ;  /* 0x0000005e0814723c */ /* 0x000fee00000018ff */
[----:B------:R-:W-:Y:S01]  /*5350*/  FFMA.FTZ R8, R131, c[0x0][0x2d0], -R2 ;  /* 0x0000b40083087a23 */ /* 0x000fe20000010802 */
[----:B------:R-:W-:Y:S01]  /*5360*/  HMMA.16816.F32 R172, R4, R64, R24 ;  /* 0x0000004004ac723c */ /* 0x000fe20000001818 */
[----:B------:R-:W-:-:S02]  /*5370*/  FADD.FTZ R9, R208, R207 ;  /* 0x000000cfd0097221 */ /* 0x000fc40000010000 */
[----:B------:R2:W-:Y:S01]  /*5380*/  MUFU.EX2 R26, R8 ;  /* 0x00000008001a7308 */ /* 0x0005e20000000800 */
[----:B------:R-:W-:-:S04]  /*5390*/  FADD.FTZ R11, R206, R204 ;  /* 0x000000ccce0b7221 */ /* 0x000fc80000010000 */
[C---:B------:R-:W-:Y:S08]  /*53a0*/  HMMA.16816.F32 R84, R4.reuse, R68, R28 ;  /* 0x000000440454723c */ /* 0x040ff0000000181c */
[----:B------:R-:W-:Y:S01]  /*53b0*/  HMMA.16816.F32 R36, R4, R50, R36 ;  /* 0x000000320424723c */ /* 0x000fe20000001824 */
[----:B--2---:R-:W-:-:S04]  /*53c0*/  FFMA.FTZ R8, R130, c[0x0][0x2d0], -R2 ;  /* 0x0000b40082087a23 */ /* 0x004fc80000010802 */
[----:B------:R2:W3:Y:S03]  /*53d0*/  MUFU.EX2 R28, R8 ;  /* 0x00000008001c7308 */ /* 0x0004e60000000800 */
[C---:B------:R-:W-:Y:S08]  /*53e0*/  HMMA.16816.F32 R48, R4.reuse, R62, R16 ;  /* 0x0000003e0430723c */ /* 0x040ff00000001810 */
[----:B------:R-:W-:Y:S01]  /*53f0*/  HMMA.16816.F32 R40, R4, R54, R40 ;  /* 0x000000360428723c */ /* 0x000fe20000001828 */
[----:B--2---:R-:W-:-:S07]  /*5400*/  FFMA.FTZ R8, R129, c[0x0][0x2d0], -R2 ;  /* 0x0000b40081087a23 */ /* 0x004fce0000010802 */
[C---:B------:R-:W-:Y:S01]  /*5410*/  HMMA.16816.F32 R32, R4.reuse, R58, R32 ;  /* 0x0000003a0420723c */ /* 0x040fe20000001820 */
[----:B------:R-:W-:Y:S01]  /*5420*/  FFMA.FTZ R2, R128, c[0x0][0x2d0], -R2 ;  /* 0x0000b40080027a23 */ /* 0x000fe20000010802 */
[----:B---3--:R-:W-:Y:S01]  /*5430*/  F2FP.PACK_AB R96, R28, R26 ;  /* 0x0000001a1c60723e */ /* 0x008fe200000000ff */
[----:B------:R-:W-:Y:S05]  /*5440*/  MUFU.EX2 R29, R8 ;  /* 0x00000008001d7308 */ /* 0x000fea0000000800 */
[C---:B------:R-:W-:Y:S03]  /*5450*/  HMMA.16816.F32 R44, R4.reuse, R70, R44 ;  /* 0x00000046042c723c */ /* 0x040fe6000000182c */
[----:B------:R2:W3:Y:S05]  /*5460*/  MUFU.EX2 R27, R2 ;  /* 0x00000002001b7308 */ /* 0x0004ea0000000800 */
[----:B------:R-:W-:Y:S01]  /*5470*/  HMMA.16816.F32 R20, R4, R66, R20 ;  /* 0x000000420414723c */ /* 0x000fe20000001814 */
[----:B------:R-:W4:Y:S04]  /*5480*/  LDSM.16.MT88.4 R4, [R111+0x2000] ;  /* 0x002000006f04783b */ /* 0x000f280000004200 */
[----:B------:R-:W5:Y:S01]  /*5490*/  LDSM.16.MT88.4 R64, [R111+0x1400] ;  /* 0x001400006f40783b */ /* 0x000f620000004200 */
[----:B--2---:R-:W-:Y:S01]  /*54a0*/  FFMA.FTZ R2, R115, c[0x0][0x2d0], -R0 ;  /* 0x0000b40073027a23 */ /* 0x004fe20000010800 */
[----:B---3--:R-:W-:-:S03]  /*54b0*/  F2FP.PACK_AB R98, R27, R29 ;  /* 0x0000001d1b62723e */ /* 0x008fc600000000ff */
[----:B------:R2:W-:Y:S02]  /*54c0*/  MUFU.EX2 R18, R2 ;  /* 0x0000000200127308 */ /* 0x0005e40000000800 */
[----:B--2---:R-:W-:-:S06]  /*54d0*/  FFMA.FTZ R2, R114, c[0x0][0x2d0], -R0 ;  /* 0x0000b40072027a23 */ /* 0x004fcc0000010800 */
[----:B------:R2:W3:Y:S02]  /*54e0*/  MUFU.EX2 R24, R2 ;  /* 0x0000000200187308 */ /* 0x0004e40000000800 */
[--C-:B--2---:R-:W-:Y:S01]  /*54f0*/  FFMA.FTZ R2, R112, c[0x0][0x2d0], -R0.reuse ;  /* 0x0000b40070027a23 */ /* 0x104fe20000010800 */
[----:B---3--:R-:W-:Y:S01]  /*5500*/  F2FP.PACK_AB R97, R24, R18 ;  /* 0x000000121861723e */ /* 0x008fe200000000ff */
[----:B------:R-:W-:-:S04]  /*5510*/  FFMA.FTZ R0, R104, c[0x0][0x2d0], -R0 ;  /* 0x0000b40068007a23 */ /* 0x000fc80000010800 */
[----:B------:R-:W-:Y:S08]  /*5520*/  MUFU.EX2 R25, R2 ;  /* 0x0000000200197308 */ /* 0x000ff00000000800 */
[----:B------:R2:W3:Y:S02]  /*5530*/  MUFU.EX2 R19, R0 ;  /* 0x0000000000137308 */ /* 0x0004e40000000800 */
[----:B--2---:R-:W-:Y:S01]  /*5540*/  FFMA.FTZ R0, R141, c[0x0][0x2d0], -R12 ;  /* 0x0000b4008d007a23 */ /* 0x004fe2000001080c */
[----:B---3--:R-:W-:-:S05]  /*5550*/  F2FP.PACK_AB R99, R19, R25 ;  /* 0x000000191363723e */ /* 0x008fca00000000ff */
[----:B------:R2:W-:Y:S02]  /*5560*/  MUFU.EX2 R17, R0 ;  /* 0x0000000000117308 */ /* 0x0005e40000000800 */
[C---:B-1----:R-:W-:Y:S08]  /*5570*/  HMMA.16816.F32 R68, R96.reuse, R80, R84 ;  /* 0x000000506044723c */ /* 0x042ff00000001854 */
[----:B----4-:R-:W-:Y:S01]  /*5580*/  HMMA.16816.F32 R84, R96, R4, R172 ;  /* 0x000000046054723c */ /* 0x010fe200000018ac */
[----:B--2---:R-:W-:-:S04]  /*5590*/  FFMA.FTZ R0, R143, c[0x0][0x2d0], -R12 ;  /* 0x0000b4008f007a23 */ /* 0x004fc8000001080c */
[----:B------:R1:W2:Y:S03]  /*55a0*/  MUFU.EX2 R16, R0 ;  /* 0x0000000000107308 */ /* 0x0002a60000000800 */
[C---:B-----5:R-:W-:Y:S07]  /*55b0*/  HMMA.16816.F32 R52, R96.reuse, R64, R192 ;  /* 0x000000406034723c */ /* 0x060fee00000018c0 */
[----:B------:R-:W-:Y:S01]  /*55c0*/  IADD3 R192, R211, -0x2, RZ ;  /* 0xfffffffed3c07810 */ /* 0x000fe20007ffe0ff */
[----:B------:R-:W-:Y:S03]  /*55d0*/  HMMA.16816.F32 R116, R96, R124, R116 ;  /* 0x0000007c6074723c */ /* 0x000fe60000001874 */
[----:B------:R-:W-:Y:S01]  /*55e0*/  ISETP.GE.AND P0, PT, R192, R241, PT ;  /* 0x000000f1c000720c */ /* 0x000fe20003f06270 */
[----:B-1----:R-:W-:Y:S01]  /*55f0*/  FFMA.FTZ R0, R142, c[0x0][0x2d0], -R12 ;  /* 0x0000b4008e007a23 */ /* 0x002fe2000001080c */
[----:B--2---:R-:W-:-:S03]  /*5600*/  F2FP.PACK_AB R92, R16, R17 ;  /* 0x00000011105c723e */ /* 0x004fc600000000ff */
[----:B------:R1:W-:Y:S02]  /*5610*/  MUFU.EX2 R14, R0 ;  /* 0x00000000000e7308 */ /* 0x0003e40000000800 */
[----:B-1----:R-:W-:-:S06]  /*5620*/  FFMA.FTZ R0, R147, c[0x0][0x2d0], -R12 ;  /* 0x0000b40093007a23 */ /* 0x002fcc000001080c */
[----:B------:R1:W2:Y:S02]  /*5630*/  MUFU.EX2 R15, R0 ;  /* 0x00000000000f7308 */ /* 0x0002a40000000800 */
[--C-:B-1----:R-:W-:Y:S01]  /*5640*/  FFMA.FTZ R0, R140, c[0x0][0x2d0], -R3.reuse ;  /* 0x0000b4008c007a23 */ /* 0x102fe20000010803 */
[----:B--2---:R-:W-:Y:S01]  /*5650*/  F2FP.PACK_AB R94, R15, R14 ;  /* 0x0000000e0f5e723e */ /* 0x004fe200000000ff */
[----:B------:R-:W1:Y:S04]  /*5660*/  LDSM.16.MT88.4 R140, [R111+0x800] ;  /* 0x000800006f8c783b */ /* 0x000e680000004200 */
[----:B------:R2:W-:Y:S02]  /*5670*/  MUFU.EX2 R2, R0 ;  /* 0x0000000000027308 */ /* 0x0005e40000000800 */
[----:B--2---:R-:W-:-:S06]  /*5680*/  FFMA.FTZ R0, R146, c[0x0][0x2d0], -R3 ;  /* 0x0000b40092007a23 */ /* 0x004fcc0000010803 */
[----:B------:R2:W3:Y:S02]  /*5690*/  MUFU.EX2 R8, R0 ;  /* 0x0000000000087308 */ /* 0x0004e40000000800 */
[--C-:B--2---:R-:W-:Y:S01]  /*56a0*/  FFMA.FTZ R0, R145, c[0x0][0x2d0], -R3.reuse ;  /* 0x0000b40091007a23 */ /* 0x104fe20000010803 */
[----:B---3--:R-:W-:Y:S01]  /*56b0*/  F2FP.PACK_AB R93, R8, R2 ;  /* 0x00000002085d723e */ /* 0x008fe200000000ff */
[----:B------:R-:W-:Y:S01]  /*56c0*/  FFMA.FTZ R3, R144, c[0x0][0x2d0], -R3 ;  /* 0x0000b40090037a23 */ /* 0x000fe20000010803 */
[C---:B-1----:R-:W-:Y:S03]  /*56d0*/  HMMA.16816.F32 R128, R96.reuse, R140, R72 ;  /* 0x0000008c6080723c */ /* 0x042fe60000001848 */
[----:B------:R1:W-:Y:S05]  /*56e0*/  MUFU.EX2 R12, R0 ;  /* 0x00000000000c7308 */ /* 0x0003ea0000000800 */
[----:B------:R-:W-:Y:S03]  /*56f0*/  HMMA.16816.F32 R144, R96, R156, R176 ;  /* 0x0000009c6090723c */ /* 0x000fe600000018b0 */
[----:B------:R-:W2:Y:S01]  /*5700*/  MUFU.EX2 R13, R3 ;  /* 0x00000003000d7308 */ /* 0x000ea20000000800 */
[----:B-1----:R-:W-:-:S04]  /*5710*/  FADD.FTZ R0, R171, R170 ;  /* 0x000000aaab007221 */ /* 0x002fc80000010000 */
[----:B------:R-:W-:Y:S02]  /*5720*/  FADD.FTZ R10, R167, R0 ;  /* 0x00000000a70a7221 */ /* 0x000fe40000010000 */
[----:B------:R-:W-:Y:S01]  /*5730*/  FADD.FTZ R0, R205, R11 ;  /* 0x0000000bcd007221 */ /* 0x000fe20000010000 */
[----:B--2---:R-:W-:Y:S01]  /*5740*/  F2FP.PACK_AB R95, R13, R12 ;  /* 0x0000000c0d5f723e */ /* 0x004fe200000000ff */
[----:B------:R-:W-:Y:S02]  /*5750*/  FADD.FTZ R3, R163, R160 ;  /* 0x000000a0a3037221 */ /* 0x000fe40000010000 */
[----:B------:R-:W-:-:S04]  /*5760*/  FADD.FTZ R10, R168, R10 ;  /* 0x0000000aa80a7221 */ /* 0x000fc80000010000 */
[C---:B------:R-:W-:Y:S07]  /*5770*/  HMMA.16816.F32 R88, R92.reuse, R4, R224 ;  /* 0x000000045c58723c */ /* 0x040fee00000018e0 */
[----:B------:R-:W-:Y:S01]  /*5780*/  FADD.FTZ R4, R162, R3 ;  /* 0x00000003a2047221 */ /* 0x000fe20000010000 */
[----:B------:R-:W-:Y:S01]  /*5790*/  HMMA.16816.F32 R112, R92, R124, R148 ;  /* 0x0000007c5c70723c */ /* 0x000fe20000001894 */
[----:B------:R-:W-:Y:S02]  /*57a0*/  FADD.FTZ R3, R209, R9 ;  /* 0x00000009d1037221 */ /* 0x000fe40000010000 */
[----:B------:R-:W-:-:S02]  /*57b0*/  FADD.FTZ R9, R103, R4 ;  /* 0x0000000467097221 */ /* 0x000fc40000010000 */
[----:B------:R-:W-:Y:S02]  /*57c0*/  FADD.FTZ R4, R210, R3 ;  /* 0x00000003d2047221 */ /* 0x000fe40000010000 */
        /* <DEDUP_REMOVED lines=41> */
[----:B------:R-:W-:Y:S08]  /*5a60*/  HMMA.16816.F32 R76, R92, R82, R216 ;  /* 0x000000525c4c723c */ /* 0x000ff000000018d8 */
[C---:B------:R-:W-:Y:S08]  /*5a70*/  HMMA.16816.F32 R124, R96.reuse, R126, R40 ;  /* 0x0000007e607c723c */ /* 0x040ff00000001828 */
[C---:B------:R-:W-:Y:S08]  /*5a80*/  HMMA.16816.F32 R140, R96.reuse, R142, R36 ;  /* 0x0000008e608c723c */ /* 0x040ff00000001824 */
[C---:B------:R-:W-:Y:S08]  /*5a90*/  HMMA.16816.F32 R156, R96.reuse, R158, R48 ;  /* 0x0000009e609c723c */ /* 0x040ff00000001830 */
[C---:B------:R-:W-:Y:S08]  /*5aa0*/  HMMA.16816.F32 R64, R96.reuse, R66, R32 ;  /* 0x000000426040723c */ /* 0x040ff00000001820 */
[----:B------:R-:W-:Y:S08]  /*5ab0*/  HMMA.16816.F32 R80, R96, R82, R44 ;  /* 0x000000526050723c */ /* 0x000ff0000000182c */
[-C--:B------:R-:W-:Y:S08]  /*5ac0*/  HMMA.16816.F32 R92, R92, R6.reuse, R212 ;  /* 0x000000065c5c723c */ /* 0x080ff000000018d4 */
[----:B------:R-:W-:Y:S01]  /*5ad0*/  HMMA.16816.F32 R96, R96, R6, R20 ;  /* 0x000000066060723c */ /* 0x000fe20000001814 */
[----:B------:R-:W-:Y:S07]  /*5ae0*/  @!UPT UIADD3 URZ, URZ, URZ, URZ ;  /* 0x0000003f3f3ff290 */ /* 0x000fee000fffe03f */
[----:B------:R-:W-:Y:S11]  /*5af0*/  @!P0 BRA `(.L_x_52) ;  /* 0x00002e1000008947 */ /* 0x000ff60003800000 */
[----:B------:R-:W2:Y:S01]  /*5b00*/  LDL R31, [R1] ;  /* 0x00000000011f7983 */ /* 0x000ea20000100800 */
[----:B------:R-:W-:-:S02]  /*5b10*/  ISETP.GE.AND P4, PT, R252, c[0x0][0x1d4], PT ;  /* 0x00007500fc007a0c */ /* 0x000fc40003f86270 */
[----:B------:R-:W-:Y:S01]  /*5b20*/  ISETP.GE.AND P3, PT, R250, c[0x0][0x1d4], PT ;  /* 0x00007500fa007a0c */ /* 0x000fe20003f66270 */
[----:B------:R-:W1:Y:S02]  /*5b30*/  S2R R30, SR_TID.X ;  /* 0x00000000001e7919 */ /* 0x000e640000002100 */
[----:B-1----:R-:W-:Y:S02]  /*5b40*/  ISETP.GT.AND P0, PT, R30, 0x3f, PT ;  /* 0x0000003f1e00780c */ /* 0x002fe40003f04270 */
[----:B--2---:R-:W-:Y:S02]  /*5b50*/  ISETP.GE.AND P5, PT, R31, c[0x0][0x1d4], PT ;  /* 0x000075001f007a0c */ /* 0x004fe40003fa6270 */
.L_x_55:
[----:B------:R-:W-:Y:S04]  /*5b60*/  DEPBAR.LE SB0, 0x0 ;  /* 0x000080000000791a */ /* 0x000fe80000000000 */
[----:B------:R-:W-:Y:S01]  /*5b70*/  WARPSYNC 0xffffffff ;  /* 0xffffffff00007948 */ /* 0x000fe20003800000 */
[----:B------:R-:W-:Y:S01]  /*5b80*/  BAR.SYNC.DEFER_BLOCKING 0x0 ;  /* 0x0000000000007b1d */ /* 0x000fe20000010000 */
[----:B------:R-:W-:Y:S01]  /*5b90*/  SHF.R.S32.HI R0, RZ, 0x1f, R192 ;  /* 0x0000001fff007819 */ /* 0x000fe200000114c0 */
[----:B------:R-:W-:Y:S01]  /*5ba0*/  IMAD.WIDE.U32 R2, R192, c[0x0][0x208], RZ ;  /* 0x00008200c0027a25 */ /* 0x000fe200078e00ff */
[----:B------:R-:W-:Y:S02]  /*5bb0*/  MOV R29, c[0x0][0x208] ;  /* 0x00008200001d7a02 */ /* 0x000fe40000000f00 */
[----:B------:R-:W-:Y:S01]  /*5bc0*/  MOV R30, c[0x0][0x20c] ;  /* 0x00008300001e7a02 */ /* 0x000fe20000000f00 */
[----:B------:R-:W-:Y:S04]  /*5bd0*/  IMAD R0, R0, c[0x0][0x208], RZ ;  /* 0x0000820000007a24 */ /* 0x000fe800078e02ff */
[----:B------:R-:W-:Y:S05]  /*5be0*/  IMAD R0, R192, c[0x0][0x20c], R0 ;  /* 0x00008300c0007a24 */ /* 0x000fea00078e0200 */
[----:B------:R-:W-:Y:S01]  /*5bf0*/  IADD3 R0, R3, R0, RZ ;  /* 0x0000000003007210 */ /* 0x000fe20007ffe0ff */
[----:B------:R-:W-:Y:S01]  /*5c00*/  IMAD.WIDE.U32 R2, R2, 0x30, RZ ;  /* 0x0000003002027825 */ /* 0x000fe200078e00ff */
[----:B------:R-:W-:Y:S01]  /*5c10*/  LDSM.16.M88.4 R48, [R180] ;  /* 0x00000000b430783b */ /* 0x000fe20000000200 */
[----:B------:R-:W-:Y:S07]  /*5c20*/  BSSY B0, `(.L_x_53) ;  /* 0x0000118000007945 */ /* 0x000fee0003800000 */
[----:B------:R-:W1:Y:S08]  /*5c30*/  S2R R20, SR_TID.X ;  /* 0x0000000000147919 */ /* 0x000e700000002100 */
[----:B------:R-:W2:Y:S08]  /*5c40*/  LDSM.16.M88.4 R16, [R109] ;  /* 0x000000006d10783b */ /* 0x000eb00000000200 */
[----:B------:R-:W3:Y:S08]  /*5c50*/  LDSM.16.M88.4 R44, [R180+0x1000] ;  /* 0x00100000b42c783b */ /* 0x000ef00000000200 */
[----:B------:R-:W4:Y:S08]  /*5c60*/  LDSM.16.M88.4 R32, [R109+0x400] ;  /* 0x000400006d20783b */ /* 0x000f300000000200 */
[----:B------:R-:W5:Y:S08]  /*5c70*/  LDSM.16.M88.4 R100, [R109+0x800] ;  /* 0x000800006d64783b */ /* 0x000f700000000200 */
[----:B------:R-:W-:Y:S01]  /*5c80*/  LDSM.16.M88.4 R160, [R181] ;  /* 0x00000000b5a0783b */ /* 0x000fe20000000200 */
[-C--:B--2---:R-:W-:Y:S07]  /*5c90*/  HMMA.16816.F32 R4, R48, R16.reuse, RZ ;  /* 0x000000103004723c */ /* 0x084fee00000018ff */
[----:B------:R-:W2:Y:S01]  /*5ca0*/  LDSM.16.M88.4 R164, [R182] ;  /* 0x00000000b6a4783b */ /* 0x000ea20000000200 */
[----:B-1----:R-:W-:Y:S01]  /*5cb0*/  ISETP.GT.AND P6, PT, R20, 0x3f, PT ;  /* 0x0000003f1400780c */ /* 0x002fe20003fc4270 */
[----:B------:R-:W-:Y:S03]  /*5cc0*/  IMAD R20, R0, 0x30, RZ ;  /* 0x0000003000147824 */ /* 0x000fe600078e02ff */
[----:B------:R-:W-:Y:S01]  /*5cd0*/  IADD3 R0, P0, R248, R2, RZ ;  /* 0x00000002f8007210 */ /* 0x000fe20007f1e0ff */
[C---:B---3--:R-:W-:Y:S02]  /*5ce0*/  HMMA.16816.F32 R8, R44.reuse, R16, RZ ;  /* 0x000000102c08723c */ /* 0x048fe400000018ff */
[----:B------:R-:W1:Y:S01]  /*5cf0*/  LDSM.16.M88.4 R168, [R181+0x1000] ;  /* 0x00100000b5a8783b */ /* 0x000e620000000200 */
[----:B------:R-:W-:Y:S05]  /*5d00*/  IADD3 R3, R3, R20, RZ ;  /* 0x0000001403037210 */ /* 0x000fea0007ffe0ff */
[-C--:B------:R-:W-:Y:S01]  /*5d10*/  HMMA.16816.F32 R12, R44, R18.reuse, RZ ;  /* 0x000000122c0c723c */ /* 0x080fe200000018ff */
[----:B------:R-:W-:Y:S01]  /*5d20*/  @!P6 LEA R24, P1, R29, R2, 0x5 ;  /* 0x000000021d18e211 */ /* 0x000fe200078228ff */
[----:B------:R-:W3:Y:S02]  /*5d30*/  LDSM.16.M88.4 R172, [R190] ;  /* 0x00000000beac783b */ /* 0x000ee40000000200 */
[----:B------:R-:W-:Y:S02]  /*5d40*/  IADD3.X R28, R3, R247, RZ, P0, !PT ;  /* 0x000000f7031c7210 */ /* 0x000fe400007fe4ff */
[C---:B------:R-:W-:Y:S02]  /*5d50*/  LEA R2, P0, R0.reuse, c[0x0][0x1f8], 0x1 ;  /* 0x00007e0000027a11 */ /* 0x040fe400078008ff */
[C---:B------:R-:W-:Y:S02]  /*5d60*/  HMMA.16816.F32 R16, R48.reuse, R18, RZ ;  /* 0x000000123010723c */ /* 0x040fe400000018ff */
[----:B------:R-:W1:Y:S02]  /*5d70*/  LDSM.16.M88.4 R176, [R189] ;  /* 0x00000000bdb0783b */ /* 0x000e640000000200 */
[----:B------:R-:W-:Y:S02]  /*5d80*/  @!P6 LEA.HI.X R29, R29, R3, R30, 0x5, P1 ;  /* 0x000000031d1de211 */ /* 0x000fe400008f2c1e */
[----:B------:R-:W-:Y:S02]  /*5d90*/  LEA.HI.X R3, R0, c[0x0][0x1fc], R28, 0x1, P0 ;  /* 0x00007f0000037a11 */ /* 0x000fe400000f0c1c */
[-C--:B----4-:R-:W-:Y:S01]  /*5da0*/  HMMA.16816.F32 R20, R48, R32.reuse, RZ ;  /* 0x000000203014723c */ /* 0x090fe200000018ff */
[----:B------:R-:W-:Y:S01]  /*5db0*/  @!P6 IADD3 R37, P2, R24, R248, RZ ;  /* 0x000000f81825e210 */ /* 0x000fe20007f5e0ff */
[----:B------:R-:W4:Y:S03]  /*5dc0*/  LDL R218, [R1+0x8] ;  /* 0x0000080001da7983 */ /* 0x000f260000100800 */
[----:B------:R-:W-:Y:S01]  /*5dd0*/  @!P6 LEA R36, P0, R37, c[0x0][0x1f8], 0x1 ;  /* 0x00007e002524ea11 */ /* 0x000fe200078008ff */
[----:B------:R-:W-:Y:S01]  /*5de0*/  @!PT LDS RZ, [RZ] ;  /* 0x00000000fffff984 */ /* 0x000fe20000000800 */
[----:B------:R-:W-:Y:S01]  /*5df0*/  @!PT LDS RZ, [RZ] ;  /* 0x00000000fffff984 */ /* 0x000fe20000000800 */
[----:B------:R-:W-:Y:S01]  /*5e00*/  @!PT LDS RZ, [RZ] ;  /* 0x00000000fffff984 */ /* 0x000fe20000000800 */
[----:B------:R1:W-:Y:S01]  /*5e10*/  LDGSTS.E.BYPASS.LTC128B.128 [R191+0x1880], [R2.64], !P3 ;  /* 0x0188000002bf7fae */ /* 0x0003e2000d901d46 */
[----:B------:R-:W-:Y:S01]  /*5e20*/  @!P6 IADD3.X R0, R29, R247, RZ, P2, !PT ;  /* 0x000000f71d00e210 */ /* 0x000fe200017fe4ff */
[C---:B------:R-:W-:Y:S04]  /*5e30*/  HMMA.16816.F32 R24, R44.reuse, R32, RZ ;  /* 0x000000202c18723c */ /* 0x040fe800000018ff */
[----:B------:R-:W-:Y:S02]  /*5e40*/  @!P6 LEA.HI.X R37, R37, c[0x0][0x1fc], R0, 0x1, P0 ;  /* 0x00007f002525ea11 */ /* 0x000fe400000f0c00 */
[----:B------:R1:W-:Y:S02]  /*5e50*/  LDGSTS.E.BYPASS.LTC128B.128 [R191+0x2480], [R2.64+0x40], !P4 ;  /* 0x0248004002bf7fae */ /* 0x0003e4000e101d46 */
[-C--:B------:R-:W-:Y:S06]  /*5e60*/  HMMA.16816.F32 R28, R44, R34.reuse, RZ ;  /* 0x000000222c1c723c */ /* 0x080fec00000018ff */
[----:B------:R1:W-:Y:S02]  /*5e70*/  LDGSTS.E.BYPASS.LTC128B.128 [R191+0x3080], [R2.64+0x80], !P5 ;  /* 0x0308008002bf7fae */ /* 0x0003e4000e901d46 */
[C---:B------:R-:W-:Y:S06]  /*5e80*/  HMMA.16816.F32 R32, R48.reuse, R34, RZ ;  /* 0x000000223020723c */ /* 0x040fec00000018ff */
[----:B------:R5:W-:Y:S08]  /*5e90*/  @!P6 LDGSTS.E.BYPASS.LTC128B.128 [R191+0x2080], [R36.64], !P3 ;  /* 0x0208000024bfefae */ /* 0x000bf0000d901d46 */
[----:B------:R5:W-:Y:S08]  /*5ea0*/  @!P6 LDGSTS.E.BYPASS.LTC128B.128 [R191+0x2c80], [R36.64+0x40], !P4 ;  /* 0x02c8004024bfefae */ /* 0x000bf0000e101d46 */
[----:B------:R5:W-:Y:S08]  /*5eb0*/  @!P6 LDGSTS.E.BYPASS.LTC128B.128 [R191+0x3880], [R36.64+0x80], !P5 ;  /* 0x0388008024bfefae */ /* 0x000bf0000e901d46 */
[----:B------:R-:W0:Y:S01]  /*5ec0*/  LDGDEPBAR ;  /* 0x00000000000079af */ /* 0x000e220000000000 */
[-C--:B-----5:R-:W-:Y:S08]  /*5ed0*/  HMMA.16816.F32 R36, R48, R100.reuse, RZ ;  /* 0x000000643024723c */ /* 0x0a0ff000000018ff */
[C---:B------:R-:W-:Y:S08]  /*5ee0*/  HMMA.16816.F32 R40, R44.reuse, R100, RZ ;  /* 0x000000642c28723c */ /* 0x040ff000000018ff */
[-C--:B------:R-:W-:Y:S08]  /*5ef0*/  HMMA.16816.F32 R44, R44, R102.reuse, RZ ;  /* 0x000000662c2c723c */ /* 0x080ff000000018ff */
[----:B------:R-:W-:Y:S01]  /*5f00*/  HMMA.16816.F32 R48, R48, R102, RZ ;  /* 0x000000663030723c */ /* 0x000fe200000018ff */
[----:B------:R-:W-:Y:S07]  /*5f10*/  LDSM.16.M88.4 R100, [R180+0x2000] ;  /* 0x00200000b464783b */ /* 0x000fee0000000200 */
[-C--:B--2---:R-:W-:Y:S08]  /*5f20*/  HMMA.16816.F32 R4, R160, R164.reuse, R4 ;  /* 0x000000a4a004723c */ /* 0x084ff00000001804 */
[C---:B-1----:R-:W-:Y:S08]  /*5f30*/  HMMA.16816.F32 R8, R168.reuse, R164, R8 ;  /* 0x000000a4a808723c */ /* 0x042ff00000001808 */
[-C--:B------:R-:W-:Y:S08]  /*5f40*/  HMMA.16816.F32 R12, R168, R166.reuse, R12 ;  /* 0x000000a6a80c723c */ /* 0x080ff0000000180c */
[C---:B------:R-:W-:Y:S01]  /*5f50*/  HMMA.16816.F32 R16, R160.reuse, R166, R16 ;  /* 0x000000a6a010723c */ /* 0x040fe20000001810 */
[----:B------:R-:W1:Y:S07]  /*5f60*/  LDSM.16.M88.4 R164, [R109+0xc00] ;  /* 0x000c00006da4783b */ /* 0x000e6e0000000200 */
        /* <DEDUP_REMOVED lines=8> */
[----:B------:R-:W2:Y:S07]  /*5ff0*/  LDSM.16.M88.4 R168, [R180+0x3000] ;  /* 0x00300000b4a8783b */ /* 0x000eae0000000200 */
[----:B------:R-:W-:Y:S01]  /*6000*/  HMMA.16816.F32 R48, R160, R178, R48 ;  /* 0x000000b2a030723c */ /* 0x000fe20000001830 */
[----:B------:R-:W3:Y:S07]  /*6010*/  LDSM.16.M88.4 R160, [R109+0x1000] ;  /* 0x001000006da0783b */ /* 0x000eee0000000200 */
[-C--:B-1----:R-:W-:Y:S08]  /*6020*/  HMMA.16816.F32 R4, R100, R164.reuse, R4 ;  /* 0x000000a46404723c */ /* 0x082ff00000001804 */
[C---:B--2---:R-:W-:Y:S08]  /*6030*/  HMMA.16816.F32 R8, R168.reuse, R164, R8 ;  /* 0x000000a4a808723c */ /* 0x044ff00000001808 */
[-C--:B------:R-:W-:Y:S08]  /*6040*/  HMMA.16816.F32 R12, R168, R166.reuse, R12 ;  /* 0x000000a6a80c723c */ /* 0x080ff0000000180c */
[C---:B------:R-:W-:Y:S01]  /*6050*/  HMMA.16816.F32 R16, R100.reuse, R166, R16 ;  /* 0x000000a66410723c */ /* 0x040fe20000001810 */
[----:B------:R-:W-:Y:S07]  /*6060*/  LDSM.16.M88.4 R164, [R188] ;  /* 0x00000000bca4783b */ /* 0x000fee0000000200 */
[-C--:B---3--:R-:W-:Y:S08]  /*6070*/  HMMA.16816.F32 R20, R100, R160.reuse, R20 ;  /* 0x000000a06414723c */ /* 0x088ff00000001814 */
[C---:B------:R-:W-:Y:S08]  /*6080*/  HMMA.16816.F32 R24, R168.reuse, R160, R24 ;  /* 0x000000a0a818723c */ /* 0x040ff00000001818 */
[-C--:B------:R-:W-:Y:S08]  /*6090*/  HMMA.16816.F32 R28, R168, R162.reuse, R28 ;  /* 0x000000a2a81c723c */ /* 0x080ff0000000181c */
[C---:B------:R-:W-:Y:S01]  /*60a0*/  HMMA.16816.F32 R32, R100.reuse, R162, R32 ;  /* 0x000000a26420723c */ /* 0x040fe20000001820 */
[----:B------:R-:W1:Y:S07]  /*60b0*/  LDSM.16.M88.4 R160, [R181+0x2000] ;  /* 0x00200000b5a0783b */ /* 0x000e6e0000000200 */
[-C--:B------:R-:W-:Y:S08]  /*60c0*/  HMMA.16816.F32 R36, R100, R172.reuse, R36 ;  /* 0x000000ac6424723c */ /* 0x080ff00000001824 */
[C---:B------:R-:W-:Y:S08]  /*60d0*/  HMMA.16816.F32 R40, R168.reuse, R172, R40 ;  /* 0x000000aca828723c */ /* 0x040ff00000001828 */
[-C--:B------:R-:W-:Y:S01]  /*60e0*/  HMMA.16816.F32 R44, R168, R174.reuse, R44 ;  /* 0x000000aea82c723c */ /* 0x080fe2000000182c */
[----:B------:R-:W2:Y:S02]  /*60f0*/  LDSM.16.M88.4 R168, [R181+0x3000] ;  /* 0x00300000b5a8783b */ /* 0x000ea40000000200 */
[----:B----4-:R-:W-:Y:S05]  /*6100*/  ISETP.GT.AND P2, PT, R192, R218, PT ;  /* 0x000000dac000720c */ /* 0x010fea0003f44270 */
[----:B------:R-:W-:Y:S01]  /*6110*/  HMMA.16816.F32 R48, R100, R174, R48 ;  /* 0x000000ae6430723c */ /* 0x000fe20000001830 */
[----:B------:R-:W3:Y:S07]  /*6120*/  LDSM.16.M88.4 R100, [R187] ;  /* 0x00000000bb64783b */ /* 0x000eee0000000200 */
[-C--:B-1----:R-:W-:Y:S01]  /*6130*/  HMMA.16816.F32 R4, R160, R164.reuse, R4 ;  /* 0x000000a4a004723c */ /* 0x082fe20000001804 */
[----:B------:R-:W1:Y:S07]  /*6140*/  LDSM.16.M88.4 R172, [R186] ;  /* 0x00000000baac783b */ /* 0x000e6e0000000200 */
[C---:B--2---:R-:W-:Y:S08]  /*6150*/  HMMA.16816.F32 R8, R168.reuse, R164, R8 ;  /* 0x000000a4a808723c */ /* 0x044ff00000001808 */
[-C--:B------:R-:W-:Y:S08]  /*6160*/  HMMA.16816.F32 R12, R168, R166.reuse, R12 ;  /* 0x000000a6a80c723c */ /* 0x080ff0000000180c */
[C---:B------:R-:W-:Y:S01]  /*6170*/  HMMA.16816.F32 R16, R160.reuse, R166, R16 ;  /* 0x000000a6a010723c */ /* 0x040fe20000001810 */
[----:B------:R-:W-:Y:S07]  /*6180*/  LDSM.16.M88.4 R164, [R109+0x1800] ;  /* 0x001800006da4783b */ /* 0x000fee0000000200 */
[-C--:B---3--:R-:W-:Y:S08]  /*6190*/  HMMA.16816.F32 R20, R160, R100.reuse, R20 ;  /* 0x00000064a014723c */ /* 0x088ff00000001814 */
[C---:B------:R-:W-:Y:S08]  /*61a0*/  HMMA.16816.F32 R24, R168.reuse, R100, R24 ;  /* 0x00000064a818723c */ /* 0x040ff00000001818 */
[-C--:B------:R-:W-:Y:S08]  /*61b0*/  HMMA.16816.F32 R28, R168, R102.reuse, R28 ;  /* 0x00000066a81c723c */ /* 0x080ff0000000181c */
[C---:B------:R-:W-:Y:S01]  /*61c0*/  HMMA.16816.F32 R32, R160.reuse, R102, R32 ;  /* 0x00000066a020723c */ /* 0x040fe20000001820 */
[----:B------:R-:W2:Y:S07]  /*61d0*/  LDSM.16.M88.4 R100, [R180+0x4000] ;  /* 0x00400000b464783b */ /* 0x000eae0000000200 */
[-C--:B-1----:R-:W-:Y:S08]  /*61e0*/  HMMA.16816.F32 R36, R160, R172.reuse, R36 ;  /* 0x000000aca024723c */ /* 0x082ff00000001824 */
[C---:B------:R-:W-:Y:S08]  /*61f0*/  HMMA.16816.F32 R40, R168.reuse, R172, R40 ;  /* 0x000000aca828723c */ /* 0x040ff00000001828 */
[-C--:B------:R-:W-:Y:S01]  /*6200*/  HMMA.16816.F32 R44, R168, R174.reuse, R44 ;  /* 0x000000aea82c723c */ /* 0x080fe2000000182c */
[----:B------:R-:W1:Y:S07]  /*6210*/  LDSM.16.M88.4 R168, [R180+0x5000] ;  /* 0x00500000b4a8783b */ /* 0x000e6e0000000200 */
[----:B------:R-:W-:Y:S01]  /*6220*/  HMMA.16816.F32 R48, R160, R174, R48 ;  /* 0x000000aea030723c */ /* 0x000fe20000001830 */
[----:B------:R-:W3:Y:S07]  /*6230*/  LDSM.16.M88.4 R160, [R109+0x1c00] ;  /* 0x001c00006da0783b */ /* 0x000eee0000000200 */
[-C--:B--2---:R-:W-:Y:S01]  /*6240*/  HMMA.16816.F32 R4, R100, R164.reuse, R4 ;  /* 0x000000a46404723c */ /* 0x084fe20000001804 */
[----:B------:R-:W2:Y:S07]  /*6250*/  LDSM.16.M88.4 R172, [R109+0x2000] ;  /* 0x002000006dac783b */ /* 0x000eae0000000200 */
[C---:B-1----:R-:W-:Y:S08]  /*6260*/  HMMA.16816.F32 R8, R168.reuse, R164, R8 ;  /* 0x000000a4a808723c */ /* 0x042ff00000001808 */
        /* <DEDUP_REMOVED lines=8> */
[-C--:B--2---:R-:W-:Y:S08]  /*62f0*/  HMMA.16816.F32 R36, R100, R172.reuse, R36 ;  /* 0x000000ac6424723c */ /* 0x084ff00000001824 */
[C---:B------:R-:W-:Y:S08]  /*6300*/  HMMA.16816.F32 R40, R168.reuse, R172, R40 ;  /* 0x000000aca828723c */ /* 0x040ff00000001828 */
[-C--:B------:R-:W-:Y:S01]  /*6310*/  HMMA.16816.F32 R44, R168, R174.reuse, R44 ;  /* 0x000000aea82c723c */ /* 0x080fe2000000182c */
[----:B------:R-:W2:Y:S07]  /*6320*/  LDSM.16.M88.4 R168, [R181+0x5000] ;  /* 0x00500000b5a8783b */ /* 0x000eae0000000200 */
[----:B------:R-:W-:Y:S08]  /*6330*/  HMMA.16816.F32 R48, R100, R174, R48 ;  /* 0x000000ae6430723c */ /* 0x000ff00000001830 */
[-C--:B-1----:R-:W-:Y:S11]  /*6340*/  HMMA.16816.F32 R4, R160, R164.reuse, R4 ;  /* 0x000000a4a004723c */ /* 0x082ff60000001804 */
[----:B------:R-:W-:Y:S11]  /*6350*/  @!UPT UIADD3 URZ, URZ, URZ, URZ ;  /* 0x0000003f3f3ff290 */ /* 0x000ff6000fffe03f */
[----:B------:R-:W-:Y:S02]  /*6360*/  @!UPT UIADD3 URZ, URZ, URZ, URZ ;  /* 0x0000003f3f3ff290 */ /* 0x000fe4000fffe03f */
[----:B------:R-:W-:Y:S01]  /*6370*/  FMUL.FTZ R0, R4, c[0x0][0x320] ;  /* 0x0000c80004007a20 */ /* 0x000fe20000410000 */
[C---:B--2---:R-:W-:Y:S03]  /*6380*/  HMMA.16816.F32 R8, R168.reuse, R164, R8 ;  /* 0x000000a4a808723c */ /* 0x044fe60000001808 */
[----:B------:R1:W2:Y:S05]  /*6390*/  MUFU.TANH R173, R0 ;  /* 0x0000000000ad7308 */ /* 0x0002aa0000002400 */
[-C--:B------:R-:W-:Y:S08]  /*63a0*/  HMMA.16816.F32 R12, R168, R166.reuse, R12 ;  /* 0x000000a6a80c723c */ /* 0x080ff0000000180c */
[C---:B------:R-:W-:Y:S08]  /*63b0*/  HMMA.16816.F32 R16, R160.reuse, R166, R16 ;  /* 0x000000a6a010723c */ /* 0x040ff00000001810 */
[----:B------:R-:W-:Y:S04]  /*63c0*/  FMUL.FTZ R3, R10, c[0x0][0x320] ;  /* 0x0000c8000a037a20 */ /* 0x000fe80000410000 */
[----:B------:R3:W4:Y:S01]  /*63d0*/  MUFU.TANH R175, R3 ;  /* 0x0000000300af7308 */ /* 0x0007220000002400 */
[----:B-1----:R-:W-:Y:S02]  /*63e0*/  FMUL.FTZ R0, R5, c[0x0][0x320] ;  /* 0x0000c80005007a20 */ /* 0x002fe40000410000 */
[----:B------:R-:W-:Y:S07]  /*63f0*/  FMUL.FTZ R2, R11, c[0x0][0x320] ;  /* 0x0000c8000b027a20 */ /* 0x000fee0000410000 */
[----:B------:R1:W1:Y:S10]  /*6400*/  MUFU.TANH R172, R0 ;  /* 0x0000000000ac7308 */ /* 0x0002740000002400 */
[----:B------:R5:W2:Y:S01]  /*6410*/  MUFU.TANH R179, R2 ;  /* 0x0000000200b37308 */ /* 0x000aa20000002400 */
[----:B---3--:R-:W-:Y:S02]  /*6420*/  FMUL.FTZ R3, R18, c[0x0][0x320] ;  /* 0x0000c80012037a20 */ /* 0x008fe40000410000 */
[----:B-1----:R-:W-:Y:S07]  /*6430*/  FMUL.FTZ R0, R6, c[0x0][0x320] ;  /* 0x0000c80006007a20 */ /* 0x002fee0000410000 */
[----:B------:R1:W3:Y:S01]  /*6440*/  MUFU.TANH R174, R0 ;  /* 0x0000000000ae7308 */ /* 0x0002e20000002400 */
[----:B-----5:R-:W-:Y:S02]  /*6450*/  FMUL.FTZ R2, R19, c[0x0][0x320] ;  /* 0x0000c80013027a20 */ /* 0x020fe40000410000 */
[----:B-1----:R-:W-:Y:S02]  /*6460*/  FMUL.FTZ R0, R7, c[0x0][0x320] ;  /* 0x0000c80007007a20 */ /* 0x002fe40000410000 */
[----:B------:R-:W1:Y:S05]  /*6470*/  LDSM.16.M88.4 R4, [R184] ;  /* 0x00000000b804783b */ /* 0x000e6a0000000200 */
[----:B------:R5:W1:Y:S02]  /*6480*/  MUFU.TANH R176, R0 ;  /* 0x0000000000b07308 */ /* 0x000a640000002400 */
[----:B-----5:R-:W-:Y:S02]  /*6490*/  FMUL.FTZ R0, R8, c[0x0][0x320] ;  /* 0x0000c80008007a20 */ /* 0x020fe40000410000 */
[----:B------:R-:W-:Y:S06]  /*64a0*/  FMUL.FTZ R8, R17, c[0x0][0x320] ;  /* 0x0000c80011087a20 */ /* 0x000fec0000410000 */
[----:B------:R5:W2:Y:S01]  /*64b0*/  MUFU.TANH R178, R0 ;  /* 0x0000000000b27308 */ /* 0x000aa20000002400 */
[-C--:B-1----:R-:W-:Y:S08]  /*64c0*/  HMMA.16816.F32 R20, R160, R4.reuse, R20 ;  /* 0x00000004a014723c */ /* 0x082ff00000001814 */
[C---:B------:R-:W-:Y:S04]  /*64d0*/  HMMA.16816.F32 R24, R168.reuse, R4, R24 ;  /* 0x00000004a818723c */ /* 0x040fe80000001818 */
[----:B-----5:R-:W-:Y:S03]  /*64e0*/  FMUL.FTZ R0, R9, c[0x0][0x320] ;  /* 0x0000c80009007a20 */ /* 0x020fe60000410000 */
[----:B------:R-:W-:Y:S01]  /*64f0*/  MOV R4, R106 ;  /* 0x0000006a00047202 */ /* 0x000fe20000000f00 */
[-C--:B------:R-:W-:Y:S01]  /*6500*/  HMMA.16816.F32 R28, R168, R6.reuse, R28 ;  /* 0x00000006a81c723c */ /* 0x080fe2000000181c */
[----:B------:R1:W1:Y:S07]  /*6510*/  MUFU.TANH R177, R0 ;  /* 0x0000000000b17308 */ /* 0x00026e0000002400 */
[C---:B------:R-:W-:Y:S04]  /*6520*/  HMMA.16816.F32 R32, R160.reuse, R6, R32 ;  /* 0x00000006a020723c */ /* 0x040fe80000001820 */
[----:B-1----:R-:W-:Y:S02]  /*6530*/  FMUL.FTZ R0, R12, c[0x0][0x320] ;  /* 0x0000c8000c007a20 */ /* 0x002fe40000410000 */
[----:B------:R1:W1:Y:S10]  /*6540*/  MUFU.TANH R12, R3 ;  /* 0x00000003000c7308 */ /* 0x0002740000002400 */
[----:B------:R5:W2:Y:S01]  /*6550*/  MUFU.TANH R165, R0 ;  /* 0x0000000000a57308 */ /* 0x000aa20000002400 */
[----:B-1----:R-:W-:Y:S09]  /*6560*/  FMUL.FTZ R3, R26, c[0x0][0x320] ;  /* 0x0000c8001a037a20 */ /* 0x002ff20000410000 */
[----:B------:R-:W1:Y:S01]  /*6570*/  MUFU.TANH R208, R3 ;  /* 0x0000000300d07308 */ /* 0x000e620000002400 */
[----:B-----5:R-:W-:Y:S09]  /*6580*/  FMUL.FTZ R0, R13, c[0x0][0x320] ;  /* 0x0000c8000d007a20 */ /* 0x020ff20000410000 */
[----:B------:R5:W1:Y:S10]  /*6590*/  MUFU.TANH R13, R8 ;  /* 0x00000008000d7308 */ /* 0x000a740000002400 */
[----:B------:R1:W1:Y:S01]  /*65a0*/  MUFU.TANH R164, R0 ;  /* 0x0000000000a47308 */ /* 0x0002620000002400 */
[----:B-----5:R-:W5:Y:S01]  /*65b0*/  LDSM.16.M88.4 R8, [R183] ;  /* 0x00000000b708783b */ /* 0x020f620000000200 */
[----:B------:R-:W-:Y:S07]  /*65c0*/  DEPBAR.LE SB0, 0x0 ;  /* 0x000080000000791a */ /* 0x000fee0000000000 */
[----:B------:R-:W-:Y:S01]  /*65d0*/  BAR.SYNC.DEFER_BLOCKING 0x0 ;  /* 0x0000000000007b1d */ /* 0x000fe20000010000 */
[----:B-1----:R-:W-:Y:S05]  /*65e0*/  FMUL.FTZ R0, R14, c[0x0][0x320] ;  /* 0x0000c8000e007a20 */ /* 0x002fea0000410000 */
[----:B------:R1:W1:Y:S10]  /*65f0*/  MUFU.TANH R167, R0 ;  /* 0x0000000000a77308 */ /* 0x0002740000002400 */
[----:B------:R2:W2:Y:S01]  /*6600*/  MUFU.TANH R14, R2 ;  /* 0x00000002000e7308 */ /* 0x0004a20000002400 */
[----:B-1----:R-:W-:Y:S01]  /*6610*/  FMUL.FTZ R0, R15, c[0x0][0x320] ;  /* 0x0000c8000f007a20 */ /* 0x002fe20000410000 */
[-C--:B-----5:R-:W-:Y:S08]  /*6620*/  HMMA.16816.F32 R36, R160, R8.reuse, R36 ;  /* 0x00000008a024723c */ /* 0x0a0ff00000001824 */
[----:B------:R1:W1:Y:S01]  /*6630*/  MUFU.TANH R166, R0 ;  /* 0x0000000000a67308 */ /* 0x0002620000002400 */
[C---:B------:R-:W-:Y:S04]  /*6640*/  HMMA.16816.F32 R40, R168.reuse, R8, R40 ;  /* 0x00000008a828723c */ /* 0x040fe80000001828 */
[----:B--2---:R-:W-:Y:S05]  /*6650*/  FMUL.FTZ R2, R27, c[0x0][0x320] ;  /* 0x0000c8001b027a20 */ /* 0x004fea0000410000 */
[----:B------:R2:W2:Y:S01]  /*6660*/  MUFU.TANH R207, R2 ;  /* 0x0000000200cf7308 */ /* 0x0004a20000002400 */
[-C--:B------:R-:W-:Y:S08]  /*6670*/  HMMA.16816.F32 R44, R168, R10.reuse, R44 ;  /* 0x0000000aa82c723c */ /* 0x080ff0000000182c */
[----:B------:R-:W-:Y:S04]  /*6680*/  HMMA.16816.F32 R48, R160, R10, R48 ;  /* 0x0000000aa030723c */ /* 0x000fe80000001830 */
[----:B-1----:R-:W-:Y:S04]  /*6690*/  FMUL.FTZ R0, R16, c[0x0][0x320] ;  /* 0x0000c80010007a20 */ /* 0x002fe80000410000 */
[----:B------:R1:W1:Y:S11]  /*66a0*/  MUFU.TANH R15, R0 ;  /* 0x00000000000f7308 */ /* 0x0002760000002400 */
[----:B------:R-:W-:Y:S05]  /*66b0*/  @!UPT UIADD3 URZ, URZ, URZ, URZ ;  /* 0x0000003f3f3ff290 */ /* 0x000fea000fffe03f */
[----:B--2---:R-:W-:Y:S04]  /*66c0*/  FMUL.FTZ R2, R48, c[0x0][0x320] ;  /* 0x0000c80030027a20 */ /* 0x004fe80000410000 */
[----:B------:R2:W2:Y:S01]  /*66d0*/  MUFU.TANH R168, R2 ;  /* 0x0000000200a87308 */ /* 0x0004a20000002400 */
[----:B-1----:R-:W-:Y:S09]  /*66e0*/  FMUL.FTZ R0, R20, c[0x0][0x320] ;  /* 0x0000c80014007a20 */ /* 0x002ff20000410000 */
[----:B------:R1:W1:Y:S01]  /*66f0*/  MUFU.TANH R199, R0 ;  /* 0x0000000000c77308 */ /* 0x0002620000002400 */
[----:B--2---:R-:W-:Y:S01]  /*6700*/  MOV R2, R107 ;  /* 0x0000006b00027202 */ /* 0x004fe20000000f00 */
[----:B-1----:R-:W-:Y:S08]  /*6710*/  FMUL.FTZ R0, R21, c[0x0][0x320] ;  /* 0x0000c80015007a20 */ /* 0x002ff00000410000 */
[----:B------:R1:W2:Y:S02]  /*6720*/  MUFU.TANH R197, R0 ;  /* 0x0000000000c57308 */ /* 0x0002a40000002400 */
[----:B-1----:R-:W-:Y:S08]  /*6730*/  FMUL.FTZ R0, R22, c[0x0][0x320] ;  /* 0x0000c80016007a20 */ /* 0x002ff00000410000 */
[----:B------:R1:W1:Y:S02]  /*6740*/  MUFU.TANH R195, R0 ;  /* 0x0000000000c37308 */ /* 0x0002640000002400 */
        /* <DEDUP_REMOVED lines=52> */
[----:B-1----:R-:W-:Y:S01]  /*6a90*/  MOV R0, R108 ;  /* 0x0000006c00007202 */ /* 0x002fe20000000f00 */
[----:B------:R-:W-:-:S06]  /*6aa0*/  @!P2 BRA `(.L_x_54) ;  /* 0x000002f00000a947 */ /* 0x000fcc0003800000 */
[----:B--234-:R-:W1:Y:S02]  /*6ab0*/  S2R R219, SR_TID.X ;  /* 0x0000000000db7919 */ /* 0x01ce640000002100 */
[----:B-1----:R-:W-:Y:S04]  /*6ac0*/  SHF.R.S32.HI R218, RZ, 0x1f, R219 ;  /* 0x0000001fffda7819 */ /* 0x002fe800000114db */
[----:B------:R-:W-:Y:S04]  /*6ad0*/  LEA.HI R218, R218, R219, RZ, 0x2 ;  /* 0x000000dbdada7211 */ /* 0x000fe800078f10ff */
[----:B------:R-:W-:Y:S04]  /*6ae0*/  SHF.R.S32.HI R218, RZ, 0x2, R218 ;  /* 0x00000002ffda7819 */ /* 0x000fe800000114da */
[----:B------:R-:W-:Y:S04]  /*6af0*/  IADD3 R3, -R218, 0x30, RZ ;  /* 0x00000030da037810 */ /* 0x000fe80007ffe1ff */
[----:B------:R-:W-:Y:S11]  /*6b00*/  ISETP.GE.AND P0, PT, R3, 0x21, PT ;  /* 0x000000210300780c */ /* 0x000ff60003f06270 */
[----:B------:R-:W-:Y:S02]  /*6b10*/  @!UPT UIADD3 URZ, URZ, URZ, URZ ;  /* 0x0000003f3f3ff290 */ /* 0x000fe4000fffe03f */
[----:B------:R-:W-:Y:S01]  /*6b20*/  @P0 IMAD.MOV.U32 R7, RZ, RZ, c[0x0][0x1e0] ;  /* 0x00007800ff070624 */ /* 0x000fe200078e00ff */
[----:B------:R-:W-:Y:S01]  /*6b30*/  @P0 IADD3 R5, R192, -0x1, RZ ;  /* 0xffffffffc0050810 */ /* 0x000fe20007ffe0ff */
[----:B------:R-:W-:Y:S03]  /*6b40*/  @P0 IMAD.MOV.U32 R8, RZ, RZ, 0x5 ;  /* 0x00000005ff080424 */ /* 0x000fe600078e00ff */
[----:B------:R-:W-:Y:S02]  /*6b50*/  @P0 SHF.R.S32.HI R6, RZ, 0x1f, R5 ;  /* 0x0000001fff060819 */ /* 0x000fe40000011405 */
[C---:B------:R-:W-:Y:S01]  /*6b60*/  @P0 SHF.L.U64.HI R9, R7.reuse, R8, c[0x0][0x1e4] ;  /* 0x0000790007090619 */ /* 0x040fe20000010208 */
[----:B------:R-:W-:Y:S02]  /*6b70*/  @P0 IMAD.SHL.U32 R8, R7, 0x20, RZ ;  /* 0x0000002007080824 */ /* 0x000fe400078e00ff */
[----:B------:R-:W-:Y:S04]  /*6b80*/  @P0 IMAD R6, R6, c[0x0][0x1e0], RZ ;  /* 0x0000780006060a24 */ /* 0x000fe800078e02ff */
[C---:B------:R-:W-:Y:S02]  /*6b90*/  @P0 IMAD R10, R5.reuse, c[0x0][0x1e4], R6 ;  /* 0x00007900050a0a24 */ /* 0x040fe400078e0206 */
[----:B------:R-:W-:Y:S04]  /*6ba0*/  @P0 IMAD.WIDE.U32 R6, R5, c[0x0][0x1e0], RZ ;  /* 0x0000780005060a25 */ /* 0x000fe800078e00ff */
[----:B------:R-:W-:Y:S02]  /*6bb0*/  @P0 IMAD.IADD R5, R7, 0x1, R10 ;  /* 0x0000000107050824 */ /* 0x000fe400078e020a */
[----:B------:R-:W-:Y:S04]  /*6bc0*/  @P0 IMAD.WIDE.U32 R6, R6, 0x30, R8 ;  /* 0x0000003006060825 */ /* 0x000fe800078e0008 */
[----:B------:R-:W-:Y:S01]  /*6bd0*/  @P0 IMAD R8, R5, 0x30, RZ ;  /* 0x0000003005080824 */ /* 0x000fe200078e02ff */
[----:B------:R-:W-:Y:S04]  /*6be0*/  @P0 IADD3 R5, P1, R244, R6, RZ ;  /* 0x00000006f4050210 */ /* 0x000fe80007f3e0ff */
[----:B------:R-:W-:Y:S02]  /*6bf0*/  @P0 IADD3.X R10, R246, R8, R7, P1, !PT ;  /* 0x00000008f60a0210 */ /* 0x000fe40000ffe407 */
[----:B------:R-:W-:Y:S11]  /*6c00*/  ISETP.GE.AND P1, PT, R3, 0x1, PT ;  /* 0x000000010300780c */ /* 0x000ff60003f26270 */
[----:B------:R-:W-:Y:S02]  /*6c10*/  @!UPT UIADD3 URZ, URZ, URZ, URZ ;  /* 0x0000003f3f3ff290 */ /* 0x000fe4000fffe03f */
[----:B------:R-:W-:Y:S01]  /*6c20*/  @P1 IADD3 R3, R192, -0x1, RZ ;  /* 0xffffffffc0031810 */ /* 0x000fe20007ffe0ff */
[----:B------:R-:W-:Y:S03]  /*6c30*/  @P1 IMAD.MOV.U32 R7, RZ, RZ, R246 ;  /* 0x000000ffff071224 */ /* 0x000fe600078e00f6 */
[----:B------:R-:W-:Y:S01]  /*6c40*/  @P1 SHF.R.S32.HI R6, RZ, 0x1f, R3 ;  /* 0x0000001fff061819 */ /* 0x000fe20000011403 */
[C---:B------:R-:W-:Y:S04]  /*6c50*/  @P1 IMAD.WIDE.U32 R8, R3.reuse, c[0x0][0x1e0], RZ ;  /* 0x0000780003081a25 */ /* 0x040fe800078e00ff */
[----:B------:R-:W-:Y:S04]  /*6c60*/  @P1 IMAD R6, R6, c[0x0][0x1e0], RZ ;  /* 0x0000780006061a24 */ /* 0x000fe800078e02ff */
[----:B------:R-:W-:Y:S02]  /*6c70*/  @P1 IMAD R3, R3, c[0x0][0x1e4], R6 ;  /* 0x0000790003031a24 */ /* 0x000fe400078e0206 */
[----:B------:R-:W-:Y:S03]  /*6c80*/  @P1 IMAD.MOV.U32 R6, RZ, RZ, R244 ;  /* 0x000000ffff061224 */ /* 0x000fe600078e00f4 */
[----:B------:R-:W-:Y:S01]  /*6c90*/  @P1 IADD3 R3, R9, R3, RZ ;  /* 0x0000000309031210 */ /* 0x000fe20007ffe0ff */
[----:B------:R-:W-:Y:S04]  /*6ca0*/  @P1 IMAD.WIDE.U32 R6, R8, 0x30, R6 ;  /* 0x0000003008061825 */ /* 0x000fe800078e0006 */
[----:B------:R-:W-:Y:S01]  /*6cb0*/  @P1 IMAD R3, R3, 0x30, RZ ;  /* 0x0000003003031824 */ /* 0x000fe200078e02ff */
[C---:B------:R-:W-:Y:S04]  /*6cc0*/  @P1 LEA R8, P6, R6.reuse, c[0x0][0x1c8], 0x1 ;  /* 0x0000720006081a11 */ /* 0x040fe800078c08ff */
[----:B------:R-:W-:Y:S04]  /*6cd0*/  @P1 IADD3 R3, R7, R3, RZ ;  /* 0x0000000307031210 */ /* 0x000fe80007ffe0ff */
[----:B------:R-:W-:Y:S02]  /*6ce0*/  @P1 LEA.HI.X R9, R6, c[0x0][0x1cc], R3, 0x1, P6 ;  /* 0x0000730006091a11 */ /* 0x000fe400030f0c03 */
[C---:B------:R-:W-:Y:S03]  /*6cf0*/  @P0 LEA R6, P6, R5.reuse, c[0x0][0x1c8], 0x1 ;  /* 0x0000720005060a11 */ /* 0x040fe600078c08ff */
[----:B------:R-:W-:Y:S01]  /*6d00*/  @!PT LDS RZ, [RZ] ;  /* 0x00000000fffff984 */ /* 0x000fe20000000800 */
[----:B------:R-:W-:Y:S01]  /*6d10*/  @!PT LDS RZ, [RZ] ;  /* 0x00000000fffff984 */ /* 0x000fe20000000800 */
[----:B------:R-:W-:Y:S01]  /*6d20*/  @!PT LDS RZ, [RZ] ;  /* 0x00000000fffff984 */ /* 0x000fe20000000800 */
[----:B------:R1:W-:Y:S01]  /*6d30*/  @P1 LDGSTS.E.BYPASS.LTC128B.128 [R191+0x3c80], [R8.64], !P3 ;  /* 0x03c8000008bf1fae */ /* 0x0003e2000d901d46 */
[----:B------:R-:W-:Y:S03]  /*6d40*/  @P0 LEA.HI.X R7, R5, c[0x0][0x1cc], R10, 0x1, P6 ;  /* 0x0000730005070a11 */ /* 0x000fe600030f0c0a */
[----:B------:R1:W-:Y:S04]  /*6d50*/  @P1 LDGSTS.E.BYPASS.LTC128B.128 [R191+0x4880], [R8.64+0x40], !P4 ;  /* 0x0488004008bf1fae */ /* 0x0003e8000e101d46 */
[----:B------:R1:W-:Y:S04]  /*6d60*/  @P1 LDGSTS.E.BYPASS.LTC128B.128 [R191+0x5480], [R8.64+0x80], !P5 ;  /* 0x0548008008bf1fae */ /* 0x0003e8000e901d46 */
[----:B------:R1:W-:Y:S04]  /*6d70*/  @P0 LDGSTS.E.BYPASS.LTC128B.128 [R191+0x4480], [R6.64], !P3 ;  /* 0x0448000006bf0fae */ /* 0x0003e8000d901d46 */
[----:B------:R1:W-:Y:S04]  /*6d80*/  @P0 LDGSTS.E.BYPASS.LTC128B.128 [R191+0x5080], [R6.64+0x40], !P4 ;  /* 0x0508004006bf0fae */ /* 0x0003e8000e101d46 */
[----:B------:R1:W-:Y:S02]  /*6d90*/  @P0 LDGSTS.E.BYPASS.LTC128B.128 [R191+0x5c80], [R6.64+0x80], !P5 ;  /* 0x05c8008006bf0fae */ /* 0x0003e4000e901d46 */
.L_x_54:
[----:B--234-:R-:W-:Y:S05]  /*6da0*/  BSYNC B0 ;  /* 0x0000000000007941 */ /* 0x01cfea0003800000 */
.L_x_53:
[----:B------:R-:W-:Y:S01]  /*6db0*/  FMNMX.FTZ R3, R173, R108, !PT ;  /* 0x0000006cad037209 */ /* 0x000fe20007810000 */
[----:B------:R-:W-:Y:S01]  /*6dc0*/  LDSM.16.MT88.4 R20, [R110] ;  /* 0x000000006e14783b */ /* 0x000fe20000004200 */
[----:B------:R-:W-:Y:S02]  /*6dd0*/  FMNMX.FTZ R5, R174, R107, !PT ;  /* 0x0000006bae057209 */ /* 0x000fe40007810000 */
[----:B------:R-:W-:Y:S02]  /*6de0*/  FMNMX.FTZ R3, R172, R3, !PT ;  /* 0x00000003ac037209 */ /* 0x000fe40007810000 */
[----:B------:R-:W-:Y:S02]  /*6df0*/  FMNMX.FTZ R5, R176, R5, !PT ;  /* 0x00000005b0057209 */ /* 0x000fe40007810000 */
[----:B------:R-:W-:Y:S01]  /*6e00*/  FMNMX.FTZ R3, R15, R3, !PT ;  /* 0x000000030f037209 */ /* 0x000fe20007810000 */
[----:B------:R-:W-:Y:S01]  /*6e10*/  LDSM.16.MT88.4 R36, [R111] ;  /* 0x000000006f24783b */ /* 0x000fe20000004200 */
[----:B------:R-:W-:Y:S02]  /*6e20*/  FMNMX.FTZ R5, R12, R5, !PT ;  /* 0x000000050c057209 */ /* 0x000fe40007810000 */
[----:B------:R-:W-:Y:S02]  /*6e30*/  FMNMX.FTZ R3, R13, R3, !PT ;  /* 0x000000030d037209 */ /* 0x000fe40007810000 */
[----:B------:R-:W-:Y:S02]  /*6e40*/  FMNMX.FTZ R5, R14, R5, !PT ;  /* 0x000000050e057209 */ /* 0x000fe40007810000 */
[----:B------:R-:W-:Y:S01]  /*6e50*/  FMNMX.FTZ R3, R199, R3, !PT ;  /* 0x00000003c7037209 */ /* 0x000fe20007810000 */
[----:B------:R-:W0:Y:S01]  /*6e60*/  LDGDEPBAR ;  /* 0x00000000000079af */ /* 0x000e220000000000 */
[----:B------:R-:W-:Y:S02]  /*6e70*/  FMNMX.FTZ R5, R195, R5, !PT ;  /* 0x00000005c3057209 */ /* 0x000fe40007810000 */
        /* <DEDUP_REMOVED lines=14> */
[----:B-1----:R-:W-:Y:S01]  /*6f60*/  FMNMX.FTZ R6, R178, R106, !PT ;  /* 0x0000006ab2067209 */ /* 0x002fe20007810000 */
[----:B------:R-:W1:Y:S01]  /*6f70*/  SHFL.BFLY PT, R7, R3, 0x2, 0x1f ;  /* 0x0c401f0003077f89 */ /* 0x000e6200000e0000 */
[----:B------:R-:W-:Y:S02]  /*6f80*/  IADD3 R192, R192, -0x1, RZ ;  /* 0xffffffffc0c07810 */ /* 0x000fe40007ffe0ff */
[----:B------:R-:W-:Y:S04]  /*6f90*/  FMNMX.FTZ R6, R177, R6, !PT ;  /* 0x00000006b1067209 */ /* 0x000fe80007810000 */
[----:B------:R-:W-:Y:S01]  /*6fa0*/  FMNMX.FTZ R6, R165, R6, !PT ;  /* 0x00000006a5067209 */ /* 0x000fe20007810000 */
[----:B------:R-:W2:Y:S03]  /*6fb0*/  SHFL.BFLY PT, R8, R5, 0x2, 0x1f ;  /* 0x0c401f0005087f89 */ /* 0x000ea600000e0000 */
[----:B------:R-:W-:Y:S04]  /*6fc0*/  FMNMX.FTZ R6, R164, R6, !PT ;  /* 0x00000006a4067209 */ /* 0x000fe80007810000 */
[----:B------:R-:W-:Y:S04]  /*6fd0*/  FMNMX.FTZ R6, R213, R6, !PT ;  /* 0x00000006d5067209 */ /* 0x000fe80007810000 */
[----:B------:R-:W-:Y:S04]  /*6fe0*/  FMNMX.FTZ R6, R210, R6, !PT ;  /* 0x00000006d2067209 */ /* 0x000fe80007810000 */
[----:B------:R-:W-:Y:S04]  /*6ff0*/  FMNMX.FTZ R6, R214, R6, !PT ;  /* 0x00000006d6067209 */ /* 0x000fe80007810000 */
[----:B------:R-:W-:Y:S04]  /*7000*/  FMNMX.FTZ R6, R215, R6, !PT ;  /* 0x00000006d7067209 */ /* 0x000fe80007810000 */
[----:B------:R-:W-:Y:S02]  /*7010*/  FMNMX.FTZ R6, R203, R6, !PT ;  /* 0x00000006cb067209 */ /* 0x000fe40007810000 */
[----:B-1----:R-:W-:Y:S02]  /*7020*/  FMNMX.FTZ R3, R3, R7, !PT ;  /* 0x0000000703037209 */ /* 0x002fe40007810000 */
[----:B------:R-:W-:Y:S02]  /*7030*/  FMNMX.FTZ R7, R175, R105, !PT ;  /* 0x00000069af077209 */ /* 0x000fe40007810000 */
[----:B--2---:R-:W-:Y:S01]  /*7040*/  FMNMX.FTZ R5, R5, R8, !PT ;  /* 0x0000000805057209 */ /* 0x004fe20007810000 */
[----:B------:R-:W1:Y:S01]  /*7050*/  SHFL.BFLY PT, R10, R3, 0x1, 0x1f ;  /* 0x0c201f00030a7f89 */ /* 0x000e6200000e0000 */
[----:B------:R-:W-:Y:S02]  /*7060*/  FMNMX.FTZ R7, R179, R7, !PT ;  /* 0x00000007b3077209 */ /* 0x000fe40007810000 */
[----:B------:R-:W-:Y:S02]  /*7070*/  FMNMX.FTZ R6, R202, R6, !PT ;  /* 0x00000006ca067209 */ /* 0x000fe40007810000 */
[----:B------:R-:W-:Y:S02]  /*7080*/  FMNMX.FTZ R7, R167, R7, !PT ;  /* 0x00000007a7077209 */ /* 0x000fe40007810000 */
[----:B------:R-:W-:Y:S01]  /*7090*/  FMNMX.FTZ R6, R201, R6, !PT ;  /* 0x00000006c9067209 */ /* 0x000fe20007810000 */
[----:B------:R-:W2:Y:S01]  /*70a0*/  SHFL.BFLY PT, R8, R5, 0x1, 0x1f ;  /* 0x0c201f0005087f89 */ /* 0x000ea200000e0000 */
[----:B------:R-:W-:Y:S02]  /*70b0*/  FMNMX.FTZ R7, R166, R7, !PT ;  /* 0x00000007a6077209 */ /* 0x000fe40007810000 */
[----:B------:R-:W-:Y:S02]  /*70c0*/  FMNMX.FTZ R6, R171, R6, !PT ;  /* 0x00000006ab067209 */ /* 0x000fe40007810000 */
[----:B------:R-:W-:Y:S03]  /*70d0*/  FMNMX.FTZ R7, R208, R7, !PT ;  /* 0x00000007d0077209 */ /* 0x000fe60007810000 */
[----:B------:R-:W3:Y:S01]  /*70e0*/  SHFL.BFLY PT, R9, R6, 0x2, 0x1f ;  /* 0x0c401f0006097f89 */ /* 0x000ee200000e0000 */
[----:B------:R-:W-:Y:S02]  /*70f0*/  FMNMX.FTZ R7, R207, R7, !PT ;  /* 0x00000007cf077209 */ /* 0x000fe40007810000 */
[----:B-1----:R-:W-:Y:S02]  /*7100*/  FMNMX.FTZ R108, R3, R10, !PT ;  /* 0x0000000a036c7209 */ /* 0x002fe40007810000 */
[----:B------:R-:W-:Y:S03]  /*7110*/  FMNMX.FTZ R3, R217, R7, !PT ;  /* 0x00000007d9037209 */ /* 0x000fe60007810000 */
[----:B------:R-:W-:Y:S01]  /*7120*/  FADD.FTZ R0, -R108, R0 ;  /* 0x000000006c007221 */ /* 0x000fe20000010100 */
[----:B------:R-:W-:Y:S01]  /*7130*/  FMNMX.FTZ R3, R216, R3, !PT ;  /* 0x00000003d8037209 */ /* 0x000fe20007810000 */
[----:B------:R-:W-:Y:S01]  /*7140*/  FMUL.FTZ R161, R108, c[0x0][0x2d0] ;  /* 0x0000b4006ca17a20 */ /* 0x000fe20000410000 */
[----:B--2---:R-:W-:Y:S02]  /*7150*/  FMNMX.FTZ R107, R5, R8, !PT ;  /* 0x00000008056b7209 */ /* 0x004fe40007810000 */
[----:B------:R-:W-:Y:S01]  /*7160*/  FMNMX.FTZ R5, R211, R3, !PT ;  /* 0x00000003d3057209 */ /* 0x000fe20007810000 */
[----:B------:R-:W-:Y:S02]  /*7170*/  FMUL.FTZ R3, R0, c[0x0][0x2d0] ;  /* 0x0000b40000037a20 */ /* 0x000fe40000410000 */
[----:B------:R-:W-:Y:S01]  /*7180*/  FMUL.FTZ R162, R107, c[0x0][0x2d0] ;  /* 0x0000b4006ba27a20 */ /* 0x000fe20000410000 */
[----:B------:R-:W-:Y:S01]  /*7190*/  FMNMX.FTZ R0, R209, R5, !PT ;  /* 0x00000005d1007209 */ /* 0x000fe20007810000 */
[----:B------:R1:W2:Y:S01]  /*71a0*/  MUFU.EX2 R100, R3 ;  /* 0x0000000300647308 */ /* 0x0002a20000000800 */
[----:B---3--:R-:W-:Y:S01]  /*71b0*/  FMNMX.FTZ R6, R6, R9, !PT ;  /* 0x0000000906067209 */ /* 0x008fe20007810000 */
[----:B------:R-:W-:Y:S01]  /*71c0*/  FADD.FTZ R2, -R107, R2 ;  /* 0x000000026b027221 */ /* 0x000fe20000010100 */
[----:B------:R-:W-:Y:S03]  /*71d0*/  FMNMX.FTZ R0, R104, R0, !PT ;  /* 0x0000000068007209 */ /* 0x000fe60007810000 */
[----:B------:R-:W3:Y:S01]  /*71e0*/  SHFL.BFLY PT, R9, R6, 0x1, 0x1f ;  /* 0x0c201f0006097f89 */ /* 0x000ee200000e0000 */
[----:B------:R-:W-:Y:S01]  /*71f0*/  FMNMX.FTZ R0, R103, R0, !PT ;  /* 0x0000000067007209 */ /* 0x000fe20007810000 */
[----:B------:R-:W-:Y:S04]  /*7200*/  FMUL.FTZ R2, R2, c[0x0][0x2d0] ;  /* 0x0000b40002027a20 */ /* 0x000fe80000410000 */
[----:B------:R4:W5:Y:S02]  /*7210*/  MUFU.EX2 R102, R2 ;  /* 0x0000000200667308 */ /* 0x0009640000000800 */
[----:B-1----:R-:W1:Y:S01]  /*7220*/  SHFL.BFLY PT, R3, R0, 0x2, 0x1f ;  /* 0x0c401f0000037f89 */ /* 0x002e6200000e0000 */
[C---:B--2---:R-:W-:Y:S02]  /*7230*/  FMUL.FTZ R5, R100.reuse, R117 ;  /* 0x0000007564057220 */ /* 0x044fe40000410000 */
[C---:B------:R-:W-:Y:S02]  /*7240*/  FMUL.FTZ R17, R100.reuse, R125 ;  /* 0x0000007d64117220 */ /* 0x040fe40000410000 */
[----:B------:R-:W-:Y:S01]  /*7250*/  FMUL.FTZ R16, R100, R124 ;  /* 0x0000007c64107220 */ /* 0x000fe20000410000 */
[----:B---3--:R-:W-:Y:S01]  /*7260*/  FMNMX.FTZ R106, R6, R9, !PT ;  /* 0x00000009066a7209 */ /* 0x008fe20007810000 */
[C---:B------:R-:W-:Y:S02]  /*7270*/  FMUL.FTZ R33, R100.reuse, R141 ;  /* 0x0000008d64217220 */ /* 0x040fe40000410000 */
[----:B------:R-:W-:Y:S02]  /*7280*/  FMUL.FTZ R32, R100, R140 ;  /* 0x0000008c64207220 */ /* 0x000fe40000410000 */
[C---:B------:R-:W-:Y:S02]  /*7290*/  FMUL.FTZ R160, R106.reuse, c[0x0][0x2d0] ;  /* 0x0000b4006aa07a20 */ /* 0x040fe40000410000 */
[----:B----4-:R-:W-:Y:S02]  /*72a0*/  FADD.FTZ R2, -R106, R4 ;  /* 0x000000046a027221 */ /* 0x010fe40000010100 */
[--C-:B------:R-:W-:Y:S02]  /*72b0*/  FFMA.FTZ R4, R173, c[0x0][0x2d0], -R161.reuse ;  /* 0x0000b400ad047a23 */ /* 0x100fe400000108a1 */
[----:B------:R-:W-:Y:S02]  /*72c0*/  FMUL.FTZ R2, R2, c[0x0][0x2d0] ;  /* 0x0000b40002027a20 */ /* 0x000fe40000410000 */
[----:B------:R-:W-:Y:S01]  /*72d0*/  MUFU.EX2 R173, R4 ;  /* 0x0000000400ad7308 */ /* 0x000fe20000000800 */
[C---:B-----5:R-:W-:Y:S02]  /*72e0*/  FMUL.FTZ R6, R102.reuse, R118 ;  /* 0x0000007666067220 */ /* 0x060fe40000410000 */
[----:B------:R-:W-:Y:S01]  /*72f0*/  FMUL.FTZ R7, R102, R119 ;  /* 0x0000007766077220 */ /* 0x000fe20000410000 */
[----:B-1----:R-:W-:Y:S01]  /*7300*/  FMNMX.FTZ R0, R0, R3, !PT ;  /* 0x0000000300007209 */ /* 0x002fe20007810000 */
[--C-:B------:R-:W-:Y:S02]  /*7310*/  FFMA.FTZ R3, R176, c[0x0][0x2d0], -R162.reuse ;  /* 0x0000b400b0037a23 */ /* 0x100fe400000108a2 */
[C---:B------:R-:W-:Y:S03]  /*7320*/  FMUL.FTZ R18, R102.reuse, R126 ;  /* 0x0000007e66127220 */ /* 0x040fe60000410000 */
[----:B------:R1:W-:Y:S01]  /*7330*/  MUFU.EX2 R230, R3 ;  /* 0x0000000300e67308 */ /* 0x0003e20000000800 */
[C---:B------:R-:W-:Y:S02]  /*7340*/  FMUL.FTZ R19, R102.reuse, R127 ;  /* 0x0000007f66137220 */ /* 0x040fe40000410000 */
[C---:B------:R-:W-:Y:S02]  /*7350*/  FMUL.FTZ R34, R102.reuse, R142 ;  /* 0x0000008e66227220 */ /* 0x040fe40000410000 */
[----:B------:R-:W-:Y:S02]  /*7360*/  FMUL.FTZ R35, R102, R143 ;  /* 0x0000008f66237220 */ /* 0x000fe40000410000 */
[C---:B------:R-:W-:Y:S02]  /*7370*/  FMUL.FTZ R48, R100.reuse, R156 ;  /* 0x0000009c64307220 */ /* 0x040fe40000410000 */
[----:B------:R-:W-:Y:S01]  /*7380*/  FMUL.FTZ R49, R100, R157 ;  /* 0x0000009d64317220 */ /* 0x000fe20000410000 */
[----:B------:R2:W3:Y:S01]  /*7390*/  MUFU.EX2 R101, R2 ;  /* 0x0000000200657308 */ /* 0x0004e20000000800 */
[C---:B------:R-:W-:Y:S02]  /*73a0*/  FMUL.FTZ R50, R102.reuse, R158 ;  /* 0x0000009e66327220 */ /* 0x040fe40000410000 */
[----:B------:R-:W-:Y:S02]  /*73b0*/  FMUL.FTZ R51, R102, R159 ;  /* 0x0000009f66337220 */ /* 0x000fe40000410000 */
[----:B------:R-:W-:Y:S01]  /*73c0*/  LDSM.16.MT88.4 R156, [R110+0x1400] ;  /* 0x001400006e9c783b */ /* 0x000fe20000004200 */
[----:B------:R-:W-:Y:S02]  /*73d0*/  FFMA.FTZ R124, R198, c[0x0][0x2d0], -R162 ;  /* 0x0000b400c67c7a23 */ /* 0x000fe400000108a2 */
[----:B------:R-:W-:Y:S02]  /*73e0*/  FFMA.FTZ R140, R202, c[0x0][0x2d0], -R160 ;  /* 0x0000b400ca8c7a23 */ /* 0x000fe400000108a0 */
[----:B------:R4:W-:Y:S01]  /*73f0*/  MUFU.EX2 R218, R124 ;  /* 0x0000007c00da7308 */ /* 0x0009e20000000800 */
[C---:B------:R-:W-:Y:S02]  /*7400*/  FMUL.FTZ R52, R100.reuse, R52 ;  /* 0x0000003464347220 */ /* 0x040fe40000410000 */
[----:B------:R-:W-:Y:S02]  /*7410*/  FMUL.FTZ R53, R100, R53 ;  /* 0x0000003564357220 */ /* 0x000fe40000410000 */
[--C-:B-1----:R-:W-:Y:S02]  /*7420*/  FFMA.FTZ R3, R15, c[0x0][0x2d0], -R161.reuse ;  /* 0x0000b4000f037a23 */ /* 0x102fe400000108a1 */
[C---:B------:R-:W-:Y:S02]  /*7430*/  FMUL.FTZ R54, R102.reuse, R54 ;  /* 0x0000003666367220 */ /* 0x040fe40000410000 */
[----:B------:R-:W-:Y:S01]  /*7440*/  FMUL.FTZ R55, R102, R55 ;  /* 0x0000003766377220 */ /* 0x000fe20000410000 */
[----:B------:R1:W-:Y:S01]  /*7450*/  MUFU.EX2 R233, R3 ;  /* 0x0000000300e97308 */ /* 0x0003e20000000800 */
[C---:B------:R-:W-:Y:S02]  /*7460*/  FMUL.FTZ R64, R100.reuse, R64 ;  /* 0x0000004064407220 */ /* 0x040fe40000410000 */
[----:B------:R-:W-:Y:S02]  /*7470*/  FMUL.FTZ R65, R100, R65 ;  /* 0x0000004164417220 */ /* 0x000fe40000410000 */
[--C-:B--2---:R-:W-:Y:S02]  /*7480*/  FFMA.FTZ R2, R172, c[0x0][0x2d0], -R161.reuse ;  /* 0x0000b400ac027a23 */ /* 0x104fe400000108a1 */
[C---:B---3--:R-:W-:Y:S02]  /*7490*/  FMUL.FTZ R8, R101.reuse, R112 ;  /* 0x0000007065087220 */ /* 0x048fe40000410000 */
[C---:B------:R-:W-:Y:S01]  /*74a0*/  FMUL.FTZ R9, R101.reuse, R113 ;  /* 0x0000007165097220 */ /* 0x040fe20000410000 */
[----:B------:R2:W-:Y:S01]  /*74b0*/  MUFU.EX2 R231, R2 ;  /* 0x0000000200e77308 */ /* 0x0005e20000000800 */
[C---:B------:R-:W-:Y:S02]  /*74c0*/  FMUL.FTZ R24, R101.reuse, R132 ;  /* 0x0000008465187220 */ /* 0x040fe40000410000 */
[C---:B------:R-:W-:Y:S01]  /*74d0*/  FMUL.FTZ R25, R101.reuse, R133 ;  /* 0x0000008565197220 */ /* 0x040fe20000410000 */
[----:B----4-:R-:W-:Y:S01]  /*74e0*/  LDSM.16.MT88.4 R124, [R110+0x400] ;  /* 0x000400006e7c783b */ /* 0x010fe20000004200 */
[C---:B------:R-:W-:Y:S02]  /*74f0*/  FMUL.FTZ R28, R101.reuse, R136 ;  /* 0x00000088651c7220 */ /* 0x040fe40000410000 */
[C---:B------:R-:W-:Y:S02]  /*7500*/  FMUL.FTZ R29, R101.reuse, R137 ;  /* 0x00000089651d7220 */ /* 0x040fe40000410000 */
[C---:B------:R-:W-:Y:S02]  /*7510*/  FMUL.FTZ R40, R101.reuse, R148 ;  /* 0x0000009465287220 */ /* 0x040fe40000410000 */
[C---:B------:R-:W-:Y:S02]  /*7520*/  FMUL.FTZ R41, R101.reuse, R149 ;  /* 0x0000009565297220 */ /* 0x040fe40000410000 */
[----:B------:R-:W-:Y:S02]  /*7530*/  FMUL.FTZ R44, R101, R152 ;  /* 0x00000098652c7220 */ /* 0x000fe40000410000 */
[--C-:B-1----:R-:W-:Y:S02]  /*7540*/  FFMA.FTZ R3, R13, c[0x0][0x2d0], -R161.reuse ;  /* 0x0000b4000d037a23 */ /* 0x102fe400000108a1 */
[C---:B------:R-:W-:Y:S02]  /*7550*/  FMUL.FTZ R13, R101.reuse, R121 ;  /* 0x00000079650d7220 */ /* 0x040fe40000410000 */
[----:B------:R-:W1:Y:S01]  /*7560*/  MUFU.EX2 R240, R3 ;  /* 0x0000000300f07308 */ /* 0x000e620000000800 */
[C---:B------:R-:W-:Y:S02]  /*7570*/  FMUL.FTZ R45, R101.reuse, R153 ;  /* 0x00000099652d7220 */ /* 0x040fe40000410000 */
[C---:B------:R-:W-:Y:S02]  /*7580*/  FMUL.FTZ R56, R101.reuse, R56 ;  /* 0x0000003865387220 */ /* 0x040fe40000410000 */
[--C-:B--2---:R-:W-:Y:S02]  /*7590*/  FFMA.FTZ R2, R174, c[0x0][0x2d0], -R162.reuse ;  /* 0x0000b400ae027a23 */ /* 0x104fe400000108a2 */
[C---:B------:R-:W-:Y:S02]  /*75a0*/  FMUL.FTZ R57, R101.reuse, R57 ;  /* 0x0000003965397220 */ /* 0x040fe40000410000 */
[C---:B------:R-:W-:Y:S01]  /*75b0*/  FMUL.FTZ R60, R101.reuse, R60 ;  /* 0x0000003c653c7220 */ /* 0x040fe20000410000 */
[----:B------:R2:W3:Y:S01]  /*75c0*/  MUFU.EX2 R229, R2 ;  /* 0x0000000200e57308 */ /* 0x0004e20000000800 */
[C---:B------:R-:W-:Y:S02]  /*75d0*/  FMUL.FTZ R61, R101.reuse, R61 ;  /* 0x0000003d653d7220 */ /* 0x040fe40000410000 */
[C---:B------:R-:W-:Y:S02]  /*75e0*/  FMUL.FTZ R66, R102.reuse, R66 ;  /* 0x0000004266427220 */ /* 0x040fe40000410000 */
[----:B------:R-:W-:Y:S02]  /*75f0*/  FMUL.FTZ R67, R102, R67 ;  /* 0x0000004366437220 */ /* 0x000fe40000410000 */
[C---:B------:R-:W-:Y:S02]  /*7600*/  FMUL.FTZ R68, R100.reuse, R68 ;  /* 0x0000004464447220 */ /* 0x040fe40000410000 */
[----:B------:R-:W-:Y:S02]  /*7610*/  FMUL.FTZ R69, R100, R69 ;  /* 0x0000004564457220 */ /* 0x000fe40000410000 */
[C---:B------:R-:W-:Y:S02]  /*7620*/  FMUL.FTZ R70, R102.reuse, R70 ;  /* 0x0000004666467220 */ /* 0x040fe40000410000 */
[----:B------:R-:W-:Y:S01]  /*7630*/  FMUL.FTZ R71, R102, R71 ;  /* 0x0000004766477220 */ /* 0x000fe20000410000 */
[----:B-1----:R-:W-:Y:S01]  /*7640*/  F2FP.PACK_AB R118, R240, R233 ;  /* 0x000000e9f076723e */ /* 0x002fe200000000ff */
[----:B------:R-:W-:Y:S02]  /*7650*/  FFMA.FTZ R3, R12, c[0x0][0x2d0], -R162 ;  /* 0x0000b4000c037a23 */ /* 0x000fe400000108a2 */
[C---:B------:R-:W-:Y:S02]  /*7660*/  FMUL.FTZ R12, R101.reuse, R120 ;  /* 0x00000078650c7220 */ /* 0x040fe40000410000 */
[----:B------:R1:W-:Y:S01]  /*7670*/  MUFU.EX2 R239, R3 ;  /* 0x0000000300ef7308 */ /* 0x0003e20000000800 */
[C---:B------:R-:W-:Y:S02]  /*7680*/  FMUL.FTZ R72, R101.reuse, R72 ;  /* 0x0000004865487220 */ /* 0x040fe40000410000 */
[C---:B------:R-:W-:Y:S01]  /*7690*/  FMUL.FTZ R73, R101.reuse, R73 ;  /* 0x0000004965497220 */ /* 0x040fe20000410000 */
[----:B--2---:R-:W2:Y:S01]  /*76a0*/  SHFL.BFLY PT, R2, R0, 0x1, 0x1f ;  /* 0x0c201f0000027f89 */ /* 0x004ea200000e0000 */
[----:B---3--:R-:W-:Y:S01]  /*76b0*/  F2FP.PACK_AB R117, R230, R229 ;  /* 0x000000e5e675723e */ /* 0x008fe200000000ff */
[C---:B------:R-:W-:Y:S02]  /*76c0*/  FMUL.FTZ R76, R101.reuse, R76 ;  /* 0x0000004c654c7220 */ /* 0x040fe40000410000 */
[C---:B------:R-:W-:Y:S02]  /*76d0*/  FMUL.FTZ R77, R101.reuse, R77 ;  /* 0x0000004d654d7220 */ /* 0x040fe40000410000 */
[C---:B------:R-:W-:Y:S02]  /*76e0*/  FMUL.FTZ R80, R100.reuse, R80 ;  /* 0x0000005064507220 */ /* 0x040fe40000410000 */
[----:B------:R-:W-:Y:S02]  /*76f0*/  FMUL.FTZ R81, R100, R81 ;  /* 0x0000005164517220 */ /* 0x000fe40000410000 */
[C---:B------:R-:W-:Y:S02]  /*7700*/  FMUL.FTZ R82, R102.reuse, R82 ;  /* 0x0000005266527220 */ /* 0x040fe40000410000 */
[----:B------:R-:W-:Y:S02]  /*7710*/  FMUL.FTZ R83, R102, R83 ;  /* 0x0000005366537220 */ /* 0x000fe40000410000 */
[C---:B------:R-:W-:Y:S02]  /*7720*/  FMUL.FTZ R84, R100.reuse, R84 ;  /* 0x0000005464547220 */ /* 0x040fe40000410000 */
[----:B------:R-:W-:Y:S02]  /*7730*/  FMUL.FTZ R85, R100, R85 ;  /* 0x0000005564557220 */ /* 0x000fe40000410000 */
[----:B------:R-:W-:Y:S02]  /*7740*/  FMUL.FTZ R86, R102, R86 ;  /* 0x0000005666567220 */ /* 0x000fe40000410000 */
[----:B-1----:R-:W-:Y:S02]  /*7750*/  FFMA.FTZ R3, R178, c[0x0][0x2d0], -R160 ;  /* 0x0000b400b2037a23 */ /* 0x002fe400000108a0 */
[----:B------:R-:W-:Y:S02]  /*7760*/  FMUL.FTZ R87, R102, R87 ;  /* 0x0000005766577220 */ /* 0x000fe40000410000 */
[----:B------:R1:W-:Y:S01]  /*7770*/  MUFU.EX2 R226, R3 ;  /* 0x0000000300e27308 */ /* 0x0003e20000000800 */
[----:B--2---:R-:W-:Y:S01]  /*7780*/  FMNMX.FTZ R2, R0, R2, !PT ;  /* 0x0000000200027209 */ /* 0x004fe20007810000 */
[----:B------:R-:W-:Y:S02]  /*7790*/  FFMA.FTZ R0, R14, c[0x0][0x2d0], -R162 ;  /* 0x0000b4000e007a23 */ /* 0x000fe400000108a2 */
[C---:B------:R-:W-:Y:S02]  /*77a0*/  FMUL.FTZ R88, R101.reuse, R88 ;  /* 0x0000005865587220 */ /* 0x040fe40000410000 */
[C---:B------:R-:W-:Y:S02]  /*77b0*/  FMUL.FTZ R89, R101.reuse, R89 ;  /* 0x0000005965597220 */ /* 0x040fe40000410000 */
[C---:B------:R-:W-:Y:S02]  /*77c0*/  FMUL.FTZ R92, R101.reuse, R92 ;  /* 0x0000005c655c7220 */ /* 0x040fe40000410000 */
[----:B------:R2:W3:Y:S01]  /*77d0*/  MUFU.EX2 R238, R0 ;  /* 0x0000000000ee7308 */ /* 0x0004e20000000800 */
[----:B------:R-:W-:Y:S02]  /*77e0*/  FMUL.FTZ R93, R101, R93 ;  /* 0x0000005d655d7220 */ /* 0x000fe40000410000 */
[C---:B------:R-:W-:Y:S02]  /*77f0*/  FMUL.FTZ R96, R100.reuse, R96 ;  /* 0x0000006064607220 */ /* 0x040fe40000410000 */
[----:B------:R-:W-:Y:S02]  /*7800*/  FMUL.FTZ R97, R100, R97 ;  /* 0x0000006164617220 */ /* 0x000fe40000410000 */
[C---:B------:R-:W-:Y:S02]  /*7810*/  FMUL.FTZ R98, R102.reuse, R98 ;  /* 0x0000006266627220 */ /* 0x040fe40000410000 */
[----:B------:R-:W-:Y:S02]  /*7820*/  FMUL.FTZ R99, R102, R99 ;  /* 0x0000006366637220 */ /* 0x000fe40000410000 */
[--C-:B------:R-:W-:Y:S02]  /*7830*/  FFMA.FTZ R133, R212, c[0x0][0x2d0], -R161.reuse ;  /* 0x0000b400d4857a23 */ /* 0x100fe400000108a1 */
[----:B------:R-:W-:Y:S02]  /*7840*/  FFMA.FTZ R132, R205, c[0x0][0x2d0], -R161 ;  /* 0x0000b400cd847a23 */ /* 0x000fe400000108a1 */
[--C-:B-1----:R-:W-:Y:S01]  /*7850*/  FFMA.FTZ R3, R177, c[0x0][0x2d0], -R160.reuse ;  /* 0x0000b400b1037a23 */ /* 0x102fe200000108a0 */
[----:B------:R-:W-:Y:S01]  /*7860*/  MUFU.EX2 R174, R133 ;  /* 0x0000008500ae7308 */ /* 0x000fe20000000800 */
[--C-:B------:R-:W-:Y:S02]  /*7870*/  FFMA.FTZ R137, R203, c[0x0][0x2d0], -R160.reuse ;  /* 0x0000b400cb897a23 */ /* 0x100fe400000108a0 */
[----:B--2---:R-:W-:Y:S01]  /*7880*/  FADD.FTZ R0, -R2, R105 ;  /* 0x0000006902007221 */ /* 0x004fe20000010100 */
[----:B---3--:R-:W-:Y:S06]  /*7890*/  F2FP.PACK_AB R119, R238, R239 ;  /* 0x000000efee77723e */ /* 0x008fec00000000ff */
[----:B------:R1:W2:Y:S01]  /*78a0*/  MUFU.EX2 R228, R3 ;  /* 0x0000000300e47308 */ /* 0x0002a20000000800 */
[--C-:B------:R-:W-:Y:S02]  /*78b0*/  FFMA.FTZ R105, R199, c[0x0][0x2d0], -R161.reuse ;  /* 0x0000b400c7697a23 */ /* 0x100fe400000108a1 */
[----:B------:R-:W-:Y:S07]  /*78c0*/  FMUL.FTZ R0, R0, c[0x0][0x2d0] ;  /* 0x0000b40000007a20 */ /* 0x000fee0000410000 */
[----:B------:R3:W-:Y:S10]  /*78d0*/  MUFU.EX2 R224, R105 ;  /* 0x0000006900e07308 */ /* 0x0007f40000000800 */
[----:B------:R-:W4:Y:S01]  /*78e0*/  MUFU.EX2 R0, R0 ;  /* 0x0000000000007308 */ /* 0x000f220000000800 */
[--C-:B-1----:R-:W-:Y:S01]  /*78f0*/  FFMA.FTZ R3, R165, c[0x0][0x2d0], -R160.reuse ;  /* 0x0000b400a5037a23 */ /* 0x102fe200000108a0 */
[----:B--2---:R-:W-:Y:S08]  /*7900*/  F2FP.PACK_AB R112, R228, R226 ;  /* 0x000000e2e470723e */ /* 0x004ff000000000ff */
[----:B------:R1:W-:Y:S01]  /*7910*/  MUFU.EX2 R236, R3 ;  /* 0x0000000300ec7308 */ /* 0x0003e20000000800 */
[----:B---3--:R-:W-:Y:S09]  /*7920*/  FFMA.FTZ R105, R197, c[0x0][0x2d0], -R161 ;  /* 0x0000b400c5697a23 */ /* 0x008ff200000108a1 */
[----:B------:R2:W-:Y:S01]  /*7930*/  MUFU.EX2 R225, R105 ;  /* 0x0000006900e17308 */ /* 0x0005e20000000800 */
[C---:B----4-:R-:W-:Y:S02]  /*7940*/  FMUL.FTZ R10, R0.reuse, R114 ;  /* 0x00000072000a7220 */ /* 0x050fe40000410000 */
[C---:B------:R-:W-:Y:S02]  /*7950*/  FMUL.FTZ R11, R0.reuse, R115 ;  /* 0x00000073000b7220 */ /* 0x040fe40000410000 */
[C---:B------:R-:W-:Y:S02]  /*7960*/  FMUL.FTZ R14, R0.reuse, R122 ;  /* 0x0000007a000e7220 */ /* 0x040fe40000410000 */
[C---:B------:R-:W-:Y:S03]  /*7970*/  FMUL.FTZ R15, R0.reuse, R123 ;  /* 0x0000007b000f7220 */ /* 0x040fe60000410000 */
[----:B------:R-:W-:Y:S01]  /*7980*/  MUFU.EX2 R178, R132 ;  /* 0x0000008400b27308 */ /* 0x000fe20000000800 */
[----:B------:R-:W3:Y:S01]  /*7990*/  LDSM.16.MT88.4 R120, [R110+0xc00] ;  /* 0x000c00006e78783b */ /* 0x000ee20000004200 */
[----:B------:R-:W-:Y:S02]  /*79a0*/  FMUL.FTZ R26, R0, R134 ;  /* 0x00000086001a7220 */ /* 0x000fe40000410000 */
[----:B-1----:R-:W-:Y:S02]  /*79b0*/  FFMA.FTZ R3, R164, c[0x0][0x2d0], -R160 ;  /* 0x0000b400a4037a23 */ /* 0x002fe400000108a0 */
[C---:B------:R-:W-:Y:S02]  /*79c0*/  FMUL.FTZ R27, R0.reuse, R135 ;  /* 0x00000087001b7220 */ /* 0x040fe40000410000 */
[C---:B------:R-:W-:Y:S02]  /*79d0*/  FMUL.FTZ R30, R0.reuse, R138 ;  /* 0x0000008a001e7220 */ /* 0x040fe40000410000 */
[----:B------:R-:W1:Y:S01]  /*79e0*/  MUFU.EX2 R237, R3 ;  /* 0x0000000300ed7308 */ /* 0x000e620000000800 */
[C---:B------:R-:W-:Y:S02]  /*79f0*/  FMUL.FTZ R31, R0.reuse, R139 ;  /* 0x0000008b001f7220 */ /* 0x040fe40000410000 */
[--C-:B--2---:R-:W-:Y:S02]  /*7a00*/  FFMA.FTZ R105, R195, c[0x0][0x2d0], -R162.reuse ;  /* 0x0000b400c3697a23 */ /* 0x104fe400000108a2 */
[C---:B------:R-:W-:Y:S02]  /*7a10*/  FMUL.FTZ R42, R0.reuse, R150 ;  /* 0x00000096002a7220 */ /* 0x040fe40000410000 */
[C---:B------:R-:W-:Y:S02]  /*7a20*/  FMUL.FTZ R43, R0.reuse, R151 ;  /* 0x00000097002b7220 */ /* 0x040fe40000410000 */
[C---:B------:R-:W-:Y:S01]  /*7a30*/  FMUL.FTZ R46, R0.reuse, R154 ;  /* 0x0000009a002e7220 */ /* 0x040fe20000410000 */
[----:B------:R2:W-:Y:S01]  /*7a40*/  MUFU.EX2 R223, R105 ;  /* 0x0000006900df7308 */ /* 0x0005e20000000800 */
[C---:B------:R-:W-:Y:S02]  /*7a50*/  FMUL.FTZ R47, R0.reuse, R155 ;  /* 0x0000009b002f7220 */ /* 0x040fe40000410000 */
[C---:B------:R-:W-:Y:S02]  /*7a60*/  FMUL.FTZ R58, R0.reuse, R58 ;  /* 0x0000003a003a7220 */ /* 0x040fe40000410000 */
[C---:B------:R-:W-:Y:S02]  /*7a70*/  FMUL.FTZ R59, R0.reuse, R59 ;  /* 0x0000003b003b7220 */ /* 0x040fe40000410000 */
[C---:B------:R-:W-:Y:S02]  /*7a80*/  FMUL.FTZ R62, R0.reuse, R62 ;  /* 0x0000003e003e7220 */ /* 0x040fe40000410000 */
[C---:B------:R-:W-:Y:S02]  /*7a90*/  FMUL.FTZ R63, R0.reuse, R63 ;  /* 0x0000003f003f7220 */ /* 0x040fe40000410000 */
[C---:B------:R-:W-:Y:S02]  /*7aa0*/  FMUL.FTZ R74, R0.reuse, R74 ;  /* 0x0000004a004a7220 */ /* 0x040fe40000410000 */
[----:B------:R-:W-:Y:S01]  /*7ab0*/  FMUL.FTZ R75, R0, R75 ;  /* 0x0000004b004b7220 */ /* 0x000fe20000410000 */
[----:B-1----:R-:W-:Y:S01]  /*7ac0*/  F2FP.PACK_AB R114, R237, R236 ;  /* 0x000000eced72723e */ /* 0x002fe200000000ff */
[----:B------:R-:W-:Y:S02]  /*7ad0*/  FMUL.FTZ R3, R2, c[0x0][0x2d0] ;  /* 0x0000b40002037a20 */ /* 0x000fe40000410000 */
[C---:B------:R-:W-:Y:S02]  /*7ae0*/  FMUL.FTZ R78, R0.reuse, R78 ;  /* 0x0000004e004e7220 */ /* 0x040fe40000410000 */
[--C-:B------:R-:W-:Y:S02]  /*7af0*/  FFMA.FTZ R4, R175, c[0x0][0x2d0], -R3.reuse ;  /* 0x0000b400af047a23 */ /* 0x100fe40000010803 */
[----:B------:R-:W-:Y:S02]  /*7b00*/  FMUL.FTZ R79, R0, R79 ;  /* 0x0000004f004f7220 */ /* 0x000fe40000410000 */
[----:B------:R1:W4:Y:S01]  /*7b10*/  MUFU.EX2 R164, R4 ;  /* 0x0000000400a47308 */ /* 0x0003220000000800 */
[--C-:B--2---:R-:W-:Y:S02]  /*7b20*/  FFMA.FTZ R105, R200, c[0x0][0x2d0], -R162.reuse ;  /* 0x0000b400c8697a23 */ /* 0x104fe400000108a2 */
[C---:B------:R-:W-:Y:S02]  /*7b30*/  FMUL.FTZ R90, R0.reuse, R90 ;  /* 0x0000005a005a7220 */ /* 0x040fe40000410000 */
[C---:B------:R-:W-:Y:S02]  /*7b40*/  FMUL.FTZ R91, R0.reuse, R91 ;  /* 0x0000005b005b7220 */ /* 0x040fe40000410000 */
[C---:B------:R-:W-:Y:S02]  /*7b50*/  FMUL.FTZ R94, R0.reuse, R94 ;  /* 0x0000005e005e7220 */ /* 0x040fe40000410000 */
[----:B------:R-:W-:Y:S01]  /*7b60*/  FMUL.FTZ R95, R0, R95 ;  /* 0x0000005f005f7220 */ /* 0x000fe20000410000 */
[----:B------:R2:W-:Y:S01]  /*7b70*/  MUFU.EX2 R222, R105 ;  /* 0x0000006900de7308 */ /* 0x0005e20000000800 */
[----:B------:R-:W-:Y:S02]  /*7b80*/  FFMA.FTZ R134, R169, c[0x0][0x2d0], -R162 ;  /* 0x0000b400a9867a23 */ /* 0x000fe400000108a2 */
[--C-:B------:R-:W-:Y:S02]  /*7b90*/  FFMA.FTZ R139, R201, c[0x0][0x2d0], -R160.reuse ;  /* 0x0000b400c98b7a23 */ /* 0x100fe400000108a0 */
[----:B------:R-:W-:Y:S02]  /*7ba0*/  FFMA.FTZ R138, R171, c[0x0][0x2d0], -R160 ;  /* 0x0000b400ab8a7a23 */ /* 0x000fe400000108a0 */
[--C-:B------:R-:W-:Y:S02]  /*7bb0*/  FFMA.FTZ R136, R211, c[0x0][0x2d0], -R3.reuse ;  /* 0x0000b400d3887a23 */ /* 0x100fe40000010803 */
[--C-:B------:R-:W-:Y:S01]  /*7bc0*/  FFMA.FTZ R135, R209, c[0x0][0x2d0], -R3.reuse ;  /* 0x0000b400d1877a23 */ /* 0x100fe20000010803 */
[----:B------:R-:W-:Y:S01]  /*7bd0*/  MUFU.EX2 R171, R139 ;  /* 0x0000008b00ab7308 */ /* 0x000fe20000000800 */
[--C-:B------:R-:W-:Y:S02]  /*7be0*/  FFMA.FTZ R104, R104, c[0x0][0x2d0], -R3.reuse ;  /* 0x0000b40068687a23 */ /* 0x100fe40000010803 */
[----:B-1----:R-:W-:Y:S02]  /*7bf0*/  FFMA.FTZ R4, R179, c[0x0][0x2d0], -R3 ;  /* 0x0000b400b3047a23 */ /* 0x002fe40000010803 */
[----:B----4-:R-:W-:Y:S05]  /*7c00*/  FFMA.FTZ R0, R0, R243, R164 ;  /* 0x000000f300007223 */ /* 0x010fea00000100a4 */
[----:B------:R1:W4:Y:S01]  /*7c10*/  MUFU.EX2 R227, R4 ;  /* 0x0000000400e37308 */ /* 0x0003220000000800 */
[----:B--2---:R-:W-:Y:S09]  /*7c20*/  FFMA.FTZ R105, R193, c[0x0][0x2d0], -R161 ;  /* 0x0000b400c1697a23 */ /* 0x004ff200000108a1 */
[----:B------:R2:W-:Y:S10]  /*7c30*/  MUFU.EX2 R221, R105 ;  /* 0x0000006900dd7308 */ /* 0x0005f40000000800 */
[----:B------:R5:W-:Y:S01]  /*7c40*/  MUFU.EX2 R169, R104 ;  /* 0x0000006800a97308 */ /* 0x000be20000000800 */
[----:B-1----:R-:W-:Y:S01]  /*7c50*/  FFMA.FTZ R4, R167, c[0x0][0x2d0], -R3 ;  /* 0x0000b400a7047a23 */ /* 0x002fe20000010803 */
[C---:B----4-:R-:W-:Y:S01]  /*7c60*/  F2FP.PACK_AB R113, R227.reuse, R164 ;  /* 0x000000a4e371723e */ /* 0x050fe200000000ff */
[----:B------:R-:W-:Y:S07]  /*7c70*/  FADD.FTZ R0, R227, R0 ;  /* 0x00000000e3007221 */ /* 0x000fee0000010000 */
[----:B------:R1:W4:Y:S01]  /*7c80*/  MUFU.EX2 R234, R4 ;  /* 0x0000000400ea7308 */ /* 0x0003220000000800 */
[----:B--2---:R-:W-:Y:S09]  /*7c90*/  FFMA.FTZ R105, R194, c[0x0][0x2d0], -R161 ;  /* 0x0000b400c2697a23 */ /* 0x004ff200000108a1 */
[----:B------:R2:W-:Y:S01]  /*7ca0*/  MUFU.EX2 R220, R105 ;  /* 0x0000006900dc7308 */ /* 0x0005e20000000800 */
[----:B-----5:R-:W-:Y:S04]  /*7cb0*/  FFMA.FTZ R104, R101, R242, R226 ;  /* 0x000000f265687223 */ /* 0x020fe800000100e2 */
[----:B------:R-:W-:Y:S05]  /*7cc0*/  FADD.FTZ R104, R228, R104 ;  /* 0x00000068e4687221 */ /* 0x000fea0000010000 */
[----:B------:R-:W-:Y:S01]  /*7cd0*/  MUFU.EX2 R167, R137 ;  /* 0x0000008900a77308 */ /* 0x000fe20000000800 */
[----:B-1----:R-:W-:Y:S02]  /*7ce0*/  FFMA.FTZ R4, R166, c[0x0][0x2d0], -R3 ;  /* 0x0000b400a6047a23 */ /* 0x002fe40000010803 */
[----:B----4-:R-:W-:Y:S07]  /*7cf0*/  FADD.FTZ R0, R234, R0 ;  /* 0x00000000ea007221 */ /* 0x010fee0000010000 */
[----:B------:R1:W4:Y:S01]  /*7d00*/  MUFU.EX2 R235, R4 ;  /* 0x0000000400eb7308 */ /* 0x0003220000000800 */
[----:B--2---:R-:W-:Y:S09]  /*7d10*/  FFMA.FTZ R105, R196, c[0x0][0x2d0], -R162 ;  /* 0x0000b400c4697a23 */ /* 0x004ff200000108a2 */
[----:B------:R2:W-:Y:S10]  /*7d20*/  MUFU.EX2 R219, R105 ;  /* 0x0000006900db7308 */ /* 0x0005f40000000800 */
[----:B------:R-:W-:Y:S01]  /*7d30*/  MUFU.EX2 R166, R136 ;  /* 0x0000008800a67308 */ /* 0x000fe20000000800 */
[C---:B-1----:R-:W-:Y:S01]  /*7d40*/  FMUL.FTZ R4, R100.reuse, R116 ;  /* 0x0000007464047220 */ /* 0x042fe20000410000 */
[----:B------:R-:W-:Y:S01]  /*7d50*/  F2FP.PACK_AB R116, R231, R173 ;  /* 0x000000ade774723e */ /* 0x000fe200000000ff */
[C---:B----4-:R-:W-:Y:S01]  /*7d60*/  FADD.FTZ R0, R235.reuse, R0 ;  /* 0x00000000eb007221 */ /* 0x050fe20000010000 */
[----:B------:R-:W-:Y:S06]  /*7d70*/  F2FP.PACK_AB R115, R235, R234 ;  /* 0x000000eaeb73723e */ /* 0x000fec00000000ff */
[----:B------:R-:W-:Y:S01]  /*7d80*/  MUFU.EX2 R172, R138 ;  /* 0x0000008a00ac7308 */ /* 0x000fe20000000800 */
[-C--:B------:R-:W-:Y:S05]  /*7d90*/  HMMA.16816.F32 R4, R116, R20.reuse, R4 ;  /* 0x000000147404723c */ /* 0x080fea0000001804 */
[----:B--2---:R-:W-:Y:S03]  /*7da0*/  FFMA.FTZ R105, R213, c[0x0][0x2d0], -R160 ;  /* 0x0000b400d5697a23 */ /* 0x004fe600000108a0 */
[C---:B------:R-:W-:Y:S01]  /*7db0*/  HMMA.16816.F32 R8, R112.reuse, R20, R8 ;  /* 0x000000147008723c */ /* 0x040fe20000001808 */
[----:B------:R1:W-:Y:S06]  /*7dc0*/  MUFU.EX2 R200, R105 ;  /* 0x0000006900c87308 */ /* 0x0003ec0000000800 */
[C---:B------:R-:W-:Y:S01]  /*7dd0*/  FMUL.FTZ R20, R100.reuse, R128 ;  /* 0x0000008064147220 */ /* 0x040fe20000410000 */
[-C--:B------:R-:W-:Y:S04]  /*7de0*/  HMMA.16816.F32 R12, R112, R22.reuse, R12 ;  /* 0x00000016700c723c */ /* 0x080fe8000000180c */
[----:B------:R-:W-:Y:S02]  /*7df0*/  FMUL.FTZ R21, R100, R129 ;  /* 0x0000008164157220 */ /* 0x000fe40000410000 */
[--C-:B------:R-:W-:Y:S02]  /*7e00*/  FFMA.FTZ R129, R206, c[0x0][0x2d0], -R162.reuse ;  /* 0x0000b400ce817a23 */ /* 0x100fe400000108a2 */
[C---:B------:R-:W-:Y:S02]  /*7e10*/  HMMA.16816.F32 R16, R116.reuse, R22, R16 ;  /* 0x000000167410723c */ /* 0x040fe40000001810 */
[----:B------:R-:W-:Y:S02]  /*7e20*/  MUFU.EX2 R175, R129 ;  /* 0x0000008100af7308 */ /* 0x000fe40000000800 */
[----:B------:R-:W-:Y:S03]  /*7e30*/  FFMA.FTZ R128, R204, c[0x0][0x2d0], -R162 ;  /* 0x0000b400cc807a23 */ /* 0x000fe600000108a2 */
[C---:B------:R-:W-:Y:S02]  /*7e40*/  FMUL.FTZ R22, R102.reuse, R130 ;  /* 0x0000008266167220 */ /* 0x040fe40000410000 */
[----:B------:R-:W-:Y:S03]  /*7e50*/  FMUL.FTZ R23, R102, R131 ;  /* 0x0000008366177220 */ /* 0x000fe60000410000 */
[--C-:B-1----:R-:W-:Y:S01]  /*7e60*/  FFMA.FTZ R105, R210, c[0x0][0x2d0], -R160.reuse ;  /* 0x0000b400d2697a23 */ /* 0x102fe200000108a0 */
[----:B------:R-:W1:Y:S01]  /*7e70*/  MUFU.EX2 R176, R128 ;  /* 0x0000008000b07308 */ /* 0x000e620000000800 */
[--C-:B------:R-:W-:Y:S02]  /*7e80*/  FFMA.FTZ R131, R168, c[0x0][0x2d0], -R161.reuse ;  /* 0x0000b400a8837a23 */ /* 0x100fe400000108a1 */
[-C--:B------:R-:W-:Y:S03]  /*7e90*/  HMMA.16816.F32 R20, R116, R36.reuse, R20 ;  /* 0x000000247414723c */ /* 0x080fe60000001814 */
[----:B------:R-:W-:Y:S04]  /*7ea0*/  FFMA.FTZ R130, R163, c[0x0][0x2d0], -R161 ;  /* 0x0000b400a3827a23 */ /* 0x000fe800000108a1 */
[----:B------:R2:W-:Y:S01]  /*7eb0*/  MUFU.EX2 R210, R105 ;  /* 0x0000006900d27308 */ /* 0x0005e20000000800 */
[C---:B------:R-:W-:Y:S07]  /*7ec0*/  HMMA.16816.F32 R24, R112.reuse, R36, R24 ;  /* 0x000000247018723c */ /* 0x040fee0000001818 */
[C---:B------:R-:W-:Y:S01]  /*7ed0*/  FMUL.FTZ R36, R100.reuse, R144 ;  /* 0x0000009064247220 */ /* 0x040fe20000410000 */
[-C--:B------:R-:W-:Y:S01]  /*7ee0*/  HMMA.16816.F32 R28, R112, R38.reuse, R28 ;  /* 0x00000026701c723c */ /* 0x080fe2000000181c */
[----:B------:R-:W-:Y:S03]  /*7ef0*/  MUFU.EX2 R179, R131 ;  /* 0x0000008300b37308 */ /* 0x000fe60000000800 */
[----:B------:R-:W-:Y:S01]  /*7f00*/  FMUL.FTZ R37, R100, R145 ;  /* 0x0000009164257220 */ /* 0x000fe20000410000 */
[----:B-1----:R-:W-:Y:S01]  /*7f10*/  F2FP.PACK_AB R101, R176, R175 ;  /* 0x000000afb065723e */ /* 0x002fe200000000ff */
[----:B------:R-:W-:Y:S02]  /*7f20*/  FFMA.FTZ R100, R100, R232, R173 ;  /* 0x000000e864647223 */ /* 0x000fe400000100ad */
[C---:B------:R-:W-:Y:S03]  /*7f30*/  HMMA.16816.F32 R32, R116.reuse, R38, R32 ;  /* 0x000000267420723c */ /* 0x040fe60000001820 */
[----:B------:R-:W-:Y:S04]  /*7f40*/  MUFU.EX2 R193, R130 ;  /* 0x0000008200c17308 */ /* 0x000fe80000000800 */
[C---:B------:R-:W-:Y:S02]  /*7f50*/  FMUL.FTZ R38, R102.reuse, R146 ;  /* 0x0000009266267220 */ /* 0x040fe40000410000 */
[----:B------:R-:W-:Y:S03]  /*7f60*/  FMUL.FTZ R39, R102, R147 ;  /* 0x0000009366277220 */ /* 0x000fe60000410000 */
[--C-:B--2---:R-:W-:Y:S01]  /*7f70*/  FFMA.FTZ R105, R208, c[0x0][0x2d0], -R3.reuse ;  /* 0x0000b400d0697a23 */ /* 0x104fe20000010803 */
[----:B------:R-:W-:Y:S03]  /*7f80*/  MUFU.EX2 R173, R134 ;  /* 0x0000008600ad7308 */ /* 0x000fe60000000800 */
[-C--:B---3--:R-:W-:Y:S07]  /*7f90*/  HMMA.16816.F32 R36, R116, R120.reuse, R36 ;  /* 0x000000787424723c */ /* 0x088fee0000001824 */
[----:B------:R1:W-:Y:S01]  /*7fa0*/  MUFU.EX2 R198, R105 ;  /* 0x0000006900c67308 */ /* 0x0003e20000000800 */
[C---:B------:R-:W-:Y:S08]  /*7fb0*/  HMMA.16816.F32 R40, R112.reuse, R120, R40 ;  /* 0x000000787028723c */ /* 0x040ff00000001828 */
[-C--:B------:R-:W-:Y:S01]  /*7fc0*/  HMMA.16816.F32 R44, R112, R122.reuse, R44 ;  /* 0x0000007a702c723c */ /* 0x080fe2000000182c */
[----:B------:R-:W2:Y:S07]  /*7fd0*/  MUFU.EX2 R168, R135 ;  /* 0x0000008700a87308 */ /* 0x000eae0000000800 */
[C---:B------:R-:W-:Y:S01]  /*7fe0*/  HMMA.16816.F32 R48, R116.reuse, R122, R48 ;  /* 0x0000007a7430723c */ /* 0x040fe20000001830 */
[----:B------:R-:W3:Y:S03]  /*7ff0*/  LDSM.16.MT88.4 R120, [R111+0xc00] ;  /* 0x000c00006f78783b */ /* 0x000ee60000004200 */
[--C-:B-1----:R-:W-:Y:S04]  /*8000*/  FFMA.FTZ R105, R207, c[0x0][0x2d0], -R3.reuse ;  /* 0x0000b400cf697a23 */ /* 0x102fe80000010803 */
[----:B------:R1:W-:Y:S01]  /*8010*/  MUFU.EX2 R199, R105 ;  /* 0x0000006900c77308 */ /* 0x0003e20000000800 */
[----:B--2---:R-:W-:Y:S03]  /*8020*/  F2FP.PACK_AB R161, R168, R166 ;  /* 0x000000a6a8a1723e */ /* 0x004fe600000000ff */
[--C-:B-1----:R-:W-:Y:S06]  /*8030*/  FFMA.FTZ R105, R214, c[0x0][0x2d0], -R160.reuse ;  /* 0x0000b400d6697a23 */ /* 0x102fec00000108a0 */
[----:B------:R1:W-:Y:S01]  /*8040*/  MUFU.EX2 R196, R105 ;  /* 0x0000006900c47308 */ /* 0x0003e20000000800 */
[-C--:B---3--:R-:W-:Y:S08]  /*8050*/  HMMA.16816.F32 R52, R116, R120.reuse, R52 ;  /* 0x000000787434723c */ /* 0x088ff00000001834 */
[C---:B------:R-:W-:Y:S08]  /*8060*/  HMMA.16816.F32 R56, R112.reuse, R120, R56 ;  /* 0x000000787038723c */ /* 0x040ff00000001838 */
[-C--:B------:R-:W-:Y:S04]  /*8070*/  HMMA.16816.F32 R60, R112, R122.reuse, R60 ;  /* 0x0000007a703c723c */ /* 0x080fe8000000183c */
[----:B-1----:R-:W-:Y:S04]  /*8080*/  FFMA.FTZ R105, R215, c[0x0][0x2d0], -R160 ;  /* 0x0000b400d7697a23 */ /* 0x002fe800000108a0 */
[C---:B------:R-:W-:Y:S01]  /*8090*/  HMMA.16816.F32 R64, R116.reuse, R122, R64 ;  /* 0x0000007a7440723c */ /* 0x040fe20000001840 */
[----:B------:R-:W1:Y:S01]  /*80a0*/  LDSM.16.MT88.4 R120, [R110+0x1800] ;  /* 0x001800006e78783b */ /* 0x000e620000004200 */
[----:B------:R2:W-:Y:S02]  /*80b0*/  MUFU.EX2 R197, R105 ;  /* 0x0000006900c57308 */ /* 0x0005e40000000800 */
[--C-:B--2---:R-:W-:Y:S08]  /*80c0*/  FFMA.FTZ R105, R217, c[0x0][0x2d0], -R3.reuse ;  /* 0x0000b400d9697a23 */ /* 0x104ff00000010803 */
[----:B------:R2:W-:Y:S01]  /*80d0*/  MUFU.EX2 R195, R105 ;  /* 0x0000006900c37308 */ /* 0x0005e20000000800 */
[-C--:B-1----:R-:W-:Y:S08]  /*80e0*/  HMMA.16816.F32 R68, R116, R120.reuse, R68 ;  /* 0x000000787444723c */ /* 0x082ff00000001844 */
[C---:B------:R-:W-:Y:S04]  /*80f0*/  HMMA.16816.F32 R72, R112.reuse, R120, R72 ;  /* 0x000000787048723c */ /* 0x040fe80000001848 */
[--C-:B--2---:R-:W-:Y:S02]  /*8100*/  FFMA.FTZ R105, R216, c[0x0][0x2d0], -R3.reuse ;  /* 0x0000b400d8697a23 */ /* 0x104fe40000010803 */
[----:B------:R-:W-:Y:S02]  /*8110*/  FFMA.FTZ R3, R103, c[0x0][0x2d0], -R3 ;  /* 0x0000b40067037a23 */ /* 0x000fe40000010803 */
[-C--:B------:R-:W-:Y:S01]  /*8120*/  HMMA.16816.F32 R76, R112, R122.reuse, R76 ;  /* 0x0000007a704c723c */ /* 0x080fe2000000184c */
[----:B------:R1:W-:Y:S07]  /*8130*/  MUFU.EX2 R194, R105 ;  /* 0x0000006900c27308 */ /* 0x0003ee0000000800 */
[C---:B------:R-:W-:Y:S01]  /*8140*/  HMMA.16816.F32 R80, R116.reuse, R122, R80 ;  /* 0x0000007a7450723c */ /* 0x040fe20000001850 */
[----:B------:R-:W2:Y:S02]  /*8150*/  LDSM.16.MT88.4 R120, [R111+0x1800] ;  /* 0x001800006f78783b */ /* 0x000ea40000004200 */
[----:B------:R-:W3:Y:S01]  /*8160*/  MUFU.EX2 R165, R3 ;  /* 0x0000000300a57308 */ /* 0x000ee20000000800 */
[----:B-1----:R-:W-:Y:S01]  /*8170*/  FFMA.FTZ R105, R170, c[0x0][0x2d0], -R162 ;  /* 0x0000b400aa697a23 */ /* 0x002fe200000108a2 */
[----:B------:R-:W-:Y:S08]  /*8180*/  F2FP.PACK_AB R162, R172, R171 ;  /* 0x000000abaca2723e */ /* 0x000ff000000000ff */
[----:B------:R1:W4:Y:S01]  /*8190*/  MUFU.EX2 R170, R140 ;  /* 0x0000008c00aa7308 */ /* 0x0003220000000800 */
[----:B---3--:R-:W-:Y:S01]  /*81a0*/  F2FP.PACK_AB R163, R165, R169 ;  /* 0x000000a9a5a3723e */ /* 0x008fe200000000ff */
[----:B------:R-:W-:Y:S01]  /*81b0*/  FFMA.FTZ R3, R102, R241, R229 ;  /* 0x000000f166037223 */ /* 0x000fe200000100e5 */
[----:B------:R-:W-:Y:S07]  /*81c0*/  F2FP.PACK_AB R102, R193, R179 ;  /* 0x000000b3c166723e */ /* 0x000fee00000000ff */
[----:B------:R-:W3:Y:S01]  /*81d0*/  MUFU.EX2 R177, R105 ;  /* 0x0000006900b17308 */ /* 0x000ee20000000800 */
[----:B------:R-:W-:Y:S01]  /*81e0*/  FADD.FTZ R164, R230, R3 ;  /* 0x00000003e6a47221 */ /* 0x000fe20000010000 */
[-C--:B--2---:R-:W-:Y:S01]  /*81f0*/  HMMA.16816.F32 R84, R116, R120.reuse, R84 ;  /* 0x000000787454723c */ /* 0x084fe20000001854 */
[----:B-1----:R-:W-:Y:S02]  /*8200*/  LDSM.16.MT88.4 R140, [R111+0x800] ;  /* 0x000800006f8c783b */ /* 0x002fe40000004200 */
[----:B----4-:R-:W-:Y:S05]  /*8210*/  F2FP.PACK_AB R160, R170, R167 ;  /* 0x000000a7aaa0723e */ /* 0x010fea00000000ff */
[C---:B------:R-:W-:Y:S04]  /*8220*/  HMMA.16816.F32 R88, R112.reuse, R120, R88 ;  /* 0x000000787058723c */ /* 0x040fe80000001858 */
[----:B---3--:R-:W-:Y:S01]  /*8230*/  F2FP.PACK_AB R103, R173, R177 ;  /* 0x000000b1ad67723e */ /* 0x008fe200000000ff */
[----:B------:R-:W-:Y:S01]  /*8240*/  FADD.FTZ R105, R231, R100 ;  /* 0x00000064e7697221 */ /* 0x000fe20000010000 */
[----:B------:R-:W-:Y:S02]  /*8250*/  F2FP.PACK_AB R100, R178, R174 ;  /* 0x000000aeb264723e */ /* 0x000fe400000000ff */
[-C--:B------:R-:W-:Y:S04]  /*8260*/  HMMA.16816.F32 R92, R112, R122.reuse, R92 ;  /* 0x0000007a705c723c */ /* 0x080fe8000000185c */
[----:B------:R-:W-:Y:S01]  /*8270*/  FADD.FTZ R3, R233, R105 ;  /* 0x00000069e9037221 */ /* 0x000fe20000010000 */
[----:B------:R-:W-:Y:S02]  /*8280*/  MOV R105, R2 ;  /* 0x0000000200697202 */ /* 0x000fe40000000f00 */
[----:B------:R-:W-:Y:S01]  /*8290*/  F2FP.PACK_AB R112, R225, R224 ;  /* 0x000000e0e170723e */ /* 0x000fe200000000ff */
[----:B------:R-:W-:Y:S01]  /*82a0*/  HMMA.16816.F32 R96, R116, R122, R96 ;  /* 0x0000007a7460723c */ /* 0x000fe20000001860 */
[----:B------:R-:W1:Y:S03]  /*82b0*/  LDSM.16.MT88.4 R120, [R111+0x400] ;  /* 0x000400006f78783b */ /* 0x000e660000004200 */
[----:B------:R-:W-:Y:S01]  /*82c0*/  F2FP.PACK_AB R113, R222, R223 ;  /* 0x000000dfde71723e */ /* 0x000fe200000000ff */
[----:B------:R-:W-:Y:S01]  /*82d0*/  FADD.FTZ R3, R240, R3 ;  /* 0x00000003f0037221 */ /* 0x000fe20000010000 */
[----:B------:R-:W-:Y:S02]  /*82e0*/  F2FP.PACK_AB R114, R220, R221 ;  /* 0x000000dddc72723e */ /* 0x000fe400000000ff */
[----:B------:R-:W-:Y:S01]  /*82f0*/  F2FP.PACK_AB R115, R219, R218 ;  /* 0x000000dadb73723e */ /* 0x000fe200000000ff */
[----:B------:R-:W-:Y:S03]  /*8300*/  FADD.FTZ R3, R224, R3 ;  /* 0x00000003e0037221 */ /* 0x000fe60000010000 */
[----:B------:R-:W-:Y:S01]  /*8310*/  F2FP.PACK_AB R116, R210, R200 ;  /* 0x000000c8d274723e */ /* 0x000fe200000000ff */
[----:B------:R-:W-:Y:S01]  /*8320*/  FADD.FTZ R3, R225, R3 ;  /* 0x00000003e1037221 */ /* 0x000fe20000010000 */
[----:B------:R-:W-:Y:S01]  /*8330*/  F2FP.PACK_AB R117, R199, R198 ;  /* 0x000000c6c775723e */ /* 0x000fe200000000ff */
[-C--:B------:R-:W-:Y:S05]  /*8340*/  HMMA.16816.F32 R4, R112, R124.reuse, R4 ;  /* 0x0000007c7004723c */ /* 0x080fea0000001804 */
[----:B------:R-:W-:Y:S02]  /*8350*/  F2FP.PACK_AB R118, R197, R196 ;  /* 0x000000c4c576723e */ /* 0x000fe400000000ff */
[----:B------:R-:W-:Y:S07]  /*8360*/  F2FP.PACK_AB R119, R194, R195 ;  /* 0x000000c3c277723e */ /* 0x000fee00000000ff */
[C---:B------:R-:W-:Y:S08]  /*8370*/  HMMA.16816.F32 R8, R116.reuse, R124, R8 ;  /* 0x0000007c7408723c */ /* 0x040ff00000001808 */
[-C--:B------:R-:W-:Y:S08]  /*8380*/  HMMA.16816.F32 R12, R116, R126.reuse, R12 ;  /* 0x0000007e740c723c */ /* 0x080ff0000000180c */
[C---:B------:R-:W-:Y:S01]  /*8390*/  HMMA.16816.F32 R16, R112.reuse, R126, R16 ;  /* 0x0000007e7010723c */ /* 0x040fe20000001810 */
[----:B------:R-:W2:Y:S07]  /*83a0*/  LDSM.16.MT88.4 R124, [R110+0x1000] ;  /* 0x001000006e7c783b */ /* 0x000eae0000004200 */
[-C--:B-1----:R-:W-:Y:S08]  /*83b0*/  HMMA.16816.F32 R20, R112, R120.reuse, R20 ;  /* 0x000000787014723c */ /* 0x082ff00000001814 */
[C---:B------:R-:W-:Y:S08]  /*83c0*/  HMMA.16816.F32 R24, R116.reuse, R120, R24 ;  /* 0x000000787418723c */ /* 0x040ff00000001818 */
[-C--:B------:R-:W-:Y:S08]  /*83d0*/  HMMA.16816.F32 R28, R116, R122.reuse, R28 ;  /* 0x0000007a741c723c */ /* 0x080ff0000000181c */
[C---:B------:R-:W-:Y:S01]  /*83e0*/  HMMA.16816.F32 R32, R112.reuse, R122, R32 ;  /* 0x0000007a7020723c */ /* 0x040fe20000001820 */
[----:B------:R-:W1:Y:S07]  /*83f0*/  LDSM.16.MT88.4 R120, [R111+0x1000] ;  /* 0x001000006f78783b */ /* 0x000e6e0000004200 */
[-C--:B--2---:R-:W-:Y:S08]  /*8400*/  HMMA.16816.F32 R36, R112, R124.reuse, R36 ;  /* 0x0000007c7024723c */ /* 0x084ff00000001824 */
        /* <DEDUP_REMOVED lines=17> */
[----:B------:R-:W-:Y:S08]  /*8520*/  HMMA.16816.F32 R96, R112, R122, R96 ;  /* 0x0000007a7060723c */ /* 0x000ff00000001860 */
[-C--:B--2---:R-:W-:Y:S01]  /*8530*/  HMMA.16816.F32 R116, R100, R124.reuse, R4 ;  /* 0x0000007c6474723c */ /* 0x084fe20000001804 */
[----:B------:R-:W1:Y:S07]  /*8540*/  LDSM.16.MT88.4 R4, [R111+0x1400] ;  /* 0x001400006f04783b */ /* 0x000e6e0000004200 */
[C---:B------:R-:W-:Y:S01]  /*8550*/  HMMA.16816.F32 R112, R160.reuse, R124, R8 ;  /* 0x0000007ca070723c */ /* 0x040fe20000001808 */
[----:B------:R-:W2:Y:S07]  /*8560*/  LDSM.16.MT88.4 R8, [R110+0x2000] ;  /* 0x002000006e08783b */ /* 0x000eae0000004200 */
[-C--:B------:R-:W-:Y:S01]  /*8570*/  HMMA.16816.F32 R120, R160, R126.reuse, R12 ;  /* 0x0000007ea078723c */ /* 0x080fe2000000180c */
[----:B------:R-:W3:Y:S07]  /*8580*/  LDSM.16.MT88.4 R12, [R111+0x2000] ;  /* 0x002000006f0c783b */ /* 0x000eee0000004200 */
        /* <DEDUP_REMOVED lines=9> */
[-C--:B-1----:R-:W-:Y:S08]  /*8620*/  HMMA.16816.F32 R52, R100, R4.reuse, R52 ;  /* 0x000000046434723c */ /* 0x082ff00000001834 */
[C---:B------:R-:W-:Y:S07]  /*8630*/  HMMA.16816.F32 R56, R160.reuse, R4, R56 ;  /* 0x00000004a038723c */ /* 0x040fee0000001838 */
[----:B------:R-:W-:Y:S01]  /*8640*/  FADD.FTZ R5, R239, R164 ;  /* 0x000000a4ef057221 */ /* 0x000fe20000010000 */
[-C--:B------:R-:W-:Y:S04]  /*8650*/  HMMA.16816.F32 R60, R160, R6.reuse, R60 ;  /* 0x00000006a03c723c */ /* 0x080fe8000000183c */
[----:B------:R-:W-:Y:S02]  /*8660*/  FADD.FTZ R5, R238, R5 ;  /* 0x00000005ee057221 */ /* 0x000fe40000010000 */
[----:B------:R-:W-:Y:S02]  /*8670*/  FADD.FTZ R4, R198, R0 ;  /* 0x00000000c6047221 */ /* 0x000fe40000010000 */
[C---:B------:R-:W-:Y:S04]  /*8680*/  HMMA.16816.F32 R64, R100.reuse, R6, R64 ;  /* 0x000000066440723c */ /* 0x040fe80000001840 */
[----:B------:R-:W-:Y:S03]  /*8690*/  FADD.FTZ R5, R223, R5 ;  /* 0x00000005df057221 */ /* 0x000fe60000010000 */
[----:B------:R-:W-:Y:S01]  /*86a0*/  FADD.FTZ R6, R236, R104 ;  /* 0x00000068ec067221 */ /* 0x000fe20000010000 */
[-C--:B--2---:R-:W-:Y:S04]  /*86b0*/  HMMA.16816.F32 R68, R100, R8.reuse, R68 ;  /* 0x000000086444723c */ /* 0x084fe80000001844 */
[----:B------:R-:W-:Y:S02]  /*86c0*/  FADD.FTZ R6, R237, R6 ;  /* 0x00000006ed067221 */ /* 0x000fe40000010000 */
[----:B------:R-:W-:Y:S02]  /*86d0*/  FADD.FTZ R0, R222, R5 ;  /* 0x00000005de007221 */ /* 0x000fe40000010000 */
[C---:B------:R-:W-:Y:S04]  /*86e0*/  HMMA.16816.F32 R72, R160.reuse, R8, R72 ;  /* 0x00000008a048723c */ /* 0x040fe80000001848 */
[----:B------:R-:W-:Y:S02]  /*86f0*/  FADD.FTZ R6, R200, R6 ;  /* 0x00000006c8067221 */ /* 0x000fe40000010000 */
[----:B------:R-:W-:Y:S02]  /*8700*/  FADD.FTZ R7, R199, R4 ;  /* 0x00000004c7077221 */ /* 0x000fe40000010000 */
[----:B------:R-:W-:Y:S01]  /*8710*/  FADD.FTZ R8, R210, R6 ;  /* 0x00000006d2087221 */ /* 0x000fe20000010000 */
[-C--:B------:R-:W-:Y:S03]  /*8720*/  HMMA.16816.F32 R76, R160, R10.reuse, R76 ;  /* 0x0000000aa04c723c */ /* 0x080fe6000000184c */
[----:B------:R-:W-:Y:S02]  /*8730*/  FADD.FTZ R5, R221, R3 ;  /* 0x00000003dd057221 */ /* 0x000fe40000010000 */
[----:B------:R-:W-:Y:S02]  /*8740*/  FADD.FTZ R6, R218, R0 ;  /* 0x00000000da067221 */ /* 0x000fe40000010000 */
[----:B------:R-:W-:Y:S01]  /*8750*/  FADD.FTZ R4, R196, R8 ;  /* 0x00000008c4047221 */ /* 0x000fe20000010000 */
[C---:B------:R-:W-:Y:S04]  /*8760*/  HMMA.16816.F32 R80, R100.reuse, R10, R80 ;  /* 0x0000000a6450723c */ /* 0x040fe80000001850 */
[----:B------:R-:W-:Y:S02]  /*8770*/  FADD.FTZ R3, R195, R7 ;  /* 0x00000007c3037221 */ /* 0x000fe40000010000 */
[----:B------:R-:W-:Y:S02]  /*8780*/  FADD.FTZ R0, R220, R5 ;  /* 0x00000005dc007221 */ /* 0x000fe40000010000 */
[----:B------:R-:W-:Y:S01]  /*8790*/  FADD.FTZ R6, R219, R6 ;  /* 0x00000006db067221 */ /* 0x000fe20000010000 */
[-C--:B---3--:R-:W-:Y:S03]  /*87a0*/  HMMA.16816.F32 R84, R100, R12.reuse, R84 ;  /* 0x0000000c6454723c */ /* 0x088fe60000001854 */
[----:B------:R-:W-:Y:S02]  /*87b0*/  FADD.FTZ R4, R197, R4 ;  /* 0x00000004c5047221 */ /* 0x000fe40000010000 */
[----:B------:R-:W-:Y:S02]  /*87c0*/  FADD.FTZ R5, R194, R3 ;  /* 0x00000003c2057221 */ /* 0x000fe40000010000 */
[----:B------:R-:W-:Y:S01]  /*87d0*/  FADD.FTZ R3, R174, R0 ;  /* 0x00000000ae037221 */ /* 0x000fe20000010000 */
        /* <DEDUP_REMOVED lines=8> */
[----:B------:R-:W-:Y:S04]  /*8860*/  HMMA.16816.F32 R96, R100, R14, R96 ;  /* 0x0000000e6460723c */ /* 0x000fe80000001860 */
[----:B------:R-:W-:Y:S02]  /*8870*/  FADD.FTZ R5, R168, R5 ;  /* 0x00000005a8057221 */ /* 0x000fe40000010000 */
[----:B------:R-:W-:Y:S02]  /*8880*/  FADD.FTZ R6, R179, R6 ;  /* 0x00000006b3067221 */ /* 0x000fe40000010000 */
[----:B------:R-:W-:Y:S04]  /*8890*/  FADD.FTZ R4, R177, R3 ;  /* 0x00000003b1047221 */ /* 0x000fe80000010000 */
[----:B------:R-:W-:Y:S02]  /*88a0*/  FADD.FTZ R3, R171, R0 ;  /* 0x00000000ab037221 */ /* 0x000fe40000010000 */
[----:B------:R-:W-:Y:S02]  /*88b0*/  FADD.FTZ R0, R169, R5 ;  /* 0x00000005a9007221 */ /* 0x000fe40000010000 */
[----:B------:R-:W-:Y:S02]  /*88c0*/  FADD.FTZ R232, R193, R6 ;  /* 0x00000006c1e87221 */ /* 0x000fe40000010000 */
[----:B------:R-:W-:Y:S02]  /*88d0*/  FADD.FTZ R241, R173, R4 ;  /* 0x00000004adf17221 */ /* 0x000fe40000010000 */
[----:B------:R-:W-:Y:S02]  /*88e0*/  FADD.FTZ R242, R172, R3 ;  /* 0x00000003acf27221 */ /* 0x000fe40000010000 */
[----:B------:R-:W-:Y:S01]  /*88f0*/  FADD.FTZ R243, R165, R0 ;  /* 0x00000000a5f37221 */ /* 0x000fe20000010000 */
[----:B------:R-:W-:-:S05]  /*8900*/  @P2 BRA `(.L_x_55) ;  /* 0xffffd25000002947 */ /* 0x000fca000383ffff */
.L_x_52:
[----:B------:R-:W-:Y:S05]  /*8910*/  BRA.DIV ~URZ, `(.L_x_56) ;  /* 0x000058827f007947 */ /* 0x000fea000b800000 */
[----:B------:R-:W1:Y:S04]  /*8920*/  SHFL.BFLY PT, R3, R232, 0x2, 0x1f ;  /* 0x0c401f00e8037f89 */ /* 0x000e6800000e0000 */
[----:B------:R-:W2:Y:S04]  /*8930*/  SHFL.BFLY PT, R2, R241, 0x2, 0x1f ;  /* 0x0c401f00f1027f89 */ /* 0x000ea800000e0000 */
[----:B------:R-:W3:Y:S04]  /*8940*/  SHFL.BFLY PT, R0, R242, 0x2, 0x1f ;  /* 0x0c401f00f2007f89 */ /* 0x000ee800000e0000 */
[----:B------:R-:W4:Y:S01]  /*8950*/  SHFL.BFLY PT, R6, R243, 0x2, 0x1f ;  /* 0x0c401f00f3067f89 */ /* 0x000f2200000e0000 */
[----:B-1----:R-:W-:-:S02]  /*8960*/  FADD.FTZ R3, R3, R232 ;  /* 0x000000e803037221 */ /* 0x002fc40000010000 */
[----:B--2---:R-:W-:-:S03]  /*8970*/  FADD.FTZ R2, R2, R241 ;  /* 0x000000f102027221 */ /* 0x004fc60000010000 */
[----:B------:R-:W1:Y:S01]  /*8980*/  SHFL.BFLY PT, R5, R3, 0x1, 0x1f ;  /* 0x0c201f0003057f89 */ /* 0x000e6200000e0000 */
[----:B---3--:R-:W-:-:S03]  /*8990*/  FADD.FTZ R0, R0, R242 ;  /* 0x000000f200007221 */ /* 0x008fc60000010000 */
[----:B------:R-:W2:Y:S01]  /*89a0*/  SHFL.BFLY PT, R4, R2, 0x1, 0x1f ;  /* 0x0c201f0002047f89 */ /* 0x000ea200000e0000 */
[----:B----4-:R-:W-:-:S03]  /*89b0*/  FADD.FTZ R6, R6, R243 ;  /* 0x000000f306067221 */ /* 0x010fc60000010000 */
[----:B------:R-:W3:Y:S04]  /*89c0*/  SHFL.BFLY PT, R7, R0, 0x1, 0x1f ;  /* 0x0c201f0000077f89 */ /* 0x000ee800000e0000 */
[----:B------:R4:W4:Y:S01]  /*89d0*/  SHFL.BFLY PT, R8, R6, 0x1, 0x1f ;  /* 0x0c201f0006087f89 */ /* 0x00092200000e0000 */
[----:B-1----:R-:W-:Y:S02]  /*89e0*/  FADD.FTZ R5, R3, R5 ;  /* 0x0000000503057221 */ /* 0x002fe40000010000 */
[----:B--2---:R-:W-:Y:S02]  /*89f0*/  FADD.FTZ R4, R2, R4 ;  /* 0x0000000402047221 */ /* 0x004fe40000010000 */
[----:B---3--:R-:W-:Y:S02]  /*8a00*/  FADD.FTZ R7, R0, R7 ;  /* 0x0000000700077221 */ /* 0x008fe40000010000 */
.L_x_132:
[----:B------:R-:W-:Y:S01]  /*8a10*/  FSETP.NE.FTZ.AND P3, PT, R5, RZ, PT ;  /* 0x000000ff0500720b */ /* 0x000fe20003f75000 */
[----:B------:R-:W-:Y:S01]  /*8a20*/  CS2R R2, SRZ ;  /* 0x0000000000027805 */ /* 0x000fe2000001ff00 */
[----:B------:R-:W-:Y:S01]  /*8a30*/  MOV R0, RZ ;  /* 0x000000ff00007202 */ /* 0x000fe20000000f00 */
[----:B----4-:R-:W-:Y:S01]  /*8a40*/  FADD.FTZ R6, R8, R6 ;  /* 0x0000000608067221 */ /* 0x010fe20000010000 */
[----:B------:R-:W-:-:S02]  /*8a50*/  FSETP.NE.FTZ.AND P2, PT, R4, RZ, PT ;  /* 0x000000ff0400720b */ /* 0x000fc40003f55000 */
[----:B------:R-:W-:Y:S02]  /*8a60*/  FSETP.NE.FTZ.AND P1, PT, R7, RZ, PT ;  /* 0x000000ff0700720b */ /* 0x000fe40003f35000 */
[----:B------:R-:W-:Y:S02]  /*8a70*/  FSETP.NE.FTZ.AND P0, PT, R6, RZ, PT ;  /* 0x000000ff0600720b */ /* 0x000fe40003f15000 */
[----:B------:R-:W-:Y:S02]  /*8a80*/  MOV R25, 0xff800000 ;  /* 0xff80000000197802 */ /* 0x000fe40000000f00 */
[----:B------:R-:W-:Y:S01]  /*8a90*/  MOV R24, 0xff800000 ;  /* 0xff80000000187802 */ /* 0x000fe20000000f00 */
[----:B------:R-:W1:Y:S01]  /*8aa0*/  @P3 MUFU.RCP R0, R5 ;  /* 0x0000000500003308 */ /* 0x000e620000001000 */
[----:B------:R-:W-:Y:S02]  /*8ab0*/  MOV R23, 0xff800000 ;  /* 0xff80000000177802 */ /* 0x000fe40000000f00 */
[----:B------:R-:W-:-:S03]  /*8ac0*/  MOV R22, 0xff800000 ;  /* 0xff80000000167802 */ /* 0x000fc60000000f00 */
[----:B------:R-:W-:Y:S02]  /*8ad0*/  @P1 MOV R10, 0x3f317218 ;  /* 0x3f317218000a1802 */ /* 0x000fe40000000f00 */
[----:B------:R-:W-:Y:S01]  /*8ae0*/  @P2 MUFU.RCP R3, R4 ;  /* 0x0000000400032308 */ /* 0x000fe20000001000 */
[----:B-1----:R-:W-:-:S07]  /*8af0*/  FMUL.FTZ R102, R0, R116 ;  /* 0x0000007400667220 */ /* 0x002fce0000410000 */
[----:B------:R-:W1:Y:S01]  /*8b00*/  @P2 MUFU.LG2 R4, R4 ;  /* 0x0000000400042308 */ /* 0x000e620000000c00 */
[C---:B------:R-:W-:Y:S02]  /*8b10*/  FMUL.FTZ R103, R0.reuse, R117 ;  /* 0x0000007500677220 */ /* 0x040fe40000410000 */
[C---:B------:R-:W-:Y:S02]  /*8b20*/  FMUL.FTZ R116, R0.reuse, R124 ;  /* 0x0000007c00747220 */ /* 0x040fe40000410000 */
[C---:B------:R-:W-:Y:S02]  /*8b30*/  FMUL.FTZ R117, R0.reuse, R125 ;  /* 0x0000007d00757220 */ /* 0x040fe40000410000 */
[C---:B------:R-:W-:Y:S01]  /*8b40*/  FMUL.FTZ R124, R0.reuse, R128 ;  /* 0x00000080007c7220 */ /* 0x040fe20000410000 */
[----:B------:R-:W-:Y:S01]  /*8b50*/  @P1 MUFU.RCP R2, R7 ;  /* 0x0000000700021308 */ /* 0x000fe20000001000 */
        /* <DEDUP_REMOVED lines=19> */
[----:B------:R-:W-:Y:S02]  /*8c90*/  FMUL.FTZ R81, R0, R97 ;  /* 0x0000006100517220 */ /* 0x000fe40000410000 */
[----:B------:R2:W3:Y:S01]  /*8ca0*/  @P1 MUFU.LG2 R0, R7 ;  /* 0x0000000700001308 */ /* 0x0004e20000000c00 */
[----:B-1----:R-:W-:-:S02]  /*8cb0*/  @P2 FMUL.FTZ R8, R4, 0.69314718246459960938 ;  /* 0x3f31721804082820 */ /* 0x002fc40000410000 */
[C---:B------:R-:W-:Y:S02]  /*8cc0*/  FMUL.FTZ R164, R3.reuse, R126 ;  /* 0x0000007e03a47220 */ /* 0x040fe40000410000 */
[C---:B------:R-:W-:Y:S02]  /*8cd0*/  FMUL.FTZ R165, R3.reuse, R127 ;  /* 0x0000007f03a57220 */ /* 0x040fe40000410000 */
[C---:B------:R-:W-:Y:S02]  /*8ce0*/  FMUL.FTZ R96, R3.reuse, R142 ;  /* 0x0000008e03607220 */ /* 0x040fe40000410000 */
[C---:B------:R-:W-:Y:S02]  /*8cf0*/  FMUL.FTZ R97, R3.reuse, R143 ;  /* 0x0000008f03617220 */ /* 0x040fe40000410000 */
[C---:B------:R-:W-:Y:S02]  /*8d00*/  FMUL.FTZ R162, R3.reuse, R118 ;  /* 0x0000007603a27220 */ /* 0x040fe40000410000 */
[----:B------:R-:W-:-:S02]  /*8d10*/  FMUL.FTZ R163, R3, R119 ;  /* 0x0000007703a37220 */ /* 0x000fc40000410000 */
[C---:B------:R-:W-:Y:S01]  /*8d20*/  FMUL.FTZ R126, R3.reuse, R66 ;  /* 0x00000042037e7220 */ /* 0x040fe20000410000 */
[----:B--2---:R-:W-:Y:S01]  /*8d30*/  @P2 MOV R7, 0x3f317218 ;  /* 0x3f31721800072802 */ /* 0x004fe20000000f00 */
[C---:B------:R-:W-:Y:S02]  /*8d40*/  FMUL.FTZ R127, R3.reuse, R67 ;  /* 0x00000043037f7220 */ /* 0x040fe40000410000 */
[----:B------:R-:W-:Y:S02]  /*8d50*/  FMUL.FTZ R142, R3, R82 ;  /* 0x00000052038e7220 */ /* 0x000fe40000410000 */
[----:B------:R-:W-:Y:S02]  /*8d60*/  @P2 FMUL.FTZ R4, R7, c[0x0][0x2d0] ;  /* 0x0000b40007042a20 */ /* 0x000fe40000410000 */
[----:B---3--:R-:W-:Y:S01]  /*8d70*/  @P1 FMUL.FTZ R7, R0, 0.69314718246459960938 ;  /* 0x3f31721800071820 */ /* 0x008fe20000410000 */
[----:B------:R-:W-:Y:S01]  /*8d80*/  MOV R0, RZ ;  /* 0x000000ff00007202 */ /* 0x000fe20000000f00 */
[----:B------:R-:W-:-:S02]  /*8d90*/  FMUL.FTZ R143, R3, R83 ;  /* 0x00000053038f7220 */ /* 0x000fc40000410000 */
[C---:B------:R-:W-:Y:S02]  /*8da0*/  FMUL.FTZ R130, R3.reuse, R130 ;  /* 0x0000008203827220 */ /* 0x040fe40000410000 */
[C---:B------:R-:W-:Y:S01]  /*8db0*/  FMUL.FTZ R131, R3.reuse, R131 ;  /* 0x0000008303837220 */ /* 0x040fe20000410000 */
[----:B------:R-:W1:Y:S01]  /*8dc0*/  @P0 MUFU.RCP R0, R6 ;  /* 0x0000000600000308 */ /* 0x000e620000001000 */
        /* <DEDUP_REMOVED lines=11> */
[----:B------:R-:W-:Y:S01]  /*8e80*/  FMUL.FTZ R83, R3, R99 ;  /* 0x0000006303537220 */ /* 0x000fe20000410000 */
[----:B------:R-:W-:Y:S01]  /*8e90*/  @P3 MOV R3, 0x3f317218 ;  /* 0x3f31721800033802 */ /* 0x000fe20000000f00 */
        /* <DEDUP_REMOVED lines=23> */
[----:B------:R-:W-:Y:S02]  /*9010*/  FMUL.FTZ R27, R2, R93 ;  /* 0x0000005d021b7220 */ /* 0x000fe40000410000 */
[----:B------:R-:W2:Y:S01]  /*9020*/  @P0 MUFU.LG2 R2, R6 ;  /* 0x0000000600020308 */ /* 0x000ea20000000c00 */
[----:B------:R-:W-:Y:S02]  /*9030*/  @P3 FMUL.FTZ R9, R5, 0.69314718246459960938 ;  /* 0x3f31721805093820 */ /* 0x000fe40000410000 */
[----:B------:R-:W-:Y:S02]  /*9040*/  @P3 FMUL.FTZ R5, R3, c[0x0][0x2d0] ;  /* 0x0000b40003053a20 */ /* 0x000fe40000410000 */
[----:B------:R-:W-:Y:S02]  /*9050*/  @P1 FMUL.FTZ R3, R10, c[0x0][0x2d0] ;  /* 0x0000b4000a031a20 */ /* 0x000fe40000410000 */
[----:B------:R-:W-:Y:S01]  /*9060*/  @P2 FFMA.FTZ R24, R4, R107, R8 ;  /* 0x0000006b04182223 */ /* 0x000fe20000010008 */
[----:B------:R-:W-:Y:S01]  /*9070*/  MOV R4, 0x1 ;  /* 0x0000000100047802 */ /* 0x000fe20000000f00 */
[----:B------:R-:W-:Y:S01]  /*9080*/  @P1 FFMA.FTZ R25, R3, R106, R7 ;  /* 0x0000006a03191223 */ /* 0x000fe20000010007 */
[----:B------:R-:W-:Y:S01]  /*9090*/  @P0 MOV R3, 0x3f317218 ;  /* 0x3f31721800030802 */ /* 0x000fe20000000f00 */
[----:B-1----:R-:W-:-:S02]  /*90a0*/  FMUL.FTZ R72, R0, R62 ;  /* 0x0000003e00487220 */ /* 0x002fc40000410000 */
[----:B------:R-:W-:Y:S02]  /*90b0*/  FMUL.FTZ R73, R0, R63 ;  /* 0x0000003f00497220 */ /* 0x000fe40000410000 */
[----:B------:R-:W-:Y:S02]  /*90c0*/  @P0 FMUL.FTZ R3, R3, c[0x0][0x2d0] ;  /* 0x0000b40003030a20 */ /* 0x000fe40000410000 */
[----:B--2---:R-:W-:Y:S02]  /*90d0*/  @P0 FMUL.FTZ R2, R2, 0.69314718246459960938 ;  /* 0x3f31721802020820 */ /* 0x004fe40000410000 */
        /* <DEDUP_REMOVED lines=21> */
[----:B------:R-:W-:Y:S01]  /*9230*/  FMUL.FTZ R45, R0, R95 ;  /* 0x0000005f002d7220 */ /* 0x000fe20000410000 */
[----:B------:R-:W-:Y:S01]  /*9240*/  PRMT R0, R4, 0x7610, R0 ;  /* 0x0000761004007816 */ /* 0x000fe20000000000 */
[----:B------:R-:W-:Y:S02]  /*9250*/  @P3 FFMA.FTZ R23, R5, R108, R9 ;  /* 0x0000006c05173223 */ /* 0x000fe40000010009 */
[----:B------:R-:W-:Y:S02]  /*9260*/  @P0 FFMA.FTZ R22, R3, R105, R2 ;  /* 0x0000006903160223 */ /* 0x000fe40000010002 */
.L_x_37:
[----:B--2---:R2:W5:Y:S04]  /*9270*/  LDL R6, [R1+0x10] ;  /* 0x0000100001067983 */ /* 0x0045680000100800 */
[----:B------:R-:W3:Y:S01]  /*9280*/  S2R R2, SR_TID.X ;  /* 0x0000000000027919 */ /* 0x000ee20000002100 */
[----:B------:R-:W-:Y:S01]  /*9290*/  BSSY B0, `(.L_x_57) ;  /* 0x0000011000007945 */ /* 0x000fe20003800000 */
[----:B---3--:R-:W-:-:S13]  /*92a0*/  LOP3.LUT P0, RZ, R2, 0x7f, RZ, 0xc0, !PT ;  /* 0x0000007f02ff7812 */ /* 0x008fda000780c0ff */
[----:B------:R-:W-:Y:S05]  /*92b0*/  @P0 BRA `(.L_x_58) ;  /* 0x000000e000000947 */ /* 0x000fea0003800000 */
[----:B--2---:R-:W2:Y:S01]  /*92c0*/  S2R R4, SR_LANEID ;  /* 0x0000000000047919 */ /* 0x004ea20000000000 */
[----:B------:R-:W-:Y:S01]  /*92d0*/  VOTEU.ANY UR4, UPT, PT ;  /* 0x0000000000047886 */ /* 0x000fe200038e0100 */
[----:B-1----:R-:W-:Y:S01]  /*92e0*/  IMAD.MOV.U32 R5, RZ, RZ, c[0x0][0x564] ;  /* 0x00015900ff057624 */ /* 0x002fe200078e00ff */
[----:B------:R-:W2:Y:S08]  /*92f0*/  FLO.U32 R3, UR4 ;  /* 0x0000000400037d00 */ /* 0x000eb000080e0000 */
[----:B------:R-:W1:Y:S01]  /*9300*/  POPC R2, UR4 ;  /* 0x0000000400027d09 */ /* 0x000e620008000000 */
[----:B--2---:R-:W-:Y:S01]  /*9310*/  ISETP.EQ.U32.AND P0, PT, R3, R4, PT ;  /* 0x000000040300720c */ /* 0x004fe20003f02070 */
[----:B------:R-:W-:-:S12]  /*9320*/  IMAD.MOV.U32 R4, RZ, RZ, c[0x0][0x560] ;  /* 0x00015800ff047624 */ /* 0x000fd800078e00ff */
[----:B-1----:R1:W2:Y:S04]  /*9330*/  @P0 ATOMG.E.ADD.STRONG.GPU PT, R2, [R4.64], R2 ;  /* 0x00000002040209a8 */ /* 0x0022a800081ee1c6 */
[----:B-1----:R-:W1:Y:S04]  /*9340*/  S2R R4, SR_LTMASK ;  /* 0x0000000000047919 */ /* 0x002e680000003900 */
[----:B--2---:R1:W2:Y:S02]  /*9350*/  SHFL.IDX PT, R3, R2, R3, 0x1f ;  /* 0x00001f0302037589 */ /* 0x0042a400000e0000 */
[----:B-1----:R-:W-:-:S06]  /*9360*/  LOP3.LUT R2, R4, UR4, RZ, 0xc0, !PT ;  /* 0x0000000404027c12 */ /* 0x002fcc000f8ec0ff */
[----:B------:R-:W2:Y:S02]  /*9370*/  POPC R2, R2 ;  /* 0x0000000200027309 */ /* 0x000ea40000000000 */
[----:B--2--5:R-:W-:-:S05]  /*9380*/  IADD3 R6, R3, c[0x0][0xc], R2 ;  /* 0x0000030003067a10 */ /* 0x024fca0007ffe002 */
[----:B------:R1:W-:Y:S02]  /*9390*/  STL [R1+0x10], R6 ;  /* 0x0000100601007387 */ /* 0x0003e40000100800 */
.L_x_58:
[----:B--2---:R-:W-:Y:S05]  /*93a0*/  BSYNC B0 ;  /* 0x0000000000007941 */ /* 0x004fea0003800000 */
.L_x_57:
[----:B------:R-:W-:Y:S01]  /*93b0*/  PRMT R0, R0, 0x9910, RZ ;  /* 0x0000991000007816 */ /* 0x000fe200000000ff */
[----:B------:R-:W-:Y:S01]  /*93c0*/  BSSY B1, `(.L_x_59) ;  /* 0x00003aa000017945 */ /* 0x000fe20003800000 */
[----:B-----5:R-:W-:Y:S02]  /*93d0*/  IMAD.MOV.U32 R74, RZ, RZ, R6 ;  /* 0x000000ffff4a7224 */ /* 0x020fe400078e0006 */
[----:B------:R-:W-:-:S13]  /*93e0*/  ISETP.NE.AND P0, PT, R0, RZ, PT ;  /* 0x000000ff0000720c */ /* 0x000fda0003f05270 */
[----:B------:R-:W-:Y:S05]  /*93f0*/  @!P0 BRA `(.L_x_60) ;  /* 0x00002cd000008947 */ /* 0x000fea0003800000 */
[----:B------:R-:W2:Y:S04]  /*9400*/  LDL R10, [R1+0x2c] ;  /* 0x00002c00010a7983 */ /* 0x000ea80000100800 */
[----:B------:R-:W3:Y:S04]  /*9410*/  LDL R7, [R1+0x30] ;  /* 0x0000300001077983 */ /* 0x000ee80000100800 */
[----:B-1----:R-:W4:Y:S04]  /*9420*/  LDL R6, [R1+0x64] ;  /* 0x0000640001067983 */ /* 0x002f280000100800 */
[----:B------:R-:W4:Y:S04]  /*9430*/  LDL R12, [R1+0x60] ;  /* 0x00006000010c7983 */ /* 0x000f280000100800 */
[----:B------:R-:W4:Y:S04]  /*9440*/  LDL R9, [R1+0x4] ;  /* 0x0000040001097983 */ /* 0x000f280000100800 */
[----:B------:R-:W4:Y:S01]  /*9450*/  LDL R8, [R1+0x28] ;  /* 0x0000280001087983 */ /* 0x000f220000100800 */
[----:B------:R-:W-:Y:S01]  /*9460*/  WARPSYNC 0xffffffff ;  /* 0xffffffff00007948 */ /* 0x000fe20003800000 */
[----:B------:R-:W-:-:S02]  /*9470*/  F2FP.PACK_AB R0, R103, R102 ;  /* 0x000000666700723e */ /* 0x000fc400000000ff */
[----:B------:R-:W-:Y:S01]  /*9480*/  BAR.SYNC.DEFER_BLOCKING 0x1, 0x80 ;  /* 0x0042000000007b1d */ /* 0x000fe20000010000 */
[----:B------:R-:W-:Y:S02]  /*9490*/  F2FP.PACK_AB R3, R163, R162 ;  /* 0x000000a2a303723e */ /* 0x000fe400000000ff */
[----:B------:R-:W-:Y:S02]  /*94a0*/  F2FP.PACK_AB R2, R117, R116 ;  /* 0x000000747502723e */ /* 0x000fe400000000ff */
[----:B------:R-:W-:Y:S02]  /*94b0*/  F2FP.PACK_AB R4, R47, R46 ;  /* 0x0000002e2f04723e */ /* 0x000fe400000000ff */
[----:B------:R-:W-:Y:S02]  /*94c0*/  F2FP.PACK_AB R5, R73, R72 ;  /* 0x000000484905723e */ /* 0x000fe400000000ff */
[----:B------:R-:W-:-:S04]  /*94d0*/  ISETP.NE.U32.AND P0, PT, RZ, c[0x0][0x508], PT ;  /* 0x00014200ff007a0c */ /* 0x000fc80003f05070 */
[----:B------:R-:W-:Y:S02]  /*94e0*/  ISETP.NE.AND.EX P1, PT, RZ, c[0x0][0x50c], PT, P0 ;  /* 0x00014300ff007a0c */ /* 0x000fe40003f25300 */
[----:B------:R-:W-:-:S04]  /*94f0*/  ISETP.NE.U32.AND P2, PT, RZ, c[0x0][0x500], PT ;  /* 0x00014000ff007a0c */ /* 0x000fc80003f45070 */
[----:B------:R-:W-:Y:S01]  /*9500*/  ISETP.NE.AND.EX P2, PT, RZ, c[0x0][0x504], PT, P2 ;  /* 0x00014100ff007a0c */ /* 0x000fe20003f45320 */
[----:B------:R-:W-:Y:S01]  /*9510*/  IMAD.MOV.U32 R11, RZ, RZ, c[0x0][0x388] ;  /* 0x0000e200ff0b7624 */ /* 0x000fe200078e00ff */
[----:B--2---:R1:W-:Y:S04]  /*9520*/  STS [R10+0x80], R0 ;  /* 0x000080000a007388 */ /* 0x0043e80000000800 */
[----:B------:R2:W-:Y:S04]  /*9530*/  STS [R10+0x280], R3 ;  /* 0x000280030a007388 */ /* 0x0005e80000000800 */
[----:B---3--:R3:W-:Y:S01]  /*9540*/  STS [R7], R2 ;  /* 0x0000000207007388 */ /* 0x0087e20000000800 */
[----:B-1----:R-:W-:-:S02]  /*9550*/  F2FP.PACK_AB R0, R165, R164 ;  /* 0x000000a4a500723e */ /* 0x002fc400000000ff */
[----:B--2---:R-:W-:-:S03]  /*9560*/  F2FP.PACK_AB R3, R29, R28 ;  /* 0x0000001c1d03723e */ /* 0x004fc600000000ff */
[----:B------:R1:W-:Y:S01]  /*9570*/  STS [R7+0x200], R0 ;  /* 0x0002000007007388 */ /* 0x0003e20000000800 */
[----:B---3--:R-:W-:-:S03]  /*9580*/  F2FP.PACK_AB R2, R57, R56 ;  /* 0x000000383902723e */ /* 0x008fc600000000ff */
[----:B------:R2:W-:Y:S04]  /*9590*/  STS [R10+0x1080], R3 ;  /* 0x001080030a007388 */ /* 0x0005e80000000800 */
[----:B------:R3:W-:Y:S01]  /*95a0*/  STS [R10+0x1280], R2 ;  /* 0x001280020a007388 */ /* 0x0007e20000000800 */
[----:B-1----:R-:W-:Y:S02]  /*95b0*/  F2FP.PACK_AB R0, R31, R30 ;  /* 0x0000001e1f00723e */ /* 0x002fe400000000ff */
[----:B--2---:R-:W-:-:S03]  /*95c0*/  F2FP.PACK_AB R3, R125, R124 ;  /* 0x0000007c7d03723e */ /* 0x004fc600000000ff */
[----:B------:R1:W-:Y:S01]  /*95d0*/  STS [R7+0x1000], R0 ;  /* 0x0010000007007388 */ /* 0x0003e20000000800 */
[----:B---3--:R-:W-:-:S03]  /*95e0*/  F2FP.PACK_AB R2, R131, R130 ;  /* 0x000000828302723e */ /* 0x008fc600000000ff */
[----:B------:R2:W-:Y:S04]  /*95f0*/  STS [R7+0x1200], R4 ;  /* 0x0012000407007388 */ /* 0x0005e80000000800 */
[----:B----4-:R3:W-:Y:S04]  /*9600*/  STS [R6+0x80], R3 ;  /* 0x0000800306007388 */ /* 0x0107e80000000800 */
[----:B------:R4:W-:Y:S01]  /*9610*/  STS [R6+0x280], R2 ;  /* 0x0002800206007388 */ /* 0x0009e20000000800 */
[----:B-1----:R-:W-:Y:S02]  /*9620*/  F2FP.PACK_AB R0, R129, R128 ;  /* 0x000000808100723e */ /* 0x002fe400000000ff */
[----:B--2---:R-:W-:-:S03]  /*9630*/  F2FP.PACK_AB R4, R33, R32 ;  /* 0x000000202104723e */ /* 0x004fc600000000ff */
[----:B------:R1:W-:Y:S01]  /*9640*/  STS [R12], R0 ;  /* 0x000000000c007388 */ /* 0x0003e20000000800 */
[----:B---3--:R-:W-:Y:S02]  /*9650*/  F2FP.PACK_AB R3, R97, R96 ;  /* 0x000000606103723e */ /* 0x008fe400000000ff */
[----:B----4-:R-:W-:-:S03]  /*9660*/  F2FP.PACK_AB R2, R69, R68 ;  /* 0x000000444502723e */ /* 0x010fc600000000ff */
[----:B------:R2:W-:Y:S04]  /*9670*/  STS [R12+0x200], R3 ;  /* 0x000200030c007388 */ /* 0x0005e80000000800 */
[----:B------:R3:W-:Y:S04]  /*9680*/  STS [R6+0x1080], R4 ;  /* 0x0010800406007388 */ /* 0x0007e80000000800 */
[----:B------:R4:W-:Y:S01]  /*9690*/  STS [R6+0x1280], R2 ;  /* 0x0012800206007388 */ /* 0x0009e20000000800 */
[----:B-1----:R-:W-:-:S05]  /*96a0*/  F2FP.PACK_AB R0, R35, R34 ;  /* 0x000000222300723e */ /* 0x002fca00000000ff */
[----:B------:R1:W-:Y:S01]  /*96b0*/  STS [R12+0x1000], R0 ;  /* 0x001000000c007388 */ /* 0x0003e20000000800 */
[----:B--2---:R-:W-:Y:S02]  /*96c0*/  F2FP.PACK_AB R3, R141, R140 ;  /* 0x0000008c8d03723e */ /* 0x004fe400000000ff */
        /* <DEDUP_REMOVED lines=19> */
[----:B------:R3:W-:Y:S01]  /*9800*/  STS [R6+0x2080], R3 ;  /* 0x0020800306007388 */ /* 0x0007e20000000800 */
[----:B-1----:R-:W-:-:S03]  /*9810*/  F2FP.PACK_AB R0, R161, R160 ;  /* 0x000000a0a100723e */ /* 0x002fc600000000ff */
[----:B------:R1:W-:Y:S04]  /*9820*/  STS [R6+0x2280], R2 ;  /* 0x0022800206007388 */ /* 0x0003e80000000800 */
[----:B------:R4:W-:Y:S01]  /*9830*/  STS [R12+0x2000], R0 ;  /* 0x002000000c007388 */ /* 0x0009e20000000800 */
[----:B--2---:R-:W-:Y:S02]  /*9840*/  F2FP.PACK_AB R4, R39, R38 ;  /* 0x000000262704723e */ /* 0x004fe400000000ff */
[----:B---3--:R-:W-:Y:S02]  /*9850*/  F2FP.PACK_AB R3, R127, R126 ;  /* 0x0000007e7f03723e */ /* 0x008fe400000000ff */
[----:B-1----:R-:W-:-:S03]  /*9860*/  F2FP.PACK_AB R2, R59, R58 ;  /* 0x0000003a3b02723e */ /* 0x002fc600000000ff */
[----:B------:R1:W-:Y:S01]  /*9870*/  STS [R12+0x2200], R3 ;  /* 0x002200030c007388 */ /* 0x0003e20000000800 */
[----:B----4-:R-:W-:-:S03]  /*9880*/  F2FP.PACK_AB R0, R41, R40 ;  /* 0x000000282900723e */ /* 0x010fc600000000ff */
[----:B------:R2:W-:Y:S04]  /*9890*/  STS [R6+0x3080], R4 ;  /* 0x0030800406007388 */ /* 0x0005e80000000800 */
[----:B------:R3:W-:Y:S04]  /*98a0*/  STS [R6+0x3280], R2 ;  /* 0x0032800206007388 */ /* 0x0007e80000000800 */
[----:B------:R4:W-:Y:S04]  /*98b0*/  STS [R12+0x3000], R0 ;  /* 0x003000000c007388 */ /* 0x0009e80000000800 */
[----:B------:R-:W-:Y:S01]  /*98c0*/  STS [R12+0x3200], R5 ;  /* 0x003200050c007388 */ /* 0x000fe20000000800 */
[----:B-1----:R-:W-:-:S02]  /*98d0*/  F2FP.PACK_AB R3, R169, R168 ;  /* 0x000000a8a903723e */ /* 0x002fc400000000ff */
[----:B--2---:R-:W-:Y:S02]  /*98e0*/  F2FP.PACK_AB R4, R101, R100 ;  /* 0x000000646504723e */ /* 0x004fe400000000ff */
[----:B---3--:R-:W-:-:S03]  /*98f0*/  F2FP.PACK_AB R2, R167, R166 ;  /* 0x000000a6a702723e */ /* 0x008fc600000000ff */
[----:B------:R1:W-:Y:S01]  /*9900*/  STS [R10+0x4080], R4 ;  /* 0x004080040a007388 */ /* 0x0003e20000000800 */
[----:B----4-:R-:W-:-:S03]  /*9910*/  F2FP.PACK_AB R0, R143, R142 ;  /* 0x0000008e8f00723e */ /* 0x010fc600000000ff */
[----:B------:R2:W-:Y:S04]  /*9920*/  STS [R10+0x4280], R3 ;  /* 0x004280030a007388 */ /* 0x0005e80000000800 */
[----:B------:R3:W-:Y:S04]  /*9930*/  STS [R7+0x4000], R2 ;  /* 0x0040000207007388 */ /* 0x0007e80000000800 */
[----:B------:R4:W-:Y:S01]  /*9940*/  STS [R7+0x4200], R0 ;  /* 0x0042000007007388 */ /* 0x0009e20000000800 */
[----:B-1----:R-:W-:Y:S02]  /*9950*/  F2FP.PACK_AB R4, R67, R66 ;  /* 0x000000424304723e */ /* 0x002fe400000000ff */
[----:B--2---:R-:W-:-:S03]  /*9960*/  F2FP.PACK_AB R3, R71, R70 ;  /* 0x000000464703723e */ /* 0x004fc600000000ff */
[----:B------:R-:W-:Y:S01]  /*9970*/  STS [R10+0x5080], R4 ;  /* 0x005080040a007388 */ /* 0x000fe20000000800 */
[----:B---3--:R-:W-:-:S03]  /*9980*/  F2FP.PACK_AB R2, R53, R52 ;  /* 0x000000343502723e */ /* 0x008fc600000000ff */
[----:B------:R1:W-:Y:S01]  /*9990*/  STS [R10+0x5280], R3 ;  /* 0x005280030a007388 */ /* 0x0003e20000000800 */
[----:B----4-:R-:W-:-:S03]  /*99a0*/  F2FP.PACK_AB R0, R63, R62 ;  /* 0x0000003e3f00723e */ /* 0x010fc600000000ff */
[----:B------:R2:W-:Y:S04]  /*99b0*/  STS [R7+0x5000], R2 ;  /* 0x0050000207007388 */ /* 0x0005e80000000800 */
[----:B------:R3:W-:Y:S01]  /*99c0*/  STS [R7+0x5200], R0 ;  /* 0x0052000007007388 */ /* 0x0007e20000000800 */
[----:B-1----:R-:W-:-:S03]  /*99d0*/  F2FP.PACK_AB R3, R85, R84 ;  /* 0x000000545503723e */ /* 0x002fc600000000ff */
[----:B------:R-:W4:Y:S01]  /*99e0*/  LDL.LU R10, [R1+0x18] ;  /* 0x00001800010a7983 */ /* 0x000f220000300800 */
[----:B------:R-:W-:Y:S02]  /*99f0*/  @P1 LEA R4, P0, R9, c[0x0][0x508], 0x2 ;  /* 0x0001420009041a11 */ /* 0x000fe400078010ff */
[----:B--2---:R-:W-:Y:S01]  /*9a00*/  F2FP.PACK_AB R2, R87, R86 ;  /* 0x000000565702723e */ /* 0x004fe200000000ff */
[----:B------:R1:W-:Y:S01]  /*9a10*/  STS [R6+0x4080], R3 ;  /* 0x0040800306007388 */ /* 0x0003e20000000800 */
[----:B------:R-:W-:Y:S02]  /*9a20*/  @P1 LEA.HI.X R5, R9, c[0x0][0x50c], R8, 0x2, P0 ;  /* 0x0001430009051a11 */ /* 0x000fe400000f1408 */
[----:B---3--:R-:W-:Y:S01]  /*9a30*/  F2FP.PACK_AB R0, R81, R80 ;  /* 0x000000505100723e */ /* 0x008fe200000000ff */
[----:B------:R2:W-:Y:S04]  /*9a40*/  STS [R6+0x4280], R2 ;  /* 0x0042800206007388 */ /* 0x0005e80000000800 */
[----:B------:R3:W-:Y:S01]  /*9a50*/  STS [R12+0x4000], R0 ;  /* 0x004000000c007388 */ /* 0x0007e20000000800 */
[----:B-1----:R-:W-:-:S02]  /*9a60*/  F2FP.PACK_AB R3, R83, R82 ;  /* 0x000000525303723e */ /* 0x002fc400000000ff */
[----:B--2---:R-:W-:-:S03]  /*9a70*/  F2FP.PACK_AB R2, R43, R42 ;  /* 0x0000002a2b02723e */ /* 0x004fc600000000ff */
[----:B------:R1:W-:Y:S01]  /*9a80*/  STS [R12+0x4200], R3 ;  /* 0x004200030c007388 */ /* 0x0003e20000000800 */
[----:B---3--:R-:W-:-:S03]  /*9a90*/  F2FP.PACK_AB R0, R55, R54 ;  /* 0x000000363700723e */ /* 0x008fc600000000ff */
[----:B------:R2:W-:Y:S04]  /*9aa0*/  STS [R6+0x5080], R2 ;  /* 0x0050800206007388 */ /* 0x0005e80000000800 */
[----:B------:R3:W-:Y:S01]  /*9ab0*/  STS [R6+0x5280], R0 ;  /* 0x0052800006007388 */ /* 0x0007e20000000800 */
[----:B-1----:R-:W-:Y:S01]  /*9ac0*/  F2FP.PACK_AB R3, R27, R26 ;  /* 0x0000001a1b03723e */ /* 0x002fe200000000ff */
[----:B--2---:R-:W-:-:S04]  /*9ad0*/  IMAD.MOV.U32 R2, RZ, RZ, RZ ;  /* 0x000000ffff027224 */ /* 0x004fc800078e00ff */
[----:B------:R1:W-:Y:S01]  /*9ae0*/  STS [R12+0x5000], R3 ;  /* 0x005000030c007388 */ /* 0x0003e20000000800 */
[----:B---3--:R-:W-:Y:S01]  /*9af0*/  F2FP.PACK_AB R0, R45, R44 ;  /* 0x0000002c2d00723e */ /* 0x008fe200000000ff */
[----:B------:R-:W-:-:S04]  /*9b00*/  IMAD.MOV.U32 R6, RZ, RZ, 0x4 ;  /* 0x00000004ff067424 */ /* 0x000fc800078e00ff */
[----:B------:R2:W-:Y:S01]  /*9b10*/  STS [R12+0x5200], R0 ;  /* 0x005200000c007388 */ /* 0x0005e20000000800 */
[----:B------:R-:W-:-:S03]  /*9b20*/  IMAD.WIDE R6, R9, R6, c[0x0][0x500] ;  /* 0x0001400009067625 */ /* 0x000fc600078e0206 */
[----:B------:R-:W-:Y:S06]  /*9b30*/  BAR.SYNC.DEFER_BLOCKING 0x1, 0x80 ;  /* 0x0042000000007b1d */ /* 0x000fec0000010000 */
[----:B------:R2:W5:Y:S04]  /*9b40*/  @P1 LDG.E R11, [R4.64] ;  /* 0x00000006040b1981 */ /* 0x000568000c1e1900 */
[----:B------:R2:W5:Y:S01]  /*9b50*/  @P2 LDG.E R2, [R6.64] ;  /* 0x0000000606022981 */ /* 0x000562000c1e1900 */
[----:B----4-:R-:W-:-:S04]  /*9b60*/  ISETP.NE.AND P0, PT, R10, RZ, PT ;  /* 0x000000ff0a00720c */ /* 0x010fc80003f05270 */
[----:B-1----:R-:W-:Y:S01]  /*9b70*/  SEL R3, R10, c[0x0][0x3d4], P0 ;  /* 0x0000f5000a037a07 */ /* 0x002fe20000000000 */
[----:B------:R-:W-:Y:S05]  /*9b80*/  @P1 BRA `(.L_x_61) ;  /* 0x0000004000001947 */ /* 0x000fea0003800000 */
[----:B--2---:R-:W-:Y:S05]  /*9b90*/  @!P2 BRA `(.L_x_61) ;  /* 0x000000300000a947 */ /* 0x004fea0003800000 */
[----:B------:R1:W2:Y:S04]  /*9ba0*/  LDG.E R0, [R6.64] ;  /* 0x0000000606007981 */ /* 0x0002a8000c1e1900 */
[----:B-1----:R-:W2:Y:S02]  /*9bb0*/  LDG.E R6, [R6.64+0x4] ;  /* 0x0000040606067981 */ /* 0x002ea4000c1e1900 */
[----:B--2--5:R-:W-:Y:S02]  /*9bc0*/  IADD3 R11, -R0, R6, RZ ;  /* 0x00000006000b7210 */ /* 0x024fe40007ffe1ff */
.L_x_61:
[----:B--2---:R-:W2:Y:S04]  /*9bd0*/  LDL R4, [R1+0xb0] ;  /* 0x0000b00001047983 */ /* 0x004ea80000100800 */
[----:B------:R-:W2:Y:S04]  /*9be0*/  LDL R75, [R1+0x14] ;  /* 0x00001400014b7983 */ /* 0x000ea80000100800 */
[----:B------:R-:W3:Y:S04]  /*9bf0*/  LDL R77, [R1+0x20] ;  /* 0x00002000014d7983 */ /* 0x000ee80000100800 */
[----:B------:R-:W4:Y:S04]  /*9c00*/  LDL R13, [R1+0x74] ;  /* 0x00007400010d7983 */ /* 0x000f280000100800 */
[----:B------:R-:W3:Y:S04]  /*9c10*/  LDL R78, [R1+0xac] ;  /* 0x0000ac00014e7983 */ /* 0x000ee80000100800 */
[----:B------:R-:W4:Y:S01]  /*9c20*/  LDL.LU R76, [R1+0x24] ;  /* 0x00002400014c7983 */ /* 0x000f220000300800 */
[----:B------:R-:W-:Y:S01]  /*9c30*/  IMAD.MOV.U32 R0, RZ, RZ, 0x368 ;  /* 0x00000368ff007424 */ /* 0x000fe200078e00ff */
[----:B------:R-:W-:-:S04]  /*9c40*/  ISETP.GT.AND P2, PT, R3, 0x1, PT ;  /* 0x000000010300780c */ /* 0x000fc80003f44270 */
[----:B------:R-:W-:-:S04]  /*9c50*/  SEL R0, R0, 0x328, P2 ;  /* 0x0000032800007807 */ /* 0x000fc80001000000 */
[----:B------:R1:W1:Y:S08]  /*9c60*/  LDC.64 R6, c[0x0][R0+0x170] ;  /* 0x00005c0000067b82 */ /* 0x0002700000000a00 */
[----:B------:R1:W3:Y:S08]  /*9c70*/  LDC.64 R14, c[0x0][R0+0x168] ;  /* 0x00005a00000e7b82 */ /* 0x0002f00000000a00 */
[----:B------:R1:W2:Y:S08]  /*9c80*/  LDC.64 R18, c[0x0][R0+0x178] ;  /* 0x00005e0000127b82 */ /* 0x0002b00000000a00 */
[----:B------:R1:W2:Y:S01]  /*9c90*/  LDC.64 R20, c[0x0][R0+0x160] ;  /* 0x0000580000147b82 */ /* 0x0002a20000000a00 */
[----:B------:R-:W-:-:S04]  /*9ca0*/  ISETP.NE.U32.AND P0, PT, RZ, c[0x0][0x500], PT ;  /* 0x00014000ff007a0c */ /* 0x000fc80003f05070 */
[----:B------:R-:W-:Y:S01]  /*9cb0*/  ISETP.NE.AND.EX P0, PT, RZ, c[0x0][0x504], PT, P0 ;  /* 0x00014100ff007a0c */ /* 0x000fe20003f05300 */
[----:B-1----:R-:W-:-:S05]  /*9cc0*/  IMAD.MOV.U32 R0, RZ, RZ, c[0x0][0x4e8] ;  /* 0x00013a00ff007624 */ /* 0x002fca00078e00ff */
[----:B------:R-:W-:Y:S02]  /*9cd0*/  ISETP.NE.AND P5, PT, R0, 0x1, PT ;  /* 0x000000010000780c */ /* 0x000fe40003fa5270 */
[----:B------:R-:W-:-:S05]  /*9ce0*/  SEL R0, R9, RZ, !P0 ;  /* 0x000000ff09007207 */ /* 0x000fca0004000000 */
[----:B------:R-:W-:Y:S01]  /*9cf0*/  IMAD R3, R7, R0, RZ ;  /* 0x0000000007037224 */ /* 0x000fe200078e02ff */
[----:B------:R-:W1:Y:S01]  /*9d00*/  S2R R79, SR_TID.X ;  /* 0x00000000004f7919 */ /* 0x000e620000002100 */
[----:B-----5:R-:W-:Y:S02]  /*9d10*/  SHF.R.S32.HI R17, RZ, 0x1f, R2 ;  /* 0x0000001fff117819 */ /* 0x020fe40000011402 */
[----:B-1----:R-:W-:-:S04]  /*9d20*/  SHF.R.S32.HI R16, RZ, 0x1f, R79 ;  /* 0x0000001fff107819 */ /* 0x002fc8000001144f */
[----:B------:R-:W-:-:S04]  /*9d30*/  LEA.HI R16, R16, R79, RZ, 0x5 ;  /* 0x0000004f10107211 */ /* 0x000fc800078f28ff */
[----:B------:R-:W-:-:S05]  /*9d40*/  LOP3.LUT R16, R16, 0xffffffe0, RZ, 0xc0, !PT ;  /* 0xffffffe010107812 */ /* 0x000fca00078ec0ff */
[----:B------:R-:W-:Y:S02]  /*9d50*/  IMAD.IADD R16, R79, 0x1, -R16 ;  /* 0x000000014f107824 */ /* 0x000fe400078e0a10 */
[----:B--2---:R-:W-:Y:S01]  /*9d60*/  IMAD R10, R75, 0x80, R4 ;  /* 0x000000804b0a7824 */ /* 0x004fe200078e0204 */
[----:B------:R-:W-:-:S03]  /*9d70*/  SEL R4, R8, RZ, !P0 ;  /* 0x000000ff08047207 */ /* 0x000fc60004000000 */
[----:B------:R-:W-:-:S04]  /*9d80*/  @P5 IMAD.HI.U32 R8, R10, c[0x0][0x4ec], RZ ;  /* 0x00013b000a085a27 */ /* 0x000fc800078e00ff */
[C---:B------:R-:W-:Y:S02]  /*9d90*/  IMAD R12, R6.reuse, R4, R3 ;  /* 0x00000004060c7224 */ /* 0x040fe400078e0203 */
[----:B------:R-:W-:-:S04]  /*9da0*/  IMAD.WIDE.U32 R4, R6, R0, RZ ;  /* 0x0000000006047225 */ /* 0x000fc800078e00ff */
[----:B---3--:R-:W-:-:S04]  /*9db0*/  IMAD.WIDE.U32 R6, R14, R77, RZ ;  /* 0x0000004d0e067225 */ /* 0x008fc800078e00ff */
[----:B------:R-:W-:Y:S01]  /*9dc0*/  IMAD.MOV.U32 R3, RZ, RZ, R10 ;  /* 0x000000ffff037224 */ /* 0x000fe200078e000a */
[----:B------:R-:W-:Y:S01]  /*9dd0*/  @P5 SHF.R.U32.HI R3, RZ, c[0x0][0x4f0], R8 ;  /* 0x00013c00ff035a19 */ /* 0x000fe20000011608 */
[----:B------:R-:W-:Y:S01]  /*9de0*/  IMAD R9, R15, R77, RZ ;  /* 0x0000004d0f097224 */ /* 0x000fe200078e02ff */
[----:B----4-:R-:W-:Y:S01]  /*9df0*/  SEL R8, R13, RZ, P2 ;  /* 0x000000ff0d087207 */ /* 0x010fe20001000000 */
[----:B------:R-:W-:Y:S01]  /*9e00*/  IMAD.IADD R12, R5, 0x1, R12 ;  /* 0x00000001050c7824 */ /* 0x000fe200078e020c */
[----:B------:R-:W-:Y:S01]  /*9e10*/  IADD3 R13, P1, P0, R4, R6, R2 ;  /* 0x00000006040d7210 */ /* 0x000fe2000783e002 */
[----:B------:R-:W-:Y:S02]  /*9e20*/  IMAD.IADD R4, R7, 0x1, R9 ;  /* 0x0000000107047824 */ /* 0x000fe400078e0209 */
[----:B------:R-:W-:Y:S02]  /*9e30*/  IMAD R9, R19, R8, RZ ;  /* 0x0000000813097224 */ /* 0x000fe400078e02ff */
[----:B------:R-:W-:-:S02]  /*9e40*/  IMAD.MOV R5, RZ, RZ, -R3 ;  /* 0x000000ffff057224 */ /* 0x000fc400078e0a03 */
[----:B------:R-:W-:Y:S01]  /*9e50*/  IMAD.WIDE.U32 R6, R18, R8, RZ ;  /* 0x0000000812067225 */ /* 0x000fe200078e00ff */
[----:B------:R-:W-:-:S03]  /*9e60*/  IADD3.X R12, R12, R4, R17, P1, P0 ;  /* 0x000000040c0c7210 */ /* 0x000fc60000fe0411 */
[----:B------:R-:W-:Y:S01]  /*9e70*/  IMAD R4, R5, c[0x0][0x4e8], R10 ;  /* 0x00013a0005047a24 */ /* 0x000fe200078e020a */
[----:B------:R-:W-:Y:S01]  /*9e80*/  IADD3 R6, P1, P0, R3, R13, R6 ;  /* 0x0000000d03067210 */ /* 0x000fe2000783e006 */
[----:B------:R-:W-:Y:S01]  /*9e90*/  IMAD.IADD R9, R7, 0x1, R9 ;  /* 0x0000000107097824 */ /* 0x000fe200078e0209 */
[----:B------:R-:W-:Y:S01]  /*9ea0*/  SHF.R.S32.HI R5, RZ, 0x1f, R3 ;  /* 0x0000001fff057819 */ /* 0x000fe20000011403 */
[----:B------:R-:W-:Y:S01]  /*9eb0*/  IMAD R3, R21, R4, RZ ;  /* 0x0000000415037224 */ /* 0x000fe200078e02ff */
[----:B------:R-:W-:Y:S02]  /*9ec0*/  SHF.R.S32.HI R8, RZ, 0x1f, R4 ;  /* 0x0000001fff087819 */ /* 0x000fe40000011404 */
[----:B------:R-:W-:Y:S01]  /*9ed0*/  IADD3.X R7, R5, R12, R9, P1, P0 ;  /* 0x0000000c05077210 */ /* 0x000fe20000fe0409 */
[----:B------:R-:W-:Y:S02]  /*9ee0*/  IMAD.MOV.U32 R9, RZ, RZ, c[0x0][0x4a8] ;  /* 0x00012a00ff097624 */ /* 0x000fe400078e00ff */
[----:B------:R-:W-:-:S02]  /*9ef0*/  IMAD R3, R20, R8, R3 ;  /* 0x0000000814037224 */ /* 0x000fc400078e0203 */
[----:B------:R-:W-:Y:S01]  /*9f00*/  IMAD.WIDE.U32 R4, R20, R4, R6 ;  /* 0x0000000414047225 */ /* 0x000fe200078e0006 */
[----:B------:R-:W-:-:S03]  /*9f10*/  SEL R6, R9, c[0x0][0x450], P2 ;  /* 0x0001140009067a07 */ /* 0x000fc60001000000 */
[----:B------:R-:W-:Y:S02]  /*9f20*/  IMAD.MOV.U32 R7, RZ, RZ, c[0x0][0x4ac] ;  /* 0x00012b00ff077624 */ /* 0x000fe400078e00ff */
[----:B------:R-:W-:Y:S01]  /*9f30*/  IMAD.IADD R3, R5, 0x1, R3 ;  /* 0x0000000105037824 */ /* 0x000fe200078e0203 */
[----:B------:R-:W-:Y:S02]  /*9f40*/  LEA R5, P0, R4, R6, 0x2 ;  /* 0x0000000604057211 */ /* 0x000fe400078010ff */
[----:B------:R-:W-:-:S04]  /*9f50*/  SEL R7, R7, c[0x0][0x454], P2 ;  /* 0x0001150007077a07 */ /* 0x000fc80001000000 */
[----:B------:R-:W-:Y:S01]  /*9f60*/  LEA.HI.X R3, R4, R7, R3, 0x2, P0 ;  /* 0x0000000704037211 */ /* 0x000fe200000f1403 */
[----:B------:R-:W-:Y:S04]  /*9f70*/  SHFL.IDX PT, R14, R5, RZ, 0x1c1f ;  /* 0x001c1fff050e7589 */ /* 0x000fe800000e0000 */
[----:B------:R-:W1:Y:S04]  /*9f80*/  SHFL.IDX PT, R15, R3, RZ, 0x1c1f ;  /* 0x001c1fff030f7589 */ /* 0x000e6800000e0000 */
[----:B------:R-:W-:Y:S04]  /*9f90*/  SHFL.IDX PT, R12, R5, 0x1, 0x1c1f ;  /* 0x003c1f00050c7f89 */ /* 0x000fe800000e0000 */
[----:B------:R-:W2:Y:S04]  /*9fa0*/  SHFL.IDX PT, R13, R3, 0x1, 0x1c1f ;  /* 0x003c1f00030d7f89 */ /* 0x000ea800000e0000 */
[----:B------:R-:W-:Y:S04]  /*9fb0*/  SHFL.IDX PT, R9, R3, 0x2, 0x1c1f ;  /* 0x005c1f0003097f89 */ /* 0x000fe800000e0000 */
[----:B------:R3:W-:Y:S01]  /*9fc0*/  SHFL.IDX PT, R7, R3, 0x3, 0x1c1f ;  /* 0x007c1f0003077f89 */ /* 0x0007e200000e0000 */
[----:B------:R-:W-:Y:S01]  /*9fd0*/  IMAD R4, R11, c[0x0][0x4e8], RZ ;  /* 0x00013a000b047a24 */ /* 0x000fe200078e02ff */
[----:B------:R-:W-:-:S02]  /*9fe0*/  LOP3.LUT P0, RZ, R16, 0x3, RZ, 0xc0, !PT ;  /* 0x0000000310ff7812 */ /* 0x000fc4000780c0ff */
[----:B------:R-:W4:Y:S01]  /*9ff0*/  SHFL.IDX PT, R8, R5, 0x2, 0x1c1f ;  /* 0x005c1f0005087f89 */ /* 0x000f2200000e0000 */
[----:B---3--:R-:W-:-:S05]  /*a000*/  IMAD R3, R75, 0x80, R78 ;  /* 0x000000804b037824 */ /* 0x008fca00078e024e */
[C---:B------:R-:W-:Y:S02]  /*a010*/  IADD3 R16, R3.reuse, 0x8, RZ ;  /* 0x0000000803107810 */ /* 0x040fe40007ffe0ff */
[CC--:B------:R-:W-:Y:S02]  /*a020*/  ISETP.GE.OR P4, PT, R3.reuse, R4.reuse, P0 ;  /* 0x000000040300720c */ /* 0x0c0fe40000786670 */
[----:B------:R-:W-:Y:S02]  /*a030*/  IADD3 R11, R3, 0x40, RZ ;  /* 0x00000040030b7810 */ /* 0x000fe40007ffe0ff */
[-C--:B------:R-:W-:Y:S02]  /*a040*/  ISETP.GE.OR P3, PT, R16, R4.reuse, P0 ;  /* 0x000000041000720c */ /* 0x080fe40000766670 */
[CC--:B------:R-:W-:Y:S01]  /*a050*/  ISETP.GE.OR P1, PT, R11.reuse, R4.reuse, P0 ;  /* 0x000000040b00720c */ /* 0x0c0fe20000726670 */
[----:B------:R3:W3:Y:S06]  /*a060*/  SHFL.IDX PT, R6, R5, 0x3, 0x1c1f ;  /* 0x007c1f0005067f89 */ /* 0x0006ec00000e0000 */
[----:B-1----:R1:W-:Y:S04]  /*a070*/  @!P4 ST.E [R14.64], R23 ;  /* 0x000000170e00c985 */ /* 0x0023e8000c101906 */
[----:B--2---:R1:W-:Y:S01]  /*a080*/  @!P3 ST.E [R12.64], R24 ;  /* 0x000000180c00b985 */ /* 0x0043e2000c101906 */
[----:B------:R-:W-:-:S03]  /*a090*/  ISETP.GE.AND P3, PT, R11, R4, PT ;  /* 0x000000040b00720c */ /* 0x000fc60003f66270 */
[----:B----4-:R1:W-:Y:S01]  /*a0a0*/  @!P1 ST.E [R8.64], R25 ;  /* 0x0000001908009985 */ /* 0x0103e2000c101906 */
[----:B------:R-:W-:Y:S02]  /*a0b0*/  LOP3.LUT R76, R76, 0xfffffffd, RZ, 0xc0, !PT ;  /* 0xfffffffd4c4c7812 */ /* 0x000fe400078ec0ff */
[----:B---3--:R-:W-:-:S04]  /*a0c0*/  IADD3 R5, R3, 0x48, RZ ;  /* 0x0000004803057810 */ /* 0x008fc80007ffe0ff */
[----:B------:R-:W-:Y:S02]  /*a0d0*/  ISETP.GE.AND P1, PT, R5, R4, PT ;  /* 0x000000040500720c */ /* 0x000fe40003f26270 */
[----:B------:R-:W-:-:S04]  /*a0e0*/  LOP3.LUT R76, R76, 0xfffffffe, RZ, 0xc0, !PT ;  /* 0xfffffffe4c4c7812 */ /* 0x000fc800078ec0ff */
[----:B------:R-:W-:-:S07]  /*a0f0*/  @P3 LOP3.LUT R76, R76, 0x1, RZ, 0xfc, !PT ;  /* 0x000000014c4c3812 */ /* 0x000fce00078efcff */
[----:B------:R-:W-:-:S05]  /*a100*/  @P1 LOP3.LUT R76, R76, 0x2, RZ, 0xfc, !PT ;  /* 0x000000024c4c1812 */ /* 0x000fca00078efcff */
[----:B------:R1:W-:Y:S01]  /*a110*/  STL [R1+0x24], R76 ;  /* 0x0000244c01007387 */ /* 0x0003e20000100800 */
[-C--:B------:R-:W-:Y:S02]  /*a120*/  ISETP.GE.OR P0, PT, R5, R4.reuse, P0 ;  /* 0x000000040500720c */ /* 0x080fe40000706670 */
[----:B------:R-:W-:-:S11]  /*a130*/  ISETP.GE.AND P6, PT, R16, R4, PT ;  /* 0x000000041000720c */ /* 0x000fd60003fc6270 */
[----:B------:R1:W-:Y:S01]  /*a140*/  @!P0 ST.E [R6.64], R22 ;  /* 0x0000001606008985 */ /* 0x0003e2000c101906 */
[----:B------:R-:W-:Y:S01]  /*a150*/  ISETP.GE.AND P0, PT, R3, R4, PT ;  /* 0x000000040300720c */ /* 0x000fe20003f06270 */
[----:B------:R-:W-:Y:S05]  /*a160*/  @P2 BRA `(.L_x_62) ;  /* 0x0000093000002947 */ /* 0x000fea0003800000 */
[----:B------:R-:W2:Y:S04]  /*a170*/  LDL R18, [R1+0x78] ;  /* 0x0000780001127983 */ /* 0x000ea80000100800 */
[----:B------:R-:W3:Y:S01]  /*a180*/  S2R R79, SR_TID.X ;  /* 0x00000000004f7919 */ /* 0x000ee20000002100 */
[----:B------:R-:W-:Y:S02]  /*a190*/  IMAD R3, R17, c[0x0][0x3a0], RZ ;  /* 0x0000e80011037a24 */ /* 0x000fe400078e02ff */
[----:B-1----:R-:W-:-:S04]  /*a1a0*/  IMAD.WIDE.U32 R6, R2, c[0x0][0x3a0], RZ ;  /* 0x0000e80002067a25 */ /* 0x002fc800078e00ff */
[----:B------:R-:W-:Y:S01]  /*a1b0*/  IMAD R2, R2, c[0x0][0x3a4], R3 ;  /* 0x0000e90002027a24 */ /* 0x000fe200078e0203 */
[--C-:B---3--:R-:W-:Y:S02]  /*a1c0*/  SHF.R.S32.HI R78, RZ, 0x1f, R79.reuse ;  /* 0x0000001fff4e7819 */ /* 0x108fe4000001144f */
[----:B------:R-:W-:Y:S02]  /*a1d0*/  SHF.R.S32.HI R76, RZ, 0x1f, R79 ;  /* 0x0000001fff4c7819 */ /* 0x000fe4000001144f */
[-C--:B------:R-:W-:Y:S02]  /*a1e0*/  LEA.HI R78, R78, R79.reuse, RZ, 0x2 ;  /* 0x0000004f4e4e7211 */ /* 0x080fe400078f10ff */
[----:B------:R-:W-:Y:S02]  /*a1f0*/  LEA.HI R76, R76, R79, RZ, 0x2 ;  /* 0x0000004f4c4c7211 */ /* 0x000fe400078f10ff */
[----:B------:R-:W-:Y:S02]  /*a200*/  LOP3.LUT R78, R78, 0xfffffffc, RZ, 0xc0, !PT ;  /* 0xfffffffc4e4e7812 */ /* 0x000fe400078ec0ff */
[----:B------:R-:W-:-:S02]  /*a210*/  SHF.R.S32.HI R76, RZ, 0x2, R76 ;  /* 0x00000002ff4c7819 */ /* 0x000fc4000001144c */
[----:B------:R-:W-:Y:S01]  /*a220*/  IADD3 R78, -R78, R79, RZ ;  /* 0x0000004f4e4e7210 */ /* 0x000fe20007ffe1ff */
[----:B------:R-:W-:-:S03]  /*a230*/  IMAD.IADD R3, R7, 0x1, R2 ;  /* 0x0000000107037824 */ /* 0x000fc600078e0202 */
[----:B------:R-:W-:Y:S01]  /*a240*/  LEA R5, R78, R76, 0x5 ;  /* 0x0000004c4e057211 */ /* 0x000fe200078e28ff */
[----:B------:R-:W-:-:S03]  /*a250*/  IMAD.MOV.U32 R2, RZ, RZ, R6 ;  /* 0x000000ffff027224 */ /* 0x000fc600078e0006 */
[----:B------:R-:W-:Y:S01]  /*a260*/  LEA R5, R75, R5, 0x7 ;  /* 0x000000054b057211 */ /* 0x000fe200078e38ff */
[----:B------:R-:W-:Y:S01]  /*a270*/  IMAD.WIDE.U32 R6, R77, c[0x0][0x3e8], R2 ;  /* 0x0000fa004d067a25 */ /* 0x000fe200078e0002 */
[----:B------:R-:W-:-:S03]  /*a280*/  SHF.R.S32.HI R3, RZ, 0x1f, R0 ;  /* 0x0000001fff037819 */ /* 0x000fc60000011400 */
[----:B------:R-:W-:Y:S01]  /*a290*/  @P5 IMAD.HI.U32 R9, R5, c[0x0][0x4ec], RZ ;  /* 0x00013b0005095a27 */ /* 0x000fe200078e00ff */
[----:B------:R-:W-:-:S03]  /*a2a0*/  MOV R2, R5 ;  /* 0x0000000500027202 */ /* 0x000fc60000000f00 */
[----:B------:R-:W-:Y:S01]  /*a2b0*/  IMAD R7, R77, c[0x0][0x3ec], R7 ;  /* 0x0000fb004d077a24 */ /* 0x000fe200078e0207 */
[----:B------:R-:W-:Y:S01]  /*a2c0*/  @P5 SHF.R.U32.HI R2, RZ, c[0x0][0x4f0], R9 ;  /* 0x00013c00ff025a19 */ /* 0x000fe20000011609 */
[----:B------:R-:W-:Y:S02]  /*a2d0*/  IMAD R8, R3, c[0x0][0x3f0], RZ ;  /* 0x0000fc0003087a24 */ /* 0x000fe400078e02ff */
[----:B------:R-:W-:-:S04]  /*a2e0*/  IMAD.WIDE.U32 R6, R0, c[0x0][0x3f0], R6 ;  /* 0x0000fc0000067a25 */ /* 0x000fc800078e0006 */
[----:B------:R-:W-:Y:S01]  /*a2f0*/  IMAD R9, R0, c[0x0][0x3f4], R8 ;  /* 0x0000fd0000097a24 */ /* 0x000fe200078e0208 */
[----:B------:R-:W-:Y:S02]  /*a300*/  SHF.R.S32.HI R8, RZ, 0x1f, R2 ;  /* 0x0000001fff087819 */ /* 0x000fe40000011402 */
[----:B------:R-:W-:Y:S02]  /*a310*/  IADD3 R0, -R2, RZ, RZ ;  /* 0x000000ff02007210 */ /* 0x000fe40007ffe1ff */
[----:B------:R-:W-:-:S03]  /*a320*/  IADD3 R7, R7, R9, RZ ;  /* 0x0000000907077210 */ /* 0x000fc60007ffe0ff */
[----:B------:R-:W-:-:S05]  /*a330*/  IMAD R0, R0, c[0x0][0x4e8], R5 ;  /* 0x00013a0000007a24 */ /* 0x000fca00078e0205 */
[----:B------:R-:W-:-:S05]  /*a340*/  SHF.R.S32.HI R5, RZ, 0x1f, R0 ;  /* 0x0000001fff057819 */ /* 0x000fca0000011400 */
[----:B------:R-:W-:Y:S01]  /*a350*/  IMAD R5, R5, c[0x0][0x3d8], RZ ;  /* 0x0000f60005057a24 */ /* 0x000fe200078e02ff */
[----:B------:R-:W-:Y:S01]  /*a360*/  LEA R11, R75, R76, 0x7 ;  /* 0x0000004c4b0b7211 */ /* 0x000fe200078e38ff */
[----:B--2---:R-:W-:-:S05]  /*a370*/  IMAD.SHL.U32 R3, R18, 0x2, RZ ;  /* 0x0000000212037824 */ /* 0x004fca00078e00ff */
[----:B------:R-:W1:Y:S04]  /*a380*/  LDS.128 R24, [R3+0x80] ;  /* 0x0000800003187984 */ /* 0x000e680000000c00 */
[----:B------:R-:W2:Y:S04]  /*a390*/  LDS.128 R36, [R3+0x880] ;  /* 0x0008800003247984 */ /* 0x000ea80000000c00 */
[----:B------:R-:W3:Y:S04]  /*a3a0*/  LDS.128 R48, [R3+0x1080] ;  /* 0x0010800003307984 */ /* 0x000ee80000000c00 */
[----:B------:R-:W4:Y:S04]  /*a3b0*/  LDS.128 R60, [R3+0x1880] ;  /* 0x00188000033c7984 */ /* 0x000f280000000c00 */
[----:B------:R-:W1:Y:S04]  /*a3c0*/  LDS.128 R20, [R3+0x2080] ;  /* 0x0020800003147984 */ /* 0x000e680000000c00 */
[----:B------:R-:W1:Y:S04]  /*a3d0*/  LDS.128 R32, [R3+0x2880] ;  /* 0x0028800003207984 */ /* 0x000e680000000c00 */
[----:B------:R-:W1:Y:S04]  /*a3e0*/  LDS.128 R44, [R3+0x3080] ;  /* 0x00308000032c7984 */ /* 0x000e680000000c00 */
[----:B------:R-:W1:Y:S04]  /*a3f0*/  LDS.128 R56, [R3+0x3880] ;  /* 0x0038800003387984 */ /* 0x000e680000000c00 */
[----:B------:R-:W1:Y:S04]  /*a400*/  LDS.128 R16, [R3+0x4080] ;  /* 0x0040800003107984 */ /* 0x000e680000000c00 */
[----:B------:R-:W1:Y:S04]  /*a410*/  LDS.128 R28, [R3+0x4880] ;  /* 0x00488000031c7984 */ /* 0x000e680000000c00 */
[----:B------:R-:W1:Y:S04]  /*a420*/  LDS.128 R40, [R3+0x5080] ;  /* 0x0050800003287984 */ /* 0x000e680000000c00 */
[----:B------:R5:W1:Y:S02]  /*a430*/  LDS.128 R52, [R3+0x5880] ;  /* 0x0058800003347984 */ /* 0x000a640000000c00 */
[----:B-----5:R-:W-:-:S04]  /*a440*/  IMAD R3, R8, c[0x0][0x3e0], RZ ;  /* 0x0000f80008037a24 */ /* 0x020fc800078e02ff */
[C---:B------:R-:W-:Y:S02]  /*a450*/  IMAD R8, R2.reuse, c[0x0][0x3e4], R3 ;  /* 0x0000f90002087a24 */ /* 0x040fe400078e0203 */
[----:B------:R-:W-:-:S04]  /*a460*/  IMAD.WIDE.U32 R2, R2, c[0x0][0x3e0], R6 ;  /* 0x0000f80002027a25 */ /* 0x000fc800078e0006 */
[----:B------:R-:W-:-:S04]  /*a470*/  IMAD.IADD R3, R3, 0x1, R8 ;  /* 0x0000000103037824 */ /* 0x000fc800078e0208 */
[----:B------:R-:W-:-:S04]  /*a480*/  IMAD.WIDE.U32 R2, R0, c[0x0][0x3d8], R2 ;  /* 0x0000f60000027a25 */ /* 0x000fc800078e0002 */
[----:B------:R-:W-:Y:S01]  /*a490*/  IMAD R0, R0, c[0x0][0x3dc], R5 ;  /* 0x0000f70000007a24 */ /* 0x000fe200078e0205 */
[----:B------:R-:W-:-:S04]  /*a4a0*/  LEA R13, P0, R2, c[0x0][0x380], 0x1 ;  /* 0x0000e000020d7a11 */ /* 0x000fc800078008ff */
[----:B------:R-:W-:-:S04]  /*a4b0*/  IADD3 R0, R3, R0, RZ ;  /* 0x0000000003007210 */ /* 0x000fc80007ffe0ff */
[----:B------:R-:W-:Y:S01]  /*a4c0*/  LEA.HI.X R12, R2, c[0x0][0x384], R0, 0x1, P0 ;  /* 0x0000e100020c7a11 */ /* 0x000fe200000f0c00 */
[----:B------:R-:W-:Y:S05]  /*a4d0*/  BRA.DIV ~URZ, `(.L_x_63) ;  /* 0x00003f527f007947 */ /* 0x000fea000b800000 */
[----:B-1234-:R1:W2:Y:S02]  /*a4e0*/  SHFL.IDX PT, R10, R12, RZ, 0x1c1f ;  /* 0x001c1fff0c0a7589 */ /* 0x01e2a400000e0000 */
.L_x_133:
[----:B------:R-:W-:Y:S05]  /*a4f0*/  BRA.DIV ~URZ, `(.L_x_64) ;  /* 0x00003fa27f007947 */ /* 0x000fea000b800000 */
[----:B------:R3:W4:Y:S02]  /*a500*/  SHFL.IDX PT, R0, R13, RZ, 0x1c1f ;  /* 0x001c1fff0d007589 */ /* 0x00072400000e0000 */
.L_x_134:
[----:B------:R-:W-:Y:S01]  /*a510*/  ISETP.GE.AND P0, PT, R11, R4, PT ;  /* 0x000000040b00720c */ /* 0x000fe20003f06270 */
[----:B------:R-:W-:-:S12]  /*a520*/  BSSY B0, `(.L_x_65) ;  /* 0x0000011000007945 */ /* 0x000fd80003800000 */
[----:B------:R-:W-:Y:S05]  /*a530*/  @P0 BRA `(.L_x_66) ;  /* 0x000000f000000947 */ /* 0x000fea0003800000 */
[----:B------:R-:W5:Y:S04]  /*a540*/  LDL R5, [R1] ;  /* 0x0000000001057983 */ /* 0x000f680000100800 */
[----:B---3--:R-:W3:Y:S04]  /*a550*/  LDL R15, [R1+0x6c] ;  /* 0x00006c00010f7983 */ /* 0x008ee80000100800 */
[----:B----4-:R-:W4:Y:S01]  /*a560*/  LDL R14, [R1+0x68] ;  /* 0x00006800010e7983 */ /* 0x010f220000100800 */
[----:B------:R-:W-:Y:S02]  /*a570*/  ISETP.GE.AND P2, PT, R250, c[0x0][0x3c8], PT ;  /* 0x0000f200fa007a0c */ /* 0x000fe40003f46270 */
[----:B------:R-:W-:-:S11]  /*a580*/  ISETP.GE.AND P1, PT, R252, c[0x0][0x3c8], PT ;  /* 0x0000f200fc007a0c */ /* 0x000fd60003f26270 */
[-C--:B------:R-:W-:Y:S02]  /*a590*/  @!P2 LEA R8, P5, R250, R0.reuse, 0x1 ;  /* 0x00000000fa08a211 */ /* 0x080fe400078a08ff */
[----:B------:R-:W-:Y:S02]  /*a5a0*/  @!P1 LEA R6, P4, R252, R0, 0x1 ;  /* 0x00000000fc069211 */ /* 0x000fe400078808ff */
[----:B--2---:R-:W-:-:S05]  /*a5b0*/  @!P2 LEA.HI.X R9, R250, R10, R251, 0x1, P5 ;  /* 0x0000000afa09a211 */ /* 0x004fca00028f0cfb */
[----:B------:R2:W-:Y:S01]  /*a5c0*/  @!P2 ST.E.128 [R8.64], R24 ;  /* 0x000000180800a985 */ /* 0x0005e2000c101d06 */
[----:B-----5:R-:W-:Y:S02]  /*a5d0*/  ISETP.GE.AND P0, PT, R5, c[0x0][0x3c8], PT ;  /* 0x0000f20005007a0c */ /* 0x020fe40003f06270 */
[----:B---3--:R-:W-:-:S11]  /*a5e0*/  @!P1 LEA.HI.X R7, R252, R10, R15, 0x1, P4 ;  /* 0x0000000afc079211 */ /* 0x008fd600020f0c0f */
[----:B------:R-:W-:-:S04]  /*a5f0*/  @!P0 LEA R2, P3, R5, R0, 0x1 ;  /* 0x0000000005028211 */ /* 0x000fc800078608ff */
[----:B----4-:R-:W-:Y:S01]  /*a600*/  @!P0 LEA.HI.X R3, R5, R10, R14, 0x1, P3 ;  /* 0x0000000a05038211 */ /* 0x010fe200018f0c0e */
[----:B------:R2:W-:Y:S04]  /*a610*/  @!P1 ST.E.128 [R6.64], R20 ;  /* 0x0000001406009985 */ /* 0x0005e8000c101d06 */
[----:B------:R2:W-:Y:S04]  /*a620*/  @!P0 ST.E.128 [R2.64], R16 ;  /* 0x0000001002008985 */ /* 0x0005e8000c101d06 */
.L_x_66:
[----:B------:R-:W-:Y:S05]  /*a630*/  BSYNC B0 ;  /* 0x0000000000007941 */ /* 0x000fea0003800000 */
.L_x_65:
[----:B------:R-:W-:Y:S05]  /*a640*/  BRA.DIV ~URZ, `(.L_x_67) ;  /* 0x00003eb27f007947 */ /* 0x000fea000b800000 */
[----:B--2---:R2:W1:Y:S04]  /*a650*/  SHFL.IDX PT, R10, R12, 0x1, 0x1c1f ;  /* 0x003c1f000c0a7f89 */ /* 0x00446800000e0000 */
[----:B----4-:R2:W4:Y:S02]  /*a660*/  SHFL.IDX PT, R0, R13, 0x1, 0x1c1f ;  /* 0x003c1f000d007f89 */ /* 0x01052400000e0000 */
.L_x_135:
[----:B------:R-:W-:Y:S01]  /*a670*/  IADD3 R2, R11, 0x20, RZ ;  /* 0x000000200b027810 */ /* 0x000fe20007ffe0ff */
[----:B------:R-:W-:Y:S03]  /*a680*/  BSSY B0, `(.L_x_68) ;  /* 0x0000012000007945 */ /* 0x000fe60003800000 */
[----:B------:R-:W-:-:S13]  /*a690*/  ISETP.GE.AND P0, PT, R2, R4, PT ;  /* 0x000000040200720c */ /* 0x000fda0003f06270 */
[----:B------:R-:W-:Y:S05]  /*a6a0*/  @P0 BRA `(.L_x_69) ;  /* 0x000000f000000947 */ /* 0x000fea0003800000 */
[----:B------:R-:W5:Y:S04]  /*a6b0*/  LDL R5, [R1] ;  /* 0x0000000001057983 */ /* 0x000f680000100800 */
[----:B--2---:R-:W2:Y:S04]  /*a6c0*/  LDL R15, [R1+0x6c] ;  /* 0x00006c00010f7983 */ /* 0x004ea80000100800 */
[----:B---3--:R-:W3:Y:S01]  /*a6d0*/  LDL R14, [R1+0x68] ;  /* 0x00006800010e7983 */ /* 0x008ee20000100800 */
[----:B------:R-:W-:Y:S02]  /*a6e0*/  ISETP.GE.AND P2, PT, R250, c[0x0][0x3c8], PT ;  /* 0x0000f200fa007a0c */ /* 0x000fe40003f46270 */
[----:B------:R-:W-:-:S11]  /*a6f0*/  ISETP.GE.AND P1, PT, R252, c[0x0][0x3c8], PT ;  /* 0x0000f200fc007a0c */ /* 0x000fd60003f26270 */
[-C--:B----4-:R-:W-:Y:S02]  /*a700*/  @!P2 LEA R8, P5, R250, R0.reuse, 0x1 ;  /* 0x00000000fa08a211 */ /* 0x090fe400078a08ff */
[----:B------:R-:W-:Y:S02]  /*a710*/  @!P1 LEA R6, P4, R252, R0, 0x1 ;  /* 0x00000000fc069211 */ /* 0x000fe400078808ff */
[----:B-1----:R-:W-:-:S05]  /*a720*/  @!P2 LEA.HI.X R9, R250, R10, R251, 0x1, P5 ;  /* 0x0000000afa09a211 */ /* 0x002fca00028f0cfb */
[----:B------:R1:W-:Y:S01]  /*a730*/  @!P2 ST.E.128 [R8.64], R36 ;  /* 0x000000240800a985 */ /* 0x0003e2000c101d06 */
[----:B-----5:R-:W-:Y:S02]  /*a740*/  ISETP.GE.AND P0, PT, R5, c[0x0][0x3c8], PT ;  /* 0x0000f20005007a0c */ /* 0x020fe40003f06270 */
[----:B--2---:R-:W-:-:S11]  /*a750*/  @!P1 LEA.HI.X R7, R252, R10, R15, 0x1, P4 ;  /* 0x0000000afc079211 */ /* 0x004fd600020f0c0f */
[----:B------:R-:W-:-:S04]  /*a760*/  @!P0 LEA R2, P3, R5, R0, 0x1 ;  /* 0x0000000005028211 */ /* 0x000fc800078608ff */
[----:B---3--:R-:W-:Y:S01]  /*a770*/  @!P0 LEA.HI.X R3, R5, R10, R14, 0x1, P3 ;  /* 0x0000000a05038211 */ /* 0x008fe200018f0c0e */
[----:B------:R1:W-:Y:S04]  /*a780*/  @!P1 ST.E.128 [R6.64], R32 ;  /* 0x0000002006009985 */ /* 0x0003e8000c101d06 */
[----:B------:R1:W-:Y:S04]  /*a790*/  @!P0 ST.E.128 [R2.64], R28 ;  /* 0x0000001c02008985 */ /* 0x0003e8000c101d06 */
.L_x_69:
[----:B------:R-:W-:Y:S05]  /*a7a0*/  BSYNC B0 ;  /* 0x0000000000007941 */ /* 0x000fea0003800000 */
.L_x_68:
[----:B------:R-:W-:Y:S05]  /*a7b0*/  BRA.DIV ~URZ, `(.L_x_70) ;  /* 0x00003e027f007947 */ /* 0x000fea000b800000 */
[----:B-1----:R1:W2:Y:S02]  /*a7c0*/  SHFL.IDX PT, R10, R12, 0x2, 0x1c1f ;  /* 0x005c1f000c0a7f89 */ /* 0x0022a400000e0000 */
.L_x_136:
[----:B------:R-:W-:Y:S05]  /*a7d0*/  BRA.DIV ~URZ, `(.L_x_71) ;  /* 0x00003e527f007947 */ /* 0x000fea000b800000 */
[----:B----4-:R4:W1:Y:S02]  /*a7e0*/  SHFL.IDX PT, R0, R13, 0x2, 0x1c1f ;  /* 0x005c1f000d007f89 */ /* 0x01086400000e0000 */
.L_x_137:
[----:B------:R-:W-:Y:S01]  /*a7f0*/  IADD3 R2, R11, 0x40, RZ ;  /* 0x000000400b027810 */ /* 0x000fe20007ffe0ff */
[----:B------:R-:W-:Y:S03]  /*a800*/  BSSY B0, `(.L_x_72) ;  /* 0x0000012000007945 */ /* 0x000fe60003800000 */
[----:B------:R-:W-:-:S13]  /*a810*/  ISETP.GE.AND P0, PT, R2, R4, PT ;  /* 0x000000040200720c */ /* 0x000fda0003f06270 */
[----:B------:R-:W-:Y:S05]  /*a820*/  @P0 BRA `(.L_x_73) ;  /* 0x000000f000000947 */ /* 0x000fea0003800000 */
[----:B------:R-:W5:Y:S04]  /*a830*/  LDL R5, [R1] ;  /* 0x0000000001057983 */ /* 0x000f680000100800 */
[----:B---3--:R-:W3:Y:S04]  /*a840*/  LDL R15, [R1+0x6c] ;  /* 0x00006c00010f7983 */ /* 0x008ee80000100800 */
[----:B----4-:R-:W4:Y:S01]  /*a850*/  LDL R14, [R1+0x68] ;  /* 0x00006800010e7983 */ /* 0x010f220000100800 */
[----:B------:R-:W-:Y:S02]  /*a860*/  ISETP.GE.AND P2, PT, R250, c[0x0][0x3c8], PT ;  /* 0x0000f200fa007a0c */ /* 0x000fe40003f46270 */
[----:B------:R-:W-:-:S11]  /*a870*/  ISETP.GE.AND P1, PT, R252, c[0x0][0x3c8], PT ;  /* 0x0000f200fc007a0c */ /* 0x000fd60003f26270 */
[-C--:B-1----:R-:W-:Y:S02]  /*a880*/  @!P2 LEA R8, P5, R250, R0.reuse, 0x1 ;  /* 0x00000000fa08a211 */ /* 0x082fe400078a08ff */
        /* <DEDUP_REMOVED lines=9> */
.L_x_73:
[----:B------:R-:W-:Y:S05]  /*a920*/  BSYNC B0 ;  /* 0x0000000000007941 */ /* 0x000fea0003800000 */
.L_x_72:
[----:B------:R-:W-:Y:S05]  /*a930*/  BRA.DIV ~URZ, `(.L_x_74) ;  /* 0x00003d527f007947 */ /* 0x000fea000b800000 */
[----:B-1----:R1:W3:Y:S04]  /*a940*/  SHFL.IDX PT, R6, R12, 0x3, 0x1c1f ;  /* 0x007c1f000c067f89 */ /* 0x0022e800000e0000 */
[----:B------:R1:W4:Y:S02]  /*a950*/  SHFL.IDX PT, R0, R13, 0x3, 0x1c1f ;  /* 0x007c1f000d007f89 */ /* 0x00032400000e0000 */
.L_x_138:
[----:B------:R-:W-:-:S04]  /*a960*/  IADD3 R2, R11, 0x60, RZ ;  /* 0x000000600b027810 */ /* 0x000fc80007ffe0ff */
[----:B------:R-:W-:-:S13]  /*a970*/  ISETP.GE.AND P0, PT, R2, R4, PT ;  /* 0x000000040200720c */ /* 0x000fda0003f06270 */
[----:B------:R-:W-:Y:S05]  /*a980*/  @P0 BRA `(.L_x_75) ;  /* 0x000024d000000947 */ /* 0x000fea0003800000 */
[----:B------:R-:W5:Y:S04]  /*a990*/  LDL R8, [R1+0x6c] ;  /* 0x00006c0001087983 */ /* 0x000f680000100800 */
[----:B----4-:R-:W4:Y:S01]  /*a9a0*/  LDL R7, [R1] ;  /* 0x0000000001077983 */ /* 0x010f220000100800 */
[----:B------:R-:W-:Y:S02]  /*a9b0*/  ISETP.GE.AND P1, PT, R250, c[0x0][0x3c8], PT ;  /* 0x0000f200fa007a0c */ /* 0x000fe40003f26270 */
[----:B------:R-:W-:-:S11]  /*a9c0*/  ISETP.GE.AND P0, PT, R252, c[0x0][0x3c8], PT ;  /* 0x0000f200fc007a0c */ /* 0x000fd60003f06270 */
[-C--:B------:R-:W-:Y:S02]  /*a9d0*/  @!P1 LEA R4, P3, R250, R0.reuse, 0x1 ;  /* 0x00000000fa049211 */ /* 0x080fe400078608ff */
[----:B------:R-:W-:Y:S02]  /*a9e0*/  @!P0 LEA R2, P2, R252, R0, 0x1 ;  /* 0x00000000fc028211 */ /* 0x000fe400078408ff */
[----:B---3--:R-:W-:-:S05]  /*a9f0*/  @!P1 LEA.HI.X R5, R250, R6, R251, 0x1, P3 ;  /* 0x00000006fa059211 */ /* 0x008fca00018f0cfb */
[----:B------:R3:W-:Y:S01]  /*aa00*/  @!P1 ST.E.128 [R4.64], R60 ;  /* 0x0000003c04009985 */ /* 0x0007e2000c101d06 */
[----:B-----5:R-:W-:-:S05]  /*aa10*/  @!P0 LEA.HI.X R3, R252, R6, R8, 0x1, P2 ;  /* 0x00000006fc038211 */ /* 0x020fca00010f0c08 */
[----:B------:R3:W-:Y:S01]  /*aa20*/  @!P0 ST.E.128 [R2.64], R56 ;  /* 0x0000003802008985 */ /* 0x0007e2000c101d06 */
[----:B----4-:R-:W-:-:S13]  /*aa30*/  ISETP.GE.AND P0, PT, R7, c[0x0][0x3c8], PT ;  /* 0x0000f20007007a0c */ /* 0x010fda0003f06270 */
[----:B------:R-:W-:Y:S05]  /*aa40*/  @P0 BRA `(.L_x_75) ;  /* 0x0000241000000947 */ /* 0x000fea0003800000 */
[----:B------:R-:W4:Y:S01]  /*aa50*/  LDL R8, [R1+0x68] ;  /* 0x0000680001087983 */ /* 0x000f220000100800 */
[----:B---3--:R-:W-:-:S04]  /*aa60*/  LEA R2, P0, R7, R0, 0x1 ;  /* 0x0000000007027211 */ /* 0x008fc800078008ff */
[----:B----4-:R-:W-:-:S05]  /*aa70*/  LEA.HI.X R3, R7, R6, R8, 0x1, P0 ;  /* 0x0000000607037211 */ /* 0x010fca00000f0c08 */
[----:B------:R3:W-:Y:S01]  /*aa80*/  ST.E.128 [R2.64], R52 ;  /* 0x0000003402007985 */ /* 0x0007e2000c101d06 */
[----:B------:R-:W-:Y:S05]  /*aa90*/  BRA `(.L_x_75) ;  /* 0x000023c000007947 */ /* 0x000fea0003800000 */
.L_x_62:
[----:B-1----:R-:W2:Y:S04]  /*aaa0*/  LDL.LU R7, [R1+0x20] ;  /* 0x0000200001077983 */ /* 0x002ea80000300800 */
[----:B------:R-:W3:Y:S01]  /*aab0*/  LDL.LU R6, [R1+0x74] ;  /* 0x0000740001067983 */ /* 0x000ee20000300800 */
[----:B------:R-:W-:Y:S02]  /*aac0*/  IMAD R3, R17, c[0x0][0x408], RZ ;  /* 0x0001020011037a24 */ /* 0x000fe400078e02ff */
[----:B------:R-:W-:-:S04]  /*aad0*/  IMAD.WIDE.U32 R4, R2, c[0x0][0x408], RZ ;  /* 0x0001020002047a25 */ /* 0x000fc800078e00ff */
[----:B------:R-:W-:-:S05]  /*aae0*/  IMAD R2, R2, c[0x0][0x40c], R3 ;  /* 0x0001030002027a24 */ /* 0x000fca00078e0203 */
[----:B------:R-:W-:Y:S02]  /*aaf0*/  IADD3 R3, R5, R2, RZ ;  /* 0x0000000205037210 */ /* 0x000fe40007ffe0ff */
[----:B------:R-:W-:Y:S02]  /*ab00*/  MOV R2, R4 ;  /* 0x0000000400027202 */ /* 0x000fe40000000f00 */
[----:B------:R-:W-:-:S05]  /*ab10*/  SHF.R.S32.HI R5, RZ, 0x1f, R0 ;  /* 0x0000001fff057819 */ /* 0x000fca0000011400 */
[----:B------:R-:W-:Y:S02]  /*ab20*/  IMAD R4, R5, c[0x0][0x440], RZ ;  /* 0x0001100005047a24 */ /* 0x000fe400078e02ff */
[----:B------:R-:W-:-:S04]  /*ab30*/  @P5 IMAD.HI.U32 R5, R10, c[0x0][0x4ec], RZ ;  /* 0x00013b000a055a27 */ /* 0x000fc800078e00ff */
[----:B------:R-:W-:Y:S02]  /*ab40*/  IMAD R4, R0, c[0x0][0x444], R4 ;  /* 0x0001110000047a24 */ /* 0x000fe400078e0204 */
[----:B--2---:R-:W-:-:S04]  /*ab50*/  IMAD.WIDE.U32 R2, R7, c[0x0][0x438], R2 ;  /* 0x00010e0007027a25 */ /* 0x004fc800078e0002 */
[----:B------:R-:W-:-:S04]  /*ab60*/  IMAD R3, R7, c[0x0][0x43c], R3 ;  /* 0x00010f0007037a24 */ /* 0x000fc800078e0203 */
[----:B------:R-:W-:Y:S01]  /*ab70*/  IMAD.WIDE.U32 R2, R0, c[0x0][0x440], R2 ;  /* 0x0001100000027a25 */ /* 0x000fe200078e0002 */
[----:B------:R-:W-:Y:S02]  /*ab80*/  MOV R0, R10 ;  /* 0x0000000a00007202 */ /* 0x000fe40000000f00 */
[----:B------:R-:W-:Y:S02]  /*ab90*/  @P5 SHF.R.U32.HI R0, RZ, c[0x0][0x4f0], R5 ;  /* 0x00013c00ff005a19 */ /* 0x000fe40000011605 */
[----:B------:R-:W-:Y:S02]  /*aba0*/  IADD3 R3, R3, R4, RZ ;  /* 0x0000000403037210 */ /* 0x000fe40007ffe0ff */
[----:B------:R-:W-:Y:S02]  /*abb0*/  SHF.R.S32.HI R5, RZ, 0x1f, R0 ;  /* 0x0000001fff057819 */ /* 0x000fe40000011400 */
[----:B------:R-:W-:Y:S01]  /*abc0*/  IADD3 R4, -R0, RZ, RZ ;  /* 0x000000ff00047210 */ /* 0x000fe20007ffe1ff */
[----:B---3--:R-:W-:-:S04]  /*abd0*/  IMAD.WIDE.U32 R2, R6, c[0x0][0x448], R2 ;  /* 0x0001120006027a25 */ /* 0x008fc800078e0002 */
[----:B------:R-:W-:Y:S02]  /*abe0*/  IMAD R5, R5, c[0x0][0x430], RZ ;  /* 0x00010c0005057a24 */ /* 0x000fe400078e02ff */
[----:B------:R-:W-:Y:S02]  /*abf0*/  IMAD R3, R6, c[0x0][0x44c], R3 ;  /* 0x0001130006037a24 */ /* 0x000fe400078e0203 */
[----:B------:R-:W-:Y:S02]  /*ac00*/  IMAD R4, R4, c[0x0][0x4e8], R10 ;  /* 0x00013a0004047a24 */ /* 0x000fe400078e020a */
[C---:B------:R-:W-:Y:S02]  /*ac10*/  IMAD R5, R0.reuse, c[0x0][0x434], R5 ;  /* 0x00010d0000057a24 */ /* 0x040fe400078e0205 */
[----:B------:R-:W-:Y:S01]  /*ac20*/  IMAD.WIDE.U32 R2, R0, c[0x0][0x430], R2 ;  /* 0x00010c0000027a25 */ /* 0x000fe200078e0002 */
[----:B------:R-:W-:-:S04]  /*ac30*/  SHF.R.S32.HI R0, RZ, 0x1f, R4 ;  /* 0x0000001fff007819 */ /* 0x000fc80000011404 */
[----:B------:R-:W-:Y:S01]  /*ac40*/  IADD3 R3, R3, R5, RZ ;  /* 0x0000000503037210 */ /* 0x000fe20007ffe0ff */
[----:B------:R-:W-:-:S04]  /*ac50*/  IMAD R0, R0, c[0x0][0x428], RZ ;  /* 0x00010a0000007a24 */ /* 0x000fc800078e02ff */
[----:B------:R-:W-:-:S04]  /*ac60*/  IMAD.WIDE.U32 R2, R4, c[0x0][0x428], R2 ;  /* 0x00010a0004027a25 */ /* 0x000fc800078e0002 */
[----:B------:R-:W-:Y:S01]  /*ac70*/  IMAD R4, R4, c[0x0][0x42c], R0 ;  /* 0x00010b0004047a24 */ /* 0x000fe200078e0200 */
[----:B------:R-:W-:-:S04]  /*ac80*/  LEA R13, P1, R2, c[0x0][0x400], 0x2 ;  /* 0x00010000020d7a11 */ /* 0x000fc800078210ff */
[----:B------:R-:W-:-:S04]  /*ac90*/  IADD3 R4, R3, R4, RZ ;  /* 0x0000000403047210 */ /* 0x000fc80007ffe0ff */
[----:B------:R-:W-:Y:S01]  /*aca0*/  LEA.HI.X R12, R2, c[0x0][0x404], R4, 0x2, P1 ;  /* 0x00010100020c7a11 */ /* 0x000fe200008f1404 */
[----:B------:R-:W-:Y:S05]  /*acb0*/  BRA.DIV ~URZ, `(.L_x_76) ;  /* 0x00003a927f007947 */ /* 0x000fea000b800000 */
[----:B------:R1:W2:Y:S02]  /*acc0*/  SHFL.IDX PT, R4, R12, RZ, 0x1c1f ;  /* 0x001c1fff0c047589 */ /* 0x0002a400000e0000 */
.L_x_139:
[----:B------:R-:W-:Y:S05]  /*acd0*/  BRA.DIV ~URZ, `(.L_x_77) ;  /* 0x00003ae27f007947 */ /* 0x000fea000b800000 */
[----:B------:R3:W4:Y:S02]  /*ace0*/  SHFL.IDX PT, R0, R13, RZ, 0x1c1f ;  /* 0x001c1fff0d007589 */ /* 0x00072400000e0000 */
.L_x_140:
[----:B------:R-:W-:Y:S01]  /*acf0*/  BSSY B0, `(.L_x_78) ;  /* 0x000004a000007945 */ /* 0x000fe20003800000 */
[----:B------:R-:W-:Y:S05]  /*ad00*/  @P0 BRA `(.L_x_79) ;  /* 0x0000048000000947 */ /* 0x000fea0003800000 */
[----:B------:R-:W5:Y:S04]  /*ad10*/  LDL R5, [R1+0x70] ;  /* 0x0000700001057983 */ /* 0x000f680000100800 */
[----:B---3--:R-:W3:Y:S04]  /*ad20*/  LDL R16, [R1+0x5c] ;  /* 0x00005c0001107983 */ /* 0x008ee80000100800 */
[----:B----4-:R-:W4:Y:S04]  /*ad30*/  LDL R10, [R1+0x58] ;  /* 0x00005800010a7983 */ /* 0x010f280000100800 */
[----:B--2---:R-:W2:Y:S04]  /*ad40*/  LDL R18, [R1+0xa4] ;  /* 0x0000a40001127983 */ /* 0x004ea80000100800 */
[----:B------:R-:W2:Y:S04]  /*ad50*/  LDL R14, [R1+0xa0] ;  /* 0x0000a000010e7983 */ /* 0x000ea80000100800 */
        /* <DEDUP_REMOVED lines=12> */
[----:B------:R-:W2:Y:S01]  /*ae20*/  LDL R11, [R1+0x38] ;  /* 0x00003800010b7983 */ /* 0x000ea20000100800 */
[----:B-----5:R-:W-:-:S02]  /*ae30*/  ISETP.GE.AND P0, PT, R5, c[0x0][0x3c8], PT ;  /* 0x0000f20005007a0c */ /* 0x020fc40003f06270 */
[----:B---3--:R-:W-:Y:S02]  /*ae40*/  ISETP.GE.AND P1, PT, R16, c[0x0][0x3c8], PT ;  /* 0x0000f20010007a0c */ /* 0x008fe40003f26270 */
[----:B----4-:R-:W-:-:S09]  /*ae50*/  ISETP.GE.AND P3, PT, R10, c[0x0][0x3c8], PT ;  /* 0x0000f2000a007a0c */ /* 0x010fd20003f66270 */
[----:B------:R-:W-:Y:S02]  /*ae60*/  @!P0 IMAD.MOV.U32 R2, RZ, RZ, R0 ;  /* 0x000000ffff028224 */ /* 0x000fe400078e0000 */
[----:B------:R-:W-:-:S04]  /*ae70*/  @!P0 IMAD.MOV.U32 R3, RZ, RZ, R4 ;  /* 0x000000ffff038224 */ /* 0x000fc800078e0004 */
[----:B------:R-:W-:Y:S01]  /*ae80*/  @!P0 IMAD.WIDE R6, R5, 0x4, R2 ;  /* 0x0000000405068825 */ /* 0x000fe200078e0202 */
[C---:B------:R-:W-:Y:S01]  /*ae90*/  @!P1 LEA R2, P2, R16.reuse, R0, 0x2 ;  /* 0x0000000010029211 */ /* 0x040fe200078410ff */
[----:B------:R-:W3:Y:S03]  /*aea0*/  LDL R5, [R1+0x34] ;  /* 0x0000340001057983 */ /* 0x000ee60000100800 */
[----:B--2---:R-:W-:Y:S02]  /*aeb0*/  @!P1 LEA.HI.X R3, R16, R4, R18, 0x2, P2 ;  /* 0x0000000410039211 */ /* 0x004fe400010f1412 */
[----:B------:R-:W2:Y:S04]  /*aec0*/  LDL R18, [R1+0x88] ;  /* 0x0000880001127983 */ /* 0x000ea80000100800 */
[----:B------:R4:W-:Y:S04]  /*aed0*/  @!P0 ST.E.64 [R6.64], R102 ;  /* 0x0000006606008985 */ /* 0x0009e8000c101b06 */
[----:B------:R-:W5:Y:S01]  /*aee0*/  LDL R16, [R1+0x84] ;  /* 0x0000840001107983 */ /* 0x000f620000100800 */
[----:B----4-:R-:W-:-:S04]  /*aef0*/  @!P3 LEA R6, P0, R10, R0, 0x2 ;  /* 0x000000000a06b211 */ /* 0x010fc800078010ff */
[----:B------:R-:W-:Y:S02]  /*af00*/  @!P3 LEA.HI.X R7, R10, R4, R14, 0x2, P0 ;  /* 0x000000040a07b211 */ /* 0x000fe400000f140e */
[----:B------:R-:W4:Y:S04]  /*af10*/  LDL R14, [R1+0x80] ;  /* 0x00008000010e7983 */ /* 0x000f280000100800 */
[----:B------:R-:W4:Y:S01]  /*af20*/  LDL R10, [R1+0x7c] ;  /* 0x00007c00010a7983 */ /* 0x000f220000100800 */
[----:B------:R-:W-:-:S03]  /*af30*/  ISETP.GE.AND P4, PT, R25, c[0x0][0x3c8], PT ;  /* 0x0000f20019007a0c */ /* 0x000fc60003f86270 */
[----:B------:R1:W-:Y:S01]  /*af40*/  @!P1 ST.E.64 [R2.64], R116 ;  /* 0x0000007402009985 */ /* 0x0003e2000c101b06 */
[----:B------:R-:W-:Y:S02]  /*af50*/  ISETP.GE.AND P1, PT, R23, c[0x0][0x3c8], PT ;  /* 0x0000f20017007a0c */ /* 0x000fe40003f26270 */
[----:B------:R-:W-:Y:S01]  /*af60*/  ISETP.GE.AND P2, PT, R8, c[0x0][0x3c8], PT ;  /* 0x0000f20008007a0c */ /* 0x000fe20003f46270 */
[----:B------:R1:W-:Y:S06]  /*af70*/  @!P3 ST.E.64 [R6.64], R124 ;  /* 0x0000007c0600b985 */ /* 0x0003ec000c101b06 */
[----:B-1----:R-:W-:-:S04]  /*af80*/  @!P4 LEA R2, P0, R25, R0, 0x2 ;  /* 0x000000001902c211 */ /* 0x002fc800078010ff */
[----:B------:R-:W-:Y:S02]  /*af90*/  @!P4 LEA.HI.X R3, R25, R4, R75, 0x2, P0 ;  /* 0x000000041903c211 */ /* 0x000fe400000f144b */
[----:B------:R-:W-:-:S03]  /*afa0*/  @!P1 LEA R6, P0, R23, R0, 0x2 ;  /* 0x0000000017069211 */ /* 0x000fc600078010ff */
[----:B------:R1:W-:Y:S01]  /*afb0*/  @!P4 ST.E.64 [R2.64], R128 ;  /* 0x000000800200c985 */ /* 0x0003e2000c101b06 */
[----:B------:R-:W-:Y:S02]  /*afc0*/  ISETP.GE.AND P4, PT, R21, c[0x0][0x3c8], PT ;  /* 0x0000f20015007a0c */ /* 0x000fe40003f86270 */
[----:B------:R-:W-:-:S05]  /*afd0*/  @!P1 LEA.HI.X R7, R23, R4, R24, 0x2, P0 ;  /* 0x0000000417079211 */ /* 0x000fca00000f1418 */
[----:B------:R1:W-:Y:S01]  /*afe0*/  @!P1 ST.E.64 [R6.64], R140 ;  /* 0x0000008c06009985 */ /* 0x0003e2000c101b06 */
[----:B------:R-:W-:Y:S02]  /*aff0*/  ISETP.GE.AND P1, PT, R19, c[0x0][0x3c8], PT ;  /* 0x0000f20013007a0c */ /* 0x000fe40003f26270 */
[----:B------:R-:W-:Y:S02]  /*b000*/  ISETP.GE.AND P3, PT, R17, c[0x0][0x3c8], PT ;  /* 0x0000f20011007a0c */ /* 0x000fe40003f66270 */
[----:B-1----:R-:W-:-:S04]  /*b010*/  @!P2 LEA R2, P0, R8, R0, 0x2 ;  /* 0x000000000802a211 */ /* 0x002fc800078010ff */
[----:B------:R-:W-:Y:S02]  /*b020*/  @!P2 LEA.HI.X R3, R8, R4, R9, 0x2, P0 ;  /* 0x000000040803a211 */ /* 0x000fe400000f1409 */
[----:B------:R-:W-:-:S04]  /*b030*/  @!P4 LEA R8, P0, R21, R0, 0x2 ;  /* 0x000000001508c211 */ /* 0x000fc800078010ff */
[----:B------:R-:W-:Y:S01]  /*b040*/  @!P4 LEA.HI.X R9, R21, R4, R22, 0x2, P0 ;  /* 0x000000041509c211 */ /* 0x000fe200000f1416 */
[----:B------:R1:W-:Y:S01]  /*b050*/  @!P2 ST.E.64 [R2.64], R144 ;  /* 0x000000900200a985 */ /* 0x0003e2000c101b06 */
[----:B------:R-:W-:-:S03]  /*b060*/  @!P1 LEA R6, P0, R19, R0, 0x2 ;  /* 0x0000000013069211 */ /* 0x000fc600078010ff */
[----:B------:R2:W-:Y:S01]  /*b070*/  @!P4 ST.E.64 [R8.64], R156 ;  /* 0x0000009c0800c985 */ /* 0x0005e2000c101b06 */
[----:B------:R-:W-:Y:S02]  /*b080*/  ISETP.GE.AND P4, PT, R15, c[0x0][0x3c8], PT ;  /* 0x0000f2000f007a0c */ /* 0x000fe40003f86270 */
[----:B------:R-:W-:Y:S02]  /*b090*/  @!P1 LEA.HI.X R7, R19, R4, R20, 0x2, P0 ;  /* 0x0000000413079211 */ /* 0x000fe400000f1414 */
[----:B------:R-:W-:-:S03]  /*b0a0*/  ISETP.GE.AND P2, PT, R11, c[0x0][0x3c8], PT ;  /* 0x0000f2000b007a0c */ /* 0x000fc60003f46270 */
[----:B------:R2:W-:Y:S01]  /*b0b0*/  @!P1 ST.E.64 [R6.64], R160 ;  /* 0x000000a006009985 */ /* 0x0005e2000c101b06 */
[----:B-1----:R-:W-:Y:S02]  /*b0c0*/  @!P3 LEA R2, P0, R17, R0, 0x2 ;  /* 0x000000001102b211 */ /* 0x002fe400078010ff */
[----:B---3--:R-:W-:Y:S02]  /*b0d0*/  ISETP.GE.AND P1, PT, R5, c[0x0][0x3c8], PT ;  /* 0x0000f20005007a0c */ /* 0x008fe40003f26270 */
[----:B--2---:R-:W-:Y:S02]  /*b0e0*/  @!P3 LEA.HI.X R3, R17, R4, R18, 0x2, P0 ;  /* 0x000000041103b211 */ /* 0x004fe400000f1412 */
[----:B------:R-:W-:-:S04]  /*b0f0*/  @!P4 LEA R8, P0, R15, R0, 0x2 ;  /* 0x000000000f08c211 */ /* 0x000fc800078010ff */
[----:B-----5:R-:W-:Y:S02]  /*b100*/  @!P4 LEA.HI.X R9, R15, R4, R16, 0x2, P0 ;  /* 0x000000040f09c211 */ /* 0x020fe400000f1410 */
[C---:B------:R-:W-:Y:S01]  /*b110*/  @!P2 LEA R6, P0, R11.reuse, R0, 0x2 ;  /* 0x000000000b06a211 */ /* 0x040fe200078010ff */
[----:B------:R1:W-:Y:S04]  /*b120*/  @!P3 ST.E.64 [R2.64], R100 ;  /* 0x000000640200b985 */ /* 0x0003e8000c101b06 */
[----:B------:R2:W-:Y:S01]  /*b130*/  @!P4 ST.E.64 [R8.64], R166 ;  /* 0x000000a60800c985 */ /* 0x0005e2000c101b06 */
[----:B----4-:R-:W-:Y:S02]  /*b140*/  @!P2 LEA.HI.X R7, R11, R4, R14, 0x2, P0 ;  /* 0x000000040b07a211 */ /* 0x010fe400000f140e */
[----:B-1----:R-:W-:-:S04]  /*b150*/  @!P1 LEA R2, P0, R5, R0, 0x2 ;  /* 0x0000000005029211 */ /* 0x002fc800078010ff */
[----:B------:R-:W-:Y:S01]  /*b160*/  @!P1 LEA.HI.X R3, R5, R4, R10, 0x2, P0 ;  /* 0x0000000405039211 */ /* 0x000fe200000f140a */
[----:B------:R2:W-:Y:S04]  /*b170*/  @!P2 ST.E.64 [R6.64], R84 ;  /* 0x000000540600a985 */ /* 0x0005e8000c101b06 */
[----:B------:R2:W-:Y:S04]  /*b180*/  @!P1 ST.E.64 [R2.64], R80 ;  /* 0x0000005002009985 */ /* 0x0005e8000c101b06 */
.L_x_79:
[----:B------:R-:W-:Y:S05]  /*b190*/  BSYNC B0 ;  /* 0x0000000000007941 */ /* 0x000fea0003800000 */
.L_x_78:
[----:B------:R-:W-:Y:S05]  /*b1a0*/  BRA.DIV ~URZ, `(.L_x_80) ;  /* 0x000036727f007947 */ /* 0x000fea000b800000 */
[----:B--2---:R2:W1:Y:S04]  /*b1b0*/  SHFL.IDX PT, R4, R12, 0x1, 0x1c1f ;  /* 0x003c1f000c047f89 */ /* 0x00446800000e0000 */
[----:B----4-:R2:W4:Y:S02]  /*b1c0*/  SHFL.IDX PT, R0, R13, 0x1, 0x1c1f ;  /* 0x003c1f000d007f89 */ /* 0x01052400000e0000 */
.L_x_141:
[----:B------:R-:W-:Y:S01]  /*b1d0*/  BSSY B0, `(.L_x_81) ;  /* 0x000004a000007945 */ /* 0x000fe20003800000 */
[----:B------:R-:W-:Y:S05]  /*b1e0*/  @P6 BRA `(.L_x_82) ;  /* 0x0000048000006947 */ /* 0x000fea0003800000 */
[----:B------:R-:W5:Y:S04]  /*b1f0*/  LDL R5, [R1+0x70] ;  /* 0x0000700001057983 */ /* 0x000f680000100800 */
[----:B--2---:R-:W2:Y:S04]  /*b200*/  LDL R9, [R1+0x5c] ;  /* 0x00005c0001097983 */ /* 0x004ea80000100800 */
[----:B---3--:R-:W3:Y:S04]  /*b210*/  LDL R14, [R1+0xa4] ;  /* 0x0000a400010e7983 */ /* 0x008ee80000100800 */
[----:B----4-:R-:W4:Y:S04]  /*b220*/  LDL R76, [R1+0x58] ;  /* 0x00005800014c7983 */ /* 0x010f280000100800 */
[----:B------:R-:W3:Y:S04]  /*b230*/  LDL R25, [R1+0x54] ;  /* 0x0000540001197983 */ /* 0x000ee80000100800 */
[----:B------:R-:W3:Y:S04]  /*b240*/  LDL R23, [R1+0x50] ;  /* 0x0000500001177983 */ /* 0x000ee80000100800 */
[----:B------:R-:W4:Y:S04]  /*b250*/  LDL R21, [R1+0x4c] ;  /* 0x00004c0001157983 */ /* 0x000f280000100800 */
        /* <DEDUP_REMOVED lines=12> */
[----:B------:R-:W4:Y:S01]  /*b320*/  LDL R16, [R1+0x80] ;  /* 0x0000800001107983 */ /* 0x000f220000100800 */
[----:B-----5:R-:W-:-:S02]  /*b330*/  ISETP.GE.AND P1, PT, R5, c[0x0][0x3c8], PT ;  /* 0x0000f20005007a0c */ /* 0x020fc40003f26270 */
[----:B--2---:R-:W-:-:S11]  /*b340*/  ISETP.GE.AND P0, PT, R9, c[0x0][0x3c8], PT ;  /* 0x0000f20009007a0c */ /* 0x004fd60003f06270 */
[----:B------:R-:W-:Y:S02]  /*b350*/  @!P1 IMAD.MOV.U32 R6, RZ, RZ, R0 ;  /* 0x000000ffff069224 */ /* 0x000fe400078e0000 */
[----:B-1----:R-:W-:Y:S01]  /*b360*/  @!P1 IMAD.MOV.U32 R7, RZ, RZ, R4 ;  /* 0x000000ffff079224 */ /* 0x002fe200078e0004 */
[----:B------:R-:W-:-:S03]  /*b370*/  @!P0 LEA R2, P2, R9, R0, 0x2 ;  /* 0x0000000009028211 */ /* 0x000fc600078410ff */
[----:B------:R-:W-:Y:S02]  /*b380*/  @!P1 IMAD.WIDE R6, R5, 0x4, R6 ;  /* 0x0000000405069825 */ /* 0x000fe400078e0206 */
[----:B------:R-:W2:Y:S01]  /*b390*/  LDL R5, [R1+0x34] ;  /* 0x0000340001057983 */ /* 0x000ea20000100800 */
[----:B---3--:R-:W-:-:S03]  /*b3a0*/  @!P0 LEA.HI.X R3, R9, R4, R14, 0x2, P2 ;  /* 0x0000000409038211 */ /* 0x008fc600010f140e */
[----:B------:R-:W3:Y:S04]  /*b3b0*/  LDL R9, [R1+0x88] ;  /* 0x0000880001097983 */ /* 0x000ee80000100800 */
[----:B------:R-:W5:Y:S01]  /*b3c0*/  LDL R14, [R1+0x7c] ;  /* 0x00007c00010e7983 */ /* 0x000f620000100800 */
[----:B----4-:R-:W-:Y:S02]  /*b3d0*/  ISETP.GE.AND P3, PT, R76, c[0x0][0x3c8], PT ;  /* 0x0000f2004c007a0c */ /* 0x010fe40003f66270 */
[----:B------:R-:W-:Y:S02]  /*b3e0*/  ISETP.GE.AND P4, PT, R25, c[0x0][0x3c8], PT ;  /* 0x0000f20019007a0c */ /* 0x000fe40003f86270 */
[----:B------:R-:W-:Y:S01]  /*b3f0*/  ISETP.GE.AND P2, PT, R23, c[0x0][0x3c8], PT ;  /* 0x0000f20017007a0c */ /* 0x000fe20003f46270 */
[----:B------:R1:W-:Y:S01]  /*b400*/  @!P1 ST.E.64 [R6.64], R162 ;  /* 0x000000a206009985 */ /* 0x0003e2000c101b06 */
[----:B------:R-:W-:-:S03]  /*b410*/  ISETP.GE.AND P1, PT, R21, c[0x0][0x3c8], PT ;  /* 0x0000f20015007a0c */ /* 0x000fc60003f26270 */
[----:B------:R4:W-:Y:S04]  /*b420*/  @!P0 ST.E.64 [R2.64], R164 ;  /* 0x000000a402008985 */ /* 0x0009e8000c101b06 */
[CC--:B-1----:R-:W-:Y:S02]  /*b430*/  @!P3 LEA R6, P5, R76.reuse, R0.reuse, 0x2 ;  /* 0x000000004c06b211 */ /* 0x0c2fe400078a10ff */
[C---:B----4-:R-:W-:Y:S02]  /*b440*/  @!P4 LEA R2, P0, R25.reuse, R0, 0x2 ;  /* 0x000000001902c211 */ /* 0x050fe400078010ff */
[-C--:B------:R-:W-:Y:S02]  /*b450*/  @!P3 LEA.HI.X R7, R76, R4.reuse, R77, 0x2, P5 ;  /* 0x000000044c07b211 */ /* 0x080fe400028f144d */
[----:B------:R-:W-:-:S02]  /*b460*/  @!P4 LEA.HI.X R3, R25, R4, R75, 0x2, P0 ;  /* 0x000000041903c211 */ /* 0x000fc400000f144b */
[----:B------:R-:W-:Y:S01]  /*b470*/  ISETP.GE.AND P0, PT, R19, c[0x0][0x3c8], PT ;  /* 0x0000f20013007a0c */ /* 0x000fe20003f06270 */
[----:B------:R1:W-:Y:S04]  /*b480*/  @!P3 ST.E.64 [R6.64], R130 ;  /* 0x000000820600b985 */ /* 0x0003e8000c101b06 */
[----:B------:R4:W-:Y:S01]  /*b490*/  @!P4 ST.E.64 [R2.64], R96 ;  /* 0x000000600200c985 */ /* 0x0009e2000c101b06 */
[----:B------:R-:W-:Y:S02]  /*b4a0*/  ISETP.GE.AND P4, PT, R10, c[0x0][0x3c8], PT ;  /* 0x0000f2000a007a0c */ /* 0x000fe40003f86270 */
[----:B------:R-:W-:Y:S02]  /*b4b0*/  ISETP.GE.AND P5, PT, R8, c[0x0][0x3c8], PT ;  /* 0x0000f20008007a0c */ /* 0x000fe40003fa6270 */
[----:B-1----:R-:W-:-:S04]  /*b4c0*/  @!P2 LEA R6, P3, R23, R0, 0x2 ;  /* 0x000000001706a211 */ /* 0x002fc800078610ff */
[----:B------:R-:W-:Y:S02]  /*b4d0*/  @!P2 LEA.HI.X R7, R23, R4, R24, 0x2, P3 ;  /* 0x000000041707a211 */ /* 0x000fe400018f1418 */
[----:B----4-:R-:W-:-:S03]  /*b4e0*/  @!P1 LEA R2, P3, R21, R0, 0x2 ;  /* 0x0000000015029211 */ /* 0x010fc600078610ff */
[----:B------:R1:W-:Y:S01]  /*b4f0*/  @!P2 ST.E.64 [R6.64], R146 ;  /* 0x000000920600a985 */ /* 0x0003e2000c101b06 */
[----:B------:R-:W-:Y:S02]  /*b500*/  @!P1 LEA.HI.X R3, R21, R4, R22, 0x2, P3 ;  /* 0x0000000415039211 */ /* 0x000fe400018f1416 */
[----:B------:R-:W-:-:S03]  /*b510*/  ISETP.GE.AND P3, PT, R17, c[0x0][0x3c8], PT ;  /* 0x0000f20011007a0c */ /* 0x000fc60003f66270 */
[----:B------:R4:W-:Y:S01]  /*b520*/  @!P1 ST.E.64 [R2.64], R158 ;  /* 0x0000009e02009985 */ /* 0x0009e2000c101b06 */
[----:B-1----:R-:W-:-:S04]  /*b530*/  @!P0 LEA R6, P2, R19, R0, 0x2 ;  /* 0x0000000013068211 */ /* 0x002fc800078410ff */
[----:B------:R-:W-:Y:S02]  /*b540*/  @!P0 LEA.HI.X R7, R19, R4, R20, 0x2, P2 ;  /* 0x0000000413078211 */ /* 0x000fe400010f1414 */
[C---:B----4-:R-:W-:Y:S02]  /*b550*/  @!P4 LEA R2, P1, R10.reuse, R0, 0x2 ;  /* 0x000000000a02c211 */ /* 0x050fe400078210ff */
[----:B------:R-:W-:Y:S01]  /*b560*/  ISETP.GE.AND P2, PT, R15, c[0x0][0x3c8], PT ;  /* 0x0000f2000f007a0c */ /* 0x000fe20003f46270 */
[----:B------:R1:W-:Y:S01]  /*b570*/  @!P0 ST.E.64 [R6.64], R118 ;  /* 0x0000007606008985 */ /* 0x0003e2000c101b06 */
[----:B------:R-:W-:Y:S02]  /*b580*/  @!P4 LEA.HI.X R3, R10, R4, R11, 0x2, P1 ;  /* 0x000000040a03c211 */ /* 0x000fe400008f140b */
[----:B------:R-:W-:-:S03]  /*b590*/  @!P5 LEA R10, P0, R8, R0, 0x2 ;  /* 0x00000000080ad211 */ /* 0x000fc600078010ff */
[----:B------:R4:W-:Y:S01]  /*b5a0*/  @!P4 ST.E.64 [R2.64], R126 ;  /* 0x0000007e0200c985 */ /* 0x0009e2000c101b06 */
[----:B--2---:R-:W-:Y:S02]  /*b5b0*/  ISETP.GE.AND P1, PT, R5, c[0x0][0x3c8], PT ;  /* 0x0000f20005007a0c */ /* 0x004fe40003f26270 */
[----:B---3--:R-:W-:Y:S02]  /*b5c0*/  @!P5 LEA.HI.X R11, R8, R4, R9, 0x2, P0 ;  /* 0x00000004080bd211 */ /* 0x008fe400000f1409 */
[----:B------:R-:W-:-:S04]  /*b5d0*/  @!P3 LEA R8, P0, R17, R0, 0x2 ;  /* 0x000000001108b211 */ /* 0x000fc800078010ff */
[----:B------:R-:W-:Y:S02]  /*b5e0*/  @!P3 LEA.HI.X R9, R17, R4, R18, 0x2, P0 ;  /* 0x000000041109b211 */ /* 0x000fe400000f1412 */
[----:B-1----:R-:W-:-:S04]  /*b5f0*/  @!P2 LEA R6, P0, R15, R0, 0x2 ;  /* 0x000000000f06a211 */ /* 0x002fc800078010ff */
[----:B------:R-:W-:Y:S02]  /*b600*/  @!P2 LEA.HI.X R7, R15, R4, R16, 0x2, P0 ;  /* 0x000000040f07a211 */ /* 0x000fe400000f1410 */
[C---:B----4-:R-:W-:Y:S01]  /*b610*/  @!P1 LEA R2, P0, R5.reuse, R0, 0x2 ;  /* 0x0000000005029211 */ /* 0x050fe200078010ff */
[----:B------:R1:W-:Y:S03]  /*b620*/  @!P5 ST.E.64 [R10.64], R168 ;  /* 0x000000a80a00d985 */ /* 0x0003e6000c101b06 */
[----:B-----5:R-:W-:Y:S01]  /*b630*/  @!P1 LEA.HI.X R3, R5, R4, R14, 0x2, P0 ;  /* 0x0000000405039211 */ /* 0x020fe200000f140e */
[----:B------:R1:W-:Y:S04]  /*b640*/  @!P3 ST.E.64 [R8.64], R142 ;  /* 0x0000008e0800b985 */ /* 0x0003e8000c101b06 */
[----:B------:R1:W-:Y:S04]  /*b650*/  @!P2 ST.E.64 [R6.64], R86 ;  /* 0x000000560600a985 */ /* 0x0003e8000c101b06 */
[----:B------:R1:W-:Y:S02]  /*b660*/  @!P1 ST.E.64 [R2.64], R82 ;  /* 0x0000005202009985 */ /* 0x0003e4000c101b06 */
.L_x_82:
[----:B------:R-:W-:Y:S05]  /*b670*/  BSYNC B0 ;  /* 0x0000000000007941 */ /* 0x000fea0003800000 */
.L_x_81:
[----:B------:R-:W-:Y:S05]  /*b680*/  BRA.DIV ~URZ, `(.L_x_83) ;  /* 0x000032527f007947 */ /* 0x000fea000b800000 */
[----:B-1----:R1:W2:Y:S02]  /*b690*/  SHFL.IDX PT, R4, R12, 0x2, 0x1c1f ;  /* 0x005c1f000c047f89 */ /* 0x0022a400000e0000 */
.L_x_142:
[----:B------:R-:W-:Y:S05]  /*b6a0*/  BRA.DIV ~URZ, `(.L_x_84) ;  /* 0x000032a27f007947 */ /* 0x000fea000b800000 */
[----:B----4-:R4:W1:Y:S02]  /*b6b0*/  SHFL.IDX PT, R0, R13, 0x2, 0x1c1f ;  /* 0x005c1f000d007f89 */ /* 0x01086400000e0000 */
.L_x_143:
[----:B------:R-:W5:Y:S01]  /*b6c0*/  LDL R2, [R1+0x24] ;  /* 0x0000240001027983 */ /* 0x000f620000100800 */
[----:B------:R-:W-:Y:S01]  /*b6d0*/  BSSY B0, `(.L_x_85) ;  /* 0x000004b000007945 */ /* 0x000fe20003800000 */
[----:B-----5:R-:W-:-:S13]  /*b6e0*/  LOP3.LUT P0, RZ, R2, 0x1, RZ, 0xc0, !PT ;  /* 0x0000000102ff7812 */ /* 0x020fda000780c0ff */
        /* <DEDUP_REMOVED lines=22> */
[----:B---3--:R-:W-:-:S11]  /*b850*/  ISETP.GE.AND P0, PT, R16, c[0x0][0x3c8], PT ;  /* 0x0000f20010007a0c */ /* 0x008fd60003f06270 */
[----:B-1----:R-:W-:-:S04]  /*b860*/  @!P2 LEA R2, P1, R11, R0, 0x2 ;  /* 0x000000000b02a211 */ /* 0x002fc800078210ff */
[----:B----4-:R-:W-:Y:S02]  /*b870*/  @!P2 LEA.HI.X R3, R11, R4, R14, 0x2, P1 ;  /* 0x000000040b03a211 */ /* 0x010fe400008f140e */
[----:B------:R-:W3:Y:S01]  /*b880*/  LDL R11, [R1+0x8c] ;  /* 0x00008c00010b7983 */ /* 0x000ee20000100800 */
[----:B------:R-:W-:Y:S02]  /*b890*/  @!P0 IMAD.MOV.U32 R6, RZ, RZ, R0 ;  /* 0x000000ffff068224 */ /* 0x000fe400078e0000 */
[----:B------:R-:W-:Y:S01]  /*b8a0*/  @!P0 IMAD.MOV.U32 R7, RZ, RZ, R4 ;  /* 0x000000ffff078224 */ /* 0x000fe200078e0004 */
[----:B------:R-:W4:Y:S03]  /*b8b0*/  LDL R14, [R1+0x7c] ;  /* 0x00007c00010e7983 */ /* 0x000f260000100800 */
[----:B------:R-:W-:Y:S02]  /*b8c0*/  @!P0 IMAD.WIDE R6, R16, 0x4, R6 ;  /* 0x0000000410068825 */ /* 0x000fe400078e0206 */
[----:B------:R-:W5:Y:S01]  /*b8d0*/  LDL R16, [R1+0x80] ;  /* 0x0000800001107983 */ /* 0x000f620000100800 */
[----:B--2---:R-:W-:-:S02]  /*b8e0*/  ISETP.GE.AND P4, PT, R76, c[0x0][0x3c8], PT ;  /* 0x0000f2004c007a0c */ /* 0x004fc40003f86270 */
[----:B------:R-:W-:Y:S01]  /*b8f0*/  ISETP.GE.AND P3, PT, R8, c[0x0][0x3c8], PT ;  /* 0x0000f20008007a0c */ /* 0x000fe20003f66270 */
[----:B------:R1:W-:Y:S01]  /*b900*/  @!P0 ST.E.64 [R6.64], R28 ;  /* 0x0000001c06008985 */ /* 0x0003e2000c101b06 */
[----:B------:R-:W-:Y:S02]  /*b910*/  ISETP.GE.AND P1, PT, R25, c[0x0][0x3c8], PT ;  /* 0x0000f20019007a0c */ /* 0x000fe40003f26270 */
[----:B------:R-:W-:Y:S01]  /*b920*/  ISETP.GE.AND P0, PT, R23, c[0x0][0x3c8], PT ;  /* 0x0000f20017007a0c */ /* 0x000fe20003f06270 */
[----:B------:R2:W-:Y:S01]  /*b930*/  @!P2 ST.E.64 [R2.64], R30 ;  /* 0x0000001e0200a985 */ /* 0x0005e2000c101b06 */
[----:B------:R-:W-:-:S05]  /*b940*/  ISETP.GE.AND P6, PT, R21, c[0x0][0x3c8], PT ;  /* 0x0000f20015007a0c */ /* 0x000fca0003fc6270 */
[-C--:B-1----:R-:W-:Y:S02]  /*b950*/  @!P4 LEA R6, P5, R76, R0.reuse, 0x2 ;  /* 0x000000004c06c211 */ /* 0x082fe400078a10ff */
[----:B--2---:R-:W-:Y:S02]  /*b960*/  @!P3 LEA R2, P2, R8, R0, 0x2 ;  /* 0x000000000802b211 */ /* 0x004fe400078410ff */
[-C--:B------:R-:W-:Y:S02]  /*b970*/  @!P4 LEA.HI.X R7, R76, R4.reuse, R77, 0x2, P5 ;  /* 0x000000044c07c211 */ /* 0x080fe400028f144d */
[----:B------:R-:W-:-:S03]  /*b980*/  @!P3 LEA.HI.X R3, R8, R4, R9, 0x2, P2 ;  /* 0x000000040803b211 */ /* 0x000fc600010f1409 */
[----:B------:R-:W-:Y:S01]  /*b990*/  @!P4 ST.E.64 [R6.64], R32 ;  /* 0x000000200600c985 */ /* 0x000fe2000c101b06 */
[----:B------:R-:W-:Y:S02]  /*b9a0*/  ISETP.GE.AND P4, PT, R10, c[0x0][0x3c8], PT ;  /* 0x0000f2000a007a0c */ /* 0x000fe40003f86270 */
[C---:B------:R-:W-:Y:S01]  /*b9b0*/  @!P1 LEA R8, P5, R25.reuse, R0, 0x2 ;  /* 0x0000000019089211 */ /* 0x040fe200078a10ff */
[----:B------:R1:W-:Y:S03]  /*b9c0*/  @!P3 ST.E.64 [R2.64], R34 ;  /* 0x000000220200b985 */ /* 0x0003e6000c101b06 */
[----:B------:R-:W-:Y:S02]  /*b9d0*/  @!P1 LEA.HI.X R9, R25, R4, R75, 0x2, P5 ;  /* 0x0000000419099211 */ /* 0x000fe400028f144b */
[----:B------:R-:W-:-:S03]  /*b9e0*/  ISETP.GE.AND P3, PT, R19, c[0x0][0x3c8], PT ;  /* 0x0000f20013007a0c */ /* 0x000fc60003f66270 */
[----:B------:R-:W-:Y:S01]  /*b9f0*/  @!P1 ST.E.64 [R8.64], R50 ;  /* 0x0000003208009985 */ /* 0x000fe2000c101b06 */
[----:B------:R-:W-:Y:S02]  /*ba00*/  ISETP.GE.AND P1, PT, R15, c[0x0][0x3c8], PT ;  /* 0x0000f2000f007a0c */ /* 0x000fe40003f26270 */
[-C--:B-1----:R-:W-:Y:S02]  /*ba10*/  @!P0 LEA R2, P2, R23, R0.reuse, 0x2 ;  /* 0x0000000017028211 */ /* 0x082fe400078410ff */
[----:B------:R-:W-:Y:S02]  /*ba20*/  @!P6 LEA R6, P5, R21, R0, 0x2 ;  /* 0x000000001506e211 */ /* 0x000fe400078a10ff */
[-C--:B------:R-:W-:Y:S02]  /*ba30*/  @!P0 LEA.HI.X R3, R23, R4.reuse, R24, 0x2, P2 ;  /* 0x0000000417038211 */ /* 0x080fe400010f1418 */
[----:B------:R-:W-:Y:S02]  /*ba40*/  ISETP.GE.AND P2, PT, R17, c[0x0][0x3c8], PT ;  /* 0x0000f20011007a0c */ /* 0x000fe40003f46270 */
[----:B------:R-:W-:Y:S01]  /*ba50*/  @!P6 LEA.HI.X R7, R21, R4, R22, 0x2, P5 ;  /* 0x000000041507e211 */ /* 0x000fe200028f1416 */
[----:B------:R1:W-:Y:S01]  /*ba60*/  @!P0 ST.E.64 [R2.64], R36 ;  /* 0x0000002402008985 */ /* 0x0003e2000c101b06 */
[----:B------:R-:W-:-:S03]  /*ba70*/  ISETP.GE.AND P0, PT, R5, c[0x0][0x3c8], PT ;  /* 0x0000f20005007a0c */ /* 0x000fc60003f06270 */
[----:B------:R2:W-:Y:S01]  /*ba80*/  @!P6 ST.E.64 [R6.64], R38 ;  /* 0x000000260600e985 */ /* 0x0005e2000c101b06 */
[----:B-1----:R-:W-:-:S04]  /*ba90*/  @!P4 LEA R2, P5, R10, R0, 0x2 ;  /* 0x000000000a02c211 */ /* 0x002fc800078a10ff */
[----:B---3--:R-:W-:Y:S02]  /*baa0*/  @!P4 LEA.HI.X R3, R10, R4, R11, 0x2, P5 ;  /* 0x000000040a03c211 */ /* 0x008fe400028f140b */
[----:B------:R-:W-:-:S03]  /*bab0*/  @!P3 LEA R10, P5, R19, R0, 0x2 ;  /* 0x00000000130ab211 */ /* 0x000fc600078a10ff */
[----:B------:R1:W-:Y:S01]  /*bac0*/  @!P4 ST.E.64 [R2.64], R40 ;  /* 0x000000280200c985 */ /* 0x0003e2000c101b06 */
[----:B------:R-:W-:Y:S02]  /*bad0*/  @!P2 LEA R8, P4, R17, R0, 0x2 ;  /* 0x000000001108a211 */ /* 0x000fe400078810ff */
[----:B------:R-:W-:Y:S02]  /*bae0*/  @!P3 LEA.HI.X R11, R19, R4, R20, 0x2, P5 ;  /* 0x00000004130bb211 */ /* 0x000fe400028f1414 */
[----:B--2---:R-:W-:Y:S02]  /*baf0*/  @!P1 LEA R6, P5, R15, R0, 0x2 ;  /* 0x000000000f069211 */ /* 0x004fe400078a10ff */
[-C--:B------:R-:W-:Y:S02]  /*bb00*/  @!P2 LEA.HI.X R9, R17, R4.reuse, R18, 0x2, P4 ;  /* 0x000000041109a211 */ /* 0x080fe400020f1412 */
[----:B-----5:R-:W-:Y:S01]  /*bb10*/  @!P1 LEA.HI.X R7, R15, R4, R16, 0x2, P5 ;  /* 0x000000040f079211 */ /* 0x020fe200028f1410 */
[----:B------:R2:W-:Y:S04]  /*bb20*/  @!P3 ST.E.64 [R10.64], R66 ;  /* 0x000000420a00b985 */ /* 0x0005e8000c101b06 */
[----:B------:R2:W-:Y:S04]  /*bb30*/  @!P2 ST.E.64 [R8.64], R52 ;  /* 0x000000340800a985 */ /* 0x0005e8000c101b06 */
[----:B------:R2:W-:Y:S01]  /*bb40*/  @!P1 ST.E.64 [R6.64], R42 ;  /* 0x0000002a06009985 */ /* 0x0005e2000c101b06 */
[----:B-1----:R-:W-:-:S04]  /*bb50*/  @!P0 LEA R2, P4, R5, R0, 0x2 ;  /* 0x0000000005028211 */ /* 0x002fc800078810ff */
[----:B----4-:R-:W-:-:S05]  /*bb60*/  @!P0 LEA.HI.X R3, R5, R4, R14, 0x2, P4 ;  /* 0x0000000405038211 */ /* 0x010fca00020f140e */
[----:B------:R2:W-:Y:S04]  /*bb70*/  @!P0 ST.E.64 [R2.64], R26 ;  /* 0x0000001a02008985 */ /* 0x0005e8000c101b06 */
.L_x_86:
[----:B------:R-:W-:Y:S05]  /*bb80*/  BSYNC B0 ;  /* 0x0000000000007941 */ /* 0x000fea0003800000 */
.L_x_85:
[----:B------:R-:W-:Y:S05]  /*bb90*/  BRA.DIV ~URZ, `(.L_x_87) ;  /* 0x00002e127f007947 */ /* 0x000fea000b800000 */
[----:B--2---:R2:W3:Y:S04]  /*bba0*/  SHFL.IDX PT, R4, R12, 0x3, 0x1c1f ;  /* 0x007c1f000c047f89 */ /* 0x0044e800000e0000 */
[----:B-1----:R2:W1:Y:S02]  /*bbb0*/  SHFL.IDX PT, R0, R13, 0x3, 0x1c1f ;  /* 0x007c1f000d007f89 */ /* 0x00246400000e0000 */
.L_x_144:
[----:B------:R-:W5:Y:S02]  /*bbc0*/  LDL R2, [R1+0x24] ;  /* 0x0000240001027983 */ /* 0x000f640000100800 */
[----:B-----5:R-:W-:-:S13]  /*bbd0*/  LOP3.LUT P0, RZ, R2, 0x2, RZ, 0xc0, !PT ;  /* 0x0000000202ff7812 */ /* 0x020fda000780c0ff */
[----:B------:R-:W-:Y:S05]  /*bbe0*/  @P0 BRA `(.L_x_75) ;  /* 0x0000127000000947 */ /* 0x000fea0003800000 */
[----:B--234-:R-:W2:Y:S04]  /*bbf0*/  LDL R13, [R1+0x70] ;  /* 0x00007000010d7983 */ /* 0x01cea80000100800 */
[----:B------:R-:W3:Y:S04]  /*bc00*/  LDL R8, [R1+0x5c] ;  /* 0x00005c0001087983 */ /* 0x000ee80000100800 */
[----:B------:R-:W4:Y:S04]  /*bc10*/  LDL R5, [R1+0x58] ;  /* 0x0000580001057983 */ /* 0x000f280000100800 */
[----:B------:R-:W5:Y:S04]  /*bc20*/  LDL R9, [R1+0xa4] ;  /* 0x0000a40001097983 */ /* 0x000f680000100800 */
        /* <DEDUP_REMOVED lines=15> */
[----:B------:R-:W5:Y:S01]  /*bd20*/  LDL R15, [R1+0x84] ;  /* 0x00008400010f7983 */ /* 0x000f620000100800 */
[----:B--2---:R-:W-:-:S02]  /*bd30*/  ISETP.GE.AND P4, PT, R13, c[0x0][0x3c8], PT ;  /* 0x0000f2000d007a0c */ /* 0x004fc40003f86270 */
[----:B---3--:R-:W-:Y:S02]  /*bd40*/  ISETP.GE.AND P3, PT, R8, c[0x0][0x3c8], PT ;  /* 0x0000f20008007a0c */ /* 0x008fe40003f66270 */
[----:B----4-:R-:W-:-:S09]  /*bd50*/  ISETP.GE.AND P2, PT, R5, c[0x0][0x3c8], PT ;  /* 0x0000f20005007a0c */ /* 0x010fd20003f46270 */
[----:B-1----:R-:W-:Y:S02]  /*bd60*/  @!P4 IMAD.MOV.U32 R6, RZ, RZ, R0 ;  /* 0x000000ffff06c224 */ /* 0x002fe400078e0000 */
[----:B------:R-:W-:Y:S01]  /*bd70*/  @!P4 IMAD.MOV.U32 R7, RZ, RZ, R4 ;  /* 0x000000ffff07c224 */ /* 0x000fe200078e0004 */
[----:B------:R-:W-:-:S03]  /*bd80*/  @!P3 LEA R2, P5, R8, R0, 0x2 ;  /* 0x000000000802b211 */ /* 0x000fc600078a10ff */
[----:B------:R-:W-:Y:S01]  /*bd90*/  @!P4 IMAD.WIDE R6, R13, 0x4, R6 ;  /* 0x000000040d06c825 */ /* 0x000fe200078e0206 */
[----:B-----5:R-:W-:Y:S01]  /*bda0*/  @!P3 LEA.HI.X R3, R8, R4, R9, 0x2, P5 ;  /* 0x000000040803b211 */ /* 0x020fe200028f1409 */
[----:B------:R-:W2:Y:S04]  /*bdb0*/  LDL R13, [R1+0x80] ;  /* 0x00008000010d7983 */ /* 0x000ea80000100800 */
[----:B------:R1:W-:Y:S04]  /*bdc0*/  @!P4 ST.E.64 [R6.64], R56 ;  /* 0x000000380600c985 */ /* 0x0003e8000c101b06 */
[----:B------:R3:W-:Y:S01]  /*bdd0*/  @!P3 ST.E.64 [R2.64], R46 ;  /* 0x0000002e0200b985 */ /* 0x0007e2000c101b06 */
[----:B------:R-:W-:-:S04]  /*bde0*/  @!P2 LEA R8, P3, R5, R0, 0x2 ;  /* 0x000000000508a211 */ /* 0x000fc800078610ff */
[----:B------:R-:W-:Y:S02]  /*bdf0*/  @!P2 LEA.HI.X R9, R5, R4, R26, 0x2, P3 ;  /* 0x000000040509a211 */ /* 0x000fe400018f141a */
[----:B------:R-:W4:Y:S01]  /*be00*/  LDL R5, [R1+0x34] ;  /* 0x0000340001057983 */ /* 0x000f220000100800 */
[----:B------:R-:W-:Y:S02]  /*be10*/  ISETP.GE.AND P1, PT, R24, c[0x0][0x3c8], PT ;  /* 0x0000f20018007a0c */ /* 0x000fe40003f26270 */
[----:B------:R-:W-:-:S11]  /*be20*/  ISETP.GE.AND P0, PT, R22, c[0x0][0x3c8], PT ;  /* 0x0000f20016007a0c */ /* 0x000fd60003f06270 */
[-C--:B-1----:R-:W-:Y:S02]  /*be30*/  @!P1 LEA R6, P4, R24, R0.reuse, 0x2 ;  /* 0x0000000018069211 */ /* 0x082fe400078810ff */
[----:B------:R-:W-:Y:S02]  /*be40*/  ISETP.GE.AND P5, PT, R20, c[0x0][0x3c8], PT ;  /* 0x0000f20014007a0c */ /* 0x000fe40003fa6270 */
[----:B---3--:R-:W-:-:S09]  /*be50*/  @!P0 LEA R2, P6, R22, R0, 0x2 ;  /* 0x0000000016028211 */ /* 0x008fd200078c10ff */
[----:B------:R-:W-:-:S04]  /*be60*/  P2R R3, PR, RZ, 0x10 ;  /* 0x00000010ff037803 */ /* 0x000fc80000000000 */
[----:B------:R-:W-:Y:S02]  /*be70*/  ISETP.NE.AND P3, PT, R3, RZ, PT ;  /* 0x000000ff0300720c */ /* 0x000fe40003f65270 */
[----:B------:R-:W-:Y:S02]  /*be80*/  ISETP.GE.AND P4, PT, R10, c[0x0][0x3c8], PT ;  /* 0x0000f2000a007a0c */ /* 0x000fe40003f86270 */
[-C--:B------:R-:W-:Y:S02]  /*be90*/  @!P1 LEA.HI.X R7, R24, R4.reuse, R25, 0x2, P3 ;  /* 0x0000000418079211 */ /* 0x080fe400018f1419 */
[----:B------:R-:W-:Y:S01]  /*bea0*/  @!P0 LEA.HI.X R3, R22, R4, R23, 0x2, P6 ;  /* 0x0000000416038211 */ /* 0x000fe200030f1417 */
[----:B------:R-:W-:Y:S01]  /*beb0*/  @!P2 ST.E.64 [R8.64], R68 ;  /* 0x000000440800a985 */ /* 0x000fe2000c101b06 */
[----:B------:R-:W-:-:S03]  /*bec0*/  ISETP.GE.AND P3, PT, R18, c[0x0][0x3c8], PT ;  /* 0x0000f20012007a0c */ /* 0x000fc60003f66270 */
[----:B------:R1:W-:Y:S04]  /*bed0*/  @!P1 ST.E.64 [R6.64], R64 ;  /* 0x0000004006009985 */ /* 0x0003e8000c101b06 */
[----:B------:R3:W-:Y:S01]  /*bee0*/  @!P0 ST.E.64 [R2.64], R48 ;  /* 0x0000003002008985 */ /* 0x0007e2000c101b06 */
[----:B------:R-:W-:Y:S02]  /*bef0*/  ISETP.GE.AND P2, PT, R16, c[0x0][0x3c8], PT ;  /* 0x0000f20010007a0c */ /* 0x000fe40003f46270 */
[----:B------:R-:W-:Y:S02]  /*bf00*/  ISETP.GE.AND P1, PT, R14, c[0x0][0x3c8], PT ;  /* 0x0000f2000e007a0c */ /* 0x000fe40003f26270 */
[----:B-1----:R-:W-:-:S04]  /*bf10*/  @!P5 LEA R6, P0, R20, R0, 0x2 ;  /* 0x000000001406d211 */ /* 0x002fc800078010ff */
[----:B------:R-:W-:Y:S02]  /*bf20*/  @!P5 LEA.HI.X R7, R20, R4, R21, 0x2, P0 ;  /* 0x000000041407d211 */ /* 0x000fe400000f1415 */
[----:B---3--:R-:W-:-:S03]  /*bf30*/  @!P4 LEA R2, P6, R10, R0, 0x2 ;  /* 0x000000000a02c211 */ /* 0x008fc600078c10ff */
[----:B------:R-:W-:Y:S01]  /*bf40*/  @!P5 ST.E.64 [R6.64], R60 ;  /* 0x0000003c0600d985 */ /* 0x000fe2000c101b06 */
[----:B------:R-:W-:Y:S02]  /*bf50*/  @!P4 LEA.HI.X R3, R10, R4, R11, 0x2, P6 ;  /* 0x000000040a03c211 */ /* 0x000fe400030f140b */
[-C--:B------:R-:W-:Y:S02]  /*bf60*/  @!P3 LEA R10, P5, R18, R0.reuse, 0x2 ;  /* 0x00000000120ab211 */ /* 0x080fe400078a10ff */
[----:B------:R-:W-:Y:S01]  /*bf70*/  ISETP.GE.AND P0, PT, R12, c[0x0][0x3c8], PT ;  /* 0x0000f2000c007a0c */ /* 0x000fe20003f06270 */
[----:B------:R1:W-:Y:S01]  /*bf80*/  @!P4 ST.E.64 [R2.64], R58 ;  /* 0x0000003a0200c985 */ /* 0x0003e2000c101b06 */
[----:B------:R-:W-:-:S04]  /*bf90*/  @!P2 LEA R8, P6, R16, R0, 0x2 ;  /* 0x000000001008a211 */ /* 0x000fc800078c10ff */
[----:B------:R-:W-:-:S05]  /*bfa0*/  @!P2 LEA.HI.X R9, R16, R4, R17, 0x2, P6 ;  /* 0x000000041009a211 */ /* 0x000fca00030f1411 */
[----:B-1----:R-:W-:-:S04]  /*bfb0*/  P2R R2, PR, RZ, 0x20 ;  /* 0x00000020ff027803 */ /* 0x002fc80000000000 */
[----:B------:R-:W-:Y:S02]  /*bfc0*/  ISETP.NE.AND P4, PT, R2, RZ, PT ;  /* 0x000000ff0200720c */ /* 0x000fe40003f85270 */
[----:B------:R-:W-:Y:S02]  /*bfd0*/  @!P1 LEA R6, P5, R14, R0, 0x2 ;  /* 0x000000000e069211 */ /* 0x000fe400078a10ff */
[----:B------:R-:W-:Y:S02]  /*bfe0*/  @!P3 LEA.HI.X R11, R18, R4, R19, 0x2, P4 ;  /* 0x00000004120bb211 */ /* 0x000fe400020f1413 */
[----:B------:R-:W-:Y:S02]  /*bff0*/  @!P0 LEA R2, P4, R12, R0, 0x2 ;  /* 0x000000000c028211 */ /* 0x000fe400078810ff */
[-C--:B------:R-:W-:Y:S01]  /*c000*/  @!P1 LEA.HI.X R7, R14, R4.reuse, R15, 0x2, P5 ;  /* 0x000000040e079211 */ /* 0x080fe200028f140f */
[----:B------:R1:W-:Y:S04]  /*c010*/  @!P3 ST.E.64 [R10.64], R72 ;  /* 0x000000480a00b985 */ /* 0x0003e8000c101b06 */
[----:B------:R1:W-:Y:S04]  /*c020*/  @!P2 ST.E.64 [R8.64], R70 ;  /* 0x000000460800a985 */ /* 0x0003e8000c101b06 */
[----:B------:R1:W-:Y:S01]  /*c030*/  @!P1 ST.E.64 [R6.64], R62 ;  /* 0x0000003e06009985 */ /* 0x0003e2000c101b06 */
[----:B--2---:R-:W-:-:S05]  /*c040*/  @!P0 LEA.HI.X R3, R12, R4, R13, 0x2, P4 ;  /* 0x000000040c038211 */ /* 0x004fca00020f140d */
[----:B------:R1:W-:Y:S01]  /*c050*/  @!P0 ST.E.64 [R2.64], R54 ;  /* 0x0000003602008985 */ /* 0x0003e2000c101b06 */
[----:B----4-:R-:W-:-:S13]  /*c060*/  ISETP.GE.AND P0, PT, R5, c[0x0][0x3c8], PT ;  /* 0x0000f20005007a0c */ /* 0x010fda0003f06270 */
[----:B------:R-:W-:Y:S05]  /*c070*/  @P0 BRA `(.L_x_75) ;  /* 0x00000de000000947 */ /* 0x000fea0003800000 */
[----:B------:R-:W2:Y:S01]  /*c080*/  LDL R12, [R1+0x7c] ;  /* 0x00007c00010c7983 */ /* 0x000ea20000100800 */
[----:B-1----:R-:W-:-:S04]  /*c090*/  LEA R2, P0, R5, R0, 0x2 ;  /* 0x0000000005027211 */ /* 0x002fc800078010ff */
[----:B--2---:R-:W-:-:S05]  /*c0a0*/  LEA.HI.X R3, R5, R4, R12, 0x2, P0 ;  /* 0x0000000405037211 */ /* 0x004fca00000f140c */
[----:B------:R1:W-:Y:S01]  /*c0b0*/  ST.E.64 [R2.64], R44 ;  /* 0x0000002c02007985 */ /* 0x0003e2000c101b06 */
[----:B------:R-:W-:Y:S05]  /*c0c0*/  BRA `(.L_x_75) ;  /* 0x00000d9000007947 */ /* 0x000fea0003800000 */
.L_x_60:
[----:B------:R-:W2:Y:S04]  /*c0d0*/  LDL.LU R8, [R1+0x18] ;  /* 0x0000180001087983 */ /* 0x000ea80000300800 */
[----:B------:R-:W3:Y:S04]  /*c0e0*/  LDL R7, [R1+0x4] ;  /* 0x0000040001077983 */ /* 0x000ee80000100800 */
[----:B-1----:R-:W4:Y:S01]  /*c0f0*/  LDL R6, [R1+0x28] ;  /* 0x0000280001067983 */ /* 0x002f220000100800 */
[----:B------:R-:W-:Y:S01]  /*c100*/  ISETP.NE.U32.AND P0, PT, RZ, c[0x0][0x508], PT ;  /* 0x00014200ff007a0c */ /* 0x000fe20003f05070 */
[----:B------:R-:W-:Y:S01]  /*c110*/  IMAD.MOV.U32 R4, RZ, RZ, 0x4 ;  /* 0x00000004ff047424 */ /* 0x000fe200078e00ff */
[----:B------:R-:W-:Y:S01]  /*c120*/  ISETP.NE.U32.AND P2, PT, RZ, c[0x0][0x500], PT ;  /* 0x00014000ff007a0c */ /* 0x000fe20003f45070 */
[----:B------:R-:W-:Y:S01]  /*c130*/  IMAD.MOV.U32 R0, RZ, RZ, RZ ;  /* 0x000000ffff007224 */ /* 0x000fe200078e00ff */
[----:B------:R-:W-:Y:S01]  /*c140*/  ISETP.NE.AND.EX P1, PT, RZ, c[0x0][0x50c], PT, P0 ;  /* 0x00014300ff007a0c */ /* 0x000fe20003f25300 */
[----:B------:R-:W-:Y:S01]  /*c150*/  IMAD.MOV.U32 R19, RZ, RZ, c[0x0][0x388] ;  /* 0x0000e200ff137624 */ /* 0x000fe200078e00ff */
[----:B------:R-:W-:-:S11]  /*c160*/  ISETP.NE.AND.EX P2, PT, RZ, c[0x0][0x504], PT, P2 ;  /* 0x00014100ff007a0c */ /* 0x000fd60003f45320 */
[C---:B---3--:R-:W-:Y:S01]  /*c170*/  @P1 LEA R2, P0, R7.reuse, c[0x0][0x508], 0x2 ;  /* 0x0001420007021a11 */ /* 0x048fe200078010ff */
[----:B------:R-:W-:-:S03]  /*c180*/  IMAD.WIDE R4, R7, R4, c[0x0][0x500] ;  /* 0x0001400007047625 */ /* 0x000fc600078e0204 */
[----:B----4-:R-:W-:Y:S02]  /*c190*/  @P1 LEA.HI.X R3, R7, c[0x0][0x50c], R6, 0x2, P0 ;  /* 0x0001430007031a11 */ /* 0x010fe400000f1406 */
[----:B------:R1:W5:Y:S04]  /*c1a0*/  @P2 LDG.E R0, [R4.64] ;  /* 0x0000000604002981 */ /* 0x000368000c1e1900 */
[----:B------:R1:W5:Y:S01]  /*c1b0*/  @P1 LDG.E R19, [R2.64] ;  /* 0x0000000602131981 */ /* 0x000362000c1e1900 */
[----:B--2---:R-:W-:-:S04]  /*c1c0*/  ISETP.NE.AND P0, PT, R8, RZ, PT ;  /* 0x000000ff0800720c */ /* 0x004fc80003f05270 */
[----:B------:R-:W-:Y:S01]  /*c1d0*/  SEL R18, R8, c[0x0][0x3d4], P0 ;  /* 0x0000f50008127a07 */ /* 0x000fe20000000000 */
[----:B------:R-:W-:Y:S05]  /*c1e0*/  @P1 BRA `(.L_x_88) ;  /* 0x0000004000001947 */ /* 0x000fea0003800000 */
[----:B------:R-:W-:Y:S05]  /*c1f0*/  @!P2 BRA `(.L_x_88) ;  /* 0x000000300000a947 */ /* 0x000fea0003800000 */
[----:B-1----:R1:W2:Y:S04]  /*c200*/  LDG.E R2, [R4.64] ;  /* 0x0000000604027981 */ /* 0x0022a8000c1e1900 */
[----:B-1----:R-:W2:Y:S02]  /*c210*/  LDG.E R4, [R4.64+0x4] ;  /* 0x0000040604047981 */ /* 0x002ea4000c1e1900 */
[----:B--2--5:R-:W-:Y:S02]  /*c220*/  IADD3 R19, -R2, R4, RZ ;  /* 0x0000000402137210 */ /* 0x024fe40007ffe1ff */
.L_x_88:
[----:B-1----:R-:W1:Y:S01]  /*c230*/  S2R R4, SR_TID.X ;  /* 0x0000000000047919 */ /* 0x002e620000002100 */
[----:B------:R-:W-:Y:S01]  /*c240*/  BSSY B0, `(.L_x_89) ;  /* 0x0000038000007945 */ /* 0x000fe20003800000 */
[----:B------:R-:W-:Y:S02]  /*c250*/  SEL R12, R7, RZ, !P2 ;  /* 0x000000ff070c7207 */ /* 0x000fe40005000000 */
[----:B------:R-:W-:-:S02]  /*c260*/  SEL R20, R6, RZ, !P2 ;  /* 0x000000ff06147207 */ /* 0x000fc40005000000 */
[----:B-----5:R-:W-:Y:S02]  /*c270*/  SHF.R.S32.HI R17, RZ, 0x1f, R0 ;  /* 0x0000001fff117819 */ /* 0x020fe40000011400 */
[----:B-1----:R-:W-:-:S13]  /*c280*/  ISETP.GT.AND P0, PT, R4, 0x7f, PT ;  /* 0x0000007f0400780c */ /* 0x002fda0003f04270 */
[----:B------:R-:W-:Y:S05]  /*c290*/  @P0 BRA `(.L_x_90) ;  /* 0x0000032000000947 */ /* 0x000fea0003800000 */
[----:B------:R-:W2:Y:S01]  /*c2a0*/  LDL R3, [R1+0x14] ;  /* 0x0000140001037983 */ /* 0x000ea20000100800 */
[----:B------:R-:W-:Y:S01]  /*c2b0*/  IMAD R2, R19, c[0x0][0x4e8], RZ ;  /* 0x00013a0013027a24 */ /* 0x000fe200078e02ff */
[----:B--2---:R-:W-:-:S04]  /*c2c0*/  LEA R13, R3, R4, 0x7 ;  /* 0x00000004030d7211 */ /* 0x004fc800078e38ff */
[----:B------:R-:W-:-:S13]  /*c2d0*/  ISETP.GE.AND P0, PT, R13, R2, PT ;  /* 0x000000020d00720c */ /* 0x000fda0003f06270 */
[----:B------:R-:W-:Y:S05]  /*c2e0*/  @P0 BRA `(.L_x_90) ;  /* 0x000002d000000947 */ /* 0x000fea0003800000 */
[----:B------:R-:W2:Y:S04]  /*c2f0*/  LDL R4, [R1+0x20] ;  /* 0x0000200001047983 */ /* 0x000ea80000100800 */
[----:B------:R-:W3:Y:S01]  /*c300*/  LDL.LU R21, [R1+0x74] ;  /* 0x0000740001157983 */ /* 0x000ee20000300800 */
[----:B------:R-:W-:Y:S01]  /*c310*/  IMAD.MOV.U32 R2, RZ, RZ, 0x368 ;  /* 0x00000368ff027424 */ /* 0x000fe200078e00ff */
[----:B------:R-:W-:-:S04]  /*c320*/  ISETP.GT.AND P2, PT, R18, 0x1, PT ;  /* 0x000000011200780c */ /* 0x000fc80003f44270 */
[----:B------:R-:W-:-:S04]  /*c330*/  SEL R2, R2, 0x328, P2 ;  /* 0x0000032802027807 */ /* 0x000fc80001000000 */
[----:B------:R1:W4:Y:S08]  /*c340*/  LDC.64 R8, c[0x0][R2+0x170] ;  /* 0x00005c0002087b82 */ /* 0x0003300000000a00 */
[----:B------:R1:W2:Y:S08]  /*c350*/  LDC.64 R6, c[0x0][R2+0x168] ;  /* 0x00005a0002067b82 */ /* 0x0002b00000000a00 */
[----:B------:R1:W5:Y:S08]  /*c360*/  LDC.64 R14, c[0x0][R2+0x178] ;  /* 0x00005e00020e7b82 */ /* 0x0003700000000a00 */
[----:B------:R1:W2:Y:S02]  /*c370*/  LDC.64 R10, c[0x0][R2+0x160] ;  /* 0x00005800020a7b82 */ /* 0x0002a40000000a00 */
[----:B-1----:R-:W-:-:S02]  /*c380*/  IMAD.MOV.U32 R2, RZ, RZ, c[0x0][0x4e8] ;  /* 0x00013a00ff027624 */ /* 0x002fc400078e00ff */
[----:B----4-:R-:W-:-:S03]  /*c390*/  IMAD R3, R9, R12, RZ ;  /* 0x0000000c09037224 */ /* 0x010fc600078e02ff */
[----:B------:R-:W-:Y:S02]  /*c3a0*/  ISETP.NE.AND P0, PT, R2, 0x1, PT ;  /* 0x000000010200780c */ /* 0x000fe40003f05270 */
[----:B------:R-:W-:-:S11]  /*c3b0*/  MOV R2, R13 ;  /* 0x0000000d00027202 */ /* 0x000fd60000000f00 */
[----:B------:R-:W-:-:S05]  /*c3c0*/  @P0 IMAD.HI.U32 R16, R13, c[0x0][0x4ec], RZ ;  /* 0x00013b000d100a27 */ /* 0x000fca00078e00ff */
[----:B------:R-:W-:Y:S01]  /*c3d0*/  @P0 SHF.R.U32.HI R2, RZ, c[0x0][0x4f0], R16 ;  /* 0x00013c00ff020a19 */ /* 0x000fe20000011610 */
[-C--:B--2---:R-:W-:Y:S02]  /*c3e0*/  IMAD R9, R7, R4.reuse, RZ ;  /* 0x0000000407097224 */ /* 0x084fe400078e02ff */
[----:B------:R-:W-:-:S04]  /*c3f0*/  IMAD.WIDE.U32 R6, R6, R4, RZ ;  /* 0x0000000406067225 */ /* 0x000fc800078e00ff */
[----:B------:R-:W-:-:S04]  /*c400*/  IMAD.WIDE.U32 R4, R8, R12, RZ ;  /* 0x0000000c08047225 */ /* 0x000fc800078e00ff */
[----:B------:R-:W-:Y:S01]  /*c410*/  IMAD R8, R8, R20, R3 ;  /* 0x0000001408087224 */ /* 0x000fe200078e0203 */
[----:B---3--:R-:W-:Y:S01]  /*c420*/  SEL R3, R21, RZ, P2 ;  /* 0x000000ff15037207 */ /* 0x008fe20001000000 */
[----:B------:R-:W-:Y:S01]  /*c430*/  IMAD.IADD R9, R7, 0x1, R9 ;  /* 0x0000000107097824 */ /* 0x000fe200078e0209 */
[----:B------:R-:W-:Y:S01]  /*c440*/  IADD3 R16, P1, P0, R4, R6, R0 ;  /* 0x0000000604107210 */ /* 0x000fe2000783e000 */
[----:B------:R-:W-:Y:S01]  /*c450*/  IMAD.MOV R6, RZ, RZ, -R2 ;  /* 0x000000ffff067224 */ /* 0x000fe200078e0a02 */
[----:B------:R-:W-:Y:S01]  /*c460*/  IADD3 R7, R5, R8, RZ ;  /* 0x0000000805077210 */ /* 0x000fe20007ffe0ff */
[-C--:B-----5:R-:W-:Y:S02]  /*c470*/  IMAD R8, R15, R3.reuse, RZ ;  /* 0x000000030f087224 */ /* 0x0a0fe400078e02ff */
[----:B------:R-:W-:Y:S01]  /*c480*/  IMAD.WIDE.U32 R4, R14, R3, RZ ;  /* 0x000000030e047225 */ /* 0x000fe200078e00ff */
[----:B------:R-:W-:-:S03]  /*c490*/  IADD3.X R9, R7, R9, R17, P1, P0 ;  /* 0x0000000907097210 */ /* 0x000fc60000fe0411 */
[----:B------:R-:W-:Y:S01]  /*c4a0*/  IMAD R3, R6, c[0x0][0x4e8], R13 ;  /* 0x00013a0006037a24 */ /* 0x000fe200078e020d */
[----:B------:R-:W-:Y:S02]  /*c4b0*/  IADD3 R7, R5, R8, RZ ;  /* 0x0000000805077210 */ /* 0x000fe40007ffe0ff */
[----:B------:R-:W-:Y:S02]  /*c4c0*/  IADD3 R4, P1, P0, R2, R16, R4 ;  /* 0x0000001002047210 */ /* 0x000fe4000783e004 */
[----:B------:R-:W-:Y:S01]  /*c4d0*/  SHF.R.S32.HI R5, RZ, 0x1f, R2 ;  /* 0x0000001fff057819 */ /* 0x000fe20000011402 */
[----:B------:R-:W-:Y:S01]  /*c4e0*/  IMAD R2, R11, R3, RZ ;  /* 0x000000030b027224 */ /* 0x000fe200078e02ff */
[----:B------:R-:W-:Y:S02]  /*c4f0*/  SHF.R.S32.HI R6, RZ, 0x1f, R3 ;  /* 0x0000001fff067819 */ /* 0x000fe40000011403 */
[----:B------:R-:W-:Y:S01]  /*c500*/  IADD3.X R5, R5, R9, R7, P1, P0 ;  /* 0x0000000905057210 */ /* 0x000fe20000fe0407 */
[----:B------:R-:W-:-:S02]  /*c510*/  IMAD.MOV.U32 R7, RZ, RZ, c[0x0][0x4a8] ;  /* 0x00012a00ff077624 */ /* 0x000fc400078e00ff */
[C---:B------:R-:W-:Y:S02]  /*c520*/  IMAD R6, R10.reuse, R6, R2 ;  /* 0x000000060a067224 */ /* 0x040fe400078e0202 */
[----:B------:R-:W-:Y:S01]  /*c530*/  IMAD.WIDE.U32 R2, R10, R3, R4 ;  /* 0x000000030a027225 */ /* 0x000fe200078e0004 */
[----:B------:R-:W-:Y:S02]  /*c540*/  MOV R5, c[0x0][0x4ac] ;  /* 0x00012b0000057a02 */ /* 0x000fe40000000f00 */
[----:B------:R-:W-:Y:S01]  /*c550*/  SEL R4, R7, c[0x0][0x450], P2 ;  /* 0x0001140007047a07 */ /* 0x000fe20001000000 */
[----:B------:R-:W-:Y:S01]  /*c560*/  IMAD.IADD R3, R3, 0x1, R6 ;  /* 0x0000000103037824 */ /* 0x000fe200078e0206 */
[----:B------:R-:W-:Y:S02]  /*c570*/  SEL R5, R5, c[0x0][0x454], P2 ;  /* 0x0001150005057a07 */ /* 0x000fe40001000000 */
[----:B------:R-:W-:-:S04]  /*c580*/  LEA R4, P0, R2, R4, 0x2 ;  /* 0x0000000402047211 */ /* 0x000fc800078010ff */
[----:B------:R-:W-:Y:S02]  /*c590*/  LEA.HI.X R5, R2, R5, R3, 0x2, P0 ;  /* 0x0000000502057211 */ /* 0x000fe400000f1403 */
[----:B------:R-:W-:-:S05]  /*c5a0*/  MOV R2, 0xff800000 ;  /* 0xff80000000027802 */ /* 0x000fca0000000f00 */
[----:B------:R1:W-:Y:S02]  /*c5b0*/  STG.E [R4.64], R2 ;  /* 0x0000000204007986 */ /* 0x0003e4000c101906 */
.L_x_90:
[----:B------:R-:W-:Y:S05]  /*c5c0*/  BSYNC B0 ;  /* 0x0000000000007941 */ /* 0x000fea0003800000 */
.L_x_89:
[----:B------:R-:W-:-:S13]  /*c5d0*/  ISETP.GT.AND P0, PT, R18, 0x1, PT ;  /* 0x000000011200780c */ /* 0x000fda0003f04270 */
[----:B------:R-:W-:Y:S05]  /*c5e0*/  @P0 BRA `(.L_x_75) ;  /* 0x0000087000000947 */ /* 0x000fea0003800000 */
[----:B-1----:R-:W2:Y:S04]  /*c5f0*/  LDL.LU R2, [R1+0x14] ;  /* 0x0000140001027983 */ /* 0x002ea80000300800 */
[----:B------:R-:W3:Y:S01]  /*c600*/  LDL.LU R7, [R1+0x20] ;  /* 0x0000200001077983 */ /* 0x000ee20000300800 */
[----:B------:R-:W-:-:S03]  /*c610*/  IMAD R4, R17, c[0x0][0x3a0], RZ ;  /* 0x0000e80011047a24 */ /* 0x000fc600078e02ff */
[----:B------:R-:W1:Y:S02]  /*c620*/  S2R R3, SR_TID.X ;  /* 0x0000000000037919 */ /* 0x000e640000002100 */
[--C-:B-1----:R-:W-:Y:S02]  /*c630*/  SHF.R.S32.HI R5, RZ, 0x1f, R3.reuse ;  /* 0x0000001fff057819 */ /* 0x102fe40000011403 */
[----:B------:R-:W-:Y:S02]  /*c640*/  SHF.R.S32.HI R9, RZ, 0x1f, R3 ;  /* 0x0000001fff097819 */ /* 0x000fe40000011403 */
[-C--:B------:R-:W-:Y:S02]  /*c650*/  LEA.HI R5, R5, R3.reuse, RZ, 0x2 ;  /* 0x0000000305057211 */ /* 0x080fe400078f10ff */
[----:B------:R-:W-:Y:S02]  /*c660*/  LEA.HI R9, R9, R3, RZ, 0x2 ;  /* 0x0000000309097211 */ /* 0x000fe400078f10ff */
[----:B------:R-:W-:-:S02]  /*c670*/  LOP3.LUT R5, R5, 0xfffffffc, RZ, 0xc0, !PT ;  /* 0xfffffffc05057812 */ /* 0x000fc400078ec0ff */
[----:B------:R-:W-:-:S03]  /*c680*/  SHF.R.S32.HI R9, RZ, 0x2, R9 ;  /* 0x00000002ff097819 */ /* 0x000fc60000011409 */
[----:B------:R-:W-:Y:S01]  /*c690*/  IMAD.IADD R5, R3, 0x1, -R5 ;  /* 0x0000000103057824 */ /* 0x000fe200078e0a05 */
[----:B--2---:R-:W-:Y:S02]  /*c6a0*/  MOV R8, R2 ;  /* 0x0000000200087202 */ /* 0x004fe40000000f00 */
[----:B------:R-:W-:Y:S02]  /*c6b0*/  MOV R2, c[0x0][0x4e8] ;  /* 0x00013a0000027a02 */ /* 0x000fe40000000f00 */
[----:B------:R-:W-:Y:S02]  /*c6c0*/  LEA R11, R8, R9, 0x7 ;  /* 0x00000009080b7211 */ /* 0x000fe400078e38ff */
[----:B------:R-:W-:Y:S01]  /*c6d0*/  ISETP.NE.AND P0, PT, R2, 0x1, PT ;  /* 0x000000010200780c */ /* 0x000fe20003f05270 */
[----:B------:R-:W-:-:S04]  /*c6e0*/  IMAD.WIDE.U32 R2, R0, c[0x0][0x3a0], RZ ;  /* 0x0000e80000027a25 */ /* 0x000fc800078e00ff */
[----:B------:R-:W-:Y:S01]  /*c6f0*/  IMAD R0, R0, c[0x0][0x3a4], R4 ;  /* 0x0000e90000007a24 */ /* 0x000fe200078e0204 */
[----:B------:R-:W-:Y:S01]  /*c700*/  LEA R4, R5, R9, 0x5 ;  /* 0x0000000905047211 */ /* 0x000fe200078e28ff */
[----:B------:R-:W-:-:S03]  /*c710*/  IMAD R5, R20, c[0x0][0x3f0], RZ ;  /* 0x0000fc0014057a24 */ /* 0x000fc600078e02ff */
[----:B------:R-:W-:Y:S01]  /*c720*/  IADD3 R3, R3, R0, RZ ;  /* 0x0000000003037210 */ /* 0x000fe20007ffe0ff */
[----:B------:R-:W-:-:S04]  /*c730*/  IMAD R4, R8, 0x80, R4 ;  /* 0x0000008008047824 */ /* 0x000fc800078e0204 */
[----:B------:R-:W-:-:S04]  /*c740*/  @P0 IMAD.HI.U32 R6, R4, c[0x0][0x4ec], RZ ;  /* 0x00013b0004060a27 */ /* 0x000fc800078e00ff */
[----:B---3--:R-:W-:-:S04]  /*c750*/  IMAD.WIDE.U32 R2, R7, c[0x0][0x3e8], R2 ;  /* 0x0000fa0007027a25 */ /* 0x008fc800078e0002 */
[----:B------:R-:W-:Y:S01]  /*c760*/  IMAD.MOV.U32 R0, RZ, RZ, R4 ;  /* 0x000000ffff007224 */ /* 0x000fe200078e0004 */
[----:B------:R-:W-:Y:S01]  /*c770*/  @P0 SHF.R.U32.HI R0, RZ, c[0x0][0x4f0], R6 ;  /* 0x00013c00ff000a19 */ /* 0x000fe20000011606 */
[----:B------:R-:W-:Y:S02]  /*c780*/  IMAD R3, R7, c[0x0][0x3ec], R3 ;  /* 0x0000fb0007037a24 */ /* 0x000fe400078e0203 */
[C---:B------:R-:W-:Y:S01]  /*c790*/  IMAD R7, R12.reuse, c[0x0][0x3f4], R5 ;  /* 0x0000fd000c077a24 */ /* 0x040fe200078e0205 */
[----:B------:R-:W-:Y:S01]  /*c7a0*/  SHF.R.S32.HI R6, RZ, 0x1f, R0 ;  /* 0x0000001fff067819 */ /* 0x000fe20000011400 */
[----:B------:R-:W-:Y:S01]  /*c7b0*/  IMAD.WIDE.U32 R2, R12, c[0x0][0x3f0], R2 ;  /* 0x0000fc000c027a25 */ /* 0x000fe200078e0002 */
[----:B------:R-:W-:-:S03]  /*c7c0*/  IADD3 R5, -R0, RZ, RZ ;  /* 0x000000ff00057210 */ /* 0x000fc60007ffe1ff */
[----:B------:R-:W-:Y:S01]  /*c7d0*/  IMAD R6, R6, c[0x0][0x3e0], RZ ;  /* 0x0000f80006067a24 */ /* 0x000fe200078e02ff */
[----:B------:R-:W-:Y:S01]  /*c7e0*/  IADD3 R3, R3, R7, RZ ;  /* 0x0000000703037210 */ /* 0x000fe20007ffe0ff */
[----:B------:R-:W-:Y:S02]  /*c7f0*/  IMAD R4, R5, c[0x0][0x4e8], R4 ;  /* 0x00013a0005047a24 */ /* 0x000fe400078e0204 */
[C---:B------:R-:W-:Y:S02]  /*c800*/  IMAD R6, R0.reuse, c[0x0][0x3e4], R6 ;  /* 0x0000f90000067a24 */ /* 0x040fe400078e0206 */
[----:B------:R-:W-:Y:S01]  /*c810*/  IMAD.WIDE.U32 R2, R0, c[0x0][0x3e0], R2 ;  /* 0x0000f80000027a25 */ /* 0x000fe200078e0002 */
[----:B------:R-:W-:-:S03]  /*c820*/  SHF.R.S32.HI R0, RZ, 0x1f, R4 ;  /* 0x0000001fff007819 */ /* 0x000fc60000011404 */
[----:B------:R-:W-:Y:S02]  /*c830*/  IMAD.IADD R3, R3, 0x1, R6 ;  /* 0x0000000103037824 */ /* 0x000fe400078e0206 */
[----:B------:R-:W-:Y:S02]  /*c840*/  IMAD R0, R0, c[0x0][0x3d8], RZ ;  /* 0x0000f60000007a24 */ /* 0x000fe400078e02ff */
[----:B------:R-:W-:-:S04]  /*c850*/  IMAD.WIDE.U32 R2, R4, c[0x0][0x3d8], R2 ;  /* 0x0000f60004027a25 */ /* 0x000fc800078e0002 */
[----:B------:R-:W-:Y:S01]  /*c860*/  IMAD R4, R4, c[0x0][0x3dc], R0 ;  /* 0x0000f70004047a24 */ /* 0x000fe200078e0200 */
[----:B------:R-:W-:-:S04]  /*c870*/  LEA R12, P0, R2, c[0x0][0x380], 0x1 ;  /* 0x0000e000020c7a11 */ /* 0x000fc800078008ff */
[----:B------:R-:W-:-:S04]  /*c880*/  IADD3 R4, R3, R4, RZ ;  /* 0x0000000403047210 */ /* 0x000fc80007ffe0ff */
[----:B------:R-:W-:Y:S01]  /*c890*/  LEA.HI.X R9, R2, c[0x0][0x384], R4, 0x1, P0 ;  /* 0x0000e10002097a11 */ /* 0x000fe200000f0c04 */
[----:B------:R-:W-:Y:S05]  /*c8a0*/  BRA.DIV ~URZ, `(.L_x_91) ;  /* 0x000021c27f007947 */ /* 0x000fea000b800000 */
[----:B------:R1:W2:Y:S02]  /*c8b0*/  SHFL.IDX PT, R8, R9, RZ, 0x1c1f ;  /* 0x001c1fff09087589 */ /* 0x0002a400000e0000 */
.L_x_145:
[----:B------:R-:W-:Y:S05]  /*c8c0*/  BRA.DIV ~URZ, `(.L_x_92) ;  /* 0x000022127f007947 */ /* 0x000fea000b800000 */
[----:B------:R3:W4:Y:S02]  /*c8d0*/  SHFL.IDX PT, R0, R12, RZ, 0x1c1f ;  /* 0x001c1fff0c007589 */ /* 0x00072400000e0000 */
.L_x_146:
[----:B------:R-:W-:Y:S01]  /*c8e0*/  IMAD R10, R19, c[0x0][0x4e8], RZ ;  /* 0x00013a00130a7a24 */ /* 0x000fe200078e02ff */
[----:B------:R-:W-:Y:S04]  /*c8f0*/  BSSY B0, `(.L_x_93) ;  /* 0x0000012000007945 */ /* 0x000fe80003800000 */
[----:B------:R-:W-:-:S13]  /*c900*/  ISETP.GE.AND P0, PT, R11, R10, PT ;  /* 0x0000000a0b00720c */ /* 0x000fda0003f06270 */
        /* <DEDUP_REMOVED lines=9> */
[----:B------:R2:W-:Y:S01]  /*c9a0*/  @!P2 ST.E.128 [R6.64], RZ ;  /* 0x000000ff0600a985 */ /* 0x0005e2000c101d06 */
[----:B-----5:R-:W-:Y:S02]  /*c9b0*/  ISETP.GE.AND P0, PT, R13, c[0x0][0x3c8], PT ;  /* 0x0000f2000d007a0c */ /* 0x020fe40003f06270 */
[----:B---3--:R-:W-:-:S11]  /*c9c0*/  @!P1 LEA.HI.X R5, R252, R8, R15, 0x1, P4 ;  /* 0x00000008fc059211 */ /* 0x008fd600020f0c0f */
[----:B------:R-:W-:-:S04]  /*c9d0*/  @!P0 LEA R2, P3, R13, R0, 0x1 ;  /* 0x000000000d028211 */ /* 0x000fc800078608ff */
[----:B----4-:R-:W-:Y:S01]  /*c9e0*/  @!P0 LEA.HI.X R3, R13, R8, R14, 0x1, P3 ;  /* 0x000000080d038211 */ /* 0x010fe200018f0c0e */
[----:B------:R2:W-:Y:S04]  /*c9f0*/  @!P1 ST.E.128 [R4.64], RZ ;  /* 0x000000ff04009985 */ /* 0x0005e8000c101d06 */
[----:B------:R2:W-:Y:S04]  /*ca00*/  @!P0 ST.E.128 [R2.64], RZ ;  /* 0x000000ff02008985 */ /* 0x0005e8000c101d06 */
.L_x_94:
[----:B------:R-:W-:Y:S05]  /*ca10*/  BSYNC B0 ;  /* 0x0000000000007941 */ /* 0x000fea0003800000 */
.L_x_93:
[----:B------:R-:W-:Y:S05]  /*ca20*/  BRA.DIV ~URZ, `(.L_x_95) ;  /* 0x000021127f007947 */ /* 0x000fea000b800000 */
[----:B--2---:R2:W1:Y:S04]  /*ca30*/  SHFL.IDX PT, R8, R9, 0x1, 0x1c1f ;  /* 0x003c1f0009087f89 */ /* 0x00446800000e0000 */
[----:B----4-:R2:W4:Y:S02]  /*ca40*/  SHFL.IDX PT, R0, R12, 0x1, 0x1c1f ;  /* 0x003c1f000c007f89 */ /* 0x01052400000e0000 */
.L_x_147:
        /* <DEDUP_REMOVED lines=12> */
[----:B------:R1:W-:Y:S01]  /*cb10*/  @!P2 ST.E.128 [R6.64], RZ ;  /* 0x000000ff0600a985 */ /* 0x0003e2000c101d06 */
[----:B-----5:R-:W-:Y:S02]  /*cb20*/  ISETP.GE.AND P0, PT, R13, c[0x0][0x3c8], PT ;  /* 0x0000f2000d007a0c */ /* 0x020fe40003f06270 */
[----:B--2---:R-:W-:-:S11]  /*cb30*/  @!P1 LEA.HI.X R5, R252, R8, R15, 0x1, P4 ;  /* 0x00000008fc059211 */ /* 0x004fd600020f0c0f */
[----:B------:R-:W-:-:S04]  /*cb40*/  @!P0 LEA R2, P3, R13, R0, 0x1 ;  /* 0x000000000d028211 */ /* 0x000fc800078608ff */
[----:B---3--:R-:W-:Y:S01]  /*cb50*/  @!P0 LEA.HI.X R3, R13, R8, R14, 0x1, P3 ;  /* 0x000000080d038211 */ /* 0x008fe200018f0c0e */
[----:B------:R1:W-:Y:S04]  /*cb60*/  @!P1 ST.E.128 [R4.64], RZ ;  /* 0x000000ff04009985 */ /* 0x0003e8000c101d06 */
[----:B------:R1:W-:Y:S04]  /*cb70*/  @!P0 ST.E.128 [R2.64], RZ ;  /* 0x000000ff02008985 */ /* 0x0003e8000c101d06 */
.L_x_97:
[----:B------:R-:W-:Y:S05]  /*cb80*/  BSYNC B0 ;  /* 0x0000000000007941 */ /* 0x000fea0003800000 */
.L_x_96:
[----:B------:R-:W-:Y:S05]  /*cb90*/  BRA.DIV ~URZ, `(.L_x_98) ;  /* 0x000020627f007947 */ /* 0x000fea000b800000 */
[----:B-1----:R1:W2:Y:S02]  /*cba0*/  SHFL.IDX PT, R8, R9, 0x2, 0x1c1f ;  /* 0x005c1f0009087f89 */ /* 0x0022a400000e0000 */
.L_x_148:
[----:B------:R-:W-:Y:S05]  /*cbb0*/  BRA.DIV ~URZ, `(.L_x_99) ;  /* 0x000020b27f007947 */ /* 0x000fea000b800000 */
[----:B----4-:R4:W1:Y:S02]  /*cbc0*/  SHFL.IDX PT, R0, R12, 0x2, 0x1c1f ;  /* 0x005c1f000c007f89 */ /* 0x01086400000e0000 */
.L_x_149:
        /* <DEDUP_REMOVED lines=19> */
.L_x_101:
[----:B------:R-:W-:Y:S05]  /*cd00*/  BSYNC B0 ;  /* 0x0000000000007941 */ /* 0x000fea0003800000 */
.L_x_100:
[----:B------:R-:W-:Y:S05]  /*cd10*/  BRA.DIV ~URZ, `(.L_x_102) ;  /* 0x00001fb27f007947 */ /* 0x000fea000b800000 */
[----:B--2---:R2:W3:Y:S04]  /*cd20*/  SHFL.IDX PT, R8, R9, 0x3, 0x1c1f ;  /* 0x007c1f0009087f89 */ /* 0x0044e800000e0000 */
[----:B-1----:R2:W1:Y:S02]  /*cd30*/  SHFL.IDX PT, R0, R12, 0x3, 0x1c1f ;  /* 0x007c1f000c007f89 */ /* 0x00246400000e0000 */
.L_x_150:
[----:B------:R-:W-:-:S04]  /*cd40*/  IADD3 R2, R11, 0x60, RZ ;  /* 0x000000600b027810 */ /* 0x000fc80007ffe0ff */
[----:B------:R-:W-:-:S13]  /*cd50*/  ISETP.GE.AND P0, PT, R2, R10, PT ;  /* 0x0000000a0200720c */ /* 0x000fda0003f06270 */
[----:B------:R-:W-:Y:S05]  /*cd60*/  @P0 BRA `(.L_x_75) ;  /* 0x000000f000000947 */ /* 0x000fea0003800000 */
[----:B--2---:R-:W2:Y:S04]  /*cd70*/  LDL R9, [R1] ;  /* 0x0000000001097983 */ /* 0x004ea80000100800 */
[----:B------:R-:W5:Y:S04]  /*cd80*/  LDL R13, [R1+0x6c] ;  /* 0x00006c00010d7983 */ /* 0x000f680000100800 */
[----:B---34-:R-:W3:Y:S01]  /*cd90*/  LDL R12, [R1+0x68] ;  /* 0x00006800010c7983 */ /* 0x018ee20000100800 */
[----:B------:R-:W-:Y:S02]  /*cda0*/  ISETP.GE.AND P2, PT, R250, c[0x0][0x3c8], PT ;  /* 0x0000f200fa007a0c */ /* 0x000fe40003f46270 */
[----:B------:R-:W-:-:S11]  /*cdb0*/  ISETP.GE.AND P1, PT, R252, c[0x0][0x3c8], PT ;  /* 0x0000f200fc007a0c */ /* 0x000fd60003f26270 */
[-C--:B-1----:R-:W-:Y:S02]  /*cdc0*/  @!P2 LEA R6, P5, R250, R0.reuse, 0x1 ;  /* 0x00000000fa06a211 */ /* 0x082fe400078a08ff */
[----:B------:R-:W-:Y:S02]  /*cdd0*/  @!P1 LEA R4, P4, R252, R0, 0x1 ;  /* 0x00000000fc049211 */ /* 0x000fe400078808ff */
[----:B------:R-:W-:-:S05]  /*cde0*/  @!P2 LEA.HI.X R7, R250, R8, R251, 0x1, P5 ;  /* 0x00000008fa07a211 */ /* 0x000fca00028f0cfb */
[----:B------:R1:W-:Y:S01]  /*cdf0*/  @!P2 ST.E.128 [R6.64], RZ ;  /* 0x000000ff0600a985 */ /* 0x0003e2000c101d06 */
[----:B--2---:R-:W-:Y:S02]  /*ce00*/  ISETP.GE.AND P0, PT, R9, c[0x0][0x3c8], PT ;  /* 0x0000f20009007a0c */ /* 0x004fe40003f06270 */
[----:B-----5:R-:W-:-:S11]  /*ce10*/  @!P1 LEA.HI.X R5, R252, R8, R13, 0x1, P4 ;  /* 0x00000008fc059211 */ /* 0x020fd600020f0c0d */
[----:B------:R-:W-:-:S04]  /*ce20*/  @!P0 LEA R2, P3, R9, R0, 0x1 ;  /* 0x0000000009028211 */ /* 0x000fc800078608ff */
[----:B---3--:R-:W-:Y:S01]  /*ce30*/  @!P0 LEA.HI.X R3, R9, R8, R12, 0x1, P3 ;  /* 0x0000000809038211 */ /* 0x008fe200018f0c0c */
[----:B------:R1:W-:Y:S04]  /*ce40*/  @!P1 ST.E.128 [R4.64], RZ ;  /* 0x000000ff04009985 */ /* 0x0003e8000c101d06 */
[----:B------:R1:W-:Y:S04]  /*ce50*/  @!P0 ST.E.128 [R2.64], RZ ;  /* 0x000000ff02008985 */ /* 0x0003e8000c101d06 */
.L_x_75:
[----:B------:R-:W-:Y:S05]  /*ce60*/  BSYNC B1 ;  /* 0x0000000000017941 */ /* 0x000fea0003800000 */
.L_x_59:
[----:B-1--4-:R-:W4:Y:S02]  /*ce70*/  LDL R0, [R1+0xa8] ;  /* 0x0000a80001007983 */ /* 0x012f240000100800 */
[----:B----4-:R-:W-:-:S13]  /*ce80*/  ISETP.NE.AND P0, PT, R0, RZ, PT ;  /* 0x000000ff0000720c */ /* 0x010fda0003f05270 */
[----:B------:R-:W-:Y:S01]  /*ce90*/  @P0 WARPSYNC 0xffffffff ;  /* 0xffffffff00000948 */ /* 0x000fe20003800000 */
[----:B------:R-:W-:Y:S06]  /*cea0*/  @P0 BAR.SYNC.DEFER_BLOCKING 0x5, 0x80 ;  /* 0x0142000000000b1d */ /* 0x000fec0000010000 */
[----:B---3--:R-:W1:Y:S04]  /*ceb0*/  @P0 LDS.128 R4, [0xc080] ;  /* 0x00c08000ff040984 */ /* 0x008e680000000c00 */
[----:B-1----:R1:W-:Y:S04]  /*cec0*/  @P0 STL.64 [R1+0x10], R4 ;  /* 0x0000100401000387 */ /* 0x0023e80000100a00 */
[----:B------:R1:W-:Y:S04]  /*ced0*/  @P0 STL.64 [R1+0x18], R6 ;  /* 0x0000180601000387 */ /* 0x0003e80000100a00 */
[----:B------:R-:W-:Y:S06]  /*cee0*/  @P0 BAR.ARV 0x4, 0x80 ;  /* 0x0102000000000b1d */ /* 0x000fec0000002000 */
[----:B------:R-:W-:Y:S05]  /*cef0*/  @P0 BRA `(.L_x_103) ;  /* 0x00000b9000000947 */ /* 0x000fea0003800000 */
[----:B------:R-:W3:Y:S01]  /*cf00*/  S2R R0, SR_TID.X ;  /* 0x0000000000007919 */ /* 0x000ee20000002100 */
[----:B-1----:R-:W-:Y:S01]  /*cf10*/  IMAD.MOV.U32 R7, RZ, RZ, RZ ;  /* 0x000000ffff077224 */ /* 0x002fe200078e00ff */
[----:B---3--:R-:W-:-:S04]  /*cf20*/  LOP3.LUT R14, R0, 0x1f, RZ, 0xc0, !PT ;  /* 0x0000001f000e7812 */ /* 0x008fc800078ec0ff */
[----:B------:R-:W-:Y:S01]  /*cf30*/  ISETP.NE.AND P6, PT, R14, 0x1f, PT ;  /* 0x0000001f0e00780c */ /* 0x000fe20003fc5270 */
[----:B------:R-:W-:Y:S10]  /*cf40*/  BRA.DIV ~URZ, `(.L_x_104) ;  /* 0x00001e427f007947 */ /* 0x000ff4000b800000 */
[----:B--2---:R1:W2:Y:S02]  /*cf50*/  SHFL.IDX PT, R9, R74, RZ, 0x1f ;  /* 0x00001fff4a097589 */ /* 0x0042a400000e0000 */
.L_x_151:
[----:B------:R-:W-:Y:S05]  /*cf60*/  BRA.DIV ~URZ, `(.L_x_105) ;  /* 0x00001e927f007947 */ /* 0x000fea000b800000 */
[----:B------:R3:W4:Y:S02]  /*cf70*/  SHFL.IDX PT, R8, R74, 0x1, 0x1f ;  /* 0x00201f004a087f89 */ /* 0x00072400000e0000 */
.L_x_152:
[----:B------:R-:W5:Y:S01]  /*cf80*/  LDL R0, [R1+0x1c] ;  /* 0x00001c0001007983 */ /* 0x000f620000100800 */
[----:B------:R-:W-:Y:S02]  /*cf90*/  IMAD.MOV.U32 R6, RZ, RZ, RZ ;  /* 0x000000ffff067224 */ /* 0x000fe400078e00ff */
[----:B-----5:R-:W-:-:S05]  /*cfa0*/  IMAD.IADD R0, R0, 0x1, R14 ;  /* 0x0000000100007824 */ /* 0x020fca00078e020e */
[----:B------:R-:W-:-:S13]  /*cfb0*/  ISETP.GE.OR P0, PT, R0, c[0x0][0x53c], !P6 ;  /* 0x00014f0000007a0c */ /* 0x000fda0007706670 */
[----:B------:R-:W-:Y:S01]  /*cfc0*/  @!P0 IMAD.MOV.U32 R2, RZ, RZ, 0x4 ;  /* 0x00000004ff028424 */ /* 0x000fe200078e00ff */
[----:B------:R-:W-:-:S03]  /*cfd0*/  @!P0 MOV R3, 0x4 ;  /* 0x0000000400038802 */ /* 0x000fc60000000f00 */
[----:B------:R-:W-:-:S04]  /*cfe0*/  @!P0 IMAD.WIDE R4, R0, R2, c[0x0][0x580] ;  /* 0x0001600000048625 */ /* 0x000fc800078e0202 */
[----:B------:R-:W-:Y:S01]  /*cff0*/  @!P0 IMAD.WIDE R2, R0, R3, c[0x0][0x578] ;  /* 0x00015e0000028625 */ /* 0x000fe200078e0203 */
[----:B------:R-:W5:Y:S04]  /*d000*/  @!P0 LDG.E R6, [R4.64] ;  /* 0x0000000604068981 */ /* 0x000f68000c1e1900 */
[----:B------:R-:W5:Y:S01]  /*d010*/  @!P0 LDG.E R7, [R2.64] ;  /* 0x0000000602078981 */ /* 0x000f62000c1e1900 */
[C---:B------:R-:W-:Y:S02]  /*d020*/  ISETP.GE.U32.AND P4, PT, R14.reuse, 0x10, PT ;  /* 0x000000100e00780c */ /* 0x040fe40003f86070 */
[C---:B------:R-:W-:Y:S02]  /*d030*/  ISETP.GE.U32.AND P3, PT, R14.reuse, 0x8, PT ;  /* 0x000000080e00780c */ /* 0x040fe40003f66070 */
[----:B------:R-:W-:-:S02]  /*d040*/  ISETP.GE.U32.AND P2, PT, R14, 0x4, PT ;  /* 0x000000040e00780c */ /* 0x000fc40003f46070 */
[C---:B------:R-:W-:Y:S02]  /*d050*/  ISETP.GE.U32.AND P1, PT, R14.reuse, 0x2, PT ;  /* 0x000000020e00780c */ /* 0x040fe40003f26070 */
[----:B------:R-:W-:Y:S02]  /*d060*/  ISETP.NE.AND P5, PT, R14, RZ, PT ;  /* 0x000000ff0e00720c */ /* 0x000fe40003fa5270 */
[----:B------:R-:W-:Y:S01]  /*d070*/  MOV R13, RZ ;  /* 0x000000ff000d7202 */ /* 0x000fe20000000f00 */
[----:B-----5:R-:W-:Y:S01]  /*d080*/  IMAD R0, R7, R6, RZ ;  /* 0x0000000607007224 */ /* 0x020fe200078e02ff */
[----:B------:R-:W-:Y:S07]  /*d090*/  BRA.DIV ~URZ, `(.L_x_106) ;  /* 0x00001dd27f007947 */ /* 0x000fee000b800000 */
[----:B------:R1:W3:Y:S02]  /*d0a0*/  SHFL.UP PT, R4, R0, 0x1, RZ ;  /* 0x0420000000047989 */ /* 0x0002e400000e00ff */
.L_x_153:
[----:B---3--:R-:W-:-:S04]  /*d0b0*/  SEL R4, R4, RZ, P5 ;  /* 0x000000ff04047207 */ /* 0x008fc80002800000 */
        /* <DEDUP_REMOVED lines=14> */
[----:B------:R1:W3:Y:S02]  /*d1a0*/  SHFL.IDX PT, R0, R4, 0x1f, 0x1f ;  /* 0x03e01f0004007f89 */ /* 0x0002e400000e0000 */
.L_x_154:
[----:B---3--:R-:W-:Y:S01]  /*d1b0*/  IMAD R0, R0, c[0x0][0x538], RZ ;  /* 0x00014e0000007a24 */ /* 0x008fe200078e02ff */
[----:B------:R-:W-:Y:S04]  /*d1c0*/  BSSY B1, `(.L_x_108) ;  /* 0x0000083000017945 */ /* 0x000fe80003800000 */
[----:B----4-:R-:W-:-:S04]  /*d1d0*/  IADD3 R8, R0, R8, RZ ;  /* 0x0000000800087210 */ /* 0x010fc80007ffe0ff */
[----:B--2---:R-:W-:-:S13]  /*d1e0*/  ISETP.GT.AND P0, PT, R8, R9, PT ;  /* 0x000000090800720c */ /* 0x004fda0003f04270 */
[----:B------:R-:W-:Y:S05]  /*d1f0*/  @P0 BRA `(.L_x_109) ;  /* 0x0000025000000947 */ /* 0x000fea0003800000 */
.L_x_113:
[----:B------:R-:W2:Y:S02]  /*d200*/  LDL.LU R0, [R1+0x1c] ;  /* 0x00001c0001007983 */ /* 0x000ea40000300800 */
[----:B--2---:R-:W-:-:S04]  /*d210*/  IADD3 R0, R0, 0x1f, RZ ;  /* 0x0000001f00007810 */ /* 0x004fc80007ffe0ff */
[----:B------:R-:W-:-:S13]  /*d220*/  ISETP.GE.AND P0, PT, R0, c[0x0][0x53c], PT ;  /* 0x00014f0000007a0c */ /* 0x000fda0003f06270 */
[----:B------:R-:W-:Y:S05]  /*d230*/  @P0 BRA `(.L_x_110) ;  /* 0x0000076000000947 */ /* 0x000fea0003800000 */
[----:B------:R2:W-:Y:S01]  /*d240*/  STL [R1+0x1c], R0 ;  /* 0x00001c0001007387 */ /* 0x0005e20000100800 */
[----:B------:R-:W-:Y:S01]  /*d250*/  CS2R R6, SRZ ;  /* 0x0000000000067805 */ /* 0x000fe2000001ff00 */
[----:B--2---:R-:W-:-:S04]  /*d260*/  IADD3 R0, R0, R14, RZ ;  /* 0x0000000e00007210 */ /* 0x004fc80007ffe0ff */
[----:B------:R-:W-:-:S13]  /*d270*/  ISETP.GE.OR P0, PT, R0, c[0x0][0x53c], !P6 ;  /* 0x00014f0000007a0c */ /* 0x000fda0007706670 */
[----:B------:R-:W-:Y:S02]  /*d280*/  @!P0 MOV R2, 0x4 ;  /* 0x0000000400028802 */ /* 0x000fe40000000f00 */
[----:B------:R-:W-:-:S03]  /*d290*/  @!P0 MOV R3, 0x4 ;  /* 0x0000000400038802 */ /* 0x000fc60000000f00 */
[----:B-1----:R-:W-:-:S04]  /*d2a0*/  @!P0 IMAD.WIDE R4, R0, R2, c[0x0][0x580] ;  /* 0x0001600000048625 */ /* 0x002fc800078e0202 */
[----:B------:R-:W-:Y:S01]  /*d2b0*/  @!P0 IMAD.WIDE R2, R0, R3, c[0x0][0x578] ;  /* 0x00015e0000028625 */ /* 0x000fe200078e0203 */
[----:B------:R-:W2:Y:S04]  /*d2c0*/  @!P0 LDG.E R6, [R4.64] ;  /* 0x0000000604068981 */ /* 0x000ea8000c1e1900 */
[----:B------:R-:W2:Y:S02]  /*d2d0*/  @!P0 LDG.E R7, [R2.64] ;  /* 0x0000000602078981 */ /* 0x000ea4000c1e1900 */
[----:B--2---:R-:W-:Y:S01]  /*d2e0*/  IMAD R0, R7, R6, RZ ;  /* 0x0000000607007224 */ /* 0x004fe200078e02ff */
[----:B------:R-:W-:Y:S05]  /*d2f0*/  BRA.DIV ~URZ, `(.L_x_111) ;  /* 0x00001d527f007947 */ /* 0x000fea000b800000 */
[----:B------:R1:W2:Y:S02]  /*d300*/  SHFL.UP PT, R2, R0, 0x1, RZ ;  /* 0x0420000000027989 */ /* 0x0002a400000e00ff */
.L_x_155:
        /* <DEDUP_REMOVED lines=16> */
.L_x_156:
[----:B--2---:R-:W-:-:S05]  /*d410*/  IMAD R0, R0, c[0x0][0x538], RZ ;  /* 0x00014e0000007a24 */ /* 0x004fca00078e02ff */
[----:B------:R-:W-:-:S04]  /*d420*/  IADD3 R8, R0, R8, RZ ;  /* 0x0000000800087210 */ /* 0x000fc80007ffe0ff */
[----:B------:R-:W-:-:S13]  /*d430*/  ISETP.GT.AND P0, PT, R8, R9, PT ;  /* 0x000000090800720c */ /* 0x000fda0003f04270 */
[----:B-1----:R-:W-:Y:S05]  /*d440*/  @!P0 BRA `(.L_x_113) ;  /* 0xfffffdb000008947 */ /* 0x002fea000383ffff */
.L_x_109:
[----:B------:R-:W-:-:S05]  /*d450*/  IADD3 R11, -R0, R8, RZ ;  /* 0x00000008000b7210 */ /* 0x000fca0007ffe1ff */
[----:B------:R-:W-:-:S05]  /*d460*/  IMAD R0, R4, c[0x0][0x538], R11 ;  /* 0x00014e0004007a24 */ /* 0x000fca00078e020b */
[----:B------:R-:W-:Y:S01]  /*d470*/  ISETP.GT.AND P0, PT, R0, R9, PT ;  /* 0x000000090000720c */ /* 0x000fe20003f04270 */
[----:B------:R-:W-:-:S12]  /*d480*/  BRA.DIV ~URZ, `(.L_x_114) ;  /* 0x00001db27f007947 */ /* 0x000fd8000b800000 */
[----:B------:R-:W-:-:S04]  /*d490*/  VOTE.ANY R10, PT, !P0 ;  /* 0x00000000000a7806 */ /* 0x000fc800040e0100 */
.L_x_157:
[----:B------:R2:W3:Y:S01]  /*d4a0*/  POPC R12, R10 ;  /* 0x0000000a000c7309 */ /* 0x0004e20000000000 */
[----:B------:R-:W-:Y:S05]  /*d4b0*/  BRA.DIV ~URZ, `(.L_x_115) ;  /* 0x00001dd27f007947 */ /* 0x000fea000b800000 */
[----:B---3--:R3:W4:Y:S04]  /*d4c0*/  SHFL.IDX PT, R8, R6, R12, 0x1f ;  /* 0x00001f0c06087589 */ /* 0x00872800000e0000 */
[----:B------:R3:W1:Y:S02]  /*d4d0*/  SHFL.IDX PT, R7, R7, R12, 0x1f ;  /* 0x00001f0c07077589 */ /* 0x00066400000e0000 */
.L_x_158:
[----:B------:R-:W-:Y:S01]  /*d4e0*/  ISETP.NE.AND P0, PT, R10, RZ, PT ;  /* 0x000000ff0a00720c */ /* 0x000fe20003f05270 */
[----:B------:R-:W-:-:S12]  /*d4f0*/  BSSY B0, `(.L_x_116) ;  /* 0x0000005000007945 */ /* 0x000fd80003800000 */
[----:B------:R-:W-:Y:S05]  /*d500*/  @!P0 BRA `(.L_x_117) ;  /* 0x0000003000008947 */ /* 0x000fea0003800000 */
[----:B------:R-:W-:Y:S01]  /*d510*/  IADD3 R3, R12, -0x1, RZ ;  /* 0xffffffff0c037810 */ /* 0x000fe20007ffe0ff */
[----:B------:R-:W-:Y:S05]  /*d520*/  BRA.DIV ~URZ, `(.L_x_118) ;  /* 0x00001e327f007947 */ /* 0x000fea000b800000 */
[----:B------:R2:W3:Y:S02]  /*d530*/  SHFL.IDX PT, R13, R4, R3, 0x1f ;  /* 0x00001f03040d7589 */ /* 0x0004e400000e0000 */
.L_x_117:
[----:B------:R-:W-:Y:S05]  /*d540*/  BSYNC B0 ;  /* 0x0000000000007941 */ /* 0x000fea0003800000 */
.L_x_116:
[----:B---3--:R-:W-:Y:S01]  /*d550*/  IMAD R6, R13, c[0x0][0x538], R11 ;  /* 0x00014e000d067a24 */ /* 0x008fe200078e020b */
[----:B----4-:R-:W-:Y:S02]  /*d560*/  IABS R2, R8 ;  /* 0x0000000800027213 */ /* 0x010fe40000000000 */
[----:B-1----:R-:W-:Y:S01]  /*d570*/  IABS R0, R7 ;  /* 0x0000000700007213 */ /* 0x002fe20000000000 */
[----:B--2---:R-:W-:Y:S01]  /*d580*/  IMAD.IADD R10, R9, 0x1, -R6 ;  /* 0x00000001090a7824 */ /* 0x004fe200078e0a06 */
[----:B------:R1:W-:Y:S01]  /*d590*/  STL [R1+0x10], R6 ;  /* 0x0000100601007387 */ /* 0x0003e20000100800 */
[----:B------:R-:W2:Y:S03]  /*d5a0*/  I2F.RP R4, R2 ;  /* 0x0000000200047306 */ /* 0x000ea60000209400 */
[----:B------:R-:W3:Y:S05]  /*d5b0*/  LDL.LU R13, [R1+0x1c] ;  /* 0x00001c00010d7983 */ /* 0x000eea0000300800 */
[----:B--2---:R-:W2:Y:S02]  /*d5c0*/  MUFU.RCP R4, R4 ;  /* 0x0000000400047308 */ /* 0x004ea40000001000 */
[----:B--2---:R-:W-:-:S06]  /*d5d0*/  IADD3 R4, R4, 0xffffffe, RZ ;  /* 0x0ffffffe04047810 */ /* 0x004fcc0007ffe0ff */
[----:B------:R-:W2:Y:S01]  /*d5e0*/  F2I.FTZ.U32.TRUNC.NTZ R5, R4 ;  /* 0x0000000400057305 */ /* 0x000ea2000021f000 */
[----:B-1----:R-:W-:Y:S01]  /*d5f0*/  IMAD.MOV.U32 R6, RZ, RZ, R0 ;  /* 0x000000ffff067224 */ /* 0x002fe200078e0000 */
[----:B------:R-:W-:Y:S02]  /*d600*/  IABS R0, R8 ;  /* 0x0000000800007213 */ /* 0x000fe40000000000 */
[----:B------:R-:W-:-:S04]  /*d610*/  IABS R9, R10 ;  /* 0x0000000a00097213 */ /* 0x000fc80000000000 */
[----:B------:R-:W1:Y:S01]  /*d620*/  I2F.RP R11, R6 ;  /* 0x00000006000b7306 */ /* 0x000e620000209400 */
[----:B--2---:R-:W-:Y:S01]  /*d630*/  IMAD.MOV R3, RZ, RZ, -R5 ;  /* 0x000000ffff037224 */ /* 0x004fe200078e0a05 */
[----:B------:R-:W-:-:S03]  /*d640*/  MOV R4, RZ ;  /* 0x000000ff00047202 */ /* 0x000fc60000000f00 */
[----:B------:R-:W-:Y:S02]  /*d650*/  IMAD R3, R3, R2, RZ ;  /* 0x0000000203037224 */ /* 0x000fe400078e02ff */
[----:B------:R-:W-:Y:S02]  /*d660*/  IMAD.MOV R0, RZ, RZ, -R0 ;  /* 0x000000ffff007224 */ /* 0x000fe400078e0a00 */
[----:B------:R-:W-:-:S04]  /*d670*/  IMAD.HI.U32 R5, R5, R3, R4 ;  /* 0x0000000305057227 */ /* 0x000fc800078e0004 */
[----:B------:R-:W-:Y:S02]  /*d680*/  IMAD.MOV.U32 R3, RZ, RZ, R9 ;  /* 0x000000ffff037224 */ /* 0x000fe400078e0009 */
[----:B------:R-:W-:Y:S02]  /*d690*/  IMAD.MOV.U32 R4, RZ, RZ, R0 ;  /* 0x000000ffff047224 */ /* 0x000fe400078e0000 */
[----:B------:R-:W-:-:S04]  /*d6a0*/  IMAD.HI.U32 R0, R5, R3, RZ ;  /* 0x0000000305007227 */ /* 0x000fc800078e00ff */
[----:B------:R-:W-:Y:S02]  /*d6b0*/  IMAD R3, R0, R4, R3 ;  /* 0x0000000400037224 */ /* 0x000fe400078e0203 */
[----:B-1----:R-:W1:Y:S03]  /*d6c0*/  MUFU.RCP R4, R11 ;  /* 0x0000000b00047308 */ /* 0x002e660000001000 */
[----:B------:R-:W-:-:S13]  /*d6d0*/  ISETP.GT.U32.AND P0, PT, R2, R3, PT ;  /* 0x000000030200720c */ /* 0x000fda0003f04070 */
[-C--:B------:R-:W-:Y:S02]  /*d6e0*/  @!P0 IADD3 R3, R3, -R2.reuse, RZ ;  /* 0x8000000203038210 */ /* 0x080fe40007ffe0ff */
[----:B-1----:R-:W-:Y:S02]  /*d6f0*/  IADD3 R4, R4, 0xffffffe, RZ ;  /* 0x0ffffffe04047810 */ /* 0x002fe40007ffe0ff */
[----:B------:R-:W-:Y:S02]  /*d700*/  ISETP.GE.U32.AND P2, PT, R3, R2, PT ;  /* 0x000000020300720c */ /* 0x000fe40003f46070 */
[----:B------:R-:W1:Y:S01]  /*d710*/  F2I.FTZ.U32.TRUNC.NTZ R3, R4 ;  /* 0x0000000400037305 */ /* 0x000e62000021f000 */
[----:B------:R-:W-:Y:S02]  /*d720*/  LOP3.LUT R2, R10, R8, RZ, 0x3c, !PT ;  /* 0x000000080a027212 */ /* 0x000fe400078e3cff */
[----:B------:R-:W-:Y:S02]  /*d730*/  @!P0 IADD3 R0, R0, 0x1, RZ ;  /* 0x0000000100008810 */ /* 0x000fe40007ffe0ff */
[----:B------:R-:W-:-:S02]  /*d740*/  ISETP.GE.AND P1, PT, R2, RZ, PT ;  /* 0x000000ff0200720c */ /* 0x000fc40003f26270 */
[----:B------:R-:W-:-:S04]  /*d750*/  ISETP.NE.AND P0, PT, R8, RZ, PT ;  /* 0x000000ff0800720c */ /* 0x000fc80003f05270 */
[----:B------:R-:W-:Y:S01]  /*d760*/  @P2 IADD3 R0, R0, 0x1, RZ ;  /* 0x0000000100002810 */ /* 0x000fe20007ffe0ff */
[----:B-1----:R-:W-:-:S06]  /*d770*/  IMAD.MOV R2, RZ, RZ, -R3 ;  /* 0x000000ffff027224 */ /* 0x002fcc00078e0a03 */
[----:B------:R-:W-:Y:S02]  /*d780*/  @!P1 IMAD.MOV R0, RZ, RZ, -R0 ;  /* 0x000000ffff009224 */ /* 0x000fe400078e0a00 */
[----:B------:R-:W-:Y:S01]  /*d790*/  IMAD.MOV.U32 R4, RZ, RZ, R2 ;  /* 0x000000ffff047224 */ /* 0x000fe200078e0002 */
[----:B------:R-:W-:Y:S02]  /*d7a0*/  IABS R2, R7 ;  /* 0x0000000700027213 */ /* 0x000fe40000000000 */
[----:B------:R-:W-:Y:S01]  /*d7b0*/  @!P0 LOP3.LUT R0, RZ, R8, RZ, 0x33, !PT ;  /* 0x00000008ff008212 */ /* 0x000fe200078e33ff */
[----:B------:R-:W-:Y:S01]  /*d7c0*/  IMAD R4, R4, R6, RZ ;  /* 0x0000000604047224 */ /* 0x000fe200078e02ff */
[----:B------:R-:W-:Y:S01]  /*d7d0*/  IADD3 R5, RZ, -R2, RZ ;  /* 0x80000002ff057210 */ /* 0x000fe20007ffe0ff */
[----:B------:R-:W-:Y:S01]  /*d7e0*/  IMAD.MOV.U32 R2, RZ, RZ, RZ ;  /* 0x000000ffff027224 */ /* 0x000fe200078e00ff */
[----:B------:R-:W-:-:S03]  /*d7f0*/  IABS R9, R0 ;  /* 0x0000000000097213 */ /* 0x000fc60000000000 */
[----:B------:R-:W-:Y:S01]  /*d800*/  IMAD.HI.U32 R2, R3, R4, R2 ;  /* 0x0000000403027227 */ /* 0x000fe200078e0002 */
[----:B------:R-:W-:-:S03]  /*d810*/  MOV R4, R5 ;  /* 0x0000000500047202 */ /* 0x000fc60000000f00 */
[----:B------:R-:W-:-:S04]  /*d820*/  IMAD.MOV.U32 R3, RZ, RZ, R9 ;  /* 0x000000ffff037224 */ /* 0x000fc800078e0009 */
[----:B------:R-:W-:-:S04]  /*d830*/  IMAD.HI.U32 R2, R2, R3, RZ ;  /* 0x0000000302027227 */ /* 0x000fc800078e00ff */
[----:B------:R-:W-:-:S05]  /*d840*/  IMAD R3, R2, R4, R3 ;  /* 0x0000000402037224 */ /* 0x000fca00078e0203 */
[----:B------:R-:W-:-:S13]  /*d850*/  ISETP.GT.U32.AND P0, PT, R6, R3, PT ;  /* 0x000000030600720c */ /* 0x000fda0003f04070 */
[----:B------:R-:W-:-:S05]  /*d860*/  @!P0 IMAD.IADD R3, R3, 0x1, -R6 ;  /* 0x0000000103038824 */ /* 0x000fca00078e0a06 */
[----:B------:R-:W-:Y:S02]  /*d870*/  ISETP.GE.U32.AND P2, PT, R3, R6, PT ;  /* 0x000000060300720c */ /* 0x000fe40003f46070 */
[----:B------:R-:W-:Y:S02]  /*d880*/  LOP3.LUT R3, R0, R7, RZ, 0x3c, !PT ;  /* 0x0000000700037212 */ /* 0x000fe400078e3cff */
[----:B------:R-:W-:Y:S02]  /*d890*/  @!P0 IADD3 R2, R2, 0x1, RZ ;  /* 0x0000000102028810 */ /* 0x000fe40007ffe0ff */
[----:B------:R-:W-:Y:S02]  /*d8a0*/  ISETP.GE.AND P1, PT, R3, RZ, PT ;  /* 0x000000ff0300720c */ /* 0x000fe40003f26270 */
[----:B------:R-:W-:-:S05]  /*d8b0*/  ISETP.NE.AND P0, PT, R7, RZ, PT ;  /* 0x000000ff0700720c */ /* 0x000fca0003f05270 */
[----:B------:R-:W-:-:S06]  /*d8c0*/  @P2 IADD3 R2, R2, 0x1, RZ ;  /* 0x0000000102022810 */ /* 0x000fcc0007ffe0ff */
[----:B------:R-:W-:Y:S02]  /*d8d0*/  @!P1 IMAD.MOV R2, RZ, RZ, -R2 ;  /* 0x000000ffff029224 */ /* 0x000fe400078e0a02 */
[----:B------:R-:W-:-:S04]  /*d8e0*/  @!P0 LOP3.LUT R2, RZ, R7, RZ, 0x33, !PT ;  /* 0x00000007ff028212 */ /* 0x000fc800078e33ff */
[----:B------:R-:W-:Y:S01]  /*d8f0*/  IADD3 R3, -R2, RZ, RZ ;  /* 0x000000ff02037210 */ /* 0x000fe20007ffe1ff */
[----:B------:R-:W-:Y:S02]  /*d900*/  IMAD R4, R0, R8, RZ ;  /* 0x0000000800047224 */ /* 0x000fe400078e02ff */
[C---:B------:R-:W-:Y:S02]  /*d910*/  IMAD R2, R7.reuse, 0x1000000, R2 ;  /* 0x0100000007027824 */ /* 0x040fe400078e0202 */
[----:B------:R-:W-:Y:S01]  /*d920*/  IMAD R0, R7, R3, R0 ;  /* 0x0000000307007224 */ /* 0x000fe200078e0200 */
[----:B------:R-:W-:-:S03]  /*d930*/  IADD3 R3, R10, -R4, RZ ;  /* 0x800000040a037210 */ /* 0x000fc60007ffe0ff */
[----:B------:R-:W-:-:S05]  /*d940*/  IMAD R0, R0, 0x10000, R2 ;  /* 0x0001000000007824 */ /* 0x000fca00078e0202 */
[----:B------:R1:W-:Y:S01]  /*d950*/  STL [R1+0x18], R0 ;  /* 0x0000180001007387 */ /* 0x0003e20000100800 */
[----:B---3--:R-:W-:-:S05]  /*d960*/  IMAD.IADD R13, R12, 0x1, R13 ;  /* 0x000000010c0d7824 */ /* 0x008fca00078e020d */
[----:B------:R1:W-:Y:S04]  /*d970*/  STL [R1+0x1c], R13 ;  /* 0x00001c0d01007387 */ /* 0x0003e80000100800 */
[----:B------:R1:W-:Y:S01]  /*d980*/  STL [R1+0x14], R3 ;  /* 0x0000140301007387 */ /* 0x0003e20000100800 */
[----:B------:R-:W-:Y:S05]  /*d990*/  BRA `(.L_x_119) ;  /* 0x0000005000007947 */ /* 0x000fea0003800000 */
.L_x_110:
[----:B------:R-:W-:Y:S01]  /*d9a0*/  MOV R0, c[0x0][0x53c] ;  /* 0x00014f0000007a02 */ /* 0x000fe20000000f00 */
[----:B------:R2:W-:Y:S04]  /*d9b0*/  STL [R1+0x10], R9 ;  /* 0x0000100901007387 */ /* 0x0005e80000100800 */
[----:B------:R2:W-:Y:S04]  /*d9c0*/  STL [R1+0x14], RZ ;  /* 0x000014ff01007387 */ /* 0x0005e80000100800 */
[----:B------:R2:W-:Y:S04]  /*d9d0*/  STL [R1+0x18], RZ ;  /* 0x000018ff01007387 */ /* 0x0005e80000100800 */
[----:B------:R2:W-:Y:S02]  /*d9e0*/  STL [R1+0x1c], R0 ;  /* 0x00001c0001007387 */ /* 0x0005e40000100800 */
.L_x_119:
[----:B------:R-:W-:Y:S05]  /*d9f0*/  BSYNC B1 ;  /* 0x0000000000017941 */ /* 0x000fea0003800000 */
.L_x_108:
[----:B-1----:R-:W3:Y:S04]  /*da00*/  LDL R4, [R1+0x10] ;  /* 0x0000100001047983 */ /* 0x002ee80000100800 */
[----:B------:R-:W3:Y:S04]  /*da10*/  LDL R5, [R1+0x14] ;  /* 0x0000140001057983 */ /* 0x000ee80000100800 */
[----:B------:R-:W3:Y:S04]  /*da20*/  LDL R6, [R1+0x18] ;  /* 0x0000180001067983 */ /* 0x000ee80000100800 */
[----:B------:R-:W3:Y:S01]  /*da30*/  LDL R7, [R1+0x1c] ;  /* 0x00001c0001077983 */ /* 0x000ee20000100800 */
[----:B------:R-:W-:Y:S03]  /*da40*/  WARPSYNC 0xffffffff ;  /* 0xffffffff00007948 */ /* 0x000fe60003800000 */
[----:B------:R-:W-:Y:S01]  /*da50*/  BAR.SYNC.DEFER_BLOCKING 0x4, 0x80 ;  /* 0x0102000000007b1d */ /* 0x000fe20000010000 */
[----:B------:R-:W-:-:S13]  /*da60*/  ISETP.NE.AND P0, PT, R14, RZ, PT ;  /* 0x000000ff0e00720c */ /* 0x000fda0003f05270 */
[----:B---3--:R1:W-:Y:S04]  /*da70*/  @!P0 STS.128 [0xc080], R4 ;  /* 0x00c08004ff008388 */ /* 0x0083e80000000c00 */
[----:B------:R-:W-:Y:S06]  /*da80*/  BAR.ARV 0x5, 0x80 ;  /* 0x0142000000007b1d */ /* 0x000fec0000002000 */
.L_x_103:
[----:B--2---:R-:W2:Y:S02]  /*da90*/  LDL R0, [R1+0x1c] ;  /* 0x00001c0001007983 */ /* 0x004ea40000100800 */
[----:B--2---:R-:W-:-:S13]  /*daa0*/  ISETP.GE.AND P0, PT, R0, c[0x0][0x53c], PT ;  /* 0x00014f0000007a0c */ /* 0x004fda0003f06270 */
[----:B-1----:R-:W-:Y:S01]  /*dab0*/  @P0 CALL.REL.NOINC `(.L_x_120) ;  /* 0x0000001000000944 */ /* 0x002fe20003c00000 */
[----:B------:R-:W-:Y:S05]  /*dac0*/  BRA `(.L_x_121) ;  /* 0xffff3d1000007947 */ /* 0x000fea000383ffff */
.L_x_120:
[----:B------:R-:W-:Y:S05]  /*dad0*/  EXIT ;  /* 0x000000000000794d */ /* 0x000fea0003800000 */
.L_x_23:
[----:B------:R-:W-:Y:S01]  /*dae0*/  IMAD.MOV.U32 R0, RZ, RZ, R5 ;  /* 0x000000ffff007224 */ /* 0x000fe200078e0005 */
[----:B------:R-:W-:Y:S02]  /*daf0*/  MOV R2, 0x1 ;  /* 0x0000000100027802 */ /* 0x000fe40000000f00 */
[----:B------:R-:W-:Y:S02]  /*db00*/  MOV R3, 0xdb20 ;  /* 0x0000db2000037802 */ /* 0x000fe40000000f00 */
[----:B------:R-:W-:Y:S05]  /*db10*/  CALL.REL.NOINC `($__internal_2_$__cuda_sm70_shflsync_up_p) ;  /* 0x0000193000007944 */ /* 0x000fea0003c00000 */
[----:B------:R-:W-:Y:S01]  /*db20*/  MOV R0, R4 ;  /* 0x0000000400007202 */ /* 0x000fe20000000f00 */
[----:B------:R-:W-:Y:S05]  /*db30*/  BRA `(.L_x_122) ;  /* 0xffff293000007947 */ /* 0x000fea000383ffff */
.L_x_24:
[----:B------:R-:W-:Y:S01]  /*db40*/  IMAD.MOV.U32 R0, RZ, RZ, R5 ;  /* 0x000000ffff007224 */ /* 0x000fe200078e0005 */
[----:B------:R-:W-:Y:S02]  /*db50*/  MOV R2, 0x2 ;  /* 0x0000000200027802 */ /* 0x000fe40000000f00 */
[----:B------:R-:W-:Y:S02]  /*db60*/  MOV R3, 0xdb80 ;  /* 0x0000db8000037802 */ /* 0x000fe40000000f00 */
[----:B------:R-:W-:Y:S05]  /*db70*/  CALL.REL.NOINC `($__internal_2_$__cuda_sm70_shflsync_up_p) ;  /* 0x000018d000007944 */ /* 0x000fea0003c00000 */
[----:B------:R-:W-:Y:S01]  /*db80*/  SEL R0, R4, RZ, P4 ;  /* 0x000000ff04007207 */ /* 0x000fe20002000000 */
[----:B------:R-:W-:Y:S01]  /*db90*/  IMAD.MOV.U32 R2, RZ, RZ, 0x4 ;  /* 0x00000004ff027424 */ /* 0x000fe200078e00ff */
[----:B------:R-:W-:-:S03]  /*dba0*/  MOV R3, 0xdbd0 ;  /* 0x0000dbd000037802 */ /* 0x000fc60000000f00 */
[----:B------:R-:W-:Y:S02]  /*dbb0*/  IMAD.IADD R0, R5, 0x1, R0 ;  /* 0x0000000105007824 */ /* 0x000fe400078e0200 */
        /* <DEDUP_REMOVED lines=14> */
[----:B------:R-:W-:Y:S01]  /*dca0*/  IMAD.IADD R4, R0, 0x1, R4 ;  /* 0x0000000100047824 */ /* 0x000fe200078e0204 */
[----:B------:R-:W-:-:S03]  /*dcb0*/  MOV R0, 0x1f ;  /* 0x0000001f00007802 */ /* 0x000fc60000000f00 */
[----:B------:R-:W-:Y:S02]  /*dcc0*/  IMAD.MOV.U32 R5, RZ, RZ, R4 ;  /* 0x000000ffff057224 */ /* 0x000fe400078e0004 */
[----:B------:R-:W-:Y:S05]  /*dcd0*/  CALL.REL.NOINC `($__internal_1_$__cuda_sm70_shflsync_idx_p) ;  /* 0x0000172000007944 */ /* 0x000fea0003c00000 */
[----:B------:R-:W-:Y:S05]  /*dce0*/  BRA `(.L_x_123) ;  /* 0xffff288000007947 */ /* 0x000fea000383ffff */
.L_x_26:
[----:B------:R-:W-:Y:S02]  /*dcf0*/  SEL R0, RZ, 0x1, P0 ;  /* 0x00000001ff007807 */ /* 0x000fe40000000000 */
[----:B------:R-:W-:Y:S02]  /*dd00*/  MOV R2, 0xdd20 ;  /* 0x0000dd2000027802 */ /* 0x000fe40000000f00 */
[----:B------:R-:W-:Y:S05]  /*dd10*/  CALL.REL.NOINC `($__internal_3_$__cuda_sm70_votesync_ballot) ;  /* 0x000017a000007944 */ /* 0x000fea0003c00000 */
[----:B------:R-:W-:Y:S01]  /*dd20*/  MOV R6, R0 ;  /* 0x0000000000067202 */ /* 0x000fe20000000f00 */
[----:B------:R-:W-:Y:S05]  /*dd30*/  BRA `(.L_x_124) ;  /* 0xffff28c000007947 */ /* 0x000fea000383ffff */
.L_x_27:
[----:B------:R-:W-:Y:S01]  /*dd40*/  IMAD.MOV.U32 R5, RZ, RZ, R8 ;  /* 0x000000ffff057224 */ /* 0x000fe200078e0008 */
[----:B--2---:R-:W-:Y:S01]  /*dd50*/  MOV R3, R13 ;  /* 0x0000000d00037202 */ /* 0x004fe20000000f00 */
[----:B------:R-:W-:Y:S01]  /*dd60*/  IMAD.MOV.U32 R0, RZ, RZ, 0x1f ;  /* 0x0000001fff007424 */ /* 0x000fe200078e00ff */
[----:B------:R-:W-:Y:S02]  /*dd70*/  MOV R2, 0xdd90 ;  /* 0x0000dd9000027802 */ /* 0x000fe40000000f00 */
[----:B-1----:R-:W-:Y:S05]  /*dd80*/  CALL.REL.NOINC `($__internal_1_$__cuda_sm70_shflsync_idx_p) ;  /* 0x0000167000007944 */ /* 0x002fea0003c00000 */
[----:B------:R-:W-:Y:S01]  /*dd90*/  IMAD.MOV.U32 R11, RZ, RZ, R0 ;  /* 0x000000ffff0b7224 */ /* 0x000fe200078e0000 */
[----:B------:R-:W-:Y:S01]  /*dda0*/  MOV R5, R7 ;  /* 0x0000000700057202 */ /* 0x000fe20000000f00 */
[----:B------:R-:W-:Y:S01]  /*ddb0*/  IMAD.MOV.U32 R7, RZ, RZ, RZ ;  /* 0x000000ffff077224 */ /* 0x000fe200078e00ff */
[----:B------:R-:W-:Y:S01]  /*ddc0*/  MOV R3, R13 ;  /* 0x0000000d00037202 */ /* 0x000fe20000000f00 */
[----:B------:R-:W-:Y:S01]  /*ddd0*/  IMAD.MOV.U32 R0, RZ, RZ, 0x1f ;  /* 0x0000001fff007424 */ /* 0x000fe200078e00ff */
[----:B------:R-:W-:-:S02]  /*dde0*/  MOV R2, 0xde00 ;  /* 0x0000de0000027802 */ /* 0x000fc40000000f00 */
[----:B------:R-:W-:Y:S05]  /*ddf0*/  CALL.REL.NOINC `($__internal_1_$__cuda_sm70_shflsync_idx_p) ;  /* 0x0000160000007944 */ /* 0x000fea0003c00000 */
[----:B------:R-:W-:Y:S01]  /*de00*/  MOV R10, R0 ;  /* 0x00000000000a7202 */ /* 0x000fe20000000f00 */
[----:B------:R-:W-:Y:S05]  /*de10*/  BRA `(.L_x_125) ;  /* 0xffff283000007947 */ /* 0x000fea000383ffff */
.L_x_30:
[----:B------:R-:W-:Y:S01]  /*de20*/  IMAD.MOV.U32 R5, RZ, RZ, R4 ;  /* 0x000000ffff057224 */ /* 0x000fe200078e0004 */
[----:B------:R-:W-:-:S02]  /*de30*/  MOV R0, 0x1f ;  /* 0x0000001f00007802 */ /* 0x000fc40000000f00 */
[----:B------:R-:W-:Y:S02]  /*de40*/  MOV R2, 0xde60 ;  /* 0x0000de6000027802 */ /* 0x000fe40000000f00 */
[----:B-1----:R-:W-:Y:S05]  /*de50*/  CALL.REL.NOINC `($__internal_1_$__cuda_sm70_shflsync_idx_p) ;  /* 0x000015a000007944 */ /* 0x002fea0003c00000 */
[----:B------:R-:W-:Y:S01]  /*de60*/  MOV R7, R0 ;  /* 0x0000000000077202 */ /* 0x000fe20000000f00 */
[----:B------:R-:W-:Y:S05]  /*de70*/  BRA `(.L_x_29) ;  /* 0xffff283000007947 */ /* 0x000fea000383ffff */
.L_x_38:
[----:B------:R-:W-:Y:S01]  /*de80*/  IMAD.MOV.U32 R5, RZ, RZ, R10 ;  /* 0x000000ffff057224 */ /* 0x000fe200078e000a */
[----:B------:R-:W-:Y:S01]  /*de90*/  MOV R3, RZ ;  /* 0x000000ff00037202 */ /* 0x000fe20000000f00 */
[----:B------:R-:W-:Y:S01]  /*dea0*/  IMAD.MOV.U32 R0, RZ, RZ, 0x1c1f ;  /* 0x00001c1fff007424 */ /* 0x000fe200078e00ff */
[----:B------:R-:W-:Y:S02]  /*deb0*/  MOV R2, 0xded0 ;  /* 0x0000ded000027802 */ /* 0x000fe40000000f00 */
[----:B------:R-:W-:Y:S05]  /*dec0*/  CALL.REL.NOINC `($__internal_1_$__cuda_sm70_shflsync_idx_p) ;  /* 0x0000153000007944 */ /* 0x000fea0003c00000 */
[----:B------:R-:W-:Y:S01]  /*ded0*/  MOV R8, R0 ;  /* 0x0000000000087202 */ /* 0x000fe20000000f00 */
[----:B------:R-:W-:Y:S05]  /*dee0*/  BRA `(.L_x_126) ;  /* 0xffff491000007947 */ /* 0x000fea000383ffff */
.L_x_39:
[----:B------:R-:W-:Y:S01]  /*def0*/  IMAD.MOV.U32 R5, RZ, RZ, R12 ;  /* 0x000000ffff057224 */ /* 0x000fe200078e000c */
[----:B------:R-:W-:Y:S01]  /*df00*/  MOV R3, RZ ;  /* 0x000000ff00037202 */ /* 0x000fe20000000f00 */
[----:B------:R-:W-:Y:S01]  /*df10*/  IMAD.MOV.U32 R0, RZ, RZ, 0x1c1f ;  /* 0x00001c1fff007424 */ /* 0x000fe200078e00ff */
[----:B------:R-:W-:Y:S02]  /*df20*/  MOV R2, 0xdf40 ;  /* 0x0000df4000027802 */ /* 0x000fe40000000f00 */
[----:B-12---:R-:W-:Y:S05]  /*df30*/  CALL.REL.NOINC `($__internal_1_$__cuda_sm70_shflsync_idx_p) ;  /* 0x000014c000007944 */ /* 0x006fea0003c00000 */
[----:B------:R-:W-:Y:S05]  /*df40*/  BRA `(.L_x_127) ;  /* 0xffff48d000007947 */ /* 0x000fea000383ffff */
.L_x_42:
[----:B--2---:R-:W-:Y:S01]  /*df50*/  IMAD.MOV.U32 R5, RZ, RZ, R10 ;  /* 0x000000ffff057224 */ /* 0x004fe200078e000a */
[----:B------:R-:W-:Y:S01]  /*df60*/  MOV R3, 0x1 ;  /* 0x0000000100037802 */ /* 0x000fe20000000f00 */
[----:B----4-:R-:W-:Y:S01]  /*df70*/  IMAD.MOV.U32 R0, RZ, RZ, 0x1c1f ;  /* 0x00001c1fff007424 */ /* 0x010fe200078e00ff */
[----:B------:R-:W-:-:S02]  /*df80*/  MOV R2, 0xdfa0 ;  /* 0x0000dfa000027802 */ /* 0x000fc40000000f00 */
[----:B-1-3--:R-:W-:Y:S05]  /*df90*/  CALL.REL.NOINC `($__internal_1_$__cuda_sm70_shflsync_idx_p) ;  /* 0x0000146000007944 */ /* 0x00afea0003c00000 */
[----:B------:R-:W-:Y:S01]  /*dfa0*/  IMAD.MOV.U32 R8, RZ, RZ, R0 ;  /* 0x000000ffff087224 */ /* 0x000fe200078e0000 */
[----:B------:R-:W-:Y:S01]  /*dfb0*/  MOV R3, 0x1 ;  /* 0x0000000100037802 */ /* 0x000fe20000000f00 */
[----:B------:R-:W-:Y:S01]  /*dfc0*/  IMAD.MOV.U32 R5, RZ, RZ, R12 ;  /* 0x000000ffff057224 */ /* 0x000fe200078e000c */
[----:B------:R-:W-:-:S02]  /*dfd0*/  MOV R0, 0x1c1f ;  /* 0x00001c1f00007802 */ /* 0x000fc40000000f00 */
[----:B------:R-:W-:Y:S02]  /*dfe0*/  MOV R2, 0xe000 ;  /* 0x0000e00000027802 */ /* 0x000fe40000000f00 */
[----:B------:R-:W-:Y:S05]  /*dff0*/  CALL.REL.NOINC `($__internal_1_$__cuda_sm70_shflsync_idx_p) ;  /* 0x0000140000007944 */ /* 0x000fea0003c00000 */
[----:B------:R-:W-:Y:S05]  /*e000*/  BRA `(.L_x_128) ;  /* 0xffff49a000007947 */ /* 0x000fea000383ffff */
.L_x_45:
[----:B-1----:R-:W-:Y:S01]  /*e010*/  IMAD.MOV.U32 R5, RZ, RZ, R10 ;  /* 0x000000ffff057224 */ /* 0x002fe200078e000a */
[----:B------:R-:W-:Y:S01]  /*e020*/  MOV R3, 0x2 ;  /* 0x0000000200037802 */ /* 0x000fe20000000f00 */
[----:B----4-:R-:W-:Y:S01]  /*e030*/  IMAD.MOV.U32 R0, RZ, RZ, 0x1c1f ;  /* 0x00001c1fff007424 */ /* 0x010fe200078e00ff */
[----:B------:R-:W-:Y:S02]  /*e040*/  MOV R2, 0xe060 ;  /* 0x0000e06000027802 */ /* 0x000fe40000000f00 */
[----:B--23--:R-:W-:Y:S05]  /*e050*/  CALL.REL.NOINC `($__internal_1_$__cuda_sm70_shflsync_idx_p) ;  /* 0x000013a000007944 */ /* 0x00cfea0003c00000 */
[----:B------:R-:W-:Y:S01]  /*e060*/  MOV R8, R0 ;  /* 0x0000000000087202 */ /* 0x000fe20000000f00 */
[----:B------:R-:W-:Y:S05]  /*e070*/  BRA `(.L_x_129) ;  /* 0xffff4ab000007947 */ /* 0x000fea000383ffff */
.L_x_46:
[----:B------:R-:W-:Y:S01]  /*e080*/  IMAD.MOV.U32 R5, RZ, RZ, R12 ;  /* 0x000000ffff057224 */ /* 0x000fe200078e000c */
[----:B------:R-:W-:Y:S01]  /*e090*/  MOV R3, 0x2 ;  /* 0x0000000200037802 */ /* 0x000fe20000000f00 */
[----:B----4-:R-:W-:Y:S01]  /*e0a0*/  IMAD.MOV.U32 R0, RZ, RZ, 0x1c1f ;  /* 0x00001c1fff007424 */ /* 0x010fe200078e00ff */
[----:B------:R-:W-:Y:S02]  /*e0b0*/  MOV R2, 0xe0d0 ;  /* 0x0000e0d000027802 */ /* 0x000fe40000000f00 */
[----:B-123--:R-:W-:Y:S05]  /*e0c0*/  CALL.REL.NOINC `($__internal_1_$__cuda_sm70_shflsync_idx_p) ;  /* 0x0000133000007944 */ /* 0x00efea0003c00000 */
[----:B------:R-:W-:Y:S05]  /*e0d0*/  BRA `(.L_x_130) ;  /* 0xffff4a7000007947 */ /* 0x000fea000383ffff */
.L_x_49:
[----:B-1----:R-:W-:Y:S01]  /*e0e0*/  IMAD.MOV.U32 R5, RZ, RZ, R10 ;  /* 0x000000ffff057224 */ /* 0x002fe200078e000a */
[----:B------:R-:W-:Y:S01]  /*e0f0*/  MOV R3, 0x3 ;  /* 0x0000000300037802 */ /* 0x000fe20000000f00 */
[----:B------:R-:W-:Y:S01]  /*e100*/  IMAD.MOV.U32 R0, RZ, RZ, 0x1c1f ;  /* 0x00001c1fff007424 */ /* 0x000fe200078e00ff */
[----:B------:R-:W-:-:S02]  /*e110*/  MOV R2, 0xe130 ;  /* 0x0000e13000027802 */ /* 0x000fc40000000f00 */
[----:B--234-:R-:W-:Y:S05]  /*e120*/  CALL.REL.NOINC `($__internal_1_$__cuda_sm70_shflsync_idx_p) ;  /* 0x000012d000007944 */ /* 0x01cfea0003c00000 */
[----:B------:R-:W-:Y:S01]  /*e130*/  IMAD.MOV.U32 R8, RZ, RZ, R0 ;  /* 0x000000ffff087224 */ /* 0x000fe200078e0000 */
[----:B------:R-:W-:Y:S01]  /*e140*/  MOV R3, 0x3 ;  /* 0x0000000300037802 */ /* 0x000fe20000000f00 */
[----:B------:R-:W-:Y:S01]  /*e150*/  IMAD.MOV.U32 R5, RZ, RZ, R12 ;  /* 0x000000ffff057224 */ /* 0x000fe200078e000c */
[----:B------:R-:W-:-:S02]  /*e160*/  MOV R0, 0x1c1f ;  /* 0x00001c1f00007802 */ /* 0x000fc40000000f00 */
[----:B------:R-:W-:Y:S02]  /*e170*/  MOV R2, 0xe190 ;  /* 0x0000e19000027802 */ /* 0x000fe40000000f00 */
[----:B------:R-:W-:Y:S05]  /*e180*/  CALL.REL.NOINC `($__internal_1_$__cuda_sm70_shflsync_idx_p) ;  /* 0x0000127000007944 */ /* 0x000fea0003c00000 */
[----:B------:R-:W-:Y:S05]  /*e190*/  BRA `(.L_x_131) ;  /* 0xffff4b4000007947 */ /* 0x000fea000383ffff */
.L_x_56:
[----:B------:R-:W-:Y:S01]  /*e1a0*/  IMAD.MOV.U32 R0, RZ, RZ, R232 ;  /* 0x000000ffff007224 */ /* 0x000fe200078e00e8 */
[----:B------:R-:W-:Y:S01]  /*e1b0*/  MOV R10, 0x1f ;  /* 0x0000001f000a7802 */ /* 0x000fe20000000f00 */
[----:B------:R-:W-:Y:S01]  /*e1c0*/  IMAD.MOV.U32 R3, RZ, RZ, 0x2 ;  /* 0x00000002ff037424 */ /* 0x000fe200078e00ff */
[----:B------:R-:W-:Y:S02]  /*e1d0*/  MOV R9, 0xffffffff ;  /* 0xffffffff00097802 */ /* 0x000fe40000000f00 */
[----:B------:R-:W-:Y:S02]  /*e1e0*/  MOV R2, 0xe200 ;  /* 0x0000e20000027802 */ /* 0x000fe40000000f00 */
[----:B------:R-:W-:Y:S05]  /*e1f0*/  CALL.REL.NOINC `($__internal_0_$__cuda_sm70_shflsync_bfly_p) ;  /* 0x000011c000007944 */ /* 0x000fea0003c00000 */
[----:B------:R-:W-:Y:S01]  /*e200*/  FADD.FTZ R0, R232, R8 ;  /* 0x00000008e8007221 */ /* 0x000fe20000010000 */
[----:B------:R-:W-:Y:S02]  /*e210*/  MOV R3, 0x1 ;  /* 0x0000000100037802 */ /* 0x000fe40000000f00 */
[----:B------:R-:W-:Y:S02]  /*e220*/  MOV R2, 0xe240 ;  /* 0x0000e24000027802 */ /* 0x000fe40000000f00 */
[----:B------:R-:W-:Y:S05]  /*e230*/  CALL.REL.NOINC `($__internal_0_$__cuda_sm70_shflsync_bfly_p) ;  /* 0x0000118000007944 */ /* 0x000fea0003c00000 */
[----:B------:R-:W-:Y:S01]  /*e240*/  FADD.FTZ R5, R0, R8 ;  /* 0x0000000800057221 */ /* 0x000fe20000010000 */
[----:B------:R-:W-:Y:S02]  /*e250*/  MOV R0, R241 ;  /* 0x000000f100007202 */ /* 0x000fe40000000f00 */
[----:B------:R-:W-:-:S02]  /*e260*/  MOV R3, 0x2 ;  /* 0x0000000200037802 */ /* 0x000fc40000000f00 */
[----:B------:R-:W-:Y:S02]  /*e270*/  MOV R2, 0xe290 ;  /* 0x0000e29000027802 */ /* 0x000fe40000000f00 */
[----:B------:R-:W-:Y:S05]  /*e280*/  CALL.REL.NOINC `($__internal_0_$__cuda_sm70_shflsync_bfly_p) ;  /* 0x0000113000007944 */ /* 0x000fea0003c00000 */
[----:B------:R-:W-:Y:S01]  /*e290*/  FADD.FTZ R4, R241, R8 ;  /* 0x00000008f1047221 */ /* 0x000fe20000010000 */
[----:B------:R-:W-:Y:S02]  /*e2a0*/  MOV R3, 0x1 ;  /* 0x0000000100037802 */ /* 0x000fe40000000f00 */
[----:B------:R-:W-:Y:S02]  /*e2b0*/  MOV R2, 0xe2e0 ;  /* 0x0000e2e000027802 */ /* 0x000fe40000000f00 */
[----:B------:R-:W-:Y:S02]  /*e2c0*/  MOV R0, R4 ;  /* 0x0000000400007202 */ /* 0x000fe40000000f00 */
[----:B------:R-:W-:Y:S05]  /*e2d0*/  CALL.REL.NOINC `($__internal_0_$__cuda_sm70_shflsync_bfly_p) ;  /* 0x000010e000007944 */ /* 0x000fea0003c00000 */
[----:B------:R-:W-:Y:S01]  /*e2e0*/  FADD.FTZ R4, R4, R8 ;  /* 0x0000000804047221 */ /* 0x000fe20000010000 */
[----:B------:R-:W-:Y:S02]  /*e2f0*/  MOV R0, R242 ;  /* 0x000000f200007202 */ /* 0x000fe40000000f00 */
[----:B------:R-:W-:Y:S02]  /*e300*/  MOV R3, 0x2 ;  /* 0x0000000200037802 */ /* 0x000fe40000000f00 */
[----:B------:R-:W-:-:S02]  /*e310*/  MOV R2, 0xe330 ;  /* 0x0000e33000027802 */ /* 0x000fc40000000f00 */
[----:B------:R-:W-:Y:S05]  /*e320*/  CALL.REL.NOINC `($__internal_0_$__cuda_sm70_shflsync_bfly_p) ;  /* 0x0000109000007944 */ /* 0x000fea0003c00000 */
[----:B------:R-:W-:Y:S01]  /*e330*/  FADD.FTZ R7, R242, R8 ;  /* 0x00000008f2077221 */ /* 0x000fe20000010000 */
[----:B------:R-:W-:-:S02]  /*e340*/  MOV R3, 0x1 ;  /* 0x0000000100037802 */ /* 0x000fc40000000f00 */
[----:B------:R-:W-:Y:S02]  /*e350*/  MOV R2, 0xe380 ;  /* 0x0000e38000027802 */ /* 0x000fe40000000f00 */
[----:B------:R-:W-:Y:S02]  /*e360*/  MOV R0, R7 ;  /* 0x0000000700007202 */ /* 0x000fe40000000f00 */
[----:B------:R-:W-:Y:S05]  /*e370*/  CALL.REL.NOINC `($__internal_0_$__cuda_sm70_shflsync_bfly_p) ;  /* 0x0000104000007944 */ /* 0x000fea0003c00000 */
[----:B------:R-:W-:Y:S01]  /*e380*/  FADD.FTZ R7, R7, R8 ;  /* 0x0000000807077221 */ /* 0x000fe20000010000 */
[----:B------:R-:W-:Y:S02]  /*e390*/  MOV R0, R243 ;  /* 0x000000f300007202 */ /* 0x000fe40000000f00 */
[----:B------:R-:W-:Y:S02]  /*e3a0*/  MOV R3, 0x2 ;  /* 0x0000000200037802 */ /* 0x000fe40000000f00 */
[----:B------:R-:W-:Y:S02]  /*e3b0*/  MOV R2, 0xe3d0 ;  /* 0x0000e3d000027802 */ /* 0x000fe40000000f00 */
[----:B------:R-:W-:Y:S05]  /*e3c0*/  CALL.REL.NOINC `($__internal_0_$__cuda_sm70_shflsync_bfly_p) ;  /* 0x00000ff000007944 */ /* 0x000fea0003c00000 */
[----:B------:R-:W-:Y:S01]  /*e3d0*/  FADD.FTZ R6, R243, R8 ;  /* 0x00000008f3067221 */ /* 0x000fe20000010000 */
[----:B------:R-:W-:Y:S02]  /*e3e0*/  MOV R3, 0x1 ;  /* 0x0000000100037802 */ /* 0x000fe40000000f00 */
[----:B------:R-:W-:-:S02]  /*e3f0*/  MOV R2, 0xe420 ;  /* 0x0000e42000027802 */ /* 0x000fc40000000f00 */
[----:B------:R-:W-:Y:S02]  /*e400*/  MOV R0, R6 ;  /* 0x0000000600007202 */ /* 0x000fe40000000f00 */
[----:B------:R-:W-:Y:S05]  /*e410*/  CALL.REL.NOINC `($__internal_0_$__cuda_sm70_shflsync_bfly_p) ;  /* 0x00000fa000007944 */ /* 0x000fea0003c00000 */
[----:B------:R-:W-:Y:S05]  /*e420*/  BRA `(.L_x_132) ;  /* 0xffffa5e000007947 */ /* 0x000fea000383ffff */
.L_x_63:
[----:B-1234-:R-:W-:Y:S01]  /*e430*/  IMAD.MOV.U32 R5, RZ, RZ, R12 ;  /* 0x000000ffff057224 */ /* 0x01efe200078e000c */
[----:B------:R-:W-:Y:S01]  /*e440*/  MOV R3, RZ ;  /* 0x000000ff00037202 */ /* 0x000fe20000000f00 */
[----:B------:R-:W-:Y:S01]  /*e450*/  IMAD.MOV.U32 R0, RZ, RZ, 0x1c1f ;  /* 0x00001c1fff007424 */ /* 0x000fe200078e00ff */
[----:B------:R-:W-:Y:S02]  /*e460*/  MOV R2, 0xe480 ;  /* 0x0000e48000027802 */ /* 0x000fe40000000f00 */
[----:B------:R-:W-:Y:S05]  /*e470*/  CALL.REL.NOINC `($__internal_1_$__cuda_sm70_shflsync_idx_p) ;  /* 0x00000f8000007944 */ /* 0x000fea0003c00000 */
[----:B------:R-:W-:Y:S01]  /*e480*/  MOV R10, R0 ;  /* 0x00000000000a7202 */ /* 0x000fe20000000f00 */
[----:B------:R-:W-:Y:S05]  /*e490*/  BRA `(.L_x_133) ;  /* 0xffffc05000007947 */ /* 0x000fea000383ffff */
.L_x_64:
[----:B------:R-:W-:Y:S01]  /*e4a0*/  IMAD.MOV.U32 R5, RZ, RZ, R13 ;  /* 0x000000ffff057224 */ /* 0x000fe200078e000d */
[----:B------:R-:W-:Y:S01]  /*e4b0*/  MOV R3, RZ ;  /* 0x000000ff00037202 */ /* 0x000fe20000000f00 */
[----:B------:R-:W-:Y:S01]  /*e4c0*/  IMAD.MOV.U32 R0, RZ, RZ, 0x1c1f ;  /* 0x00001c1fff007424 */ /* 0x000fe200078e00ff */
[----:B------:R-:W-:Y:S02]  /*e4d0*/  MOV R2, 0xe4f0 ;  /* 0x0000e4f000027802 */ /* 0x000fe40000000f00 */
[----:B-12---:R-:W-:Y:S05]  /*e4e0*/  CALL.REL.NOINC `($__internal_1_$__cuda_sm70_shflsync_idx_p) ;  /* 0x00000f1000007944 */ /* 0x006fea0003c00000 */
[----:B------:R-:W-:Y:S05]  /*e4f0*/  BRA `(.L_x_134) ;  /* 0xffffc01000007947 */ /* 0x000fea000383ffff */
.L_x_67:
[----:B------:R-:W-:Y:S01]  /*e500*/  IMAD.MOV.U32 R5, RZ, RZ, R12 ;  /* 0x000000ffff057224 */ /* 0x000fe200078e000c */
[----:B--2---:R-:W-:Y:S01]  /*e510*/  MOV R3, 0x1 ;  /* 0x0000000100037802 */ /* 0x004fe20000000f00 */
        /* <DEDUP_REMOVED lines=10> */
.L_x_70:
[----:B------:R-:W-:Y:S01]  /*e5c0*/  IMAD.MOV.U32 R5, RZ, RZ, R12 ;  /* 0x000000ffff057224 */ /* 0x000fe200078e000c */
[----:B-1----:R-:W-:Y:S01]  /*e5d0*/  MOV R3, 0x2 ;  /* 0x0000000200037802 */ /* 0x002fe20000000f00 */
[----:B----4-:R-:W-:Y:S01]  /*e5e0*/  IMAD.MOV.U32 R0, RZ, RZ, 0x1c1f ;  /* 0x00001c1fff007424 */ /* 0x010fe200078e00ff */
[----:B------:R-:W-:Y:S02]  /*e5f0*/  MOV R2, 0xe610 ;  /* 0x0000e61000027802 */ /* 0x000fe40000000f00 */
[----:B--23--:R-:W-:Y:S05]  /*e600*/  CALL.REL.NOINC `($__internal_1_$__cuda_sm70_shflsync_idx_p) ;  /* 0x00000df000007944 */ /* 0x00cfea0003c00000 */
[----:B------:R-:W-:Y:S01]  /*e610*/  MOV R10, R0 ;  /* 0x00000000000a7202 */ /* 0x000fe20000000f00 */
[----:B------:R-:W-:Y:S05]  /*e620*/  BRA `(.L_x_136) ;  /* 0xffffc1a000007947 */ /* 0x000fea000383ffff */
.L_x_71:
[----:B------:R-:W-:Y:S01]  /*e630*/  IMAD.MOV.U32 R5, RZ, RZ, R13 ;  /* 0x000000ffff057224 */ /* 0x000fe200078e000d */
[----:B------:R-:W-:Y:S01]  /*e640*/  MOV R3, 0x2 ;  /* 0x0000000200037802 */ /* 0x000fe20000000f00 */
[----:B----4-:R-:W-:Y:S01]  /*e650*/  IMAD.MOV.U32 R0, RZ, RZ, 0x1c1f ;  /* 0x00001c1fff007424 */ /* 0x010fe200078e00ff */
[----:B------:R-:W-:Y:S02]  /*e660*/  MOV R2, 0xe680 ;  /* 0x0000e68000027802 */ /* 0x000fe40000000f00 */
[----:B-123--:R-:W-:Y:S05]  /*e670*/  CALL.REL.NOINC `($__internal_1_$__cuda_sm70_shflsync_idx_p) ;  /* 0x00000d8000007944 */ /* 0x00efea0003c00000 */
[----:B------:R-:W-:Y:S05]  /*e680*/  BRA `(.L_x_137) ;  /* 0xffffc16000007947 */ /* 0x000fea000383ffff */
.L_x_74:
[----:B------:R-:W-:Y:S01]  /*e690*/  IMAD.MOV.U32 R5, RZ, RZ, R12 ;  /* 0x000000ffff057224 */ /* 0x000fe200078e000c */
[----:B-1----:R-:W-:Y:S01]  /*e6a0*/  MOV R3, 0x3 ;  /* 0x0000000300037802 */ /* 0x002fe20000000f00 */
        /* <DEDUP_REMOVED lines=10> */
.L_x_76:
[----:B------:R-:W-:Y:S01]  /*e750*/  IMAD.MOV.U32 R5, RZ, RZ, R12 ;  /* 0x000000ffff057224 */ /* 0x000fe200078e000c */
[----:B------:R-:W-:Y:S01]  /*e760*/  MOV R3, RZ ;  /* 0x000000ff00037202 */ /* 0x000fe20000000f00 */
[----:B------:R-:W-:Y:S01]  /*e770*/  IMAD.MOV.U32 R0, RZ, RZ, 0x1c1f ;  /* 0x00001c1fff007424 */ /* 0x000fe200078e00ff */
[----:B------:R-:W-:Y:S02]  /*e780*/  MOV R2, 0xe7a0 ;  /* 0x0000e7a000027802 */ /* 0x000fe40000000f00 */
[----:B------:R-:W-:Y:S05]  /*e790*/  CALL.REL.NOINC `($__internal_1_$__cuda_sm70_shflsync_idx_p) ;  /* 0x00000c6000007944 */ /* 0x000fea0003c00000 */
[----:B------:R-:W-:Y:S01]  /*e7a0*/  MOV R4, R0 ;  /* 0x0000000000047202 */ /* 0x000fe20000000f00 */
[----:B------:R-:W-:Y:S05]  /*e7b0*/  BRA `(.L_x_139) ;  /* 0xffffc51000007947 */ /* 0x000fea000383ffff */
.L_x_77:
[----:B------:R-:W-:Y:S01]  /*e7c0*/  IMAD.MOV.U32 R5, RZ, RZ, R13 ;  /* 0x000000ffff057224 */ /* 0x000fe200078e000d */
[----:B------:R-:W-:Y:S01]  /*e7d0*/  MOV R3, RZ ;  /* 0x000000ff00037202 */ /* 0x000fe20000000f00 */
[----:B------:R-:W-:Y:S01]  /*e7e0*/  IMAD.MOV.U32 R0, RZ, RZ, 0x1c1f ;  /* 0x00001c1fff007424 */ /* 0x000fe200078e00ff */
[----:B------:R-:W-:Y:S02]  /*e7f0*/  MOV R2, 0xe810 ;  /* 0x0000e81000027802 */ /* 0x000fe40000000f00 */
[----:B-12---:R-:W-:Y:S05]  /*e800*/  CALL.REL.NOINC `($__internal_1_$__cuda_sm70_shflsync_idx_p) ;  /* 0x00000bf000007944 */ /* 0x006fea0003c00000 */
[----:B------:R-:W-:Y:S05]  /*e810*/  BRA `(.L_x_140) ;  /* 0xffffc4d000007947 */ /* 0x000fea000383ffff */
.L_x_80:
        /* <DEDUP_REMOVED lines=12> */
.L_x_83:
[----:B------:R-:W-:Y:S01]  /*e8e0*/  IMAD.MOV.U32 R5, RZ, RZ, R12 ;  /* 0x000000ffff057224 */ /* 0x000fe200078e000c */
[----:B-1----:R-:W-:Y:S01]  /*e8f0*/  MOV R3, 0x2 ;  /* 0x0000000200037802 */ /* 0x002fe20000000f00 */
[----:B----4-:R-:W-:Y:S01]  /*e900*/  IMAD.MOV.U32 R0, RZ, RZ, 0x1c1f ;  /* 0x00001c1fff007424 */ /* 0x010fe200078e00ff */
[----:B------:R-:W-:Y:S02]  /*e910*/  MOV R2, 0xe930 ;  /* 0x0000e93000027802 */ /* 0x000fe40000000f00 */
[----:B--23--:R-:W-:Y:S05]  /*e920*/  CALL.REL.NOINC `($__internal_1_$__cuda_sm70_shflsync_idx_p) ;  /* 0x00000ad000007944 */ /* 0x00cfea0003c00000 */
[----:B------:R-:W-:Y:S01]  /*e930*/  MOV R4, R0 ;  /* 0x0000000000047202 */ /* 0x000fe20000000f00 */
[----:B------:R-:W-:Y:S05]  /*e940*/  BRA `(.L_x_142) ;  /* 0xffffcd5000007947 */ /* 0x000fea000383ffff */
.L_x_84:
[----:B------:R-:W-:Y:S01]  /*e950*/  IMAD.MOV.U32 R5, RZ, RZ, R13 ;  /* 0x000000ffff057224 */ /* 0x000fe200078e000d */
[----:B------:R-:W-:Y:S01]  /*e960*/  MOV R3, 0x2 ;  /* 0x0000000200037802 */ /* 0x000fe20000000f00 */
[----:B----4-:R-:W-:Y:S01]  /*e970*/  IMAD.MOV.U32 R0, RZ, RZ, 0x1c1f ;  /* 0x00001c1fff007424 */ /* 0x010fe200078e00ff */
[----:B------:R-:W-:Y:S02]  /*e980*/  MOV R2, 0xe9a0 ;  /* 0x0000e9a000027802 */ /* 0x000fe40000000f00 */
[----:B-123--:R-:W-:Y:S05]  /*e990*/  CALL.REL.NOINC `($__internal_1_$__cuda_sm70_shflsync_idx_p) ;  /* 0x00000a6000007944 */ /* 0x00efea0003c00000 */
[----:B------:R-:W-:Y:S05]  /*e9a0*/  BRA `(.L_x_143) ;  /* 0xffffcd1000007947 */ /* 0x000fea000383ffff */
.L_x_87:
[----:B------:R-:W-:Y:S01]  /*e9b0*/  IMAD.MOV.U32 R5, RZ, RZ, R12 ;  /* 0x000000ffff057224 */ /* 0x000fe200078e000c */
[----:B--2---:R-:W-:Y:S01]  /*e9c0*/  MOV R3, 0x3 ;  /* 0x0000000300037802 */ /* 0x004fe20000000f00 */
[----:B-1----:R-:W-:Y:S01]  /*e9d0*/  IMAD.MOV.U32 R0, RZ, RZ, 0x1c1f ;  /* 0x00001c1fff007424 */ /* 0x002fe200078e00ff */
[----:B------:R-:W-:-:S02]  /*e9e0*/  MOV R2, 0xea00 ;  /* 0x0000ea0000027802 */ /* 0x000fc40000000f00 */
[----:B---34-:R-:W-:Y:S05]  /*e9f0*/  CALL.REL.NOINC `($__internal_1_$__cuda_sm70_shflsync_idx_p) ;  /* 0x00000a0000007944 */ /* 0x018fea0003c00000 */
[----:B------:R-:W-:Y:S01]  /*ea00*/  IMAD.MOV.U32 R4, RZ, RZ, R0 ;  /* 0x000000ffff047224 */ /* 0x000fe200078e0000 */
[----:B------:R-:W-:Y:S01]  /*ea10*/  MOV R3, 0x3 ;  /* 0x0000000300037802 */ /* 0x000fe20000000f00 */
[----:B------:R-:W-:Y:S01]  /*ea20*/  IMAD.MOV.U32 R5, RZ, RZ, R13 ;  /* 0x000000ffff057224 */ /* 0x000fe200078e000d */
[----:B------:R-:W-:-:S02]  /*ea30*/  MOV R0, 0x1c1f ;  /* 0x00001c1f00007802 */ /* 0x000fc40000000f00 */
[----:B------:R-:W-:Y:S02]  /*ea40*/  MOV R2, 0xea60 ;  /* 0x0000ea6000027802 */ /* 0x000fe40000000f00 */
[----:B------:R-:W-:Y:S05]  /*ea50*/  CALL.REL.NOINC `($__internal_1_$__cuda_sm70_shflsync_idx_p) ;  /* 0x000009a000007944 */ /* 0x000fea0003c00000 */
[----:B------:R-:W-:Y:S05]  /*ea60*/  BRA `(.L_x_144) ;  /* 0xffffd15000007947 */ /* 0x000fea000383ffff */
.L_x_91:
[----:B------:R-:W-:Y:S01]  /*ea70*/  IMAD.MOV.U32 R5, RZ, RZ, R9 ;  /* 0x000000ffff057224 */ /* 0x000fe200078e0009 */
[----:B------:R-:W-:Y:S01]  /*ea80*/  MOV R3, RZ ;  /* 0x000000ff00037202 */ /* 0x000fe20000000f00 */
[----:B------:R-:W-:Y:S01]  /*ea90*/  IMAD.MOV.U32 R0, RZ, RZ, 0x1c1f ;  /* 0x00001c1fff007424 */ /* 0x000fe200078e00ff */
[----:B------:R-:W-:Y:S02]  /*eaa0*/  MOV R2, 0xeac0 ;  /* 0x0000eac000027802 */ /* 0x000fe40000000f00 */
[----:B------:R-:W-:Y:S05]  /*eab0*/  CALL.REL.NOINC `($__internal_1_$__cuda_sm70_shflsync_idx_p) ;  /* 0x0000094000007944 */ /* 0x000fea0003c00000 */
[----:B------:R-:W-:Y:S01]  /*eac0*/  MOV R8, R0 ;  /* 0x0000000000087202 */ /* 0x000fe20000000f00 */
[----:B------:R-:W-:Y:S05]  /*ead0*/  BRA `(.L_x_145) ;  /* 0xffffdde000007947 */ /* 0x000fea000383ffff */
.L_x_92:
[----:B------:R-:W-:Y:S01]  /*eae0*/  IMAD.MOV.U32 R5, RZ, RZ, R12 ;  /* 0x000000ffff057224 */ /* 0x000fe200078e000c */
[----:B------:R-:W-:Y:S01]  /*eaf0*/  MOV R3, RZ ;  /* 0x000000ff00037202 */ /* 0x000fe20000000f00 */
[----:B------:R-:W-:Y:S01]  /*eb00*/  IMAD.MOV.U32 R0, RZ, RZ, 0x1c1f ;  /* 0x00001c1fff007424 */ /* 0x000fe200078e00ff */
[----:B------:R-:W-:Y:S02]  /*eb10*/  MOV R2, 0xeb30 ;  /* 0x0000eb3000027802 */ /* 0x000fe40000000f00 */
[----:B-12---:R-:W-:Y:S05]  /*eb20*/  CALL.REL.NOINC `($__internal_1_$__cuda_sm70_shflsync_idx_p) ;  /* 0x000008d000007944 */ /* 0x006fea0003c00000 */
[----:B------:R-:W-:Y:S05]  /*eb30*/  BRA `(.L_x_146) ;  /* 0xffffdda000007947 */ /* 0x000fea000383ffff */
.L_x_95:
        /* <DEDUP_REMOVED lines=12> */
.L_x_98:
[----:B-1----:R-:W-:Y:S01]  /*ec00*/  IMAD.MOV.U32 R5, RZ, RZ, R9 ;  /* 0x000000ffff057224 */ /* 0x002fe200078e0009 */
[----:B------:R-:W-:Y:S01]  /*ec10*/  MOV R3, 0x2 ;  /* 0x0000000200037802 */ /* 0x000fe20000000f00 */
[----:B----4-:R-:W-:Y:S01]  /*ec20*/  IMAD.MOV.U32 R0, RZ, RZ, 0x1c1f ;  /* 0x00001c1fff007424 */ /* 0x010fe200078e00ff */
[----:B------:R-:W-:Y:S02]  /*ec30*/  MOV R2, 0xec50 ;  /* 0x0000ec5000027802 */ /* 0x000fe40000000f00 */
[----:B--23--:R-:W-:Y:S05]  /*ec40*/  CALL.REL.NOINC `($__internal_1_$__cuda_sm70_shflsync_idx_p) ;  /* 0x000007b000007944 */ /* 0x00cfea0003c00000 */
[----:B------:R-:W-:Y:S01]  /*ec50*/  MOV R8, R0 ;  /* 0x0000000000087202 */ /* 0x000fe20000000f00 */
[----:B------:R-:W-:Y:S05]  /*ec60*/  BRA `(.L_x_148) ;  /* 0xffffdf4000007947 */ /* 0x000fea000383ffff */
.L_x_99:
[----:B------:R-:W-:Y:S01]  /*ec70*/  IMAD.MOV.U32 R5, RZ, RZ, R12 ;  /* 0x000000ffff057224 */ /* 0x000fe200078e000c */
[----:B------:R-:W-:Y:S01]  /*ec80*/  MOV R3, 0x2 ;  /* 0x0000000200037802 */ /* 0x000fe20000000f00 */
[----:B----4-:R-:W-:Y:S01]  /*ec90*/  IMAD.MOV.U32 R0, RZ, RZ, 0x1c1f ;  /* 0x00001c1fff007424 */ /* 0x010fe200078e00ff */
[----:B------:R-:W-:Y:S02]  /*eca0*/  MOV R2, 0xecc0 ;  /* 0x0000ecc000027802 */ /* 0x000fe40000000f00 */
[----:B-123--:R-:W-:Y:S05]  /*ecb0*/  CALL.REL.NOINC `($__internal_1_$__cuda_sm70_shflsync_idx_p) ;  /* 0x0000074000007944 */ /* 0x00efea0003c00000 */
[----:B------:R-:W-:Y:S05]  /*ecc0*/  BRA `(.L_x_149) ;  /* 0xffffdf0000007947 */ /* 0x000fea000383ffff */
.L_x_102:
        /* <DEDUP_REMOVED lines=12> */
.L_x_104:
[----:B------:R-:W-:Y:S01]  /*ed90*/  IMAD.MOV.U32 R5, RZ, RZ, R74 ;  /* 0x000000ffff057224 */ /* 0x000fe200078e004a */
[----:B------:R-:W-:Y:S01]  /*eda0*/  MOV R3, RZ ;  /* 0x000000ff00037202 */ /* 0x000fe20000000f00 */
[----:B------:R-:W-:Y:S01]  /*edb0*/  IMAD.MOV.U32 R0, RZ, RZ, 0x1f ;  /* 0x0000001fff007424 */ /* 0x000fe200078e00ff */
[----:B------:R-:W-:Y:S02]  /*edc0*/  MOV R2, 0xede0 ;  /* 0x0000ede000027802 */ /* 0x000fe40000000f00 */
[----:B--2---:R-:W-:Y:S05]  /*edd0*/  CALL.REL.NOINC `($__internal_1_$__cuda_sm70_shflsync_idx_p) ;  /* 0x0000062000007944 */ /* 0x004fea0003c00000 */
[----:B------:R-:W-:Y:S01]  /*ede0*/  MOV R9, R0 ;  /* 0x0000000000097202 */ /* 0x000fe20000000f00 */
[----:B------:R-:W-:Y:S05]  /*edf0*/  BRA `(.L_x_151) ;  /* 0xffffe16000007947 */ /* 0x000fea000383ffff */
.L_x_105:
[----:B------:R-:W-:Y:S01]  /*ee00*/  IMAD.MOV.U32 R5, RZ, RZ, R74 ;  /* 0x000000ffff057224 */ /* 0x000fe200078e004a */
[----:B------:R-:W-:Y:S01]  /*ee10*/  MOV R3, 0x1 ;  /* 0x0000000100037802 */ /* 0x000fe20000000f00 */
[----:B------:R-:W-:Y:S01]  /*ee20*/  IMAD.MOV.U32 R0, RZ, RZ, 0x1f ;  /* 0x0000001fff007424 */ /* 0x000fe200078e00ff */
[----:B------:R-:W-:Y:S02]  /*ee30*/  MOV R2, 0xee50 ;  /* 0x0000ee5000027802 */ /* 0x000fe40000000f00 */
[----:B-12---:R-:W-:Y:S05]  /*ee40*/  CALL.REL.NOINC `($__internal_1_$__cuda_sm70_shflsync_idx_p) ;  /* 0x000005b000007944 */ /* 0x006fea0003c00000 */
[----:B------:R-:W-:Y:S01]  /*ee50*/  MOV R8, R0 ;  /* 0x0000000000087202 */ /* 0x000fe20000000f00 */
[----:B------:R-:W-:Y:S05]  /*ee60*/  BRA `(.L_x_152) ;  /* 0xffffe11000007947 */ /* 0x000fea000383ffff */
.L_x_106:
[----:B------:R-:W-:Y:S02]  /*ee70*/  MOV R2, 0x1 ;  /* 0x0000000100027802 */ /* 0x000fe40000000f00 */
[----:B------:R-:W-:-:S02]  /*ee80*/  MOV R3, 0xeea0 ;  /* 0x0000eea000037802 */ /* 0x000fc40000000f00 */
[----:B-1234-:R-:W-:Y:S05]  /*ee90*/  CALL.REL.NOINC `($__internal_2_$__cuda_sm70_shflsync_up_p) ;  /* 0x000005b000007944 */ /* 0x01efea0003c00000 */
[----:B------:R-:W-:Y:S05]  /*eea0*/  BRA `(.L_x_153) ;  /* 0xffffe20000007947 */ /* 0x000fea000383ffff */
.L_x_107:
[----:B------:R-:W-:Y:S02]  /*eeb0*/  MOV R2, 0x2 ;  /* 0x0000000200027802 */ /* 0x000fe40000000f00 */
[----:B------:R-:W-:-:S02]  /*eec0*/  MOV R3, 0xeee0 ;  /* 0x0000eee000037802 */ /* 0x000fc40000000f00 */
[----:B--2-4-:R-:W-:Y:S05]  /*eed0*/  CALL.REL.NOINC `($__internal_2_$__cuda_sm70_shflsync_up_p) ;  /* 0x0000057000007944 */ /* 0x014fea0003c00000 */
        /* <DEDUP_REMOVED lines=23> */
.L_x_111:
[----:B------:R-:W-:Y:S02]  /*f050*/  MOV R2, 0x1 ;  /* 0x0000000100027802 */ /* 0x000fe40000000f00 */
[----:B------:R-:W-:Y:S02]  /*f060*/  MOV R3, 0xf080 ;  /* 0x0000f08000037802 */ /* 0x000fe40000000f00 */
[----:B------:R-:W-:Y:S05]  /*f070*/  CALL.REL.NOINC `($__internal_2_$__cuda_sm70_shflsync_up_p) ;  /* 0x000003d000007944 */ /* 0x000fea0003c00000 */
[----:B------:R-:W-:Y:S01]  /*f080*/  MOV R2, R4 ;  /* 0x0000000400027202 */ /* 0x000fe20000000f00 */
[----:B------:R-:W-:Y:S05]  /*f090*/  BRA `(.L_x_155) ;  /* 0xffffe27000007947 */ /* 0x000fea000383ffff */
.L_x_112:
        /* <DEDUP_REMOVED lines=26> */
.L_x_114:
[----:B------:R-:W-:Y:S02]  /*f240*/  SEL R0, RZ, 0x1, P0 ;  /* 0x00000001ff007807 */ /* 0x000fe40000000000 */
[----:B------:R-:W-:Y:S02]  /*f250*/  MOV R2, 0xf270 ;  /* 0x0000f27000027802 */ /* 0x000fe40000000f00 */
[----:B-1----:R-:W-:Y:S05]  /*f260*/  CALL.REL.NOINC `($__internal_3_$__cuda_sm70_votesync_ballot) ;  /* 0x0000025000007944 */ /* 0x002fea0003c00000 */
[----:B------:R-:W-:Y:S01]  /*f270*/  MOV R10, R0 ;  /* 0x00000000000a7202 */ /* 0x000fe20000000f00 */
[----:B------:R-:W-:Y:S05]  /*f280*/  BRA `(.L_x_157) ;  /* 0xffffe21000007947 */ /* 0x000fea000383ffff */
.L_x_115:
[----:B------:R-:W-:Y:S01]  /*f290*/  IMAD.MOV.U32 R5, RZ, RZ, R6 ;  /* 0x000000ffff057224 */ /* 0x000fe200078e0006 */
[----:B---3--:R-:W-:Y:S01]  /*f2a0*/  MOV R3, R12 ;  /* 0x0000000c00037202 */ /* 0x008fe20000000f00 */
[----:B------:R-:W-:Y:S01]  /*f2b0*/  IMAD.MOV.U32 R0, RZ, RZ, 0x1f ;  /* 0x0000001fff007424 */ /* 0x000fe200078e00ff */
[----:B------:R-:W-:Y:S02]  /*f2c0*/  MOV R2, 0xf2e0 ;  /* 0x0000f2e000027802 */ /* 0x000fe40000000f00 */
[----:B-12---:R-:W-:Y:S05]  /*f2d0*/  CALL.REL.NOINC `($__internal_1_$__cuda_sm70_shflsync_idx_p) ;  /* 0x0000012000007944 */ /* 0x006fea0003c00000 */
[----:B------:R-:W-:Y:S01]  /*f2e0*/  IMAD.MOV.U32 R8, RZ, RZ, R0 ;  /* 0x000000ffff087224 */ /* 0x000fe200078e0000 */
[----:B------:R-:W-:Y:S01]  /*f2f0*/  MOV R3, R12 ;  /* 0x0000000c00037202 */ /* 0x000fe20000000f00 */
[----:B------:R-:W-:Y:S01]  /*f300*/  IMAD.MOV.U32 R5, RZ, RZ, R7 ;  /* 0x000000ffff057224 */ /* 0x000fe200078e0007 */
[----:B------:R-:W-:Y:S02]  /*f310*/  MOV R0, 0x1f ;  /* 0x0000001f00007802 */ /* 0x000fe40000000f00 */
[----:B------:R-:W-:-:S02]  /*f320*/  MOV R2, 0xf340 ;  /* 0x0000f34000027802 */ /* 0x000fc40000000f00 */
[----:B------:R-:W-:Y:S05]  /*f330*/  CALL.REL.NOINC `($__internal_1_$__cuda_sm70_shflsync_idx_p) ;  /* 0x000000c000007944 */ /* 0x000fea0003c00000 */
[----:B------:R-:W-:Y:S01]  /*f340*/  MOV R7, R0 ;  /* 0x0000000000077202 */ /* 0x000fe20000000f00 */
[----:B------:R-:W-:Y:S05]  /*f350*/  BRA `(.L_x_158) ;  /* 0xffffe18000007947 */ /* 0x000fea000383ffff */
.L_x_118:
[----:B------:R-:W-:Y:S01]  /*f360*/  IMAD.MOV.U32 R5, RZ, RZ, R4 ;  /* 0x000000ffff057224 */ /* 0x000fe200078e0004 */
[----:B------:R-:W-:-:S02]  /*f370*/  MOV R0, 0x1f ;  /* 0x0000001f00007802 */ /* 0x000fc40000000f00 */
[----:B------:R-:W-:Y:S02]  /*f380*/  MOV R2, 0xf3a0 ;  /* 0x0000f3a000027802 */ /* 0x000fe40000000f00 */
[----:B-1234-:R-:W-:Y:S05]  /*f390*/  CALL.REL.NOINC `($__internal_1_$__cuda_sm70_shflsync_idx_p) ;  /* 0x0000006000007944 */ /* 0x01efea0003c00000 */
[----:B------:R-:W-:Y:S01]  /*f3a0*/  MOV R13, R0 ;  /* 0x00000000000d7202 */ /* 0x000fe20000000f00 */
[----:B------:R-:W-:Y:S05]  /*f3b0*/  BRA `(.L_x_117) ;  /* 0xffffe18000007947 */ /* 0x000fea000383ffff */
        .weak           $__internal_0_$__cuda_sm70_shflsync_bfly_p
        .type           $__internal_0_$__cuda_sm70_shflsync_bfly_p,@function
        .size           $__internal_0_$__cuda_sm70_shflsync_bfly_p,($__internal_1_$__cuda_sm70_shflsync_idx_p - $__internal_0_$__cuda_sm70_shflsync_bfly_p)
$__internal_0_$__cuda_sm70_shflsync_bfly_p:
[----:B------:R-:W-:Y:S04]  /*f3c0*/  WARPSYNC R9 ;  /* 0x0000000900007348 */ /* 0x000fe80003800000 */
[----:B------:R1:W2:Y:S02]  /*f3d0*/  SHFL.BFLY PT, R8, R0, R3, R10 ;  /* 0x0c00000300087389 */ /* 0x0002a400000e000a */
[----:B-1----:R-:W-:-:S04]  /*f3e0*/  MOV R3, 0x0 ;  /* 0x0000000000037802 */ /* 0x002fc80000000f00 */
[----:B--2---:R-:W-:Y:S05]  /*f3f0*/  RET.REL.NODEC R2 `(_ZN7cutlass13device_kernelIN5flash19enable_sm80_to_sm89INS1_16FlashAttnFwdSm80INS1_25CollectiveMainloopFwdSm80ILi4ELi1ELb0EN4cute5tupleIJNS5_1CILi128EEENS7_ILi48EEENS7_ILi96EEEEEELi96ENS_6half_tEfNS_4arch4Sm80ELb0ELb0ELb1ELb1ELb0ELb0ELb1ELb1EEENS1_21CollectiveEpilogueFwdINS6_IJS8_SA_S9_EEENS6_IJNS7_ILi1EEESI_SI_EEESC_SE_Li128ELb1ELb1ELb1ELb0EEENS1_36VarlenDynamicPersistentTileSchedulerILi128ELi48ELi128ELi128ELb1ELb1ELb0ELb0ELb1ELb1EEEEEEEEEvNT_6ParamsE) ;  /* 0xffff0c0002007950 */ /* 0x004fea0003c3ffff */
        .weak           $__internal_1_$__cuda_sm70_shflsync_idx_p
        .type           $__internal_1_$__cuda_sm70_shflsync_idx_p,@function
        .size           $__internal_1_$__cuda_sm70_shflsync_idx_p,($__internal_2_$__cuda_sm70_shflsync_up_p - $__internal_1_$__cuda_sm70_shflsync_idx_p)
$__internal_1_$__cuda_sm70_shflsync_idx_p:
[----:B------:R-:W-:-:S04]  /*f400*/  MOV R15, 0xffffffff ;  /* 0xffffffff000f7802 */ /* 0x000fc80000000f00 */
[----:B------:R-:W-:Y:S04]  /*f410*/  WARPSYNC R15 ;  /* 0x0000000f00007348 */ /* 0x000fe80003800000 */
[----:B------:R1:W2:Y:S02]  /*f420*/  SHFL.IDX PT, R0, R5, R3, R0 ;  /* 0x0000000305007389 */ /* 0x0002a400000e0000 */
[----:B-1----:R-:W-:-:S04]  /*f430*/  MOV R3, 0x0 ;  /* 0x0000000000037802 */ /* 0x002fc80000000f00 */
[----:B--2---:R-:W-:Y:S05]  /*f440*/  RET.REL.NODEC R2 `(_ZN7cutlass13device_kernelIN5flash19enable_sm80_to_sm89INS1_16FlashAttnFwdSm80INS1_25CollectiveMainloopFwdSm80ILi4ELi1ELb0EN4cute5tupleIJNS5_1CILi128EEENS7_ILi48EEENS7_ILi96EEEEEELi96ENS_6half_tEfNS_4arch4Sm80ELb0ELb0ELb1ELb1ELb0ELb0ELb1ELb1EEENS1_21CollectiveEpilogueFwdINS6_IJS8_SA_S9_EEENS6_IJNS7_ILi1EEESI_SI_EEESC_SE_Li128ELb1ELb1ELb1ELb0EEENS1_36VarlenDynamicPersistentTileSchedulerILi128ELi48ELi128ELi128ELb1ELb1ELb0ELb0ELb1ELb1EEEEEEEEEvNT_6ParamsE) ;  /* 0xffff0bb002007950 */ /* 0x004fea0003c3ffff */
        .weak           $__internal_2_$__cuda_sm70_shflsync_up_p
        .type           $__internal_2_$__cuda_sm70_shflsync_up_p,@function
        .size           $__internal_2_$__cuda_sm70_shflsync_up_p,($__internal_3_$__cuda_sm70_votesync_ballot - $__internal_2_$__cuda_sm70_shflsync_up_p)
$__internal_2_$__cuda_sm70_shflsync_up_p:
[----:B------:R-:W-:Y:S02]  /*f450*/  IMAD.MOV.U32 R4, RZ, RZ, RZ ;  /* 0x000000ffff047224 */ /* 0x000fe400078e00ff */
[----:B------:R-:W-:-:S04]  /*f460*/  IMAD.MOV.U32 R10, RZ, RZ, -0x1 ;  /* 0xffffffffff0a7424 */ /* 0x000fc800078e00ff */
[----:B------:R-:W-:Y:S04]  /*f470*/  WARPSYNC R10 ;  /* 0x0000000a00007348 */ /* 0x000fe80003800000 */
[----:B------:R1:W2:Y:S02]  /*f480*/  SHFL.UP PT, R4, R0, R2, R4 ;  /* 0x0400000200047389 */ /* 0x0002a400000e0004 */
[----:B-1----:R-:W-:Y:S02]  /*f490*/  MOV R2, R3 ;  /* 0x0000000300027202 */ /* 0x002fe40000000f00 */
[----:B------:R-:W-:-:S04]  /*f4a0*/  MOV R3, 0x0 ;  /* 0x0000000000037802 */ /* 0x000fc80000000f00 */
[----:B--2---:R-:W-:Y:S05]  /*f4b0*/  RET.REL.NODEC R2 `(_ZN7cutlass13device_kernelIN5flash19enable_sm80_to_sm89INS1_16FlashAttnFwdSm80INS1_25CollectiveMainloopFwdSm80ILi4ELi1ELb0EN4cute5tupleIJNS5_1CILi128EEENS7_ILi48EEENS7_ILi96EEEEEELi96ENS_6half_tEfNS_4arch4Sm80ELb0ELb0ELb1ELb1ELb0ELb0ELb1ELb1EEENS1_21CollectiveEpilogueFwdINS6_IJS8_SA_S9_EEENS6_IJNS7_ILi1EEESI_SI_EEESC_SE_Li128ELb1ELb1ELb1ELb0EEENS1_36VarlenDynamicPersistentTileSchedulerILi128ELi48ELi128ELi128ELb1ELb1ELb0ELb0ELb1ELb1EEEEEEEEEvNT_6ParamsE) ;  /* 0xffff0b4002007950 */ /* 0x004fea0003c3ffff */
        .weak           $__internal_3_$__cuda_sm70_votesync_ballot
        .type           $__internal_3_$__cuda_sm70_votesync_ballot,@function
        .size           $__internal_3_$__cuda_sm70_votesync_ballot,(.L_x_1425 - $__internal_3_$__cuda_sm70_votesync_ballot)
$__internal_3_$__cuda_sm70_votesync_ballot:
[----:B------:R-:W-:Y:S01]  /*f4c0*/  ISETP.NE.U32.AND P0, PT, R0, 0x1, PT ;  /* 0x000000010000780c */ /* 0x000fe20003f05070 */
[----:B------:R-:W-:-:S04]  /*f4d0*/  IMAD.MOV.U32 R3, RZ, RZ, -0x1 ;  /* 0xffffffffff037424 */ /* 0x000fc800078e00ff */
[----:B------:R-:W-:Y:S08]  /*f4e0*/  WARPSYNC R3 ;  /* 0x0000000300007348 */ /* 0x000ff00003800000 */
[----:B------:R-:W-:-:S04]  /*f4f0*/  VOTE.ANY R0, PT, !P0 ;  /* 0x0000000000007806 */ /* 0x000fc800040e0100 */
[----:B------:R-:W-:Y:S01]  /*f500*/  LOP3.LUT R0, R0, R3, RZ, 0xc0, !PT ;  /* 0x0000000300007212 */ /* 0x000fe200078ec0ff */
[----:B------:R-:W-:-:S04]  /*f510*/  IMAD.MOV.U32 R3, RZ, RZ, 0x0 ;  /* 0x00000000ff037424 */ /* 0x000fc800078e00ff */
[----:B------:R-:W-:Y:S05]  /*f520*/  RET.REL.NODEC R2 `(_ZN7cutlass13device_kernelIN5flash19enable_sm80_to_sm89INS1_16FlashAttnFwdSm80INS1_25CollectiveMainloopFwdSm80ILi4ELi1ELb0EN4cute5tupleIJNS5_1CILi128EEENS7_ILi48EEENS7_ILi96EEEEEELi96ENS_6half_tEfNS_4arch4Sm80ELb0ELb0ELb1ELb1ELb0ELb0ELb1ELb1EEENS1_21CollectiveEpilogueFwdINS6_IJS8_SA_S9_EEENS6_IJNS7_ILi1EEESI_SI_EEESC_SE_Li128ELb1ELb1ELb1ELb0EEENS1_36VarlenDynamicPersistentTileSchedulerILi128ELi48ELi128ELi128ELb1ELb1ELb0ELb0ELb1ELb1EEEEEEEEEvNT_6ParamsE) ;  /* 0xffff0ad002007950 */ /* 0x000fea0003c3ffff */
.L_x_159:
        /* <DEDUP_REMOVED lines=13> */
.L_x_1425:


//--------------------- .text._ZN7cutlass13device_kernelIN5flash19enable_sm80_to_sm89INS1_16FlashAttnFwdSm80INS1_25CollectiveMainloopFwdSm80ILi4ELi1ELb0EN4cute5tupleIJNS5_1CILi128EEENS7_ILi48EEENS7_ILi96EEEEEELi96ENS_6half_tEfNS_4arch4Sm80ELb0ELb0ELb1ELb1ELb0ELb1ELb1ELb1EEENS1_21CollectiveEpilogueFwdINS6_IJS8_SA_S9_EEENS6_IJNS7_ILi1EEESI_SI_EEESC_SE_Li128ELb1ELb1ELb1ELb0EEENS1_36VarlenDynamicPersistentTileSchedulerILi128ELi48ELi128ELi128ELb1ELb1ELb0ELb0ELb1ELb1EEEEEEEEEvNT_6ParamsE --------------------------
	.section	.text._ZN7cutlass13device_kernelIN5flash19enable_sm80_to_sm89INS1_16FlashAttnFwdSm80INS1_25CollectiveMainloopFwdSm80ILi4ELi1ELb0EN4cute5tupleIJNS5_1CILi128EEENS7_ILi48EEENS7_ILi96EEEEEELi96ENS_6half_tEfNS_4arch4Sm80ELb0ELb0ELb1ELb1ELb0ELb1ELb1ELb1EEENS1_21CollectiveEpilogueFwdINS6_IJS8_SA_S9_EEENS6_IJNS7_ILi1EEESI_SI_EEESC_SE_Li128ELb1ELb1ELb1ELb0EEENS1_36VarlenDynamicPersistentTileSchedulerILi128ELi48ELi128ELi128ELb1ELb1ELb0ELb0ELb1ELb1EEEEEEEEEvNT_6ParamsE,"ax",@progbits
	.sectioninfo	@"SHI_REGISTERS=255"
	.align	128
.text._ZN7cutlass13device_kernelIN5flash19enable_sm80_to_sm89INS1_16FlashAttnFwdSm80INS1_25CollectiveMainloopFwdSm80ILi4ELi1ELb0EN4cute5tupleIJNS5_1CILi128EEENS7_ILi48EEENS7_ILi96EEEEEELi96ENS_6half_tEfNS_4arch4Sm80ELb0ELb0ELb1ELb1ELb0ELb1ELb1ELb1EEENS1_21CollectiveEpilogueFwdINS6_IJS8_SA_S9_EEENS6_IJNS7_ILi1EEESI_SI_EEESC_SE_Li128ELb1ELb1ELb1ELb0EEENS1_36VarlenDynamicPersistentTileSchedulerILi128ELi48ELi128ELi128ELb1ELb1ELb0ELb0ELb1ELb1EEEEEEEEEvNT_6ParamsE:
        .type           _ZN7cutlass13device_kernelIN5flash19enable_sm80_to_sm89INS1_16FlashAttnFwdSm80INS1_25CollectiveMainloopFwdSm80ILi4ELi1ELb0EN4cute5tupleIJNS5_1CILi128EEENS7_ILi48EEENS7_ILi96EEEEEELi96ENS_6half_tEfNS_4arch4Sm80ELb0ELb0ELb1ELb1ELb0ELb1ELb1ELb1EEENS1_21CollectiveEpilogueFwdINS6_IJS8_SA_S9_EEENS6_IJNS7_ILi1EEESI_SI_EEESC_SE_Li128ELb1ELb1ELb1ELb0EEENS1_36VarlenDynamicPersistentTileSchedulerILi128ELi48ELi128ELi128ELb1ELb1ELb0ELb0ELb1ELb1EEEEEEEEEvNT_6ParamsE,@function
        .size           _ZN7cutlass13device_kernelIN5flash19enable_sm80_to_sm89INS1_16FlashAttnFwdSm80INS1_25CollectiveMainloopFwdSm80ILi4ELi1ELb0EN4cute5tupleIJNS5_1CILi128EEENS7_ILi48EEENS7_ILi96EEEEEELi96ENS_6half_tEfNS_4arch4Sm80ELb0ELb0ELb1ELb1ELb0ELb1ELb1ELb1EEENS1_21CollectiveEpilogueFwdINS6_IJS8_SA_S9_EEENS6_IJNS7_ILi1EEESI_SI_EEESC_SE_Li128ELb1ELb1ELb1ELb0EEENS1_36VarlenDynamicPersistentTileSchedulerILi128ELi48ELi128ELi128ELb1ELb1ELb0ELb0ELb1ELb1EEEEEEEEEvNT_6ParamsE,(.L_x_1430 - _ZN7cutlass13device_kernelIN5flash19enable_sm80_to_sm89INS1_16FlashAttnFwdSm80INS1_25CollectiveMainloopFwdSm80ILi4ELi1ELb0EN4cute5tupleIJNS5_1CILi128EEENS7_ILi48EEENS7_ILi96EEEEEELi96ENS_6half_tEfNS_4arch4Sm80ELb0ELb0ELb1ELb1ELb0ELb1ELb1ELb1EEENS1_21CollectiveEpilogueFwdINS6_IJS8_SA_S9_EEENS6_IJNS7_ILi1EEESI_SI_EEESC_SE_Li128ELb1ELb1ELb1ELb0EEENS1_36VarlenDynamicPersistentTileSchedulerILi128ELi48ELi128ELi128ELb1ELb1ELb0ELb0ELb1ELb1EEEEEEEEEvNT_6ParamsE)
        .other          _ZN7cutlass13device_kernelIN5flash19enable_sm80_to_sm89INS1_16FlashAttnFwdSm80INS1_25CollectiveMainloopFwdSm80ILi4ELi1ELb0EN4cute5tupleIJNS5_1CILi128EEENS7_ILi48EEENS7_ILi96EEEEEELi96ENS_6half_tEfNS_4arch4Sm80ELb0ELb0ELb1ELb1ELb0ELb1ELb1ELb1EEENS1_21CollectiveEpilogueFwdINS6_IJS8_SA_S9_EEENS6_IJNS7_ILi1EEESI_SI_EEESC_SE_Li128ELb1ELb1ELb1ELb0EEENS1_36VarlenDynamicPersistentTileSchedulerILi128ELi48ELi128ELi128ELb1ELb1ELb0ELb0ELb1ELb1EEEEEEEEEvNT_6ParamsE,@"STO_CUDA_ENTRY STV_DEFAULT"
_ZN7cutlass13device_kernelIN5flash19enable_sm80_to_sm89INS1_16FlashAttnFwdSm80INS1_25CollectiveMainloopFwdSm80ILi4ELi1ELb0EN4cute5tupleIJNS5_1CILi128EEENS7_ILi48EEENS7_ILi96EEEEEELi96ENS_6half_tEfNS_4arch4Sm80ELb0ELb0ELb1ELb1ELb0ELb1ELb1ELb1EEENS1_21CollectiveEpilogueFwdINS6_IJS8_SA_S9_EEENS6_IJNS7_ILi1EEESI_SI_EEESC_SE_Li128ELb1ELb1ELb1ELb0EEENS1_36VarlenDynamicPersistentTileSchedulerILi128ELi48ELi128ELi128ELb1ELb1ELb0ELb0ELb1ELb1EEEEEEEEEvNT_6ParamsE:
        /* <DEDUP_REMOVED lines=54> */
.L_x_165:
        /* <DEDUP_REMOVED lines=17> */
.L_x_332:
        /* <DEDUP_REMOVED lines=16> */
.L_x_333:
[----:B--2---:R-:W-:-:S05]  /*0570*/  IMAD R0, R0, c[0x0][0x538], RZ ;  /* 0x00014e0000007a24 */ /* 0x004fca00078e02ff */
[----:B------:R-:W-:-:S04]  /*0580*/  IADD3 R6, R0, R6, RZ ;  /* 0x0000000600067210 */ /* 0x000fc80007ffe0ff */
[----:B------:R-:W-:-:S13]  /*0590*/  ISETP.GT.AND P0, PT, R6, UR4, PT ;  /* 0x0000000406007c0c */ /* 0x000fda000bf04270 */
[----:B-1----:R-:W-:Y:S05]  /*05a0*/  @!P0 BRA `(.L_x_165) ;  /* 0xfffffdb000008947 */ /* 0x002fea000383ffff */
.L_x_161:
[----:B------:R-:W-:-:S05]  /*05b0*/  IADD3 R12, -R0, R6, RZ ;  /* 0x00000006000c7210 */ /* 0x000fca0007ffe1ff */
[----:B------:R-:W-:-:S05]  /*05c0*/  IMAD R0, R4, c[0x0][0x538], R12 ;  /* 0x00014e0004007a24 */ /* 0x000fca00078e020c */
[----:B------:R-:W-:Y:S01]  /*05d0*/  ISETP.GT.AND P0, PT, R0, UR4, PT ;  /* 0x0000000400007c0c */ /* 0x000fe2000bf04270 */
[----:B------:R-:W-:-:S12]  /*05e0*/  BRA.DIV ~URZ, `(.L_x_166) ;  /* 0x000183627f007947 */ /* 0x000fd8000b800000 */
[----:B------:R-:W-:-:S04]  /*05f0*/  VOTE.ANY R6, PT, !P0 ;  /* 0x0000000000067806 */ /* 0x000fc800040e0100 */
.L_x_334:
[----:B------:R1:W2:Y:S01]  /*0600*/  POPC R13, R6 ;  /* 0x00000006000d7309 */ /* 0x0002a20000000000 */
[----:B------:R-:W-:Y:S05]  /*0610*/  BRA.DIV ~URZ, `(.L_x_167) ;  /* 0x000183827f007947 */ /* 0x000fea000b800000 */
[----:B--2---:R-:W2:Y:S04]  /*0620*/  SHFL.IDX PT, R11, R8, R13, 0x1f ;  /* 0x00001f0d080b7589 */ /* 0x004ea800000e0000 */
[----:B------:R3:W4:Y:S02]  /*0630*/  SHFL.IDX PT, R10, R7, R13, 0x1f ;  /* 0x00001f0d070a7589 */ /* 0x00072400000e0000 */
[----:B---3--:R-:W-:Y:S02]  /*0640*/  MOV R7, RZ ;  /* 0x000000ff00077202 */ /* 0x008fe40000000f00 */
.L_x_335:
[----:B--2-4-:R-:W-:Y:S01]  /*0650*/  ISETP.NE.AND P0, PT, R6, RZ, PT ;  /* 0x000000ff0600720c */ /* 0x014fe20003f05270 */
[----:B------:R-:W-:-:S12]  /*0660*/  BSSY B0, `(.L_x_168) ;  /* 0x0000005000007945 */ /* 0x000fd80003800000 */
[----:B------:R-:W-:Y:S05]  /*0670*/  @!P0 BRA `(.L_x_169) ;  /* 0x0000003000008947 */ /* 0x000fea0003800000 */
[----:B------:R-:W-:Y:S01]  /*0680*/  IADD3 R3, R13, -0x1, RZ ;  /* 0xffffffff0d037810 */ /* 0x000fe20007ffe0ff */
[----:B------:R-:W-:Y:S05]  /*0690*/  BRA.DIV ~URZ, `(.L_x_170) ;  /* 0x000183e27f007947 */ /* 0x000fea000b800000 */
[----:B------:R2:W3:Y:S02]  /*06a0*/  SHFL.IDX PT, R7, R4, R3, 0x1f ;  /* 0x00001f0304077589 */ /* 0x0004e400000e0000 */
.L_x_169:
[----:B------:R-:W-:Y:S05]  /*06b0*/  BSYNC B0 ;  /* 0x0000000000007941 */ /* 0x000fea0003800000 */
.L_x_168:
        /* <DEDUP_REMOVED lines=23> */
[----:B------:R-:W-:Y:S02]  /*0830*/  ISETP.GT.U32.AND P0, PT, R5, R0, PT ;  /* 0x000000000500720c */ /* 0x000fe40003f04070 */
[----:B-1----:R-:W-:-:S11]  /*0840*/  IADD3 R3, R3, 0xffffffe, RZ ;  /* 0x0ffffffe03037810 */ /* 0x002fd60007ffe0ff */
[----:B------:R-:W-:Y:S01]  /*0850*/  @!P0 IMAD.IADD R0, R0, 0x1, -R5 ;  /* 0x0000000100008824 */ /* 0x000fe200078e0a05 */
[----:B------:R-:W-:Y:S02]  /*0860*/  @!P0 IADD3 R2, R2, 0x1, RZ ;  /* 0x0000000102028810 */ /* 0x000fe40007ffe0ff */
[----:B------:R-:W-:Y:S01]  /*0870*/  ISETP.NE.AND P0, PT, R11, RZ, PT ;  /* 0x000000ff0b00720c */ /* 0x000fe20003f05270 */
[----:B------:R-:W1:Y:S01]  /*0880*/  F2I.FTZ.U32.TRUNC.NTZ R3, R3 ;  /* 0x0000000300037305 */ /* 0x000e62000021f000 */
[----:B------:R-:W-:Y:S02]  /*0890*/  ISETP.GE.U32.AND P2, PT, R0, R5, PT ;  /* 0x000000050000720c */ /* 0x000fe40003f46070 */
[----:B------:R-:W-:-:S04]  /*08a0*/  LOP3.LUT R0, R12, R11, RZ, 0x3c, !PT ;  /* 0x0000000b0c007212 */ /* 0x000fc800078e3cff */
[----:B------:R-:W-:-:S07]  /*08b0*/  ISETP.GE.AND P1, PT, R0, RZ, PT ;  /* 0x000000ff0000720c */ /* 0x000fce0003f26270 */
[----:B------:R-:W-:Y:S02]  /*08c0*/  @P2 IADD3 R2, R2, 0x1, RZ ;  /* 0x0000000102022810 */ /* 0x000fe40007ffe0ff */
[----:B-1----:R-:W-:-:S03]  /*08d0*/  IADD3 R0, RZ, -R3, RZ ;  /* 0x80000003ff007210 */ /* 0x002fc60007ffe0ff */
[----:B------:R-:W-:Y:S02]  /*08e0*/  IMAD.MOV.U32 R4, RZ, RZ, R2 ;  /* 0x000000ffff047224 */ /* 0x000fe400078e0002 */
[----:B------:R-:W-:Y:S01]  /*08f0*/  IMAD.MOV.U32 R2, RZ, RZ, R0 ;  /* 0x000000ffff027224 */ /* 0x000fe200078e0000 */
[----:B------:R-:W-:Y:S01]  /*0900*/  IABS R0, R10 ;  /* 0x0000000a00007213 */ /* 0x000fe20000000000 */
[----:B------:R-:W-:Y:S01]  /*0910*/  @!P1 IMAD.MOV R4, RZ, RZ, -R4 ;  /* 0x000000ffff049224 */ /* 0x000fe200078e0a04 */
[----:B------:R-:W-:Y:S01]  /*0920*/  @!P0 LOP3.LUT R4, RZ, R11, RZ, 0x33, !PT ;  /* 0x0000000bff048212 */ /* 0x000fe200078e33ff */
[----:B------:R-:W-:Y:S01]  /*0930*/  IMAD R5, R2, R7, RZ ;  /* 0x0000000702057224 */ /* 0x000fe200078e02ff */
[----:B------:R-:W-:Y:S01]  /*0940*/  MOV R2, RZ ;  /* 0x000000ff00027202 */ /* 0x000fe20000000f00 */
[----:B------:R-:W-:Y:S01]  /*0950*/  IMAD.MOV R6, RZ, RZ, -R0 ;  /* 0x000000ffff067224 */ /* 0x000fe200078e0a00 */
[----:B------:R-:W-:-:S03]  /*0960*/  IABS R8, R4 ;  /* 0x0000000400087213 */ /* 0x000fc60000000000 */
        /* <DEDUP_REMOVED lines=26> */
.L_x_162:
[----:B------:R-:W-:Y:S01]  /*0b10*/  MOV R0, UR4 ;  /* 0x0000000400007c02 */ /* 0x000fe20008000f00 */
[----:B------:R-:W-:Y:S04]  /*0b20*/  STL [R1+0x14], RZ ;  /* 0x000014ff01007387 */ /* 0x000fe80000100800 */
[----:B------:R-:W-:Y:S04]  /*0b30*/  STL [R1+0x18], RZ ;  /* 0x000018ff01007387 */ /* 0x000fe80000100800 */
[----:B------:R1:W-:Y:S02]  /*0b40*/  STL [R1+0x10], R0 ;  /* 0x0000100001007387 */ /* 0x0003e40000100800 */
[----:B-1----:R-:W-:-:S05]  /*0b50*/  MOV R0, c[0x0][0x53c] ;  /* 0x00014f0000007a02 */ /* 0x002fca0000000f00 */
[----:B------:R1:W-:Y:S02]  /*0b60*/  STL [R1+0x1c], R0 ;  /* 0x00001c0001007387 */ /* 0x0003e40000100800 */
.L_x_171:
        /* <DEDUP_REMOVED lines=8> */
.L_x_160:
[----:B------:R-:W2:Y:S02]  /*0bf0*/  LDL R0, [R1+0x1c] ;  /* 0x00001c0001007983 */ /* 0x000ea40000100800 */
[----:B--2---:R-:W-:-:S13]  /*0c00*/  ISETP.GE.AND P0, PT, R0, c[0x0][0x53c], PT ;  /* 0x00014f0000007a0c */ /* 0x004fda0003f06270 */
[----:B------:R-:W-:Y:S05]  /*0c10*/  @P0 EXIT ;  /* 0x000000000000094d */ /* 0x000fea0003800000 */
[----:B------:R-:W2:Y:S02]  /*0c20*/  S2R R12, SR_TID.X ;  /* 0x00000000000c7919 */ /* 0x000ea40000002100 */
[----:B--2---:R-:W-:Y:S02]  /*0c30*/  SHF.R.S32.HI R14, RZ, 0x1f, R12 ;  /* 0x0000001fff0e7819 */ /* 0x004fe4000001140c */
[-C--:B------:R-:W-:Y:S02]  /*0c40*/  LEA.HI R10, R12, R12.reuse, RZ, 0x1 ;  /* 0x0000000c0c0a7211 */ /* 0x080fe400078f08ff */
[----:B------:R-:W-:Y:S02]  /*0c50*/  LEA.HI R23, R14, R12, RZ, 0x3 ;  /* 0x0000000c0e177211 */ /* 0x000fe400078f18ff */
[----:B------:R-:W-:Y:S02]  /*0c60*/  SHF.R.S32.HI R242, RZ, 0x1, R10 ;  /* 0x00000001fff27819 */ /* 0x000fe4000001140a */
[----:B------:R-:W-:-:S02]  /*0c70*/  LOP3.LUT R0, R23, 0xfffffff8, RZ, 0xc0, !PT ;  /* 0xfffffff817007812 */ /* 0x000fc400078ec0ff */
[----:B-1----:R-:W-:Y:S02]  /*0c80*/  LEA.HI R5, R14, R12, RZ, 0x4 ;  /* 0x0000000c0e057211 */ /* 0x002fe400078f20ff */
[----:B------:R-:W-:Y:S01]  /*0c90*/  LEA.HI R3, R10, R242, RZ, 0x1 ;  /* 0x000000f20a037211 */ /* 0x000fe200078f08ff */
[----:B------:R-:W-:Y:S01]  /*0ca0*/  IMAD.IADD R2, R12, 0x1, -R0 ;  /* 0x000000010c027824 */ /* 0x000fe200078e0a00 */
[----:B------:R-:W-:Y:S02]  /*0cb0*/  SHF.R.S32.HI R6, RZ, 0x4, R5 ;  /* 0x00000004ff067819 */ /* 0x000fe40000011405 */
[----:B------:R-:W-:Y:S02]  /*0cc0*/  LOP3.LUT R0, R3, 0x7fffffe, RZ, 0xc0, !PT ;  /* 0x07fffffe03007812 */ /* 0x000fe400078ec0ff */
[----:B------:R-:W-:Y:S02]  /*0cd0*/  LEA.HI R11, R2, R2, RZ, 0x1 ;  /* 0x00000002020b7211 */ /* 0x000fe400078f08ff */
[----:B------:R-:W-:Y:S01]  /*0ce0*/  LEA.HI R4, R5, R6, RZ, 0x1 ;  /* 0x0000000605047211 */ /* 0x000fe200078f08ff */
[----:B------:R-:W-:Y:S01]  /*0cf0*/  IMAD.IADD R0, R242, 0x1, -R0 ;  /* 0x00000001f2007824 */ /* 0x000fe200078e0a00 */
[----:B------:R-:W-:-:S02]  /*0d00*/  LOP3.LUT R3, R11, 0x3fffffe, RZ, 0xc0, !PT ;  /* 0x03fffffe0b037812 */ /* 0x000fc400078ec0ff */
[----:B------:R-:W-:Y:S01]  /*0d10*/  LOP3.LUT R4, R4, 0xfffffffe, RZ, 0xc0, !PT ;  /* 0xfffffffe04047812 */ /* 0x000fe200078ec0ff */
[----:B------:R-:W-:Y:S01]  /*0d20*/  IMAD R22, R6, 0x8, R0 ;  /* 0x0000000806167824 */ /* 0x000fe200078e0200 */
[-C--:B------:R-:W-:Y:S01]  /*0d30*/  LEA.HI R7, R14, R12.reuse, RZ, 0x5 ;  /* 0x0000000c0e077211 */ /* 0x080fe200078f28ff */
[----:B------:R-:W-:Y:S01]  /*0d40*/  IMAD.IADD R21, R2, 0x1, -R3 ;  /* 0x0000000102157824 */ /* 0x000fe200078e0a03 */
[----:B------:R-:W-:Y:S01]  /*0d50*/  LEA.HI R14, R14, R12, RZ, 0x2 ;  /* 0x0000000c0e0e7211 */ /* 0x000fe200078f10ff */
[----:B------:R-:W-:Y:S01]  /*0d60*/  IMAD.IADD R19, R6, 0x1, -R4 ;  /* 0x0000000106137824 */ /* 0x000fe200078e0a04 */
[----:B------:R-:W-:Y:S01]  /*0d70*/  LOP3.LUT R0, R5, 0xfffffff0, RZ, 0xc0, !PT ;  /* 0xfffffff005007812 */ /* 0x000fe200078ec0ff */
[----:B------:R-:W-:Y:S01]  /*0d80*/  IMAD.SHL.U32 R22, R22, 0x20, RZ ;  /* 0x0000002016167824 */ /* 0x000fe200078e00ff */
[----:B------:R-:W-:Y:S02]  /*0d90*/  SHF.R.S32.HI R2, RZ, 0x3, R23 ;  /* 0x00000003ff027819 */ /* 0x000fe40000011417 */
[----:B------:R-:W-:Y:S01]  /*0da0*/  LOP3.LUT R4, R14, 0xfffffffc, RZ, 0xc0, !PT ;  /* 0xfffffffc0e047812 */ /* 0x000fe200078ec0ff */
[----:B------:R-:W-:Y:S01]  /*0db0*/  IMAD.IADD R0, R12, 0x1, -R0 ;  /* 0x000000010c007824 */ /* 0x000fe200078e0a00 */
[----:B------:R-:W-:Y:S01]  /*0dc0*/  SHF.R.S32.HI R243, RZ, 0x2, R14 ;  /* 0x00000002fff37819 */ /* 0x000fe2000001140e */
[----:B------:R-:W-:Y:S01]  /*0dd0*/  IMAD.SHL.U32 R2, R2, 0x40, RZ ;  /* 0x0000004002027824 */ /* 0x000fe200078e00ff */
[----:B------:R-:W-:Y:S01]  /*0de0*/  SHF.R.S32.HI R9, RZ, 0x5, R7 ;  /* 0x00000005ff097819 */ /* 0x000fe20000011407 */
[----:B------:R-:W-:Y:S01]  /*0df0*/  IMAD.IADD R26, R12, 0x1, -R4 ;  /* 0x000000010c1a7824 */ /* 0x000fe200078e0a04 */
[----:B------:R-:W-:-:S02]  /*0e00*/  LEA.HI R3, R14, R243, RZ, 0x1 ;  /* 0x000000f30e037211 */ /* 0x000fc400078f08ff */
[----:B------:R-:W-:Y:S01]  /*0e10*/  LOP3.LUT R2, R2, 0xc0, RZ, 0xc0, !PT ;  /* 0x000000c002027812 */ /* 0x000fe200078ec0ff */
[----:B------:R-:W-:Y:S01]  /*0e20*/  IMAD.SHL.U32 R250, R26, 0x8, RZ ;  /* 0x000000081afa7824 */ /* 0x000fe200078e00ff */
[----:B------:R-:W-:Y:S02]  /*0e30*/  LEA.HI R8, R0, R0, RZ, 0x1 ;  /* 0x0000000000087211 */ /* 0x000fe400078f08ff */
[----:B------:R-:W-:Y:S02]  /*0e40*/  LOP3.LUT R4, R3, 0x7fffffe, RZ, 0xc0, !PT ;  /* 0x07fffffe03047812 */ /* 0x000fe400078ec0ff */
[----:B------:R-:W-:Y:S02]  /*0e50*/  SHF.R.S32.HI R6, RZ, 0x1f, R0 ;  /* 0x0000001fff067819 */ /* 0x000fe40000011400 */
[----:B------:R-:W-:Y:S02]  /*0e60*/  LOP3.LUT R3, R8, 0x7fffffe, RZ, 0xc0, !PT ;  /* 0x07fffffe08037812 */ /* 0x000fe400078ec0ff */
[----:B------:R-:W-:-:S02]  /*0e70*/  SHF.R.U32.HI R5, RZ, 0x3, R2 ;  /* 0x00000003ff057819 */ /* 0x000fc40000011602 */
[----:B------:R-:W-:Y:S01]  /*0e80*/  LOP3.LUT R2, R2, 0x18, R250, 0xf8, !PT ;  /* 0x0000001802027812 */ /* 0x000fe200078ef8fa */
[----:B------:R-:W-:Y:S01]  /*0e90*/  IMAD.IADD R13, R0, 0x1, -R3 ;  /* 0x00000001000d7824 */ /* 0x000fe200078e0a03 */
[----:B------:R-:W-:Y:S01]  /*0ea0*/  LEA.HI R17, R6, R0, RZ, 0x3 ;  /* 0x0000000006117211 */ /* 0x000fe200078f18ff */
[----:B------:R-:W-:Y:S01]  /*0eb0*/  IMAD.IADD R6, R243, 0x1, -R4 ;  /* 0x00000001f3067824 */ /* 0x000fe200078e0a04 */
[----:B------:R-:W-:Y:S02]  /*0ec0*/  LOP3.LUT R5, R2, R5, RZ, 0x3c, !PT ;  /* 0x0000000502057212 */ /* 0x000fe400078e3cff */
[----:B------:R-:W-:Y:S01]  /*0ed0*/  SHF.R.S32.HI R3, RZ, 0x1f, R7 ;  /* 0x0000001fff037819 */ /* 0x000fe20000011407 */
[----:B------:R-:W-:Y:S01]  /*0ee0*/  IMAD R0, R9, 0x8, R6 ;  /* 0x0000000809007824 */ /* 0x000fe200078e0206 */
[----:B------:R-:W-:Y:S01]  /*0ef0*/  LOP3.LUT R4, R10, 0xfffffffe, RZ, 0xc0, !PT ;  /* 0xfffffffe0a047812 */ /* 0x000fe200078ec0ff */
[----:B------:R-:W-:Y:S01]  /*0f00*/  IMAD.SHL.U32 R10, R17, 0x20, RZ ;  /* 0x00000020110a7824 */ /* 0x000fe200078e00ff */
[----:B------:R-:W-:Y:S01]  /*0f10*/  LOP3.LUT R2, R7, 0xffffffe0, RZ, 0xc0, !PT ;  /* 0xffffffe007027812 */ /* 0x000fe200078ec0ff */
[----:B------:R-:W-:Y:S01]  /*0f20*/  IMAD.U32 R241, R0, 0x20, R5 ;  /* 0x0000002000f17824 */ /* 0x000fe200078e0005 */
[----:B------:R-:W-:Y:S01]  /*0f30*/  LEA.HI R3, R3, R9, RZ, 0x2 ;  /* 0x0000000903037211 */ /* 0x000fe200078f10ff */
[----:B------:R-:W-:Y:S01]  /*0f40*/  IMAD.IADD R32, R12, 0x1, -R4 ;  /* 0x000000010c207824 */ /* 0x000fe200078e0a04 */
[----:B------:R-:W-:Y:S01]  /*0f50*/  LEA.HI R0, R26, R26, RZ, 0x1 ;  /* 0x0000001a1a007211 */ /* 0x000fe200078f08ff */
[----:B------:R-:W-:Y:S01]  /*0f60*/  IMAD.IADD R31, R12, 0x1, -R2 ;  /* 0x000000010c1f7824 */ /* 0x000fe200078e0a02 */
[----:B------:R-:W-:Y:S01]  /*0f70*/  LOP3.LUT R3, R3, 0xffffffc, RZ, 0xc0, !PT ;  /* 0x0ffffffc03037812 */ /* 0x000fe200078ec0ff */
[----:B------:R-:W-:Y:S01]  /*0f80*/  IMAD.SHL.U32 R106, R32, 0x4, RZ ;  /* 0x00000004206a7824 */ /* 0x000fe200078e00ff */
[C---:B------:R-:W-:Y:S01]  /*0f90*/  LOP3.LUT R2, R0.reuse, 0x1ffffffe, RZ, 0xc0, !PT ;  /* 0x1ffffffe00027812 */ /* 0x040fe200078ec0ff */
[----:B------:R-:W-:Y:S01]  /*0fa0*/  IMAD.SHL.U32 R0, R0, 0x20, RZ ;  /* 0x0000002000007824 */ /* 0x000fe200078e00ff */
[----:B------:R-:W-:Y:S01]  /*0fb0*/  SHF.R.S32.HI R4, RZ, 0x1f, R31 ;  /* 0x0000001fff047819 */ /* 0x000fe2000001141f */
[----:B------:R-:W-:Y:S01]  /*0fc0*/  IMAD.IADD R5, R9, 0x1, -R3 ;  /* 0x0000000109057824 */ /* 0x000fe200078e0a03 */
[----:B------:R-:W-:Y:S01]  /*0fd0*/  IADD3 R153, R106, 0x10, RZ ;  /* 0x000000106a997810 */ /* 0x000fe20007ffe0ff */
[----:B------:R-:W-:Y:S01]  /*0fe0*/  IMAD.IADD R3, R26, 0x1, -R2 ;  /* 0x000000011a037824 */ /* 0x000fe200078e0a02 */
[----:B------:R-:W-:Y:S01]  /*0ff0*/  LOP3.LUT R2, R0, 0xffffffc0, RZ, 0xc0, !PT ;  /* 0xffffffc000027812 */ /* 0x000fe200078ec0ff */
[----:B------:R-:W-:Y:S01]  /*1000*/  IMAD.SHL.U32 R100, R32, 0x8, RZ ;  /* 0x0000000820647824 */ /* 0x000fe200078e00ff */
[----:B------:R-:W-:Y:S01]  /*1010*/  IADD3 R6, R242, 0x40, RZ ;  /* 0x00000040f2067810 */ /* 0x000fe20007ffe0ff */
[----:B------:R-:W-:Y:S01]  /*1020*/  IMAD.IADD R0, R106, 0x1, R153 ;  /* 0x000000016a007824 */ /* 0x000fe200078e0299 */
[----:B------:R-:W-:Y:S01]  /*1030*/  LEA.HI R20, R4, R31, RZ, 0x2 ;  /* 0x0000001f04147211 */ /* 0x000fe200078f10ff */
[----:B------:R-:W-:Y:S01]  /*1040*/  IMAD R24, R3, 0x8, R2 ;  /* 0x0000000803187824 */ /* 0x000fe200078e0202 */
[----:B------:R-:W-:-:S02]  /*1050*/  SHF.R.S32.HI R3, RZ, 0x1f, R6 ;  /* 0x0000001fff037819 */ /* 0x000fc40000011406 */
[----:B------:R-:W-:Y:S02]  /*1060*/  SHF.R.S32.HI R4, RZ, 0x2, R20 ;  /* 0x00000002ff047819 */ /* 0x000fe40000011414 */
[-C--:B------:R-:W-:Y:S02]  /*1070*/  LEA.HI R3, R3, R6.reuse, RZ, 0x3 ;  /* 0x0000000603037211 */ /* 0x080fe400078f18ff */
[----:B------:R-:W-:Y:S01]  /*1080*/  SHF.R.S32.HI R2, RZ, 0x1f, R0 ;  /* 0x0000001fff027819 */ /* 0x000fe20000011400 */
[----:B------:R-:W-:Y:S01]  /*1090*/  IMAD R29, R5, 0x10, R4 ;  /* 0x00000010051d7824 */ /* 0x000fe200078e0204 */
[----:B------:R-:W-:Y:S01]  /*10a0*/  IADD3 R152, R106, 0x20, RZ ;  /* 0x000000206a987810 */ /* 0x000fe20007ffe0ff */
[----:B------:R-:W-:Y:S01]  /*10b0*/  IMAD.SHL.U32 R3, R3, 0x20, RZ ;  /* 0x0000002003037824 */ /* 0x000fe200078e00ff */
[----:B------:R-:W-:Y:S02]  /*10c0*/  LEA.HI R12, R6, R6, RZ, 0x1 ;  /* 0x00000006060c7211 */ /* 0x000fe400078f08ff */
[CC--:B------:R-:W-:Y:S01]  /*10d0*/  LEA.HI R15, R2.reuse, R0.reuse, RZ, 0x3 ;  /* 0x00000000020f7211 */ /* 0x0c0fe200078f18ff */
[----:B------:R-:W-:Y:S01]  /*10e0*/  STL [R1+0x98], R29 ;  /* 0x0000981d01007387 */ /* 0x000fe20000100800 */
[----:B------:R-:W-:Y:S01]  /*10f0*/  LEA.HI R16, R2, R0, RZ, 0x5 ;  /* 0x0000000002107211 */ /* 0x000fe200078f28ff */
[----:B------:R-:W-:Y:S01]  /*1100*/  IMAD.IADD R0, R106, 0x1, R152 ;  /* 0x000000016a007824 */ /* 0x000fe200078e0298 */
[----:B------:R-:W-:-:S02]  /*1110*/  LOP3.LUT R4, R12, 0x7fffffe, RZ, 0xc0, !PT ;  /* 0x07fffffe0c047812 */ /* 0x000fc400078ec0ff */
[----:B------:R-:W-:Y:S02]  /*1120*/  SHF.R.S32.HI R7, RZ, 0x1f, R14 ;  /* 0x0000001fff077819 */ /* 0x000fe4000001140e */
[----:B------:R-:W-:Y:S01]  /*1130*/  LOP3.LUT R3, R3, 0xffffff00, RZ, 0xc0, !PT ;  /* 0xffffff0003037812 */ /* 0x000fe200078ec0ff */
[----:B------:R-:W-:Y:S01]  /*1140*/  IMAD.IADD R4, R6, 0x1, -R4 ;  /* 0x0000000106047824 */ /* 0x000fe200078e0a04 */
[----:B------:R-:W-:Y:S02]  /*1150*/  SHF.R.S32.HI R2, RZ, 0x1f, R0 ;  /* 0x0000001fff027819 */ /* 0x000fe40000011400 */
[----:B------:R-:W-:Y:S01]  /*1160*/  LEA.HI R5, R7, R243, RZ, 0x3 ;  /* 0x000000f307057211 */ /* 0x000fe200078f18ff */
[----:B------:R-:W-:Y:S01]  /*1170*/  IMAD R25, R4, 0x20, R3 ;  /* 0x0000002004197824 */ /* 0x000fe200078e0203 */
[CC--:B------:R-:W-:Y:S01]  /*1180*/  LEA.HI R14, R2.reuse, R0.reuse, RZ, 0x3 ;  /* 0x00000000020e7211 */ /* 0x0c0fe200078f18ff */
[----:B------:R-:W-:Y:S01]  /*1190*/  IMAD.SHL.U32 R4, R9, 0x200, RZ ;  /* 0x0000020009047824 */ /* 0x000fe200078e00ff */
[----:B------:R-:W-:-:S02]  /*11a0*/  LEA.HI R18, R2, R0, RZ, 0x5 ;  /* 0x0000000002127211 */ /* 0x000fc400078f28ff */
[----:B------:R-:W-:Y:S01]  /*11b0*/  LOP3.LUT R3, R5, 0xfffffff8, RZ, 0xc0, !PT ;  /* 0xfffffff805037812 */ /* 0x000fe200078ec0ff */
[----:B------:R-:W-:Y:S01]  /*11c0*/  STL [R1+0x5c], R25 ;  /* 0x00005c1901007387 */ /* 0x000fe20000100800 */
[----:B------:R-:W-:Y:S02]  /*11d0*/  SHF.R.S32.HI R0, RZ, 0x1, R11 ;  /* 0x00000001ff007819 */ /* 0x000fe4000001140b */
[--C-:B------:R-:W-:Y:S01]  /*11e0*/  SHF.R.S32.HI R5, RZ, 0x1, R8.reuse ;  /* 0x00000001ff057819 */ /* 0x100fe20000011408 */
[----:B------:R-:W-:Y:S01]  /*11f0*/  IMAD.IADD R3, R243, 0x1, -R3 ;  /* 0x00000001f3037824 */ /* 0x000fe200078e0a03 */
[C---:B------:R-:W-:Y:S01]  /*1200*/  LOP3.LUT P3, RZ, R0.reuse, 0x2, RZ, 0xc0, !PT ;  /* 0x0000000200ff7812 */ /* 0x040fe2000786c0ff */
[----:B------:R-:W-:Y:S01]  /*1210*/  IMAD.SHL.U32 R0, R0, 0x40, RZ ;  /* 0x0000004000007824 */ /* 0x000fe200078e00ff */
[----:B------:R-:W-:Y:S02]  /*1220*/  SHF.R.S32.HI R2, RZ, 0x1f, R8 ;  /* 0x0000001fff027819 */ /* 0x000fe40000011408 */
[----:B------:R-:W-:-:S02]  /*1230*/  IADD3 R156, R106, 0x8, RZ ;  /* 0x000000086a9c7810 */ /* 0x000fc40007ffe0ff */
[----:B------:R-:W-:Y:S02]  /*1240*/  LEA.HI R6, R2, R5, RZ, 0x2 ;  /* 0x0000000502067211 */ /* 0x000fe400078f10ff */
[----:B------:R-:W-:Y:S02]  /*1250*/  LEA.HI R2, R3, R3, RZ, 0x1 ;  /* 0x0000000303027211 */ /* 0x000fe400078f08ff */
[----:B------:R-:W-:Y:S02]  /*1260*/  LOP3.LUT R0, R0, 0xc0, RZ, 0xc0, !PT ;  /* 0x000000c000007812 */ /* 0x000fe400078ec0ff */
[----:B------:R-:W-:Y:S02]  /*1270*/  LOP3.LUT R11, R6, 0xfffffffc, RZ, 0xc0, !PT ;  /* 0xfffffffc060b7812 */ /* 0x000fe400078ec0ff */
[----:B------:R-:W-:Y:S02]  /*1280*/  LOP3.LUT R8, R2, 0x3fffffe, RZ, 0xc0, !PT ;  /* 0x03fffffe02087812 */ /* 0x000fe400078ec0ff */
[----:B------:R-:W-:Y:S01]  /*1290*/  LOP3.LUT R9, R0, 0x8, R23, 0xf8, !PT ;  /* 0x0000000800097812 */ /* 0x000fe200078ef817 */
[----:B------:R-:W-:Y:S01]  /*12a0*/  IMAD.IADD R11, R5, 0x1, -R11 ;  /* 0x00000001050b7824 */ /* 0x000fe200078e0a0b */
[----:B------:R-:W-:Y:S01]  /*12b0*/  SHF.R.U32.HI R6, RZ, 0x3, R0 ;  /* 0x00000003ff067819 */ /* 0x000fe20000011600 */
[----:B------:R-:W-:Y:S01]  /*12c0*/  IMAD.IADD R8, R3, 0x1, -R8 ;  /* 0x0000000103087824 */ /* 0x000fe200078e0a08 */
[----:B------:R-:W-:-:S02]  /*12d0*/  LOP3.LUT R0, R10, 0xffffff00, RZ, 0xc0, !PT ;  /* 0xffffff000a007812 */ /* 0x000fc400078ec0ff */
[----:B------:R-:W-:Y:S02]  /*12e0*/  LEA.HI R5, R7, R243, RZ, 0x2 ;  /* 0x000000f307057211 */ /* 0x000fe400078f10ff */
[----:B------:R-:W-:Y:S01]  /*12f0*/  LOP3.LUT R6, R9, R6, RZ, 0x3c, !PT ;  /* 0x0000000609067212 */ /* 0x000fe200078e3cff */
[----:B------:R-:W-:Y:S01]  /*1300*/  IMAD.IADD R3, R0, 0x1, R4 ;  /* 0x0000000100037824 */ /* 0x000fe200078e0204 */
[----:B------:R-:W-:Y:S01]  /*1310*/  SHF.R.S32.HI R2, RZ, 0x1, R2 ;  /* 0x00000001ff027819 */ /* 0x000fe20000011402 */
[----:B------:R-:W-:Y:S01]  /*1320*/  IMAD R9, R13, 0x20, R0 ;  /* 0x000000200d097824 */ /* 0x000fe200078e0200 */
[----:B------:R-:W-:Y:S01]  /*1330*/  LOP3.LUT R0, R5, 0xfffffffc, RZ, 0xc0, !PT ;  /* 0xfffffffc05007812 */ /* 0x000fe200078ec0ff */
[----:B------:R-:W-:Y:S01]  /*1340*/  IMAD R13, R13, 0x20, R3 ;  /* 0x000000200d0d7824 */ /* 0x000fe200078e0203 */
[----:B------:R-:W-:Y:S01]  /*1350*/  LOP3.LUT R5, R2, 0x1, RZ, 0xc0, !PT ;  /* 0x0000000102057812 */ /* 0x000fe200078ec0ff */
[----:B------:R-:W-:Y:S01]  /*1360*/  IMAD R3, R26, 0x2, R4 ;  /* 0x000000021a037824 */ /* 0x000fe200078e0204 */
[----:B------:R-:W-:Y:S01]  /*1370*/  SHF.R.S32.HI R4, RZ, 0x1, R12 ;  /* 0x00000001ff047819 */ /* 0x000fe2000001140c */
[----:B------:R-:W-:Y:S01]  /*1380*/  IMAD.IADD R0, R243, 0x1, -R0 ;  /* 0x00000001f3007824 */ /* 0x000fe200078e0a00 */
[----:B------:R-:W-:Y:S01]  /*1390*/  ISETP.NE.U32.AND P2, PT, R5, 0x1, PT ;  /* 0x000000010500780c */ /* 0x000fe20003f45070 */
[----:B------:R-:W-:Y:S01]  /*13a0*/  IMAD R8, R8, 0x20, R3 ;  /* 0x0000002008087824 */ /* 0x000fe200078e0203 */
[----:B------:R-:W-:Y:S01]  /*13b0*/  LOP3.LUT P1, RZ, R2, 0x2, RZ, 0xc0, !PT ;  /* 0x0000000202ff7812 */ /* 0x000fe2000782c0ff */
[----:B------:R-:W-:Y:S01]  /*13c0*/  IMAD.SHL.U32 R4, R4, 0x40, RZ ;  /* 0x0000004004047824 */ /* 0x000fe200078e00ff */
[C---:B------:R-:W-:Y:S01]  /*13d0*/  LOP3.LUT P0, RZ, R0.reuse, 0x2, RZ, 0xc0, !PT ;  /* 0x0000000200ff7812 */ /* 0x040fe2000780c0ff */
[----:B------:R-:W-:Y:S01]  /*13e0*/  IMAD R3, R19, 0x8, R21 ;  /* 0x0000000813037824 */ /* 0x000fe200078e0215 */
[----:B------:R-:W-:Y:S01]  /*13f0*/  LOP3.LUT P4, RZ, R11, 0x2, RZ, 0xc0, !PT ;  /* 0x000000020bff7812 */ /* 0x000fe2000788c0ff */
[----:B------:R-:W-:Y:S01]  /*1400*/  IMAD.SHL.U32 R5, R0, 0x40, RZ ;  /* 0x0000004000057824 */ /* 0x000fe200078e00ff */
[----:B------:R-:W-:Y:S01]  /*1410*/  LOP3.LUT R30, R4, 0xc0, RZ, 0xc0, !PT ;  /* 0x000000c0041e7812 */ /* 0x000fe200078ec0ff */
[----:B------:R-:W-:Y:S01]  /*1420*/  IMAD.U32 R0, R3, 0x20, R6 ;  /* 0x0000002003007824 */ /* 0x000fe200078e0006 */
[----:B------:R-:W-:Y:S01]  /*1430*/  IADD3 R155, R106, 0x18, RZ ;  /* 0x000000186a9b7810 */ /* 0x000fe20007ffe0ff */
[----:B------:R-:W-:Y:S01]  /*1440*/  IMAD.SHL.U32 R3, R2, 0x40, RZ ;  /* 0x0000004002037824 */ /* 0x000fe200078e00ff */
[----:B------:R-:W-:Y:S01]  /*1450*/  LOP3.LUT R28, R5, 0xc0, RZ, 0xc0, !PT ;  /* 0x000000c0051c7812 */ /* 0x000fe200078ec0ff */
[----:B------:R-:W-:Y:S01]  /*1460*/  IMAD.SHL.U32 R2, R16, 0x80, RZ ;  /* 0x0000008010027824 */ /* 0x000fe200078e00ff */
[----:B------:R-:W-:Y:S01]  /*1470*/  SHF.R.U32.HI R27, RZ, 0x3, R30 ;  /* 0x00000003ff1b7819 */ /* 0x000fe2000001161e */
[----:B------:R-:W-:Y:S01]  /*1480*/  STL [R1+0x54], R30 ;  /* 0x0000541e01007387 */ /* 0x000fe20000100800 */
[----:B------:R-:W-:-:S02]  /*1490*/  LOP3.LUT R5, R30, 0x18, R15, 0xf8, !PT ;  /* 0x000000181e057812 */ /* 0x000fc400078ef80f */
[----:B------:R-:W-:Y:S01]  /*14a0*/  LOP3.LUT R6, R3, 0xc0, RZ, 0xc0, !PT ;  /* 0x000000c003067812 */ /* 0x000fe200078ec0ff */
[----:B------:R-:W-:Y:S01]  /*14b0*/  STL [R1+0x4c], R22 ;  /* 0x00004c1601007387 */ /* 0x000fe20000100800 */
[----:B------:R-:W-:Y:S02]  /*14c0*/  SHF.R.U32.HI R26, RZ, 0x3, R28 ;  /* 0x00000003ff1a7819 */ /* 0x000fe4000001161c */
[----:B------:R-:W-:Y:S01]  /*14d0*/  LOP3.LUT R4, R28, 0x18, R15, 0xf8, !PT ;  /* 0x000000181c047812 */ /* 0x000fe200078ef80f */
[----:B------:R-:W-:Y:S01]  /*14e0*/  STL [R1+0x44], R28 ;  /* 0x0000441c01007387 */ /* 0x000fe20000100800 */
[----:B------:R-:W-:Y:S02]  /*14f0*/  LOP3.LUT R3, R5, R27, RZ, 0x3c, !PT ;  /* 0x0000001b05037212 */ /* 0x000fe400078e3cff */
[----:B------:R-:W-:Y:S01]  /*1500*/  LOP3.LUT R2, R2, 0xfffff000, RZ, 0xc0, !PT ;  /* 0xfffff00002027812 */ /* 0x000fe200078ec0ff */
[----:B------:R-:W-:Y:S01]  /*1510*/  STL [R1+0x58], R27 ;  /* 0x0000581b01007387 */ /* 0x000fe20000100800 */
[----:B------:R-:W-:Y:S01]  /*1520*/  LEA.HI R5, R6, R6, RZ, 0x1d ;  /* 0x0000000606057211 */ /* 0x000fe200078fe8ff */
[----:B------:R-:W-:Y:S01]  /*1530*/  IMAD.SHL.U32 R6, R11, 0x40, RZ ;  /* 0x000000400b067824 */ /* 0x000fe200078e00ff */
[----:B------:R-:W-:Y:S01]  /*1540*/  LOP3.LUT R4, R4, R26, RZ, 0x3c, !PT ;  /* 0x0000001a04047212 */ /* 0x000fe200078e3cff */
[----:B------:R-:W-:Y:S01]  /*1550*/  STL [R1+0x48], R26 ;  /* 0x0000481a01007387 */ /* 0x000fe20000100800 */
[----:B------:R-:W-:Y:S01]  /*1560*/  IADD3 R12, R3, R25, R2 ;  /* 0x00000019030c7210 */ /* 0x000fe20007ffe002 */
[----:B------:R-:W-:Y:S01]  /*1570*/  IMAD.SHL.U32 R3, R19, 0x8, RZ ;  /* 0x0000000813037824 */ /* 0x000fe200078e00ff */
[----:B------:R-:W-:Y:S01]  /*1580*/  IADD3 R16, R4, R2, R22 ;  /* 0x0000000204107210 */ /* 0x000fe20007ffe016 */
[----:B------:R-:W-:Y:S01]  /*1590*/  IMAD.IADD R8, R5, 0x1, R8 ;  /* 0x0000000105087824 */ /* 0x000fe200078e0208 */
[----:B------:R-:W-:Y:S01]  /*15a0*/  LOP3.LUT R2, R6, 0xc0, RZ, 0xc0, !PT ;  /* 0x000000c006027812 */ /* 0x000fe200078ec0ff */
[----:B------:R-:W-:Y:S01]  /*15b0*/  IMAD.SHL.U32 R4, R18, 0x80, RZ ;  /* 0x0000008012047824 */ /* 0x000fe200078e00ff */
[----:B------:R-:W-:Y:S01]  /*15c0*/  LOP3.LUT R5, R28, 0x18, R14, 0xf8, !PT ;  /* 0x000000181c057812 */ /* 0x000fe200078ef80e */
[----:B------:R-:W-:Y:S01]  /*15d0*/  IMAD.SHL.U32 R23, R8, 0x2, RZ ;  /* 0x0000000208177824 */ /* 0x000fe200078e00ff */
[----:B------:R-:W-:-:S02]  /*15e0*/  LOP3.LUT R6, R2, 0x8, R3, 0xf8, !PT ;  /* 0x0000000802067812 */ /* 0x000fc400078ef803 */
[----:B------:R-:W-:Y:S02]  /*15f0*/  SHF.R.U32.HI R3, RZ, 0x3, R2 ;  /* 0x00000003ff037819 */ /* 0x000fe40000011602 */
[----:B------:R-:W-:Y:S01]  /*1600*/  LOP3.LUT R2, R4, 0xfffff000, RZ, 0xc0, !PT ;  /* 0xfffff00004027812 */ /* 0x000fe200078ec0ff */
[----:B------:R-:W-:Y:S01]  /*1610*/  STL [R1+0x28], R23 ;  /* 0x0000281701007387 */ /* 0x000fe20000100800 */
[----:B------:R-:W-:Y:S02]  /*1620*/  LOP3.LUT R5, R5, R26, RZ, 0x3c, !PT ;  /* 0x0000001a05057212 */ /* 0x000fe400078e3cff */
[----:B------:R-:W-:Y:S02]  /*1630*/  LOP3.LUT R7, R30, 0x18, R14, 0xf8, !PT ;  /* 0x000000181e077812 */ /* 0x000fe400078ef80e */
[----:B------:R-:W-:Y:S02]  /*1640*/  IADD3 R11, R5, R2, R22 ;  /* 0x00000002050b7210 */ /* 0x000fe40007ffe016 */
[----:B------:R-:W-:-:S02]  /*1650*/  IADD3 R5, R23, 0x80, RZ ;  /* 0x0000008017057810 */ /* 0x000fc40007ffe0ff */
[----:B------:R-:W-:Y:S02]  /*1660*/  LOP3.LUT R4, R7, R27, RZ, 0x3c, !PT ;  /* 0x0000001b07047212 */ /* 0x000fe400078e3cff */
[----:B------:R-:W-:Y:S02]  /*1670*/  SHF.R.S32.HI R8, RZ, 0x1f, R156 ;  /* 0x0000001fff087819 */ /* 0x000fe4000001149c */
[----:B------:R-:W-:Y:S02]  /*1680*/  LOP3.LUT R3, R6, R3, RZ, 0x3c, !PT ;  /* 0x0000000306037212 */ /* 0x000fe400078e3cff */
[----:B------:R-:W-:Y:S02]  /*1690*/  IADD3 R17, R23, 0x70, RZ ;  /* 0x0000007017117810 */ /* 0x000fe40007ffe0ff */
[----:B------:R-:W-:Y:S02]  /*16a0*/  SHF.R.S32.HI R7, RZ, 0x1f, R153 ;  /* 0x0000001fff077819 */ /* 0x000fe40000011499 */
[----:B------:R-:W-:-:S02]  /*16b0*/  @P2 IADD3 R17, R5, 0x10, RZ ;  /* 0x0000001005112810 */ /* 0x000fc40007ffe0ff */
[----:B------:R-:W-:Y:S02]  /*16c0*/  SHF.R.S32.HI R6, RZ, 0x1f, R155 ;  /* 0x0000001fff067819 */ /* 0x000fe4000001149b */
[----:B------:R-:W-:Y:S01]  /*16d0*/  SHF.R.S32.HI R5, RZ, 0x1f, R152 ;  /* 0x0000001fff057819 */ /* 0x000fe20000011498 */
[----:B------:R-:W-:Y:S01]  /*16e0*/  STL [R1+0x2c], R17 ;  /* 0x00002c1101007387 */ /* 0x000fe20000100800 */
[----:B------:R-:W-:Y:S02]  /*16f0*/  IADD3 R18, R250, 0x40, RZ ;  /* 0x00000040fa127810 */ /* 0x000fe40007ffe0ff */
[----:B------:R-:W-:Y:S02]  /*1700*/  IADD3 R154, R106, 0x28, RZ ;  /* 0x000000286a9a7810 */ /* 0x000fe40007ffe0ff */
[----:B------:R-:W-:Y:S01]  /*1710*/  SHF.L.U64.HI R19, R156, 0x1, R8 ;  /* 0x000000019c137819 */ /* 0x000fe20000010208 */
[----:B------:R-:W-:Y:S01]  /*1720*/  STL [R1], R18 ;  /* 0x0000001201007387 */ /* 0x000fe20000100800 */
[----:B------:R-:W-:-:S02]  /*1730*/  SHF.L.U64.HI R8, R153, 0x1, R7 ;  /* 0x0000000199087819 */ /* 0x000fc40000010207 */
[----:B------:R-:W-:Y:S01]  /*1740*/  SHF.L.U64.HI R7, R155, 0x1, R6 ;  /* 0x000000019b077819 */ /* 0x000fe20000010206 */
[----:B------:R-:W-:Y:S01]  /*1750*/  STL [R1+0x90], R19 ;  /* 0x0000901301007387 */ /* 0x000fe20000100800 */
[----:B------:R-:W-:Y:S01]  /*1760*/  IADD3 R10, R4, R25, R2 ;  /* 0x00000019040a7210 */ /* 0x000fe20007ffe002 */
[C---:B------:R-:W-:Y:S01]  /*1770*/  IMAD.IADD R2, R3.reuse, 0x1, R13 ;  /* 0x0000000103027824 */ /* 0x040fe200078e020d */
[----:B------:R-:W-:Y:S01]  /*1780*/  SHF.L.U64.HI R6, R152, 0x1, R5 ;  /* 0x0000000198067819 */ /* 0x000fe20000010205 */
[----:B------:R-:W-:Y:S01]  /*1790*/  IMAD.IADD R3, R3, 0x1, R9 ;  /* 0x0000000103037824 */ /* 0x000fe200078e0209 */
[----:B------:R-:W-:Y:S01]  /*17a0*/  SHF.R.S32.HI R4, RZ, 0x1f, R154 ;  /* 0x0000001fff047819 */ /* 0x000fe2000001149a */
[----:B------:R-:W-:Y:S01]  /*17b0*/  STL [R1+0x8c], R8 ;  /* 0x00008c0801007387 */ /* 0x000fe20000100800 */
[----:B------:R-:W-:Y:S01]  /*17c0*/  IADD3 R252, R250, 0x20, RZ ;  /* 0x00000020fafc7810 */ /* 0x000fe20007ffe0ff */
[----:B------:R-:W-:Y:S01]  /*17d0*/  IMAD.MOV.U32 R13, RZ, RZ, 0x20 ;  /* 0x00000020ff0d7424 */ /* 0x000fe200078e00ff */
[----:B------:R-:W-:Y:S01]  /*17e0*/  LOP3.LUT R9, R20, 0x7ffffffc, RZ, 0xc0, !PT ;  /* 0x7ffffffc14097812 */ /* 0x000fe200078ec0ff */
[----:B------:R1:W-:Y:S01]  /*17f0*/  STL [R1+0x88], R7 ;  /* 0x0000880701007387 */ /* 0x0003e20000100800 */
[----:B------:R-:W-:-:S02]  /*1800*/  SHF.L.U64.HI R4, R154, 0x1, R4 ;  /* 0x000000019a047819 */ /* 0x000fc40000010204 */
[----:B------:R-:W-:Y:S01]  /*1810*/  LEA R157, R0, 0x3c80, 0x1 ;  /* 0x00003c80009d7811 */ /* 0x000fe200078e08ff */
[----:B------:R2:W-:Y:S01]  /*1820*/  STL [R1+0x84], R6 ;  /* 0x0000840601007387 */ /* 0x0005e20000100800 */
[----:B------:R-:W-:Y:S01]  /*1830*/  IMAD.IADD R5, R31, 0x1, -R9 ;  /* 0x000000011f057824 */ /* 0x000fe200078e0a09 */
[----:B------:R-:W-:Y:S02]  /*1840*/  LEA R0, R16, 0x6080, 0x1 ;  /* 0x0000608010007811 */ /* 0x000fe400078e08ff */
[----:B------:R3:W-:Y:S01]  /*1850*/  STL [R1+0x80], R4 ;  /* 0x0000800401007387 */ /* 0x0007e20000100800 */
[----:B------:R-:W-:Y:S02]  /*1860*/  IADD3 R190, R157, 0x20, RZ ;  /* 0x000000209dbe7810 */ /* 0x000fe40007ffe0ff */
[----:B------:R-:W-:Y:S02]  /*1870*/  LEA R188, R2, 0x6080, 0x1 ;  /* 0x0000608002bc7811 */ /* 0x000fe400078e08ff */
[----:B------:R-:W-:-:S02]  /*1880*/  LEA R158, R3, 0x1880, 0x1 ;  /* 0x00001880039e7811 */ /* 0x000fc400078e08ff */
[----:B------:R-:W-:Y:S02]  /*1890*/  @P3 IADD3 R190, R157, -0x20, RZ ;  /* 0xffffffe09dbe3810 */ /* 0x000fe40007ffe0ff */
[----:B------:R-:W-:Y:S02]  /*18a0*/  SHF.R.S32.HI R251, RZ, 0x1f, R250 ;  /* 0x0000001ffffb7819 */ /* 0x000fe400000114fa */
[C---:B------:R-:W-:Y:S02]  /*18b0*/  IADD3 R198, R190.reuse, 0x400, RZ ;  /* 0x00000400bec67810 */ /* 0x040fe40007ffe0ff */
[C---:B------:R-:W-:Y:S02]  /*18c0*/  IADD3 R197, R190.reuse, 0x800, RZ ;  /* 0x00000800bec57810 */ /* 0x040fe40007ffe0ff */
[----:B------:R-:W-:Y:S02]  /*18d0*/  IADD3 R196, R190, 0xc00, RZ ;  /* 0x00000c00bec47810 */ /* 0x000fe40007ffe0ff */
[----:B-1----:R-:W-:-:S02]  /*18e0*/  SHF.R.S32.HI R7, RZ, 0x1f, R18 ;  /* 0x0000001fff077819 */ /* 0x002fc40000011412 */
[C---:B------:R-:W-:Y:S02]  /*18f0*/  IADD3 R195, R190.reuse, 0x1000, RZ ;  /* 0x00001000bec37810 */ /* 0x040fe40007ffe0ff */
[----:B--2---:R-:W-:Y:S02]  /*1900*/  SHF.R.S32.HI R6, RZ, 0x1f, R252 ;  /* 0x0000001fff067819 */ /* 0x004fe400000114fc */
[----:B------:R-:W-:Y:S02]  /*1910*/  IADD3 R194, R190, 0x1400, RZ ;  /* 0x00001400bec27810 */ /* 0x000fe40007ffe0ff */
[----:B---3--:R-:W-:Y:S01]  /*1920*/  LOP3.LUT R4, R30, 0x18, R100, 0xf8, !PT ;  /* 0x000000181e047812 */ /* 0x008fe200078ef864 */
[----:B------:R1:W-:Y:S01]  /*1930*/  STL [R1+0x3c], R6 ;  /* 0x00003c0601007387 */ /* 0x0003e20000100800 */
[----:B------:R-:W-:Y:S02]  /*1940*/  IADD3 R193, R190, 0x1800, RZ ;  /* 0x00001800bec17810 */ /* 0x000fe40007ffe0ff */
[----:B------:R-:W-:Y:S01]  /*1950*/  LOP3.LUT R4, R4, R27, RZ, 0x3c, !PT ;  /* 0x0000001b04047212 */ /* 0x000fe200078e3cff */
[----:B------:R2:W-:Y:S01]  /*1960*/  STL [R1+0x38], R7 ;  /* 0x0000380701007387 */ /* 0x0005e20000100800 */
[----:B------:R-:W-:-:S02]  /*1970*/  IADD3 R192, R190, 0x1c00, RZ ;  /* 0x00001c00bec07810 */ /* 0x000fc40007ffe0ff */
[----:B------:R-:W-:Y:S01]  /*1980*/  IADD3 R191, R190, 0x2000, RZ ;  /* 0x00002000bebf7810 */ /* 0x000fe20007ffe0ff */
[----:B-1----:R-:W-:Y:S02]  /*1990*/  IMAD.SHL.U32 R6, R5, 0x2, RZ ;  /* 0x0000000205067824 */ /* 0x002fe400078e00ff */
[----:B------:R-:W-:Y:S01]  /*19a0*/  IMAD.IADD R5, R29, 0x1, R24 ;  /* 0x000000011d057824 */ /* 0x000fe200078e0218 */
[----:B--2---:R-:W-:Y:S02]  /*19b0*/  SHF.R.S32.HI R7, RZ, 0x3, R15 ;  /* 0x00000003ff077819 */ /* 0x004fe4000001140f */
[----:B------:R1:W-:Y:S04]  /*19c0*/  STL [R1+0x20], R6 ;  /* 0x0000200601007387 */ /* 0x0003e80000100800 */
[----:B------:R2:W-:Y:S04]  /*19d0*/  STL [R1+0x9c], R5 ;  /* 0x00009c0501007387 */ /* 0x0005e80000100800 */
[----:B------:R3:W-:Y:S01]  /*19e0*/  STL [R1+0x64], R7 ;  /* 0x0000640701007387 */ /* 0x0007e20000100800 */
[----:B-1----:R-:W-:-:S02]  /*19f0*/  LOP3.LUT R6, R28, 0x8, R100, 0xf8, !PT ;  /* 0x000000081c067812 */ /* 0x002fc400078ef864 */
[----:B--2---:R-:W-:Y:S02]  /*1a00*/  LOP3.LUT R5, R28, 0x18, R100, 0xf8, !PT ;  /* 0x000000181c057812 */ /* 0x004fe400078ef864 */
[-C--:B------:R-:W-:Y:S02]  /*1a10*/  LOP3.LUT R6, R6, R26.reuse, RZ, 0x3c, !PT ;  /* 0x0000001a06067212 */ /* 0x080fe400078e3cff */
[----:B------:R-:W-:Y:S01]  /*1a20*/  LOP3.LUT R8, R5, R26, RZ, 0x3c, !PT ;  /* 0x0000001a05087212 */ /* 0x000fe200078e3cff */
[----:B------:R-:W-:Y:S01]  /*1a30*/  IMAD.IADD R5, R25, 0x1, R4 ;  /* 0x0000000119057824 */ /* 0x000fe200078e0204 */
[----:B---3--:R-:W-:Y:S01]  /*1a40*/  SHF.R.S32.HI R7, RZ, 0x3, R14 ;  /* 0x00000003ff077819 */ /* 0x008fe2000001140e */
[C---:B------:R-:W-:Y:S01]  /*1a50*/  IMAD.IADD R6, R22.reuse, 0x1, R6 ;  /* 0x0000000116067824 */ /* 0x040fe200078e0206 */
[----:B------:R-:W-:Y:S01]  /*1a60*/  SEL R4, R13, 0xffffffe0, !P4 ;  /* 0xffffffe00d047807 */ /* 0x000fe20006000000 */
[----:B------:R-:W-:Y:S01]  /*1a70*/  IMAD.IADD R8, R22, 0x1, R8 ;  /* 0x0000000116087824 */ /* 0x000fe200078e0208 */
[----:B------:R-:W-:Y:S01]  /*1a80*/  LEA R5, R5, 0x6080, 0x1 ;  /* 0x0000608005057811 */ /* 0x000fe200078e08ff */
[----:B------:R1:W-:Y:S01]  /*1a90*/  STL [R1+0x60], R7 ;  /* 0x0000600701007387 */ /* 0x0003e20000100800 */
[----:B------:R-:W-:Y:S01]  /*1aa0*/  LEA R234, R6, 0x1880, 0x1 ;  /* 0x0000188006ea7811 */ /* 0x000fe200078e08ff */
[----:B------:R-:W-:-:S02]  /*1ab0*/  IMAD.IADD R189, R188, 0x1, R4 ;  /* 0x00000001bcbd7824 */ /* 0x000fc400078e0204 */
[----:B------:R2:W-:Y:S01]  /*1ac0*/  STL [R1+0x7c], R5 ;  /* 0x00007c0501007387 */ /* 0x0005e20000100800 */
[----:B------:R-:W-:Y:S01]  /*1ad0*/  IADD3 R235, R234, 0x20, RZ ;  /* 0x00000020eaeb7810 */ /* 0x000fe20007ffe0ff */
[----:B------:R-:W-:Y:S01]  /*1ae0*/  IMAD.IADD R159, R4, 0x1, R158 ;  /* 0x00000001049f7824 */ /* 0x000fe200078e029e */
[----:B------:R-:W-:Y:S01]  /*1af0*/  @P0 IADD3 R235, R234, -0x20, RZ ;  /* 0xffffffe0eaeb0810 */ /* 0x000fe20007ffe0ff */
[----:B------:R3:W-:Y:S01]  /*1b00*/  STL [R1+0x78], R0 ;  /* 0x0000780001007387 */ /* 0x0007e20000100800 */
[----:B-1----:R-:W-:Y:S02]  /*1b10*/  SEL R7, R13, 0xffffffe0, !P1 ;  /* 0xffffffe00d077807 */ /* 0x002fe40004800000 */
[----:B--2---:R-:W-:Y:S02]  /*1b20*/  LEA R5, R12, 0x6080, 0x1 ;  /* 0x000060800c057811 */ /* 0x004fe400078e08ff */
[----:B---3--:R-:W-:-:S03]  /*1b30*/  LEA R0, R11, 0x6080, 0x1 ;  /* 0x000060800b007811 */ /* 0x008fc600078e08ff */
[----:B------:R1:W-:Y:S04]  /*1b40*/  STL [R1+0x74], R5 ;  /* 0x0000740501007387 */ /* 0x0003e80000100800 */
[----:B------:R2:W-:Y:S01]  /*1b50*/  STL [R1+0x70], R0 ;  /* 0x0000700001007387 */ /* 0x0005e20000100800 */
[----:B-1----:R-:W-:Y:S02]  /*1b60*/  LEA R5, R10, 0x6080, 0x1 ;  /* 0x000060800a057811 */ /* 0x002fe400078e08ff */
[----:B--2---:R-:W-:-:S03]  /*1b70*/  LEA R0, R8, 0x6080, 0x1 ;  /* 0x0000608008007811 */ /* 0x004fc600078e08ff */
[----:B------:R-:W-:Y:S04]  /*1b80*/  STL [R1+0x6c], R5 ;  /* 0x00006c0501007387 */ /* 0x000fe80000100800 */
[----:B------:R1:W-:Y:S02]  /*1b90*/  STL [R1+0x68], R0 ;  /* 0x0000680001007387 */ /* 0x0003e40000100800 */
[----:B-1----:R-:W-:-:S05]  /*1ba0*/  IMAD.IADD R0, R23, 0x1, R7 ;  /* 0x0000000117007824 */ /* 0x002fca00078e0207 */
[----:B------:R1:W-:Y:S02]  /*1bb0*/  STL [R1+0x34], R0 ;  /* 0x0000340001007387 */ /* 0x0003e40000100800 */
[----:B-1----:R-:W-:-:S05]  /*1bc0*/  IMAD.IADD R0, R7, 0x1, R17 ;  /* 0x0000000107007824 */ /* 0x002fca00078e0211 */
[----:B------:R1:W-:Y:S02]  /*1bd0*/  STL [R1+0x30], R0 ;  /* 0x0000300001007387 */ /* 0x0003e40000100800 */
.L_x_331:
[----:B-1----:R-:W2:Y:S01]  /*1be0*/  LDL R0, [R1+0x1c] ;  /* 0x00001c0001007983 */ /* 0x002ea20000100800 */
[----:B------:R-:W-:Y:S01]  /*1bf0*/  IMAD.MOV.U32 R13, RZ, RZ, 0x4 ;  /* 0x00000004ff0d7424 */ /* 0x000fe200078e00ff */
[----:B------:R-:W-:Y:S02]  /*1c00*/  ISETP.NE.U32.AND P4, PT, RZ, c[0x0][0x360], PT ;  /* 0x0000d800ff007a0c */ /* 0x000fe40003f85070 */
[----:B------:R-:W-:Y:S01]  /*1c10*/  ISETP.NE.U32.AND P0, PT, RZ, c[0x0][0x370], PT ;  /* 0x0000dc00ff007a0c */ /* 0x000fe20003f05070 */
[----:B------:R-:W3:Y:S01]  /*1c20*/  LDL R9, [R1+0x18] ;  /* 0x0000180001097983 */ /* 0x000ee20000100800 */
[----:B------:R-:W-:Y:S01]  /*1c30*/  ISETP.NE.AND.EX P4, PT, RZ, c[0x0][0x364], PT, P4 ;  /* 0x0000d900ff007a0c */ /* 0x000fe20003f85340 */
[----:B--2---:R-:W-:-:S05]  /*1c40*/  IMAD.WIDE R2, R0, R13, c[0x0][0x588] ;  /* 0x0001620000027625 */ /* 0x004fca00078e020d */
[----:B------:R-:W2:Y:S01]  /*1c50*/  LDG.E R17, [R2.64] ;  /* 0x0000000602117981 */ /* 0x000ea2000c1e1900 */
[----:B------:R-:W-:Y:S01]  /*1c60*/  ISETP.NE.AND.EX P2, PT, RZ, c[0x0][0x374], PT, P0 ;  /* 0x0000dd00ff007a0c */ /* 0x000fe20003f45300 */
[----:B------:R-:W-:Y:S01]  /*1c70*/  IMAD.MOV.U32 R148, RZ, RZ, RZ ;  /* 0x000000ffff947224 */ /* 0x000fe200078e00ff */
[----:B------:R-:W-:Y:S02]  /*1c80*/  ISETP.NE.U32.AND P3, PT, RZ, c[0x0][0x348], PT ;  /* 0x0000d200ff007a0c */ /* 0x000fe40003f65070 */
[----:B------:R-:W-:Y:S02]  /*1c90*/  ISETP.NE.U32.AND P5, PT, RZ, c[0x0][0x358], PT ;  /* 0x0000d600ff007a0c */ /* 0x000fe40003fa5070 */
[----:B------:R-:W-:Y:S02]  /*1ca0*/  ISETP.NE.AND.EX P3, PT, RZ, c[0x0][0x34c], PT, P3 ;  /* 0x0000d300ff007a0c */ /* 0x000fe40003f65330 */
[----:B------:R-:W-:Y:S01]  /*1cb0*/  ISETP.NE.AND.EX P5, PT, RZ, c[0x0][0x35c], PT, P5 ;  /* 0x0000d700ff007a0c */ /* 0x000fe20003fa5350 */
[----:B------:R-:W-:Y:S01]  /*1cc0*/  CS2R R146, SRZ ;  /* 0x0000000000927805 */ /* 0x000fe2000001ff00 */
[----:B------:R-:W-:Y:S01]  /*1cd0*/  IMAD.MOV.U32 R12, RZ, RZ, RZ ;  /* 0x000000ffff0c7224 */ /* 0x000fe200078e00ff */
[----:B--2---:R-:W-:-:S02]  /*1ce0*/  SHF.R.S32.HI R18, RZ, 0x1f, R17 ;  /* 0x0000001fff127819 */ /* 0x004fc40000011411 */
[C---:B------:R-:W-:Y:S02]  /*1cf0*/  @P4 LEA R2, P0, R17.reuse, c[0x0][0x360], 0x2 ;  /* 0x0000d80011024a11 */ /* 0x040fe400078010ff */
[C---:B------:R-:W-:Y:S02]  /*1d00*/  @P2 LEA R4, P1, R17.reuse, c[0x0][0x370], 0x2 ;  /* 0x0000dc0011042a11 */ /* 0x040fe400078210ff */
[C-C-:B------:R-:W-:Y:S02]  /*1d10*/  @P4 LEA.HI.X R3, R17.reuse, c[0x0][0x364], R18.reuse, 0x2, P0 ;  /* 0x0000d90011034a11 */ /* 0x140fe400000f1412 */
[----:B------:R-:W-:Y:S02]  /*1d20*/  ISETP.NE.U32.AND P0, PT, RZ, c[0x0][0x350], PT ;  /* 0x0000d400ff007a0c */ /* 0x000fe40003f05070 */
[----:B------:R-:W-:Y:S01]  /*1d30*/  @P2 LEA.HI.X R5, R17, c[0x0][0x374], R18, 0x2, P1 ;  /* 0x0000dd0011052a11 */ /* 0x000fe200008f1412 */
[----:B------:R1:W5:Y:S01]  /*1d40*/  @P4 LDG.E R149, [R2.64] ;  /* 0x0000000602954981 */ /* 0x000362000c1e1900 */
[----:B------:R-:W-:-:S03]  /*1d50*/  ISETP.NE.AND.EX P6, PT, RZ, c[0x0][0x354], PT, P0 ;  /* 0x0000d500ff007a0c */ /* 0x000fc60003fc5300 */
[----:B------:R2:W5:Y:S01]  /*1d60*/  @P2 LDG.E R148, [R4.64] ;  /* 0x0000000604942981 */ /* 0x000562000c1e1900 */
[----:B------:R-:W-:-:S04]  /*1d70*/  LEA R6, P2, R17, c[0x0][0x348], 0x2 ;  /* 0x0000d20011067a11 */ /* 0x000fc800078410ff */
[----:B------:R-:W-:-:S05]  /*1d80*/  LEA.HI.X R7, R17, c[0x0][0x34c], R18, 0x2, P2 ;  /* 0x0000d30011077a11 */ /* 0x000fca00010f1412 */
[----:B------:R4:W5:Y:S01]  /*1d90*/  @P3 LDG.E R146, [R6.64] ;  /* 0x0000000606923981 */ /* 0x000962000c1e1900 */
[C---:B-1----:R-:W-:Y:S02]  /*1da0*/  LEA R2, P0, R17.reuse, c[0x0][0x358], 0x2 ;  /* 0x0000d60011027a11 */ /* 0x042fe400078010ff */
[C---:B--2---:R-:W-:Y:S02]  /*1db0*/  LEA R4, P1, R17.reuse, c[0x0][0x350], 0x2 ;  /* 0x0000d40011047a11 */ /* 0x044fe400078210ff */
[C-C-:B------:R-:W-:Y:S02]  /*1dc0*/  LEA.HI.X R3, R17.reuse, c[0x0][0x35c], R18.reuse, 0x2, P0 ;  /* 0x0000d70011037a11 */ /* 0x140fe400000f1412 */
[----:B------:R-:W-:-:S03]  /*1dd0*/  LEA.HI.X R5, R17, c[0x0][0x354], R18, 0x2, P1 ;  /* 0x0000d50011057a11 */ /* 0x000fc600008f1412 */
[----:B------:R4:W5:Y:S04]  /*1de0*/  @P5 LDG.E R12, [R2.64] ;  /* 0x00000006020c5981 */ /* 0x000968000c1e1900 */
[----:B------:R4:W5:Y:S01]  /*1df0*/  @P6 LDG.E R147, [R4.64] ;  /* 0x0000000604936981 */ /* 0x000962000c1e1900 */
[----:B---3--:R-:W-:-:S03]  /*1e00*/  LOP3.LUT R16, R9, 0xffff, RZ, 0xc0, !PT ;  /* 0x0000ffff09107812 */ /* 0x008fc600078ec0ff */
[----:B------:R4:W-:Y:S04]  /*1e10*/  STL [R1+0x4], R17 ;  /* 0x0000041101007387 */ /* 0x0009e80000100800 */
[----:B------:R4:W-:Y:S04]  /*1e20*/  STL [R1+0x24], R18 ;  /* 0x0000241201007387 */ /* 0x0009e80000100800 */
[----:B------:R4:W-:Y:S01]  /*1e30*/  STL [R1+0xc], R16 ;  /* 0x00000c1001007387 */ /* 0x0009e20000100800 */
[----:B------:R-:W-:Y:S01]  /*1e40*/  YIELD ;  /* 0x0000000000007946 */ /* 0x000fe20003800000 */
[----:B------:R-:W-:Y:S01]  /*1e50*/  P2R R15, PR, RZ, 0x40 ;  /* 0x00000040ff0f7803 */ /* 0x000fe20000000000 */
[----:B------:R-:W-:Y:S05]  /*1e60*/  @P4 BRA `(.L_x_172) ;  /* 0x0000005000004947 */ /* 0x000fea0003800000 */
[----:B-----5:R-:W-:Y:S01]  /*1e70*/  MOV R149, c[0x0][0x168] ;  /* 0x00005a0000957a02 */ /* 0x020fe20000000f00 */
[----:B------:R-:W-:Y:S05]  /*1e80*/  @!P3 BRA `(.L_x_172) ;  /* 0x000000300000b947 */ /* 0x000fea0003800000 */
[----:B------:R-:W2:Y:S04]  /*1e90*/  LDG.E R8, [R6.64] ;  /* 0x0000000606087981 */ /* 0x000ea8000c1e1900 */
[----:B------:R-:W2:Y:S02]  /*1ea0*/  LDG.E R0, [R6.64+0x4] ;  /* 0x0000040606007981 */ /* 0x000ea4000c1e1900 */
[----:B--2---:R-:W-:-:S02]  /*1eb0*/  IADD3 R149, -R8, R0, RZ ;  /* 0x0000000008957210 */ /* 0x004fc40007ffe1ff */
.L_x_172:
[----:B------:R-:W-:-:S04]  /*1ec0*/  ISETP.NE.U32.AND P0, PT, RZ, c[0x0][0x368], PT ;  /* 0x0000da00ff007a0c */ /* 0x000fc80003f05070 */
[----:B------:R-:W-:-:S13]  /*1ed0*/  ISETP.NE.AND.EX P0, PT, RZ, c[0x0][0x36c], PT, P0 ;  /* 0x0000db00ff007a0c */ /* 0x000fda0003f05300 */
[----:B------:R-:W-:Y:S05]  /*1ee0*/  @!P0 BRA `(.L_x_173) ;  /* 0x0000004000008947 */ /* 0x000fea0003800000 */
[----:B----4-:R-:W-:-:S04]  /*1ef0*/  LEA R4, P0, R17, c[0x0][0x368], 0x2 ;  /* 0x0000da0011047a11 */ /* 0x010fc800078010ff */
[----:B------:R-:W-:-:S05]  /*1f00*/  LEA.HI.X R5, R17, c[0x0][0x36c], R18, 0x2, P0 ;  /* 0x0000db0011057a11 */ /* 0x000fca00000f1412 */
[----:B------:R1:W5:Y:S01]  /*1f10*/  LDG.E R7, [R4.64] ;  /* 0x0000000604077981 */ /* 0x000362000c1e1900 */
[----:B------:R-:W-:Y:S05]  /*1f20*/  BRA `(.L_x_174) ;  /* 0x0000005000007947 */ /* 0x000fea0003800000 */
.L_x_173:
[----:B----4-:R-:W-:Y:S01]  /*1f30*/  MOV R7, c[0x0][0x1d0] ;  /* 0x0000740000077a02 */ /* 0x010fe20000000f00 */
[----:B------:R-:W-:Y:S05]  /*1f40*/  @!P6 BRA `(.L_x_174) ;  /* 0x000000300000e947 */ /* 0x000fea0003800000 */
[----:B------:R-:W2:Y:S04]  /*1f50*/  LDG.E R7, [R4.64] ;  /* 0x0000000604077981 */ /* 0x000ea8000c1e1900 */
[----:B------:R-:W2:Y:S02]  /*1f60*/  LDG.E R0, [R4.64+0x4] ;  /* 0x0000040604007981 */ /* 0x000ea4000c1e1900 */
[----:B--2---:R-:W-:Y:S02]  /*1f70*/  IADD3 R7, -R7, R0, RZ ;  /* 0x0000000007077210 */ /* 0x004fe40007ffe1ff */
.L_x_174:
[----:B-1----:R1:W2:Y:S04]  /*1f80*/  @P5 LDG.E R5, [R2.64] ;  /* 0x0000000602055981 */ /* 0x0022a8000c1e1900 */
[----:B------:R1:W2:Y:S01]  /*1f90*/  @P5 LDG.E R4, [R2.64+0x4] ;  /* 0x0000040602045981 */ /* 0x0002a2000c1e1900 */
[----:B------:R-:W-:Y:S01]  /*1fa0*/  ISETP.NE.U32.AND P0, PT, RZ, c[0x0][0x378], PT ;  /* 0x0000de00ff007a0c */ /* 0x000fe20003f05070 */
[----:B-----5:R-:W-:-:S03]  /*1fb0*/  IMAD.MOV.U32 R136, RZ, RZ, R7 ;  /* 0x000000ffff887224 */ /* 0x020fc600078e0007 */
[----:B------:R-:W-:Y:S01]  /*1fc0*/  ISETP.NE.AND.EX P1, PT, RZ, c[0x0][0x37c], PT, P0 ;  /* 0x0000df00ff007a0c */ /* 0x000fe20003f25300 */
[----:B------:R-:W-:-:S12]  /*1fd0*/  IMAD.MOV.U32 R0, RZ, RZ, c[0x0][0x228] ;  /* 0x00008a00ff007624 */ /* 0x000fd800078e00ff */
[----:B-1----:R-:W-:-:S04]  /*1fe0*/  @P1 LEA R2, P0, R17, c[0x0][0x378], 0x2 ;  /* 0x0000de0011021a11 */ /* 0x002fc800078010ff */
[----:B------:R-:W-:-:S05]  /*1ff0*/  @P1 LEA.HI.X R3, R17, c[0x0][0x37c], R18, 0x2, P0 ;  /* 0x0000df0011031a11 */ /* 0x000fca00000f1412 */
[----:B------:R1:W5:Y:S01]  /*2000*/  @P1 LDG.E R136, [R2.64] ;  /* 0x0000000602881981 */ /* 0x000362000c1e1900 */
[----:B------:R-:W-:Y:S01]  /*2010*/  IMAD.IADD R6, R7, 0x1, -R148 ;  /* 0x0000000107067824 */ /* 0x000fe200078e0a94 */
[----:B------:R-:W-:Y:S01]  /*2020*/  BSSY B0, `(.L_x_175) ;  /* 0x0000030000007945 */ /* 0x000fe20003800000 */
[C---:B-1----:R-:W-:Y:S02]  /*2030*/  LOP3.LUT R2, R9.reuse, 0xff000000, RZ, 0xc0, !PT ;  /* 0xff00000009027812 */ /* 0x042fe400078ec0ff */
[----:B------:R-:W-:Y:S01]  /*2040*/  LOP3.LUT R3, R9, 0xff0000, RZ, 0xc0, !PT ;  /* 0x00ff000009037812 */ /* 0x000fe200078ec0ff */
[----:B--2---:R-:W-:Y:S01]  /*2050*/  @P5 IMAD.IADD R0, R4, 0x1, -R5 ;  /* 0x0000000104005824 */ /* 0x004fe200078e0a05 */
[----:B------:R-:W-:-:S03]  /*2060*/  SHF.R.U32.HI R4, RZ, 0x8, R2 ;  /* 0x00000008ff047819 */ /* 0x000fc60000011602 */
[----:B------:R-:W-:Y:S01]  /*2070*/  IMAD.IADD R163, R6, 0x1, R0 ;  /* 0x0000000106a37824 */ /* 0x000fe200078e0200 */
[----:B------:R-:W-:-:S04]  /*2080*/  LEA.HI R4, R3, R4, RZ, 0x10 ;  /* 0x0000000403047211 */ /* 0x000fc800078f80ff */
[----:B------:R-:W-:Y:S02]  /*2090*/  SHF.R.U32.HI R5, RZ, 0x10, R4 ;  /* 0x00000010ff057819 */ /* 0x000fe40000011604 */
[----:B------:R-:W-:Y:S02]  /*20a0*/  LOP3.LUT R14, R4, 0xff, RZ, 0xc0, !PT ;  /* 0x000000ff040e7812 */ /* 0x000fe400078ec0ff */
[C---:B------:R-:W-:Y:S01]  /*20b0*/  IADD3 R2, R163.reuse, 0x2f, RZ ;  /* 0x0000002fa3027810 */ /* 0x040fe20007ffe0ff */
[----:B------:R1:W-:Y:S01]  /*20c0*/  STL [R1+0x18], R5 ;  /* 0x0000180501007387 */ /* 0x0003e20000100800 */
[----:B------:R-:W-:Y:S02]  /*20d0*/  ISETP.GE.AND P0, PT, R163, 0x1, PT ;  /* 0x00000001a300780c */ /* 0x000fe40003f06270 */
[----:B------:R-:W-:Y:S01]  /*20e0*/  ISETP.NE.AND P1, PT, R5, RZ, PT ;  /* 0x000000ff0500720c */ /* 0x000fe20003f25270 */
[----:B------:R1:W-:Y:S01]  /*20f0*/  STL [R1+0x50], R14 ;  /* 0x0000500e01007387 */ /* 0x0003e20000100800 */
[----:B------:R-:W-:-:S02]  /*2100*/  IMAD.HI R2, R2, 0x2aaaaaab, RZ ;  /* 0x2aaaaaab02027827 */ /* 0x000fc400078e02ff */
[----:B------:R-:W-:-:S03]  /*2110*/  SEL R135, R5, c[0x0][0x338], P1 ;  /* 0x0000ce0005877a07 */ /* 0x000fc60000800000 */
[----:B------:R-:W-:-:S04]  /*2120*/  SHF.R.U32.HI R3, RZ, 0x1f, R2 ;  /* 0x0000001fff037819 */ /* 0x000fc80000011602 */
[----:B------:R-:W-:Y:S01]  /*2130*/  LEA.HI.SX32 R137, R2, R3, 0x1d ;  /* 0x0000000302897211 */ /* 0x000fe200078feaff */
[----:B------:R-:W-:Y:S01]  /*2140*/  IMAD.MOV.U32 R2, RZ, RZ, RZ ;  /* 0x000000ffff027224 */ /* 0x000fe200078e00ff */
[----:B------:R-:W-:Y:S05]  /*2150*/  @!P0 BRA `(.L_x_176) ;  /* 0x000001c000008947 */ /* 0x000fea0003800000 */
        /* <DEDUP_REMOVED lines=11> */
[----:B------:R-:W-:Y:S02]  /*2210*/  IMAD.MOV.U32 R4, RZ, RZ, RZ ;  /* 0x000000ffff047224 */ /* 0x000fe400078e00ff */
        /* <DEDUP_REMOVED lines=16> */
.L_x_176:
[----:B------:R-:W-:Y:S05]  /*2320*/  BSYNC B0 ;  /* 0x0000000000007941 */ /* 0x000fea0003800000 */
.L_x_175:
[----:B------:R-:W-:Y:S01]  /*2330*/  IMAD R3, R14, R2, RZ ;  /* 0x000000020e037224 */ /* 0x000fe200078e02ff */
[----:B------:R-:W-:-:S03]  /*2340*/  SHF.R.S32.HI R101, RZ, 0x1f, R100 ;  /* 0x0000001fff657819 */ /* 0x000fc60000011464 */
[C---:B------:R-:W-:Y:S02]  /*2350*/  IMAD.IADD R2, R3.reuse, 0x1, R2 ;  /* 0x0000000103027824 */ /* 0x040fe400078e0202 */
[----:B------:R-:W-:-:S03]  /*2360*/  IMAD R3, R3, 0x30, -R6 ;  /* 0x0000003003037824 */ /* 0x000fc600078e0a06 */
[----:B------:R-:W-:Y:S02]  /*2370*/  IMNMX R2, R137, R2, PT ;  /* 0x0000000289027217 */ /* 0x000fe40003800200 */
[----:B------:R-:W-:-:S03]  /*2380*/  IMNMX R3, RZ, R3, !PT ;  /* 0x00000003ff037217 */ /* 0x000fc60007800200 */
[----:B------:R-:W-:Y:S02]  /*2390*/  IMAD R2, R2, 0x30, -R6 ;  /* 0x0000003002027824 */ /* 0x000fe400078e0a06 */
[----:B-1----:R-:W-:-:S03]  /*23a0*/  IMAD.WIDE.U32 R4, R3, -0x55555555, RZ ;  /* 0xaaaaaaab03047825 */ /* 0x002fc600078e00ff */
[----:B------:R-:W-:Y:S02]  /*23b0*/  IMNMX R2, R2, R0, PT ;  /* 0x0000000002027217 */ /* 0x000fe40003800200 */
[----:B------:R-:W-:Y:S02]  /*23c0*/  SHF.R.U32.HI R130, RZ, 0x5, R5 ;  /* 0x00000005ff827819 */ /* 0x000fe40000011605 */
[----:B------:R-:W-:-:S13]  /*23d0*/  ISETP.GT.AND P0, PT, R2, R3, PT ;  /* 0x000000030200720c */ /* 0x000fda0003f04270 */
[----:B------:R-:W-:Y:S01]  /*23e0*/  @P0 IADD3 R3, R2, 0x2f, RZ ;  /* 0x0000002f02030810 */ /* 0x000fe20007ffe0ff */
[----:B------:R-:W-:-:S04]  /*23f0*/  IMAD.MOV.U32 R2, RZ, RZ, R130 ;  /* 0x000000ffff027224 */ /* 0x000fc800078e0082 */
[----:B------:R-:W-:-:S05]  /*2400*/  @P0 IMAD.HI R3, R3, 0x2aaaaaab, RZ ;  /* 0x2aaaaaab03030827 */ /* 0x000fca00078e02ff */
[----:B------:R-:W-:-:S04]  /*2410*/  @P0 SHF.R.U32.HI R4, RZ, 0x1f, R3 ;  /* 0x0000001fff040819 */ /* 0x000fc80000011603 */
[----:B------:R-:W-:-:S04]  /*2420*/  @P0 LEA.HI.SX32 R2, R3, R4, 0x1d ;  /* 0x0000000403020211 */ /* 0x000fc800078feaff */
[----:B------:R-:W-:-:S13]  /*2430*/  ISETP.GT.AND P0, PT, R2, R130, PT ;  /* 0x000000820200720c */ /* 0x000fda0003f04270 */
[----:B------:R-:W-:Y:S05]  /*2440*/  @!P0 BRA `(.L_x_177) ;  /* 0x0000501000008947 */ /* 0x000fea0003800000 */
[----:B------:R-:W2:Y:S01]  /*2450*/  LDL R8, [R1] ;  /* 0x0000000001087983 */ /* 0x000ea20000100800 */
[----:B------:R-:W-:-:S04]  /*2460*/  ISETP.NE.U32.AND P0, PT, RZ, c[0x0][0x340], PT ;  /* 0x0000d000ff007a0c */ /* 0x000fc80003f05070 */
[----:B------:R-:W-:-:S13]  /*2470*/  ISETP.NE.AND.EX P3, PT, RZ, c[0x0][0x344], PT, P0 ;  /* 0x0000d100ff007a0c */ /* 0x000fda0003f65300 */
[----:B------:R-:W-:-:S05]  /*2480*/  @P3 IMAD.WIDE R4, R17, R13, c[0x0][0x340] ;  /* 0x0000d00011043625 */ /* 0x000fca00078e020d */
[----:B------:R1:W3:Y:S01]  /*2490*/  @P3 LDG.E R11, [R4.64] ;  /* 0x00000006040b3981 */ /* 0x0002e2000c1e1900 */
[----:B------:R-:W-:Y:S01]  /*24a0*/  SHF.R.S32.HI R3, RZ, 0x1f, R12 ;  /* 0x0000001fff037819 */ /* 0x000fe2000001140c */
[----:B------:R-:W-:Y:S01]  /*24b0*/  IMAD.MOV.U32 R138, RZ, RZ, 0x30 ;  /* 0x00000030ff8a7424 */ /* 0x000fe200078e00ff */
[----:B------:R-:W-:Y:S01]  /*24c0*/  IADD3 R129, P0, R243, R12, RZ ;  /* 0x0000000cf3817210 */ /* 0x000fe20007f1e0ff */
[----:B------:R-:W-:Y:S01]  /*24d0*/  IMAD.IADD R10, R7, 0x1, R147 ;  /* 0x00000001070a7824 */ /* 0x000fe200078e0293 */
[----:B------:R-:W-:Y:S01]  /*24e0*/  IADD3 R32, R2, -0x1, RZ ;  /* 0xffffffff02207810 */ /* 0x000fe20007ffe0ff */
[C---:B------:R-:W-:Y:S01]  /*24f0*/  IMAD R162, R138.reuse, c[0x0][0x23c], RZ ;  /* 0x00008f008aa27a24 */ /* 0x040fe200078e02ff */
[----:B------:R-:W-:Y:S01]  /*2500*/  LEA.HI.X.SX32 R132, R243, R3, 0x1, P0 ;  /* 0x00000003f3847211 */ /* 0x000fe200000f0eff */
[----:B------:R-:W-:Y:S01]  /*2510*/  IMAD.WIDE.U32 R144, R138, c[0x0][0x238], RZ ;  /* 0x00008e008a907a25 */ /* 0x000fe200078e00ff */
[----:B------:R-:W-:Y:S02]  /*2520*/  SEL R13, R18, RZ, !P5 ;  /* 0x000000ff120d7207 */ /* 0x000fe40006800000 */
[----:B------:R-:W-:Y:S01]  /*2530*/  SEL R14, R17, RZ, !P5 ;  /* 0x000000ff110e7207 */ /* 0x000fe20006800000 */
[----:B------:R-:W-:Y:S01]  /*2540*/  IMAD R3, R132, c[0x0][0x238], RZ ;  /* 0x00008e0084037a24 */ /* 0x000fe200078e02ff */
[----:B------:R-:W-:Y:S01]  /*2550*/  ISETP.GE.AND P6, PT, R250, c[0x0][0x1d4], PT ;  /* 0x00007500fa007a0c */ /* 0x000fe20003fc6270 */
[----:B------:R-:W-:Y:S01]  /*2560*/  IMAD.IADD R162, R145, 0x1, R162 ;  /* 0x0000000191a27824 */ /* 0x000fe200078e02a2 */
[----:B------:R-:W-:Y:S01]  /*2570*/  ISETP.GE.AND P5, PT, R252, c[0x0][0x1d4], PT ;  /* 0x00007500fc007a0c */ /* 0x000fe20003fa6270 */
[----:B------:R-:W-:Y:S01]  /*2580*/  IMAD R3, R129, c[0x0][0x23c], R3 ;  /* 0x00008f0081037a24 */ /* 0x000fe200078e0203 */
[----:B------:R-:W-:Y:S01]  /*2590*/  SHF.R.S32.HI R12, RZ, 0x1f, R10 ;  /* 0x0000001fff0c7819 */ /* 0x000fe2000001140a */
[----:B------:R-:W-:Y:S01]  /*25a0*/  IMAD.MOV.U32 R166, RZ, RZ, c[0x0][0x238] ;  /* 0x00008e00ffa67624 */ /* 0x000fe200078e00ff */
[C---:B------:R-:W-:Y:S01]  /*25b0*/  IADD3 R27, R100.reuse, 0x20, RZ ;  /* 0x00000020641b7810 */ /* 0x040fe20007ffe0ff */
[----:B------:R-:W-:Y:S01]  /*25c0*/  IMAD.MOV.U32 R161, RZ, RZ, 0x5 ;  /* 0x00000005ffa17424 */ /* 0x000fe200078e00ff */
[----:B------:R-:W-:Y:S01]  /*25d0*/  IADD3 R26, R100, 0x10, RZ ;  /* 0x00000010641a7810 */ /* 0x000fe20007ffe0ff */
[----:B------:R-:W-:Y:S01]  /*25e0*/  IMAD.MOV.U32 R167, RZ, RZ, c[0x0][0x27c] ;  /* 0x00009f00ffa77624 */ /* 0x000fe200078e00ff */
[----:B------:R-:W-:Y:S01]  /*25f0*/  SHF.R.S32.HI R107, RZ, 0x1f, R106 ;  /* 0x0000001fff6b7819 */ /* 0x000fe2000001146a */
[----:B------:R-:W-:Y:S01]  /*2600*/  IMAD.WIDE.U32 R164, R242, c[0x0][0x1e0], RZ ;  /* 0x00007800f2a47a25 */ /* 0x000fe200078e00ff */
[----:B------:R-:W-:-:S02]  /*2610*/  SHF.L.U64.HI R161, R166, R161, c[0x0][0x23c] ;  /* 0x00008f00a6a17619 */ /* 0x000fc400000102a1 */
[----:B-----5:R-:W-:Y:S01]  /*2620*/  SHF.R.S32.HI R31, RZ, 0x1f, R136 ;  /* 0x0000001fff1f7819 */ /* 0x020fe20000011488 */
[----:B-1----:R-:W-:-:S04]  /*2630*/  IMAD.WIDE.U32 R4, R129, c[0x0][0x238], R250 ;  /* 0x00008e0081047a25 */ /* 0x002fc800078e00fa */
[----:B------:R-:W-:Y:S01]  /*2640*/  IMAD.IADD R3, R5, 0x1, R3 ;  /* 0x0000000105037824 */ /* 0x000fe200078e0203 */
[----:B------:R-:W-:Y:S01]  /*2650*/  MOV R2, R4 ;  /* 0x0000000400027202 */ /* 0x000fe20000000f00 */
[----:B------:R-:W-:Y:S02]  /*2660*/  IMAD R5, R32, -0x30, R0 ;  /* 0xffffffd020057824 */ /* 0x000fe400078e0200 */
[----:B------:R-:W-:Y:S02]  /*2670*/  IMAD R4, R13, c[0x0][0x248], RZ ;  /* 0x000092000d047a24 */ /* 0x000fe400078e02ff */
[----:B------:R-:W-:Y:S01]  /*2680*/  IMAD.WIDE.U32 R2, R16, c[0x0][0x240], R2 ;  /* 0x0000900010027a25 */ /* 0x000fe200078e0002 */
[----:B------:R-:W-:-:S03]  /*2690*/  IMNMX R5, R5, 0x30, PT ;  /* 0x0000003005057817 */ /* 0x000fc60003800200 */
[----:B------:R-:W-:Y:S02]  /*26a0*/  IMAD R3, R16, c[0x0][0x244], R3 ;  /* 0x0000910010037a24 */ /* 0x000fe400078e0203 */
[----:B------:R-:W-:Y:S02]  /*26b0*/  IMAD.IADD R6, R5, 0x1, -R243 ;  /* 0x0000000105067824 */ /* 0x000fe400078e0af3 */
[C---:B------:R-:W-:Y:S02]  /*26c0*/  IMAD R4, R14.reuse, c[0x0][0x24c], R4 ;  /* 0x000093000e047a24 */ /* 0x040fe400078e0204 */
[----:B------:R-:W-:Y:S01]  /*26d0*/  IMAD.WIDE.U32 R98, R14, c[0x0][0x248], R2 ;  /* 0x000092000e627a25 */ /* 0x000fe200078e0002 */
[----:B------:R-:W-:Y:S02]  /*26e0*/  ISETP.GE.AND P1, PT, R6, 0x1, PT ;  /* 0x000000010600780c */ /* 0x000fe40003f26270 */
[----:B------:R-:W-:Y:S01]  /*26f0*/  SHF.R.S32.HI R3, RZ, 0x1f, R32 ;  /* 0x0000001fff037819 */ /* 0x000fe20000011420 */
[----:B------:R-:W-:Y:S01]  /*2700*/  IMAD R2, R162, R32, RZ ;  /* 0x00000020a2027224 */ /* 0x000fe200078e02ff */
[----:B------:R-:W-:Y:S01]  /*2710*/  IADD3 R89, R99, R4, RZ ;  /* 0x0000000463597210 */ /* 0x000fe20007ffe0ff */
[----:B------:R-:W-:Y:S01]  /*2720*/  IMAD.MOV.U32 R88, RZ, RZ, R98 ;  /* 0x000000ffff587224 */ /* 0x000fe200078e0062 */
[----:B------:R-:W-:Y:S01]  /*2730*/  ISETP.GT.AND P0, PT, R6, 0x20, PT ;  /* 0x000000200600780c */ /* 0x000fe20003f04270 */
[----:B------:R-:W-:-:S02]  /*2740*/  IMAD R2, R3, R144, R2 ;  /* 0x0000009003027224 */ /* 0x000fc400078e0202 */
[----:B------:R-:W-:-:S04]  /*2750*/  IMAD.WIDE.U32 R4, R32, R144, R88 ;  /* 0x0000009020047225 */ /* 0x000fc800078e0058 */
[----:B------:R-:W-:Y:S01]  /*2760*/  @P1 SHF.L.U32 R6, R241, 0x1, RZ ;  /* 0x00000001f1061819 */ /* 0x000fe200000006ff */
[----:B------:R-:W-:Y:S01]  /*2770*/  IMAD.SHL.U32 R166, R166, 0x20, RZ ;  /* 0x00000020a6a67824 */ /* 0x000fe200078e00ff */
[----:B------:R-:W-:Y:S01]  /*2780*/  IADD3 R7, R5, R2, RZ ;  /* 0x0000000205077210 */ /* 0x000fe20007ffe0ff */
[----:B------:R-:W-:Y:S01]  /*2790*/  IMAD R5, R12, c[0x0][0x1e0], RZ ;  /* 0x000078000c057a24 */ /* 0x000fe200078e02ff */
[----:B------:R-:W-:-:S03]  /*27a0*/  @P1 LEA R2, P2, R4, c[0x0][0x220], 0x1 ;  /* 0x0000880004021a11 */ /* 0x000fc600078408ff */
[----:B------:R-:W-:Y:S01]  /*27b0*/  IMAD R5, R10, c[0x0][0x1e4], R5 ;  /* 0x000079000a057a24 */ /* 0x000fe200078e0205 */
[----:B------:R-:W-:Y:S02]  /*27c0*/  @P1 LEA.HI.X R3, R4, c[0x0][0x224], R7, 0x1, P2 ;  /* 0x0000890004031a11 */ /* 0x000fe400010f0c07 */
[----:B------:R-:W-:-:S03]  /*27d0*/  ISETP.NE.AND P2, PT, R15, RZ, PT ;  /* 0x000000ff0f00720c */ /* 0x000fc60003f45270 */
[----:B------:R-:W-:Y:S01]  /*27e0*/  @!PT LDS RZ, [RZ] ;  /* 0x00000000fffff984 */ /* 0x000fe20000000800 */
[----:B------:R-:W-:Y:S01]  /*27f0*/  @!PT LDS RZ, [RZ] ;  /* 0x00000000fffff984 */ /* 0x000fe20000000800 */
[----:B------:R-:W-:Y:S01]  /*2800*/  @!PT LDS RZ, [RZ] ;  /* 0x00000000fffff984 */ /* 0x000fe20000000800 */
[----:B------:R1:W-:Y:S04]  /*2810*/  @P1 LDGSTS.E.BYPASS.LTC128B.128 [R6+0x3c80], [R2.64], !P6 ;  /* 0x03c8000002061fae */ /* 0x0003e8000f101d46 */
[----:B------:R1:W-:Y:S01]  /*2820*/  @P1 LDGSTS.E.BYPASS.LTC128B.128 [R6+0x4880], [R2.64+0x40], !P5 ;  /* 0x0488004002061fae */ /* 0x0003e2000e901d46 */
[----:B--2---:R-:W-:Y:S01]  /*2830*/  ISETP.GE.AND P4, PT, R8, c[0x0][0x1d4], PT ;  /* 0x0000750008007a0c */ /* 0x004fe20003f86270 */
[----:B------:R-:W-:-:S04]  /*2840*/  IMAD.WIDE.U32 R8, R10, c[0x0][0x1e0], RZ ;  /* 0x000078000a087a25 */ /* 0x000fc800078e00ff */
[----:B------:R-:W-:-:S08]  /*2850*/  IMAD.IADD R5, R9, 0x1, R5 ;  /* 0x0000000109057824 */ /* 0x000fd000078e0205 */
[----:B------:R1:W-:Y:S02]  /*2860*/  @P1 LDGSTS.E.BYPASS.LTC128B.128 [R6+0x5480], [R2.64+0x80], !P4 ;  /* 0x0548008002061fae */ /* 0x0003e4000e101d46 */
[----:B-1----:R-:W-:Y:S02]  /*2870*/  @P0 IADD3 R3, P1, R166, R4, RZ ;  /* 0x00000004a6030210 */ /* 0x002fe40007f3e0ff */
[----:B------:R-:W-:Y:S02]  /*2880*/  @P0 SHF.L.U32 R6, R241, 0x1, RZ ;  /* 0x00000001f1060819 */ /* 0x000fe400000006ff */
[----:B------:R-:W-:Y:S01]  /*2890*/  MOV R4, R8 ;  /* 0x0000000800047202 */ /* 0x000fe20000000f00 */
[----:B------:R-:W-:Y:S01]  /*28a0*/  @P0 IMAD.X R7, R7, 0x1, R161, P1 ;  /* 0x0000000107070824 */ /* 0x000fe200008e06a1 */
[----:B------:R-:W-:-:S03]  /*28b0*/  @P0 LEA R2, P1, R3, c[0x0][0x220], 0x1 ;  /* 0x0000880003020a11 */ /* 0x000fc600078208ff */
[C---:B------:R-:W-:Y:S01]  /*28c0*/  IMAD.WIDE.U32 R4, R16.reuse, c[0x0][0x1e8], R4 ;  /* 0x00007a0010047a25 */ /* 0x040fe200078e0004 */
[----:B------:R-:W-:Y:S02]  /*28d0*/  @P0 LEA.HI.X R3, R3, c[0x0][0x224], R7, 0x1, P1 ;  /* 0x0000890003030a11 */ /* 0x000fe400008f0c07 */
[----:B---3--:R-:W-:Y:S01]  /*28e0*/  @P3 SHF.R.S32.HI R7, RZ, 0x1f, R11 ;  /* 0x0000001fff073819 */ /* 0x008fe2000001140b */
[----:B------:R-:W-:Y:S01]  /*28f0*/  @!P3 IMAD.MOV.U32 R11, RZ, RZ, R17 ;  /* 0x000000ffff0bb224 */ /* 0x000fe200078e0011 */
[----:B------:R-:W-:Y:S01]  /*2900*/  @!P3 MOV R7, R18 ;  /* 0x000000120007b202 */ /* 0x000fe20000000f00 */
[----:B------:R1:W-:Y:S01]  /*2910*/  @P0 LDGSTS.E.BYPASS.LTC128B.128 [R6+0x4480], [R2.64], !P6 ;  /* 0x0448000002060fae */ /* 0x0003e2000f101d46 */
[----:B------:R-:W-:Y:S01]  /*2920*/  IMAD R5, R16, c[0x0][0x1ec], R5 ;  /* 0x00007b0010057a24 */ /* 0x000fe200078e0205 */
[----:B------:R-:W-:Y:S02]  /*2930*/  ISETP.GE.AND P1, PT, R26, c[0x0][0x27c], PT ;  /* 0x00009f001a007a0c */ /* 0x000fe40003f26270 */
[----:B------:R1:W-:Y:S01]  /*2940*/  @P0 LDGSTS.E.BYPASS.LTC128B.128 [R6+0x5080], [R2.64+0x40], !P5 ;  /* 0x0508004002060fae */ /* 0x0003e2000e901d46 */
[----:B------:R-:W-:-:S02]  /*2950*/  SEL R25, R7, RZ, !P2 ;  /* 0x000000ff07197207 */ /* 0x000fc40005000000 */
[----:B------:R-:W-:Y:S01]  /*2960*/  SEL R18, R11, RZ, !P2 ;  /* 0x000000ff0b127207 */ /* 0x000fe20005000000 */
[----:B------:R1:W-:Y:S01]  /*2970*/  @P0 LDGSTS.E.BYPASS.LTC128B.128 [R6+0x5c80], [R2.64+0x80], !P4 ;  /* 0x05c8008002060fae */ /* 0x0003e2000e101d46 */
[----:B------:R-:W-:Y:S02]  /*2980*/  ISETP.GE.AND P0, PT, R100, c[0x0][0x27c], PT ;  /* 0x00009f0064007a0c */ /* 0x000fe40003f06270 */
[----:B------:R-:W-:Y:S01]  /*2990*/  ISETP.GE.AND P2, PT, R27, c[0x0][0x27c], PT ;  /* 0x00009f001b007a0c */ /* 0x000fe20003f46270 */
[----:B------:R-:W-:Y:S01]  /*29a0*/  IMAD.WIDE.U32 R78, R18, c[0x0][0x1f0], R4 ;  /* 0x00007c00124e7a25 */ /* 0x000fe200078e0004 */
[----:B------:R-:W0:Y:S01]  /*29b0*/  LDGDEPBAR ;  /* 0x00000000000079af */ /* 0x000e220000000000 */
[----:B------:R-:W-:Y:S01]  /*29c0*/  WARPSYNC 0xffffffff ;  /* 0xffffffff00007948 */ /* 0x000fe20003800000 */
[----:B------:R-:W-:Y:S02]  /*29d0*/  SHF.L.U32 R7, R167, 0x1, RZ ;  /* 0x00000001a7077819 */ /* 0x000fe400000006ff */
[----:B-1----:R-:W-:Y:S01]  /*29e0*/  SHF.R.S32.HI R6, RZ, 0x1f, R242 ;  /* 0x0000001fff067819 */ /* 0x002fe200000114f2 */
[----:B------:R-:W-:-:S04]  /*29f0*/  IMAD R3, R25, c[0x0][0x1f0], RZ ;  /* 0x00007c0019037a24 */ /* 0x000fc800078e02ff */
[----:B------:R-:W-:Y:S02]  /*2a00*/  IMAD R2, R6, c[0x0][0x1e0], RZ ;  /* 0x0000780006027a24 */ /* 0x000fe400078e02ff */
[----:B------:R-:W-:Y:S02]  /*2a10*/  IMAD R3, R18, c[0x0][0x1f4], R3 ;  /* 0x00007d0012037a24 */ /* 0x000fe400078e0203 */
[----:B------:R-:W-:-:S03]  /*2a20*/  IMAD R2, R242, c[0x0][0x1e4], R2 ;  /* 0x00007900f2027a24 */ /* 0x000fc600078e0202 */
[----:B------:R-:W-:Y:S01]  /*2a30*/  IADD3 R80, R79, R3, RZ ;  /* 0x000000034f507210 */ /* 0x000fe20007ffe0ff */
[----:B------:R-:W-:Y:S02]  /*2a40*/  IMAD.IADD R131, R165, 0x1, R2 ;  /* 0x00000001a5837824 */ /* 0x000fe400078e0202 */
[----:B------:R-:W2:Y:S01]  /*2a50*/  LDL R37, [R1+0x44] ;  /* 0x0000440001257983 */ /* 0x000ea20000100800 */
[----:B------:R-:W-:Y:S01]  /*2a60*/  IMAD.WIDE.U32 R2, R16, c[0x0][0x260], R250 ;  /* 0x0000980010027a25 */ /* 0x000fe200078e00fa */
[----:B------:R-:W-:Y:S02]  /*2a70*/  IADD3 R134, P3, R242, R10, RZ ;  /* 0x0000000af2867210 */ /* 0x000fe40007f7e0ff */
[----:B------:R-:W3:Y:S01]  /*2a80*/  LDL R36, [R1+0x4c] ;  /* 0x00004c0001247983 */ /* 0x000ee20000100800 */
[----:B------:R-:W-:Y:S01]  /*2a90*/  IMAD R3, R16, c[0x0][0x264], R3 ;  /* 0x0000990010037a24 */ /* 0x000fe200078e0203 */
[C---:B------:R-:W-:Y:S01]  /*2aa0*/  IADD3 R21, -R7.reuse, c[0x0][0x1d4], RZ ;  /* 0x0000750007157a10 */ /* 0x040fe20007ffe1ff */
[----:B------:R-:W-:Y:S01]  /*2ab0*/  IMAD R9, R6, c[0x0][0x290], RZ ;  /* 0x0000a40006097a24 */ /* 0x000fe200078e02ff */
[----:B------:R-:W4:Y:S01]  /*2ac0*/  LDL R35, [R1+0x48] ;  /* 0x0000480001237983 */ /* 0x000f220000100800 */
[----:B------:R-:W-:Y:S01]  /*2ad0*/  IMAD.WIDE.U32 R82, R14, c[0x0][0x268], R2 ;  /* 0x00009a000e527a25 */ /* 0x000fe200078e0002 */
[----:B------:R-:W-:-:S02]  /*2ae0*/  SEL R19, R7, R21, !P0 ;  /* 0x0000001507137207 */ /* 0x000fc40004000000 */
[CC--:B------:R-:W-:Y:S01]  /*2af0*/  SEL R20, R7.reuse, R21.reuse, !P1 ;  /* 0x0000001507147207 */ /* 0x0c0fe20004800000 */
[----:B------:R-:W-:Y:S01]  /*2b00*/  IMAD R2, R6, c[0x0][0x280], RZ ;  /* 0x0000a00006027a24 */ /* 0x000fe200078e02ff */
[----:B------:R-:W-:Y:S01]  /*2b10*/  SEL R21, R7, R21, !P2 ;  /* 0x0000001507157207 */ /* 0x000fe20005000000 */
[----:B------:R-:W-:Y:S01]  /*2b20*/  IMAD R4, R13, c[0x0][0x268], RZ ;  /* 0x00009a000d047a24 */ /* 0x000fe200078e02ff */
[----:B------:R-:W-:Y:S01]  /*2b30*/  SEL R13, RZ, c[0x0][0x27c], !P0 ;  /* 0x00009f00ff0d7a07 */ /* 0x000fe20004000000 */
[----:B------:R-:W-:Y:S02]  /*2b40*/  IMAD R8, R242, c[0x0][0x284], R2 ;  /* 0x0000a100f2087a24 */ /* 0x000fe400078e0202 */
[----:B------:R-:W-:-:S04]  /*2b50*/  IMAD.WIDE.U32 R2, R16, c[0x0][0x210], R100 ;  /* 0x0000840010027a25 */ /* 0x000fc800078e0064 */
[----:B------:R-:W-:Y:S01]  /*2b60*/  IMAD.X R133, R12, 0x1, R6, P3 ;  /* 0x000000010c857824 */ /* 0x000fe200018e0606 */
[----:B------:R-:W-:Y:S01]  /*2b70*/  ULDC.U8 UR4, c[0x0][0x298] ;  /* 0x0000a60000047ab9 */ /* 0x000fe20000000000 */
[----:B------:R-:W-:Y:S01]  /*2b80*/  IMAD R11, R16, c[0x0][0x214], R3 ;  /* 0x00008500100b7a24 */ /* 0x000fe200078e0203 */
[----:B------:R-:W-:Y:S01]  /*2b90*/  ISETP.GE.AND P3, PT, R167, 0x1, PT ;  /* 0x00000001a700780c */ /* 0x000fe20003f66270 */
[----:B------:R-:W-:-:S04]  /*2ba0*/  IMAD.WIDE.U32 R6, R242, c[0x0][0x290], R106 ;  /* 0x0000a400f2067a25 */ /* 0x000fc800078e006a */
[C---:B------:R-:W-:Y:S02]  /*2bb0*/  IMAD R12, R242.reuse, c[0x0][0x294], R9 ;  /* 0x0000a500f20c7a24 */ /* 0x040fe400078e0209 */
[----:B------:R-:W-:-:S04]  /*2bc0*/  IMAD.WIDE.U32 R16, R242, c[0x0][0x290], R100 ;  /* 0x0000a400f2107a25 */ /* 0x000fc800078e0064 */
[----:B------:R-:W-:Y:S02]  /*2bd0*/  IMAD R34, R14, c[0x0][0x26c], R4 ;  /* 0x00009b000e227a24 */ /* 0x000fe400078e0204 */
[----:B------:R-:W-:-:S04]  /*2be0*/  IMAD.WIDE.U32 R4, R242, c[0x0][0x280], R106 ;  /* 0x0000a000f2047a25 */ /* 0x000fc800078e006a */
[----:B------:R-:W-:-:S04]  /*2bf0*/  IMAD.WIDE.U32 R14, R242, c[0x0][0x280], R100 ;  /* 0x0000a000f20e7a25 */ /* 0x000fc800078e0064 */
[----:B------:R-:W-:Y:S02]  /*2c00*/  IMAD.IADD R7, R7, 0x1, R12 ;  /* 0x0000000107077824 */ /* 0x000fe400078e020c */
[----:B------:R-:W-:Y:S01]  /*2c10*/  IMAD.IADD R3, R12, 0x1, R17 ;  /* 0x000000010c037824 */ /* 0x000fe200078e0211 */
[----:B------:R-:W-:Y:S01]  /*2c20*/  IADD3 R12, R100, R13, RZ ;  /* 0x0000000d640c7210 */ /* 0x000fe20007ffe0ff */
[----:B------:R-:W-:Y:S01]  /*2c30*/  IMAD.IADD R9, R5, 0x1, R8 ;  /* 0x0000000105097824 */ /* 0x000fe200078e0208 */
[----:B------:R-:W-:Y:S01]  /*2c40*/  SEL R13, RZ, c[0x0][0x27c], !P1 ;  /* 0x00009f00ff0d7a07 */ /* 0x000fe20004800000 */
[----:B------:R-:W-:Y:S02]  /*2c50*/  IMAD.IADD R5, R8, 0x1, R15 ;  /* 0x0000000108057824 */ /* 0x000fe400078e020f */
[----:B------:R-:W-:Y:S02]  /*2c60*/  IMAD.MOV.U32 R10, RZ, RZ, R2 ;  /* 0x000000ffff0a7224 */ /* 0x000fe400078e0002 */
[----:B------:R-:W-:-:S02]  /*2c70*/  IMAD.MOV.U32 R8, RZ, RZ, R4 ;  /* 0x000000ffff087224 */ /* 0x000fc400078e0004 */
[----:B------:R-:W-:Y:S01]  /*2c80*/  IMAD.MOV.U32 R4, RZ, RZ, R14 ;  /* 0x000000ffff047224 */ /* 0x000fe200078e000e */
[----:B------:R-:W-:Y:S01]  /*2c90*/  SHF.R.S32.HI R14, RZ, 0x1f, R12 ;  /* 0x0000001fff0e7819 */ /* 0x000fe2000001140c */
[----:B------:R-:W-:Y:S01]  /*2ca0*/  IMAD.MOV.U32 R2, RZ, RZ, R16 ;  /* 0x000000ffff027224 */ /* 0x000fe200078e0010 */
[----:B------:R-:W-:Y:S01]  /*2cb0*/  SEL R16, RZ, c[0x0][0x27c], !P2 ;  /* 0x00009f00ff107a07 */ /* 0x000fe20005000000 */
[----:B------:R-:W-:Y:S01]  /*2cc0*/  IMAD.IADD R13, R26, 0x1, R13 ;  /* 0x000000011a0d7824 */ /* 0x000fe200078e020d */
[CC--:B------:R-:W-:Y:S02]  /*2cd0*/  LEA.HI R15, R14.reuse, R12.reuse, RZ, 0x3 ;  /* 0x0000000c0e0f7211 */ /* 0x0c0fe400078f18ff */
[----:B------:R-:W-:Y:S01]  /*2ce0*/  LEA.HI R23, R14, R12, RZ, 0x5 ;  /* 0x0000000c0e177211 */ /* 0x000fe200078f28ff */
[----:B------:R-:W-:Y:S01]  /*2cf0*/  IMAD.IADD R12, R27, 0x1, R16 ;  /* 0x000000011b0c7824 */ /* 0x000fe200078e0210 */
[----:B------:R-:W-:Y:S02]  /*2d00*/  SHF.R.S32.HI R16, RZ, 0x1f, R13 ;  /* 0x0000001fff107819 */ /* 0x000fe4000001140d */
[----:B------:R-:W-:-:S02]  /*2d10*/  SHF.R.S32.HI R17, RZ, 0x1f, R19 ;  /* 0x0000001fff117819 */ /* 0x000fc40000011413 */
[CC--:B------:R-:W-:Y:S02]  /*2d20*/  LEA.HI R14, R16.reuse, R13.reuse, RZ, 0x3 ;  /* 0x0000000d100e7211 */ /* 0x0c0fe400078f18ff */
[----:B------:R-:W-:Y:S02]  /*2d30*/  LEA.HI R22, R16, R13, RZ, 0x5 ;  /* 0x0000000d10167211 */ /* 0x000fe400078f28ff */
[----:B------:R-:W-:Y:S02]  /*2d40*/  LEA.HI R30, R17, R19, RZ, 0x4 ;  /* 0x00000013111e7211 */ /* 0x000fe400078f20ff */
[----:B------:R-:W-:Y:S02]  /*2d50*/  SHF.R.S32.HI R16, RZ, 0x1f, R21 ;  /* 0x0000001fff107819 */ /* 0x000fe40000011415 */
[----:B------:R-:W-:Y:S02]  /*2d60*/  SHF.R.S32.HI R17, RZ, 0x1f, R12 ;  /* 0x0000001fff117819 */ /* 0x000fe4000001140c */
[----:B------:R-:W-:-:S02]  /*2d70*/  SHF.R.S32.HI R19, RZ, 0x1f, R20 ;  /* 0x0000001fff137819 */ /* 0x000fc40000011414 */
[----:B------:R-:W-:Y:S02]  /*2d80*/  LEA.HI R24, R16, R21, RZ, 0x4 ;  /* 0x0000001510187211 */ /* 0x000fe400078f20ff */
[CC--:B------:R-:W-:Y:S02]  /*2d90*/  LEA.HI R13, R17.reuse, R12.reuse, RZ, 0x3 ;  /* 0x0000000c110d7211 */ /* 0x0c0fe400078f18ff */
[----:B------:R-:W-:Y:S02]  /*2da0*/  LEA.HI R28, R17, R12, RZ, 0x5 ;  /* 0x0000000c111c7211 */ /* 0x000fe400078f28ff */
[----:B------:R-:W-:Y:S02]  /*2db0*/  SHF.R.S32.HI R16, RZ, 0x5, R23 ;  /* 0x00000005ff107819 */ /* 0x000fe40000011417 */
[----:B------:R-:W-:Y:S02]  /*2dc0*/  SHF.R.S32.HI R12, RZ, 0x5, R22 ;  /* 0x00000005ff0c7819 */ /* 0x000fe40000011416 */
[----:B------:R-:W-:Y:S01]  /*2dd0*/  LEA.HI R29, R19, R20, RZ, 0x4 ;  /* 0x00000014131d7211 */ /* 0x000fe200078f20ff */
[----:B------:R-:W-:-:S02]  /*2de0*/  IMAD R21, R25, c[0x0][0x218], RZ ;  /* 0x0000860019157a24 */ /* 0x000fc400078e02ff */
[C---:B------:R-:W-:Y:S01]  /*2df0*/  IMAD.WIDE.U32 R102, R18.reuse, c[0x0][0x218], R10 ;  /* 0x0000860012667a25 */ /* 0x040fe200078e000a */
[----:B------:R-:W-:Y:S02]  /*2e00*/  SHF.R.S32.HI R10, RZ, 0x4, R30 ;  /* 0x00000004ff0a7819 */ /* 0x000fe4000001141e */
[----:B------:R-:W-:Y:S01]  /*2e10*/  SHF.R.S32.HI R11, RZ, 0x4, R29 ;  /* 0x00000004ff0b7819 */ /* 0x000fe2000001141d */
[----:B------:R-:W-:Y:S01]  /*2e20*/  IMAD R23, R18, c[0x0][0x21c], R21 ;  /* 0x0000870012177a24 */ /* 0x000fe200078e0215 */
[----:B------:R-:W-:Y:S02]  /*2e30*/  SHF.R.S32.HI R18, RZ, 0x5, R28 ;  /* 0x00000005ff127819 */ /* 0x000fe4000001141c */
[----:B------:R-:W-:-:S05]  /*2e40*/  LEA.HI.SX32 R11, R14, R11, 0x1d ;  /* 0x0000000b0e0b7211 */ /* 0x000fca00078feaff */
[----:B------:R-:W-:Y:S01]  /*2e50*/  IMAD.SHL.U32 R84, R11, 0x8, RZ ;  /* 0x000000080b547824 */ /* 0x000fe200078e00ff */
[----:B------:R-:W-:Y:S01]  /*2e60*/  IADD3 R128, P1, P0, R78, R164, R100 ;  /* 0x000000a44e807210 */ /* 0x000fe2000783e064 */
[C---:B------:R-:W-:Y:S01]  /*2e70*/  IMAD R150, R138.reuse, c[0x0][0x1e4], RZ ;  /* 0x000079008a967a24 */ /* 0x040fe200078e02ff */
[----:B------:R-:W-:Y:S01]  /*2e80*/  ISETP.NE.AND P2, PT, RZ, UR4, PT ;  /* 0x00000004ff007c0c */ /* 0x000fe2000bf45270 */
[C---:B------:R-:W-:Y:S01]  /*2e90*/  IMAD R151, R138.reuse, c[0x0][0x284], RZ ;  /* 0x0000a1008a977a24 */ /* 0x040fe200078e02ff */
[----:B------:R-:W-:Y:S01]  /*2ea0*/  LOP3.LUT R108, R15, 0xfffffff8, RZ, 0xc0, !PT ;  /* 0xfffffff80f6c7812 */ /* 0x000fe200078ec0ff */
[----:B------:R-:W-:Y:S01]  /*2eb0*/  IMAD R160, R138, c[0x0][0x294], RZ ;  /* 0x0000a5008aa07a24 */ /* 0x000fe200078e02ff */
[----:B------:R-:W-:Y:S01]  /*2ec0*/  LOP3.LUT R105, R14, 0xfffffff8, RZ, 0xc0, !PT ;  /* 0xfffffff80e697812 */ /* 0x000fe200078ec0ff */
[----:B------:R-:W-:Y:S01]  /*2ed0*/  IMAD.WIDE.U32 R142, R138, c[0x0][0x1e0], RZ ;  /* 0x000078008a8e7a25 */ /* 0x000fe200078e00ff */
[----:B------:R-:W-:-:S03]  /*2ee0*/  LOP3.LUT R104, R13, 0xfffffff8, RZ, 0xc0, !PT ;  /* 0xfffffff80d687812 */ /* 0x000fc600078ec0ff */
[----:B------:R-:W-:-:S04]  /*2ef0*/  IMAD.WIDE.U32 R140, R138, c[0x0][0x280], RZ ;  /* 0x0000a0008a8c7a25 */ /* 0x000fc800078e00ff */
[----:B------:R-:W-:-:S04]  /*2f00*/  IMAD.WIDE.U32 R138, R138, c[0x0][0x290], RZ ;  /* 0x0000a4008a8a7a25 */ /* 0x000fc800078e00ff */
[----:B------:R-:W-:-:S04]  /*2f10*/  IMAD.WIDE.U32 R96, R136, c[0x0][0x280], R8 ;  /* 0x0000a00088607a25 */ /* 0x000fc800078e0008 */
[----:B------:R-:W-:-:S04]  /*2f20*/  IMAD.WIDE.U32 R94, R136, c[0x0][0x290], R6 ;  /* 0x0000a400885e7a25 */ /* 0x000fc800078e0006 */
[----:B------:R-:W-:-:S04]  /*2f30*/  IMAD.WIDE.U32 R92, R136, c[0x0][0x280], R4 ;  /* 0x0000a000885c7a25 */ /* 0x000fc800078e0004 */
[----:B------:R-:W-:Y:S01]  /*2f40*/  IMAD.WIDE.U32 R90, R136, c[0x0][0x290], R2 ;  /* 0x0000a400885a7a25 */ /* 0x000fe200078e0002 */
[----:B------:R-:W-:Y:S02]  /*2f50*/  P2R R127, PR, RZ, 0x4 ;  /* 0x00000004ff7f7803 */ /* 0x000fe40000000000 */
[----:B------:R-:W-:Y:S01]  /*2f60*/  IADD3.X R126, R80, R131, R101, P1, P0 ;  /* 0x00000083507e7210 */ /* 0x000fe20000fe0465 */
[----:B------:R-:W-:Y:S01]  /*2f70*/  IMAD.IADD R150, R143, 0x1, R150 ;  /* 0x000000018f967824 */ /* 0x000fe200078e0296 */
[----:B------:R-:W-:Y:S01]  /*2f80*/  IADD3 R125, R103, R23, RZ ;  /* 0x00000017677d7210 */ /* 0x000fe20007ffe0ff */
[----:B------:R-:W-:Y:S01]  /*2f90*/  IMAD.IADD R151, R141, 0x1, R151 ;  /* 0x000000018d977824 */ /* 0x000fe200078e0297 */
[----:B------:R-:W-:Y:S01]  /*2fa0*/  SHF.R.S32.HI R119, RZ, 0x1f, R108 ;  /* 0x0000001fff777819 */ /* 0x000fe2000001146c */
[----:B------:R-:W-:Y:S01]  /*2fb0*/  IMAD.IADD R160, R139, 0x1, R160 ;  /* 0x000000018ba07824 */ /* 0x000fe200078e02a0 */
[----:B------:R-:W-:Y:S01]  /*2fc0*/  SHF.R.S32.HI R118, RZ, 0x1f, R105 ;  /* 0x0000001fff767819 */ /* 0x000fe20000011469 */
[----:B------:R-:W-:Y:S01]  /*2fd0*/  IMAD.IADD R87, R83, 0x1, R34 ;  /* 0x0000000153577824 */ /* 0x000fe200078e0222 */
[----:B------:R-:W-:-:S02]  /*2fe0*/  SHF.R.S32.HI R117, RZ, 0x1f, R104 ;  /* 0x0000001fff757819 */ /* 0x000fc40000011468 */
[----:B------:R-:W-:Y:S02]  /*2ff0*/  SHF.R.S32.HI R113, RZ, 0x1f, R84 ;  /* 0x0000001fff717819 */ /* 0x000fe40000011454 */
[C---:B--2---:R-:W-:Y:S01]  /*3000*/  LOP3.LUT R19, R37.reuse, 0x18, R14, 0xf8, !PT ;  /* 0x0000001825137812 */ /* 0x044fe200078ef80e */
[--C-:B---3--:R-:W-:Y:S02]  /*3010*/  IMAD R20, R16, 0x600, R36.reuse ;  /* 0x0000060010147824 */ /* 0x108fe400078e0224 */
[----:B------:R-:W-:Y:S01]  /*3020*/  IMAD R16, R12, 0x600, R36 ;  /* 0x000006000c107824 */ /* 0x000fe200078e0224 */
[----:B------:R-:W-:Y:S02]  /*3030*/  LOP3.LUT R17, R37, 0x18, R15, 0xf8, !PT ;  /* 0x0000001825117812 */ /* 0x000fe400078ef80f */
[-C--:B----4-:R-:W-:Y:S02]  /*3040*/  LOP3.LUT R12, R19, R35.reuse, RZ, 0x3c, !PT ;  /* 0x00000023130c7212 */ /* 0x090fe400078e3cff */
[----:B------:R-:W-:-:S02]  /*3050*/  LOP3.LUT R17, R17, R35, RZ, 0x3c, !PT ;  /* 0x0000002311117212 */ /* 0x000fc400078e3cff */
[----:B------:R-:W-:Y:S02]  /*3060*/  IADD3 R25, R16, R12, RZ ;  /* 0x0000000c10197210 */ /* 0x000fe40007ffe0ff */
[----:B------:R-:W-:Y:S02]  /*3070*/  SHF.R.S32.HI R16, RZ, 0x4, R24 ;  /* 0x00000004ff107819 */ /* 0x000fe40000011418 */
[----:B------:R-:W-:Y:S01]  /*3080*/  LEA.HI.SX32 R12, R15, R10, 0x1d ;  /* 0x0000000a0f0c7211 */ /* 0x000fe200078feaff */
[----:B------:R-:W-:Y:S01]  /*3090*/  IMAD.IADD R33, R20, 0x1, R17 ;  /* 0x0000000114217824 */ /* 0x000fe200078e0211 */
[----:B------:R-:W-:Y:S01]  /*30a0*/  LEA.HI.SX32 R10, R13, R16, 0x1d ;  /* 0x000000100d0a7211 */ /* 0x000fe200078feaff */
[----:B------:R-:W-:Y:S01]  /*30b0*/  IMAD R22, R18, 0x600, R36 ;  /* 0x0000060012167824 */ /* 0x000fe200078e0224 */
[----:B------:R-:W-:Y:S02]  /*30c0*/  SHF.R.S32.HI R17, RZ, 0x1f, R12 ;  /* 0x0000001fff117819 */ /* 0x000fe4000001140c */
[----:B------:R-:W-:-:S02]  /*30d0*/  SHF.R.S32.HI R16, RZ, 0x1f, R11 ;  /* 0x0000001fff107819 */ /* 0x000fc4000001140b */
[----:B------:R-:W-:Y:S01]  /*30e0*/  SHF.R.S32.HI R18, RZ, 0x1f, R10 ;  /* 0x0000001fff127819 */ /* 0x000fe2000001140a */
[----:B------:R-:W-:Y:S01]  /*30f0*/  IMAD.SHL.U32 R85, R12, 0x8, RZ ;  /* 0x000000080c557824 */ /* 0x000fe200078e00ff */
[----:B------:R-:W-:Y:S02]  /*3100*/  LEA.HI R19, R17, R12, RZ, 0x2 ;  /* 0x0000000c11137211 */ /* 0x000fe400078f10ff */
[----:B------:R-:W-:Y:S01]  /*3110*/  LEA.HI R17, R16, R11, RZ, 0x2 ;  /* 0x0000000b10117211 */ /* 0x000fe200078f10ff */
[----:B------:R-:W-:Y:S01]  /*3120*/  IMAD.SHL.U32 R86, R10, 0x8, RZ ;  /* 0x000000080a567824 */ /* 0x000fe200078e00ff */
[----:B------:R-:W-:Y:S02]  /*3130*/  LEA.HI R11, R18, R10, RZ, 0x2 ;  /* 0x0000000a120b7211 */ /* 0x000fe400078f10ff */
[C---:B------:R-:W-:Y:S02]  /*3140*/  LOP3.LUT R20, R37.reuse, 0x18, R13, 0xf8, !PT ;  /* 0x0000001825147812 */ /* 0x040fe400078ef80d */
[----:B------:R-:W-:-:S02]  /*3150*/  LOP3.LUT R16, R37, 0x18, R85, 0xf8, !PT ;  /* 0x0000001825107812 */ /* 0x000fc400078ef855 */
[----:B------:R-:W-:Y:S02]  /*3160*/  SHF.R.S32.HI R17, RZ, 0x2, R17 ;  /* 0x00000002ff117819 */ /* 0x000fe40000011411 */
[----:B------:R-:W-:Y:S02]  /*3170*/  SHF.R.S32.HI R10, RZ, 0x2, R11 ;  /* 0x00000002ff0a7819 */ /* 0x000fe4000001140b */
[-C--:B------:R-:W-:Y:S02]  /*3180*/  LOP3.LUT R21, R20, R35.reuse, RZ, 0x3c, !PT ;  /* 0x0000002314157212 */ /* 0x080fe400078e3cff */
[C---:B------:R-:W-:Y:S02]  /*3190*/  LOP3.LUT R12, R37.reuse, 0x18, R84, 0xf8, !PT ;  /* 0x00000018250c7812 */ /* 0x040fe400078ef854 */
[----:B------:R-:W-:Y:S02]  /*31a0*/  LOP3.LUT R20, R37, 0x18, R86, 0xf8, !PT ;  /* 0x0000001825147812 */ /* 0x000fe400078ef856 */
[----:B------:R-:W-:Y:S01]  /*31b0*/  SHF.R.S32.HI R18, RZ, 0x2, R19 ;  /* 0x00000002ff127819 */ /* 0x000fe20000011413 */
[--C-:B------:R-:W-:Y:S01]  /*31c0*/  IMAD R11, R10, 0x600, R36.reuse ;  /* 0x000006000a0b7824 */ /* 0x100fe200078e0224 */
[-C--:B------:R-:W-:Y:S01]  /*31d0*/  LOP3.LUT R19, R16, R35.reuse, RZ, 0x3c, !PT ;  /* 0x0000002310137212 */ /* 0x080fe200078e3cff */
[----:B------:R-:W-:Y:S01]  /*31e0*/  IMAD R16, R17, 0x600, R36 ;  /* 0x0000060011107824 */ /* 0x000fe200078e0224 */
[----:B------:R-:W-:-:S02]  /*31f0*/  LOP3.LUT R12, R12, R35, RZ, 0x3c, !PT ;  /* 0x000000230c0c7212 */ /* 0x000fc400078e3cff */
[----:B------:R-:W-:Y:S02]  /*3200*/  LOP3.LUT R10, R20, R35, RZ, 0x3c, !PT ;  /* 0x00000023140a7212 */ /* 0x000fe400078e3cff */
[----:B------:R-:W-:Y:S01]  /*3210*/  IADD3 R16, R16, R12, RZ ;  /* 0x0000000c10107210 */ /* 0x000fe20007ffe0ff */
[----:B------:R-:W-:Y:S02]  /*3220*/  IMAD R18, R18, 0x600, R36 ;  /* 0x0000060012127824 */ /* 0x000fe400078e0224 */
[----:B------:R-:W-:Y:S02]  /*3230*/  IMAD.IADD R12, R11, 0x1, R10 ;  /* 0x000000010b0c7824 */ /* 0x000fe400078e020a */
[C---:B------:R-:W-:Y:S02]  /*3240*/  IMAD R11, R31.reuse, c[0x0][0x280], RZ ;  /* 0x0000a0001f0b7a24 */ /* 0x040fe400078e02ff */
[----:B------:R-:W-:Y:S02]  /*3250*/  IMAD R10, R31, c[0x0][0x290], RZ ;  /* 0x0000a4001f0a7a24 */ /* 0x000fe400078e02ff */
[----:B------:R-:W-:-:S02]  /*3260*/  IMAD.IADD R17, R22, 0x1, R21 ;  /* 0x0000000116117824 */ /* 0x000fc400078e0215 */
[----:B------:R-:W-:Y:S02]  /*3270*/  IMAD.IADD R18, R18, 0x1, R19 ;  /* 0x0000000112127824 */ /* 0x000fe400078e0213 */
[C---:B------:R-:W-:Y:S02]  /*3280*/  IMAD R11, R136.reuse, c[0x0][0x284], R11 ;  /* 0x0000a100880b7a24 */ /* 0x040fe400078e020b */
[----:B------:R-:W-:Y:S01]  /*3290*/  IMAD R10, R136, c[0x0][0x294], R10 ;  /* 0x0000a500880a7a24 */ /* 0x000fe200078e020a */
[----:B------:R-:W-:Y:S01]  /*32a0*/  SHF.L.U32 R120, R25, 0x1, RZ ;  /* 0x0000000119787819 */ /* 0x000fe200000006ff */
[----:B------:R-:W-:Y:S01]  /*32b0*/  IMAD.IADD R124, R97, 0x1, R11 ;  /* 0x00000001617c7824 */ /* 0x000fe200078e020b */
[----:B------:R-:W-:Y:S01]  /*32c0*/  SHF.R.S32.HI R114, RZ, 0x1f, R85 ;  /* 0x0000001fff727819 */ /* 0x000fe20000011455 */
[----:B------:R-:W-:Y:S01]  /*32d0*/  IMAD.IADD R122, R11, 0x1, R93 ;  /* 0x000000010b7a7824 */ /* 0x000fe200078e025d */
[----:B------:R-:W-:Y:S01]  /*32e0*/  SHF.R.S32.HI R112, RZ, 0x1f, R86 ;  /* 0x0000001fff707819 */ /* 0x000fe20000011456 */
[----:B------:R-:W-:-:S02]  /*32f0*/  IMAD.IADD R123, R95, 0x1, R10 ;  /* 0x000000015f7b7824 */ /* 0x000fc400078e020a */
[----:B------:R-:W-:Y:S02]  /*3300*/  IMAD.IADD R116, R10, 0x1, R91 ;  /* 0x000000010a747824 */ /* 0x000fe400078e025b */
[----:B------:R-:W-:Y:S02]  /*3310*/  IMAD.SHL.U32 R121, R33, 0x2, RZ ;  /* 0x0000000221797824 */ /* 0x000fe400078e00ff */
[----:B------:R-:W-:Y:S02]  /*3320*/  IMAD.SHL.U32 R115, R17, 0x2, RZ ;  /* 0x0000000211737824 */ /* 0x000fe400078e00ff */
[----:B------:R-:W-:Y:S02]  /*3330*/  IMAD.SHL.U32 R111, R18, 0x2, RZ ;  /* 0x00000002126f7824 */ /* 0x000fe400078e00ff */
[----:B------:R-:W-:Y:S02]  /*3340*/  IMAD.SHL.U32 R110, R16, 0x2, RZ ;  /* 0x00000002106e7824 */ /* 0x000fe400078e00ff */
[----:B------:R-:W-:Y:S01]  /*3350*/  IMAD.SHL.U32 R109, R12, 0x2, RZ ;  /* 0x000000020c6d7824 */ /* 0x000fe200078e00ff */
[----:B------:R-:W-:Y:S06]  /*3360*/  BAR.SYNC.DEFER_BLOCKING 0x0 ;  /* 0x0000000000007b1d */ /* 0x000fec0000010000 */
.L_x_204:
[-C--:B-1----:R-:W-:Y:S01]  /*3370*/  IMAD R2, R150, R32.reuse, RZ ;  /* 0x0000002096027224 */ /* 0x082fe200078e02ff */
[----:B------:R-:W-:Y:S01]  /*3380*/  SHF.R.S32.HI R81, RZ, 0x1f, R32 ;  /* 0x0000001fff517819 */ /* 0x000fe20000011420 */
[----:B------:R-:W-:Y:S01]  /*3390*/  IMAD.WIDE.U32 R10, R142, R32, RZ ;  /* 0x000000208e0a7225 */ /* 0x000fe200078e00ff */
[----:B------:R-:W-:Y:S04]  /*33a0*/  DEPBAR.LE SB0, 0x0 ;  /* 0x000080000000791a */ /* 0x000fe80000000000 */
[----:B------:R-:W-:Y:S01]  /*33b0*/  WARPSYNC 0xffffffff ;  /* 0xffffffff00007948 */ /* 0x000fe20003800000 */
[----:B------:R-:W-:Y:S01]  /*33c0*/  BAR.SYNC.DEFER_BLOCKING 0x0 ;  /* 0x0000000000007b1d */ /* 0x000fe20000010000 */
[----:B------:R-:W-:Y:S01]  /*33d0*/  ISETP.GE.AND P2, PT, R167, 0x1, PT ;  /* 0x00000001a700780c */ /* 0x000fe20003f46270 */
[----:B------:R-:W-:Y:S01]  /*33e0*/  IMAD R3, R81, R142, R2 ;  /* 0x0000008e51037224 */ /* 0x000fe200078e0202 */
[----:B------:R-:W-:Y:S03]  /*33f0*/  IADD3 R2, P1, R128, R10, RZ ;  /* 0x0000000a80027210 */ /* 0x000fe60007f3e0ff */
[----:B------:R-:W-:Y:S01]  /*3400*/  IMAD.IADD R16, R11, 0x1, R3 ;  /* 0x000000010b107824 */ /* 0x000fe200078e0203 */
[----:B------:R-:W-:Y:S03]  /*3410*/  LEA R54, P0, R2, c[0x0][0x1c8], 0x1 ;  /* 0x0000720002367a11 */ /* 0x000fe600078008ff */
[----:B------:R-:W-:Y:S05]  /*3420*/  IMAD.X R3, R16, 0x1, R126, P1 ;  /* 0x0000000110037824 */ /* 0x000fea00008e067e */
[----:B------:R-:W-:Y:S01]  /*3430*/  LEA.HI.X R55, R2, c[0x0][0x1cc], R3, 0x1, P0 ;  /* 0x0000730002377a11 */ /* 0x000fe200000f0c03 */
[----:B------:R-:W-:Y:S01]  /*3440*/  BSSY B1, `(.L_x_178) ;  /* 0x000038a000017945 */ /* 0x000fe20003800000 */
[----:B------:R-:W-:-:S05]  /*3450*/  @!P2 BRA `(.L_x_179) ;  /* 0x000036e00000a947 */ /* 0x000fca0003800000 */
[-C--:B------:R-:W-:Y:S01]  /*3460*/  IMAD R4, R151, R32.reuse, RZ ;  /* 0x0000002097047224 */ /* 0x080fe200078e02ff */
[----:B------:R-:W-:Y:S01]  /*3470*/  ISETP.NE.AND P2, PT, R127, RZ, PT ;  /* 0x000000ff7f00720c */ /* 0x000fe20003f45270 */
[-C--:B------:R-:W-:Y:S02]  /*3480*/  IMAD R3, R160, R32.reuse, RZ ;  /* 0x00000020a0037224 */ /* 0x080fe400078e02ff */
[----:B------:R-:W-:Y:S02]  /*3490*/  IMAD R2, R32, -0x30, R0 ;  /* 0xffffffd020027824 */ /* 0x000fe400078e0200 */
[-C--:B------:R-:W-:Y:S03]  /*34a0*/  IMAD.WIDE.U32 R8, R140, R32.reuse, RZ ;  /* 0x000000208c087225 */ /* 0x080fe600078e00ff */
[----:B------:R-:W-:Y:S01]  /*34b0*/  IMNMX R77, R2, 0x30, PT ;  /* 0x00000030024d7817 */ /* 0x000fe20003800200 */
[----:B------:R-:W-:Y:S04]  /*34c0*/  IMAD.WIDE.U32 R18, R138, R32, RZ ;  /* 0x000000208a127225 */ /* 0x000fe800078e00ff */
[C---:B------:R-:W-:Y:S02]  /*34d0*/  IMAD R4, R81.reuse, R140, R4 ;  /* 0x0000008c51047224 */ /* 0x040fe400078e0204 */
[----:B------:R-:W-:Y:S03]  /*34e0*/  IMAD R3, R81, R138, R3 ;  /* 0x0000008a51037224 */ /* 0x000fe600078e0203 */
[----:B------:R-:W-:Y:S02]  /*34f0*/  IADD3 R24, R9, R4, RZ ;  /* 0x0000000409187210 */ /* 0x000fe40007ffe0ff */
[----:B------:R-:W-:Y:S01]  /*3500*/  IADD3 R25, R19, R3, RZ ;  /* 0x0000000313197210 */ /* 0x000fe20007ffe0ff */
[----:B------:R-:W-:-:S05]  /*3510*/  @!P2 BRA `(.L_x_180) ;  /* 0x00001b500000a947 */ /* 0x000fca0003800000 */
[----:B------:R-:W-:Y:S01]  /*3520*/  ISETP.GE.AND P1, PT, R242, R77, PT ;  /* 0x0000004df200720c */ /* 0x000fe20003f26270 */
[----:B------:R-:W-:Y:S01]  /*3530*/  BSSY B0, `(.L_x_181) ;  /* 0x000003a000007945 */ /* 0x000fe20003800000 */
        /* <DEDUP_REMOVED lines=12> */
[----:B------:R-:W-:-:S05]  /*3600*/  @P1 BRA `(.L_x_182) ;  /* 0x000002c000001947 */ /* 0x000fca0003800000 */
[----:B------:R-:W-:Y:S01]  /*3610*/  IADD3 R2, P0, R96, R8, RZ ;  /* 0x0000000860027210 */ /* 0x000fe20007f1e0ff */
[----:B------:R-:W-:Y:S01]  /*3620*/  CS2R R34, SRZ ;  /* 0x0000000000227805 */ /* 0x000fe2000001ff00 */
[----:B------:R-:W-:Y:S01]  /*3630*/  CS2R R38, SRZ ;  /* 0x0000000000267805 */ /* 0x000fe2000001ff00 */
[----:B------:R-:W-:Y:S01]  /*3640*/  CS2R R6, SRZ ;  /* 0x0000000000067805 */ /* 0x000fe2000001ff00 */
[----:B------:R-:W-:Y:S01]  /*3650*/  CS2R R40, SRZ ;  /* 0x0000000000287805 */ /* 0x000fe2000001ff00 */
[----:B------:R-:W-:Y:S01]  /*3660*/  IMAD.X R4, R24, 0x1, R124, P0 ;  /* 0x0000000118047824 */ /* 0x000fe200000e067c */
[----:B------:R-:W-:Y:S01]  /*3670*/  IADD3 R3, P0, R94, R18, RZ ;  /* 0x000000125e037210 */ /* 0x000fe20007f1e0ff */
[----:B------:R-:W-:Y:S01]  /*3680*/  CS2R R14, SRZ ;  /* 0x00000000000e7805 */ /* 0x000fe2000001ff00 */
[----:B------:R-:W-:Y:S01]  /*3690*/  CS2R R42, SRZ ;  /* 0x00000000002a7805 */ /* 0x000fe2000001ff00 */
[----:B------:R-:W-:Y:S01]  /*36a0*/  CS2R R16, SRZ ;  /* 0x0000000000107805 */ /* 0x000fe2000001ff00 */
[----:B------:R-:W-:Y:S01]  /*36b0*/  CS2R R44, SRZ ;  /* 0x00000000002c7805 */ /* 0x000fe2000001ff00 */
[----:B------:R-:W-:Y:S01]  /*36c0*/  IMAD.X R5, R25, 0x1, R123, P0 ;  /* 0x0000000119057824 */ /* 0x000fe200000e067b */
[C---:B------:R-:W-:Y:S01]  /*36d0*/  LEA R8, P0, R2.reuse, c[0x0][0x270], 0x1 ;  /* 0x00009c0002087a11 */ /* 0x040fe200078008ff */
[----:B------:R-:W-:Y:S01]  /*36e0*/  CS2R R20, SRZ ;  /* 0x0000000000147805 */ /* 0x000fe2000001ff00 */
[----:B------:R-:W-:Y:S01]  /*36f0*/  CS2R R46, SRZ ;  /* 0x00000000002e7805 */ /* 0x000fe2000001ff00 */
[----:B------:R-:W-:Y:S01]  /*3700*/  CS2R R22, SRZ ;  /* 0x0000000000167805 */ /* 0x000fe2000001ff00 */
[----:B------:R-:W-:Y:S02]  /*3710*/  LEA.HI.X R9, R2, c[0x0][0x274], R4, 0x1, P0 ;  /* 0x00009d0002097a11 */ /* 0x000fe400000f0c04 */
[C---:B------:R-:W-:Y:S04]  /*3720*/  LEA R4, P0, R3.reuse, c[0x0][0x288], 0x1 ;  /* 0x0000a20003047a11 */ /* 0x040fe800078008ff */
[----:B------:R-:W-:Y:S02]  /*3730*/  LEA.HI.X R5, R3, c[0x0][0x28c], R5, 0x1, P0 ;  /* 0x0000a30003057a11 */ /* 0x000fe400000f0c05 */
[----:B------:R-:W-:Y:S01]  /*3740*/  ISETP.GE.AND P0, PT, R106, c[0x0][0x27c], PT ;  /* 0x00009f006a007a0c */ /* 0x000fe20003f06270 */
[----:B------:R-:W-:Y:S11]  /*3750*/  CS2R R2, SRZ ;  /* 0x0000000000027805 */ /* 0x000ff6000001ff00 */
[----:B------:R-:W-:Y:S01]  /*3760*/  @!UPT UIADD3 URZ, URZ, URZ, URZ ;  /* 0x0000003f3f3ff290 */ /* 0x000fe2000fffe03f */
[----:B------:R1:W5:Y:S04]  /*3770*/  @!P0 LDG.E.64 R34, [R8.64] ;  /* 0x0000000608228981 */ /* 0x000368000c1e1b00 */
[----:B------:R1:W5:Y:S01]  /*3780*/  @!P0 LDG.E.64 R2, [R4.64] ;  /* 0x0000000604028981 */ /* 0x000362000c1e1b00 */
[----:B------:R-:W-:Y:S11]  /*3790*/  ISETP.GE.AND P0, PT, R156, c[0x0][0x27c], PT ;  /* 0x00009f009c007a0c */ /* 0x000ff60003f06270 */
[----:B------:R-:W-:Y:S02]  /*37a0*/  @!UPT UIADD3 URZ, URZ, URZ, URZ ;  /* 0x0000003f3f3ff290 */ /* 0x000fe4000fffe03f */
[----:B------:R1:W5:Y:S04]  /*37b0*/  @!P0 LDG.E.64 R38, [R8.64+0x10] ;  /* 0x0000100608268981 */ /* 0x000368000c1e1b00 */
[----:B------:R1:W5:Y:S01]  /*37c0*/  @!P0 LDG.E.64 R6, [R4.64+0x10] ;  /* 0x0000100604068981 */ /* 0x000362000c1e1b00 */
        /* <DEDUP_REMOVED lines=15> */
[----:B------:R1:W5:Y:S02]  /*38c0*/  @!P0 LDG.E.64 R22, [R4.64+0x50] ;  /* 0x0000500604168981 */ /* 0x000364000c1e1b00 */
.L_x_182:
[----:B------:R-:W-:Y:S05]  /*38d0*/  BSYNC B0 ;  /* 0x0000000000007941 */ /* 0x000fea0003800000 */
.L_x_181:
[----:B------:R-:W-:-:S05]  /*38e0*/  @P1 BRA `(.L_x_183) ;  /* 0x000033f000001947 */ /* 0x000fca0003800000 */
[----:B-1---5:R-:W-:Y:S01]  /*38f0*/  MOV R4, R45 ;  /* 0x0000002d00047202 */ /* 0x022fe20000000f00 */
[----:B------:R-:W-:Y:S01]  /*3900*/  IMAD.MOV.U32 R9, RZ, RZ, R46 ;  /* 0x000000ffff097224 */ /* 0x000fe200078e002e */
[----:B------:R-:W-:Y:S01]  /*3910*/  ISETP.GE.AND P0, PT, R100, c[0x0][0x1d4], PT ;  /* 0x0000750064007a0c */ /* 0x000fe20003f06270 */
[----:B------:R-:W-:Y:S01]  /*3920*/  IMAD.MOV.U32 R8, RZ, RZ, R47 ;  /* 0x000000ffff087224 */ /* 0x000fe200078e002f */
[----:B------:R-:W-:Y:S01]  /*3930*/  BSSY B0, `(.L_x_184) ;  /* 0x0000054000007945 */ /* 0x000fe20003800000 */
[----:B------:R-:W-:Y:S03]  /*3940*/  IMAD.MOV.U32 R5, RZ, RZ, R44 ;  /* 0x000000ffff057224 */ /* 0x000fe600078e002c */
[----:B------:R-:W-:Y:S01]  /*3950*/  PRMT R53, R9, 0x5410, R8 ;  /* 0x0000541009357816 */ /* 0x000fe20000000008 */
[----:B------:R-:W-:Y:S01]  /*3960*/  IMAD.MOV.U32 R9, RZ, RZ, R42 ;  /* 0x000000ffff097224 */ /* 0x000fe200078e002a */
[----:B------:R-:W-:Y:S01]  /*3970*/  PRMT R52, R5, 0x5410, R4 ;  /* 0x0000541005347816 */ /* 0x000fe20000000004 */
[----:B------:R-:W-:Y:S01]  /*3980*/  IMAD.MOV.U32 R8, RZ, RZ, R43 ;  /* 0x000000ffff087224 */ /* 0x000fe200078e002b */
[----:B------:R-:W-:Y:S01]  /*3990*/  MOV R5, R40 ;  /* 0x0000002800057202 */ /* 0x000fe20000000f00 */
        /* <DEDUP_REMOVED lines=11> */
[----:B------:R-:W-:Y:S02]  /*3a50*/  MOV R9, R20 ;  /* 0x0000001400097202 */ /* 0x000fe40000000f00 */
[----:B------:R-:W-:Y:S02]  /*3a60*/  MOV R4, R17 ;  /* 0x0000001100047202 */ /* 0x000fe40000000f00 */
[----:B------:R-:W-:Y:S01]  /*3a70*/  PRMT R29, R9, 0x5410, R8 ;  /* 0x00005410091d7816 */ /* 0x000fe20000000008 */
[----:B------:R-:W-:Y:S01]  /*3a80*/  IMAD.MOV.U32 R9, RZ, RZ, R14 ;  /* 0x000000ffff097224 */ /* 0x000fe200078e000e */
[----:B------:R-:W-:Y:S01]  /*3a90*/  PRMT R28, R5, 0x5410, R4 ;  /* 0x00005410051c7816 */ /* 0x000fe20000000004 */
[----:B------:R-:W-:Y:S01]  /*3aa0*/  IMAD.MOV.U32 R8, RZ, RZ, R15 ;  /* 0x000000ffff087224 */ /* 0x000fe200078e000f */
[----:B------:R-:W-:Y:S01]  /*3ab0*/  MOV R5, R6 ;  /* 0x0000000600057202 */ /* 0x000fe20000000f00 */
[----:B------:R-:W-:Y:S03]  /*3ac0*/  IMAD.MOV.U32 R4, RZ, RZ, R7 ;  /* 0x000000ffff047224 */ /* 0x000fe600078e0007 */
[----:B------:R-:W-:Y:S02]  /*3ad0*/  PRMT R25, R9, 0x5410, R8 ;  /* 0x0000541009197816 */ /* 0x000fe40000000008 */
[----:B------:R-:W-:Y:S01]  /*3ae0*/  PRMT R24, R5, 0x5410, R4 ;  /* 0x0000541005187816 */ /* 0x000fe20000000004 */
[----:B------:R-:W-:-:S05]  /*3af0*/  @P0 BRA `(.L_x_185) ;  /* 0x0000037000000947 */ /* 0x000fca0003800000 */
[----:B------:R-:W-:Y:S01]  /*3b00*/  ISETP.GE.AND P0, PT, R106, c[0x0][0x27c], PT ;  /* 0x00009f006a007a0c */ /* 0x000fe20003f06270 */
[----:B------:R-:W1:Y:S01]  /*3b10*/  LDS.128 R8, [R234+0x2400] ;  /* 0x00240000ea087984 */ /* 0x000e620000000c00 */
[----:B------:R-:W-:Y:S02]  /*3b20*/  MOV R4, R2 ;  /* 0x0000000200047202 */ /* 0x000fe40000000f00 */
[----:B------:R-:W-:Y:S02]  /*3b30*/  MOV R13, R34 ;  /* 0x00000022000d7202 */ /* 0x000fe40000000f00 */
[----:B------:R-:W-:Y:S02]  /*3b40*/  MOV R19, R3 ;  /* 0x0000000300137202 */ /* 0x000fe40000000f00 */
[----:B------:R-:W-:Y:S05]  /*3b50*/  MOV R37, R35 ;  /* 0x0000002300257202 */ /* 0x000fea0000000f00 */
[--C-:B------:R-:W-:Y:S01]  /*3b60*/  @!P0 SHF.R.U64 R5, R2, 0x10, R3.reuse ;  /* 0x0000001002058819 */ /* 0x100fe20000001203 */
[----:B------:R-:W-:Y:S01]  /*3b70*/  @!P0 HADD2.F32 R12, -RZ, R4.H0_H0 ;  /* 0x20000004ff0c8230 */ /* 0x000fe20000004100 */
[----:B------:R-:W-:Y:S01]  /*3b80*/  @!P0 SHF.R.U32.HI R18, RZ, 0x10, R3 ;  /* 0x00000010ff128819 */ /* 0x000fe20000011603 */
[----:B------:R-:W-:Y:S01]  /*3b90*/  @!P0 HADD2.F32 R33, -RZ, R13.H0_H0 ;  /* 0x2000000dff218230 */ /* 0x000fe20000004100 */
[--C-:B------:R-:W-:Y:S01]  /*3ba0*/  @!P0 SHF.R.U64 R36, R34, 0x10, R35.reuse ;  /* 0x0000001022248819 */ /* 0x100fe20000001223 */
[----:B------:R-:W-:Y:S01]  /*3bb0*/  @!P0 HADD2.F32 R13, -RZ, R5.H0_H0 ;  /* 0x20000005ff0d8230 */ /* 0x000fe20000004100 */
[----:B------:R-:W-:Y:S01]  /*3bc0*/  @!P0 SHF.R.U32.HI R48, RZ, 0x10, R35 ;  /* 0x00000010ff308819 */ /* 0x000fe20000011623 */
[----:B------:R-:W-:Y:S01]  /*3bd0*/  @!P0 HADD2.F32 R18, -RZ, R18.H0_H0 ;  /* 0x20000012ff128230 */ /* 0x000fe20000004100 */
[----:B-1----:R-:W-:Y:S01]  /*3be0*/  @!P0 IMAD.MOV.U32 R4, RZ, RZ, R9 ;  /* 0x000000ffff048224 */ /* 0x002fe200078e0009 */
[----:B------:R-:W-:Y:S02]  /*3bf0*/  @!P0 MOV R2, R8 ;  /* 0x0000000800028202 */ /* 0x000fe40000000f00 */
[----:B------:R-:W-:Y:S02]  /*3c00*/  @!P0 MOV R5, R10 ;  /* 0x0000000a00058202 */ /* 0x000fe40000000f00 */
[----:B------:R-:W-:Y:S02]  /*3c10*/  @!P0 HADD2.F32 R34, -RZ, R4.H1_H1 ;  /* 0x30000004ff228230 */ /* 0x000fe40000004100 */
[--C-:B------:R-:W-:Y:S02]  /*3c20*/  @!P0 HADD2.F32 R31, -RZ, R2.reuse.H1_H1 ;  /* 0x30000002ff1f8230 */ /* 0x100fe40000004100 */
[----:B------:R-:W-:Y:S02]  /*3c30*/  @!P0 HADD2.F32 R3, -RZ, R2.H0_H0 ;  /* 0x20000002ff038230 */ /* 0x000fe40000004100 */
[----:B------:R-:W-:Y:S01]  /*3c40*/  @!P0 HADD2.F32 R4, -RZ, R4.H0_H0 ;  /* 0x20000004ff048230 */ /* 0x000fe20000004100 */
[-C--:B------:R-:W-:Y:S02]  /*3c50*/  @!P0 FMUL.FTZ R35, R31, R12.reuse ;  /* 0x0000000c1f238220 */ /* 0x080fe40000410000 */
[C---:B------:R-:W-:Y:S02]  /*3c60*/  @!P0 FMUL.FTZ R2, R3.reuse, R12 ;  /* 0x0000000c03028220 */ /* 0x040fe40000410000 */
[----:B------:R-:W-:Y:S01]  /*3c70*/  @!P0 FFMA.FTZ R58, R3, R33, -R35 ;  /* 0x00000021033a8223 */ /* 0x000fe20000010823 */
[----:B------:R-:W-:Y:S01]  /*3c80*/  @!P0 HADD2.F32 R35, -RZ, R36.H0_H0 ;  /* 0x20000024ff238230 */ /* 0x000fe20000004100 */
[-C--:B------:R-:W-:Y:S01]  /*3c90*/  @!P0 FMUL.FTZ R12, R34, R13.reuse ;  /* 0x0000000d220c8220 */ /* 0x080fe20000410000 */
[----:B------:R-:W-:Y:S01]  /*3ca0*/  @!P0 HADD2.F32 R36, -RZ, R48.H0_H0 ;  /* 0x20000030ff248230 */ /* 0x000fe20000004100 */
[C---:B------:R-:W-:Y:S01]  /*3cb0*/  @!P0 FMUL.FTZ R3, R4.reuse, R13 ;  /* 0x0000000d04038220 */ /* 0x040fe20000410000 */
[----:B------:R-:W-:Y:S01]  /*3cc0*/  @!P0 HADD2.F32 R13, -RZ, R19.H0_H0 ;  /* 0x20000013ff0d8230 */ /* 0x000fe20000004100 */
[----:B------:R-:W-:Y:S01]  /*3cd0*/  @!P0 FFMA.FTZ R57, R4, R35, -R12 ;  /* 0x0000002304398223 */ /* 0x000fe2000001080c */
[----:B------:R-:W-:Y:S01]  /*3ce0*/  @!P0 MOV R4, R11 ;  /* 0x0000000b00048202 */ /* 0x000fe20000000f00 */
[----:B------:R-:W-:Y:S01]  /*3cf0*/  @!P0 FFMA.FTZ R2, R31, R33, R2 ;  /* 0x000000211f028223 */ /* 0x000fe20000010002 */
[--C-:B------:R-:W-:Y:S01]  /*3d00*/  @!P0 HADD2.F32 R19, -RZ, R5.reuse.H1_H1 ;  /* 0x30000005ff138230 */ /* 0x100fe20000004100 */
[----:B------:R-:W-:Y:S01]  /*3d10*/  @!P0 FFMA.FTZ R3, R34, R35, R3 ;  /* 0x0000002322038223 */ /* 0x000fe20000010003 */
[----:B------:R-:W-:Y:S02]  /*3d20*/  @!P0 HADD2.F32 R5, -RZ, R5.H0_H0 ;  /* 0x20000005ff058230 */ /* 0x000fe40000004100 */
[--C-:B------:R-:W-:Y:S01]  /*3d30*/  @!P0 HADD2.F32 R12, -RZ, R4.reuse.H0_H0 ;  /* 0x20000004ff0c8230 */ /* 0x100fe20000004100 */
[-C--:B------:R-:W-:Y:S01]  /*3d40*/  @!P0 FMUL.FTZ R56, R19, R13.reuse ;  /* 0x0000000d13388220 */ /* 0x080fe20000410000 */
[----:B------:R-:W-:Y:S02]  /*3d50*/  @!P0 HADD2.F32 R31, -RZ, R37.H0_H0 ;  /* 0x20000025ff1f8230 */ /* 0x000fe40000004100 */
[----:B------:R-:W-:Y:S01]  /*3d60*/  @!P0 HADD2.F32 R33, -RZ, R4.H1_H1 ;  /* 0x30000004ff218230 */ /* 0x000fe20000004100 */
[C---:B------:R-:W-:Y:S01]  /*3d70*/  @!P0 FMUL.FTZ R4, R5.reuse, R13 ;  /* 0x0000000d05048220 */ /* 0x040fe20000410000 */
[----:B------:R-:W-:Y:S01]  /*3d80*/  @!P0 F2FP.PACK_AB R13, R2, R58 ;  /* 0x0000003a020d823e */ /* 0x000fe200000000ff */
[-C--:B------:R-:W-:Y:S02]  /*3d90*/  @!P0 FFMA.FTZ R56, R5, R31.reuse, -R56 ;  /* 0x0000001f05388223 */ /* 0x080fe40000010838 */
[CC--:B------:R-:W-:Y:S02]  /*3da0*/  @!P0 FMUL.FTZ R5, R12.reuse, R18.reuse ;  /* 0x000000120c058220 */ /* 0x0c0fe40000410000 */
[----:B------:R-:W-:Y:S02]  /*3db0*/  @!P0 FMUL.FTZ R37, R33, R18 ;  /* 0x0000001221258220 */ /* 0x000fe40000410000 */
[----:B------:R-:W-:Y:S02]  /*3dc0*/  @!P0 FFMA.FTZ R4, R19, R31, R4 ;  /* 0x0000001f13048223 */ /* 0x000fe40000010004 */
[-C--:B------:R-:W-:Y:S01]  /*3dd0*/  @!P0 FFMA.FTZ R37, R12, R36.reuse, -R37 ;  /* 0x000000240c258223 */ /* 0x080fe20000010825 */
[----:B------:R-:W-:Y:S01]  /*3de0*/  @!P0 F2FP.PACK_AB R12, R3, R57 ;  /* 0x00000039030c823e */ /* 0x000fe200000000ff */
[----:B------:R-:W-:Y:S01]  /*3df0*/  @!P0 FFMA.FTZ R5, R33, R36, R5 ;  /* 0x0000002421058223 */ /* 0x000fe20000010005 */
[----:B------:R-:W-:Y:S01]  /*3e00*/  @!P0 F2FP.PACK_AB R3, R4, R56 ;  /* 0x000000380403823e */ /* 0x000fe200000000ff */
[----:B------:R-:W-:Y:S01]  /*3e10*/  @!P0 IMAD.MOV.U32 R8, RZ, RZ, R13 ;  /* 0x000000ffff088224 */ /* 0x000fe200078e000d */
[----:B------:R-:W-:Y:S02]  /*3e20*/  @!P0 MOV R9, R12 ;  /* 0x0000000c00098202 */ /* 0x000fe40000000f00 */
[----:B------:R-:W-:Y:S02]  /*3e30*/  @!P0 F2FP.PACK_AB R2, R5, R37 ;  /* 0x000000250502823e */ /* 0x000fe400000000ff */
[----:B------:R-:W-:Y:S02]  /*3e40*/  @!P0 MOV R10, R3 ;  /* 0x00000003000a8202 */ /* 0x000fe40000000f00 */
[----:B------:R-:W-:Y:S05]  /*3e50*/  @!P0 MOV R11, R2 ;  /* 0x00000002000b8202 */ /* 0x000fea0000000f00 */
[----:B------:R1:W-:Y:S02]  /*3e60*/  STG.E.128 [R54.64], R8 ;  /* 0x0000000836007986 */ /* 0x0003e4000c101d06 */
.L_x_185:
[----:B------:R-:W-:Y:S05]  /*3e70*/  BSYNC B0 ;  /* 0x0000000000007941 */ /* 0x000fea0003800000 */
.L_x_184:
[----:B------:R-:W-:Y:S01]  /*3e80*/  ISETP.GE.AND P0, PT, R26, c[0x0][0x1d4], PT ;  /* 0x000075001a007a0c */ /* 0x000fe20003f06270 */
[----:B------:R-:W-:Y:S01]  /*3e90*/  @!UPT UIADD3 URZ, URZ, URZ, URZ ;  /* 0x0000003f3f3ff290 */ /* 0x000fe2000fffe03f */
[----:B------:R-:W-:Y:S11]  /*3ea0*/  BSSY B0, `(.L_x_186) ;  /* 0x0000036000007945 */ /* 0x000ff60003800000 */
[----:B------:R-:W-:-:S05]  /*3eb0*/  @P0 BRA `(.L_x_187) ;  /* 0x0000034000000947 */ /* 0x000fca0003800000 */
[----:B------:R-:W-:Y:S01]  /*3ec0*/  ISETP.GE.AND P0, PT, R156, c[0x0][0x27c], PT ;  /* 0x00009f009c007a0c */ /* 0x000fe20003f06270 */
[----:B-1----:R-:W1:Y:S11]  /*3ed0*/  LDS.128 R8, [R235+0x2400] ;  /* 0x00240000eb087984 */ /* 0x002e760000000c00 */
[----:B------:R-:W-:Y:S01]  /*3ee0*/  @!UPT UIADD3 URZ, URZ, URZ, URZ ;  /* 0x0000003f3f3ff290 */ /* 0x000fe2000fffe03f */
[----:B------:R-:W-:Y:S01]  /*3ef0*/  @!P0 HADD2.F32 R2, -RZ, R24.H0_H0 ;  /* 0x20000018ff028230 */ /* 0x000fe20000004100 */
[----:B------:R-:W-:Y:S01]  /*3f00*/  @!P0 SHF.R.U64 R5, R6, 0x10, R7 ;  /* 0x0000001006058819 */ /* 0x000fe20000001207 */
[----:B------:R-:W-:Y:S01]  /*3f10*/  @!P0 HADD2.F32 R12, -RZ, R49.H0_H0 ;  /* 0x20000031ff0c8230 */ /* 0x000fe20000004100 */
[----:B------:R-:W-:Y:S02]  /*3f20*/  @!P0 SHF.R.U64 R18, R38, 0x10, R39 ;  /* 0x0000001026128819 */ /* 0x000fe40000001227 */
[----:B------:R-:W-:Y:S01]  /*3f30*/  @!P0 SHF.R.U32.HI R7, RZ, 0x10, R7 ;  /* 0x00000010ff078819 */ /* 0x000fe20000011607 */
[----:B------:R-:W-:Y:S01]  /*3f40*/  @!P0 HADD2.F32 R5, -RZ, R5.H0_H0 ;  /* 0x20000005ff058230 */ /* 0x000fe20000004100 */
[----:B------:R-:W-:Y:S01]  /*3f50*/  @!P0 SHF.R.U32.HI R33, RZ, 0x10, R39 ;  /* 0x00000010ff218819 */ /* 0x000fe20000011627 */
[----:B------:R-:W-:Y:S04]  /*3f60*/  @!P0 HADD2.F32 R18, -RZ, R18.H0_H0 ;  /* 0x20000012ff128230 */ /* 0x000fe80000004100 */
[----:B------:R-:W-:Y:S01]  /*3f70*/  @!P0 HADD2.F32 R33, -RZ, R33.H0_H0 ;  /* 0x20000021ff218230 */ /* 0x000fe20000004100 */
[----:B-1----:R-:W-:Y:S02]  /*3f80*/  @!P0 MOV R3, R8 ;  /* 0x0000000800038202 */ /* 0x002fe40000000f00 */
[----:B------:R-:W-:Y:S03]  /*3f90*/  @!P0 MOV R4, R9 ;  /* 0x0000000900048202 */ /* 0x000fe60000000f00 */
[--C-:B------:R-:W-:Y:S02]  /*3fa0*/  @!P0 HADD2.F32 R6, -RZ, R3.reuse.H1_H1 ;  /* 0x30000003ff068230 */ /* 0x100fe40000004100 */
[----:B------:R-:W-:Y:S02]  /*3fb0*/  @!P0 HADD2.F32 R3, -RZ, R3.H0_H0 ;  /* 0x20000003ff038230 */ /* 0x000fe40000004100 */
[--C-:B------:R-:W-:Y:S01]  /*3fc0*/  @!P0 HADD2.F32 R13, -RZ, R4.reuse.H1_H1 ;  /* 0x30000004ff0d8230 */ /* 0x100fe20000004100 */
[CC--:B------:R-:W-:Y:S01]  /*3fd0*/  @!P0 FMUL.FTZ R19, R6.reuse, R2.reuse ;  /* 0x0000000206138220 */ /* 0x0c0fe20000410000 */
[----:B------:R-:W-:Y:S01]  /*3fe0*/  @!P0 HADD2.F32 R4, -RZ, R4.H0_H0 ;  /* 0x20000004ff048230 */ /* 0x000fe20000004100 */
[C---:B------:R-:W-:Y:S02]  /*3ff0*/  @!P0 FMUL.FTZ R2, R3.reuse, R2 ;  /* 0x0000000203028220 */ /* 0x040fe40000410000 */
[-C--:B------:R-:W-:Y:S02]  /*4000*/  @!P0 FFMA.FTZ R37, R3, R12.reuse, -R19 ;  /* 0x0000000c03258223 */ /* 0x080fe40000010813 */
[----:B------:R-:W-:Y:S01]  /*4010*/  @!P0 FFMA.FTZ R2, R6, R12, R2 ;  /* 0x0000000c06028223 */ /* 0x000fe20000010002 */
[----:B------:R-:W-:Y:S01]  /*4020*/  @!P0 MOV R6, R10 ;  /* 0x0000000a00068202 */ /* 0x000fe20000000f00 */
[CC--:B------:R-:W-:Y:S01]  /*4030*/  @!P0 FMUL.FTZ R19, R13.reuse, R5.reuse ;  /* 0x000000050d138220 */ /* 0x0c0fe20000410000 */
[----:B------:R-:W-:Y:S01]  /*4040*/  @!P0 HADD2.F32 R12, -RZ, R7.H0_H0 ;  /* 0x20000007ff0c8230 */ /* 0x000fe20000004100 */
[C---:B------:R-:W-:Y:S01]  /*4050*/  @!P0 FMUL.FTZ R3, R4.reuse, R5 ;  /* 0x0000000504038220 */ /* 0x040fe20000410000 */
[----:B------:R-:W-:Y:S01]  /*4060*/  @!P0 MOV R5, R11 ;  /* 0x0000000b00058202 */ /* 0x000fe20000000f00 */
[-C--:B------:R-:W-:Y:S01]  /*4070*/  @!P0 FFMA.FTZ R36, R4, R18.reuse, -R19 ;  /* 0x0000001204248223 */ /* 0x080fe20000010813 */
[----:B------:R-:W-:Y:S01]  /*4080*/  @!P0 HADD2.F32 R4, -RZ, R24.H1_H1 ;  /* 0x30000018ff048230 */ /* 0x000fe20000004100 */
[----:B------:R-:W-:Y:S01]  /*4090*/  @!P0 FFMA.FTZ R3, R13, R18, R3 ;  /* 0x000000120d038223 */ /* 0x000fe20000010003 */
[--C-:B------:R-:W-:Y:S02]  /*40a0*/  @!P0 HADD2.F32 R19, -RZ, R6.reuse.H1_H1 ;  /* 0x30000006ff138230 */ /* 0x100fe40000004100 */
[----:B------:R-:W-:Y:S02]  /*40b0*/  @!P0 HADD2.F32 R7, -RZ, R6.H0_H0 ;  /* 0x20000006ff078230 */ /* 0x000fe40000004100 */
[----:B------:R-:W-:Y:S02]  /*40c0*/  @!P0 HADD2.F32 R6, -RZ, R5.H0_H0 ;  /* 0x20000005ff068230 */ /* 0x000fe40000004100 */
[----:B------:R-:W-:Y:S02]  /*40d0*/  @!P0 HADD2.F32 R24, -RZ, R49.H1_H1 ;  /* 0x30000031ff188230 */ /* 0x000fe40000004100 */
[----:B------:R-:W-:Y:S01]  /*40e0*/  @!P0 HADD2.F32 R31, -RZ, R5.H1_H1 ;  /* 0x30000005ff1f8230 */ /* 0x000fe20000004100 */
[-C--:B------:R-:W-:Y:S02]  /*40f0*/  @!P0 FMUL.FTZ R5, R19, R4.reuse ;  /* 0x0000000413058220 */ /* 0x080fe40000410000 */
[C---:B------:R-:W-:Y:S02]  /*4100*/  @!P0 FMUL.FTZ R4, R7.reuse, R4 ;  /* 0x0000000407048220 */ /* 0x040fe40000410000 */
[----:B------:R-:W-:Y:S01]  /*4110*/  @!P0 FFMA.FTZ R35, R7, R24, -R5 ;  /* 0x0000001807238223 */ /* 0x000fe20000010805 */
[----:B------:R-:W-:Y:S01]  /*4120*/  @!P0 F2FP.PACK_AB R7, R2, R37 ;  /* 0x000000250207823e */ /* 0x000fe200000000ff */
[CC--:B------:R-:W-:Y:S02]  /*4130*/  @!P0 FMUL.FTZ R5, R6.reuse, R12.reuse ;  /* 0x0000000c06058220 */ /* 0x0c0fe40000410000 */
[----:B------:R-:W-:Y:S01]  /*4140*/  @!P0 FMUL.FTZ R34, R31, R12 ;  /* 0x0000000c1f228220 */ /* 0x000fe20000410000 */
[----:B------:R-:W-:Y:S01]  /*4150*/  @!P0 MOV R8, R7 ;  /* 0x0000000700088202 */ /* 0x000fe20000000f00 */
[----:B------:R-:W-:Y:S02]  /*4160*/  @!P0 FFMA.FTZ R4, R19, R24, R4 ;  /* 0x0000001813048223 */ /* 0x000fe40000010004 */
[-C--:B------:R-:W-:Y:S01]  /*4170*/  @!P0 FFMA.FTZ R34, R6, R33.reuse, -R34 ;  /* 0x0000002106228223 */ /* 0x080fe20000010822 */
[----:B------:R-:W-:Y:S01]  /*4180*/  @!P0 F2FP.PACK_AB R6, R3, R36 ;  /* 0x000000240306823e */ /* 0x000fe200000000ff */
[----:B------:R-:W-:Y:S01]  /*4190*/  @!P0 FFMA.FTZ R5, R31, R33, R5 ;  /* 0x000000211f058223 */ /* 0x000fe20000010005 */
[----:B------:R-:W-:Y:S02]  /*41a0*/  @!P0 F2FP.PACK_AB R3, R4, R35 ;  /* 0x000000230403823e */ /* 0x000fe400000000ff */
[----:B------:R-:W-:Y:S02]  /*41b0*/  @!P0 MOV R9, R6 ;  /* 0x0000000600098202 */ /* 0x000fe40000000f00 */
[----:B------:R-:W-:Y:S02]  /*41c0*/  @!P0 F2FP.PACK_AB R2, R5, R34 ;  /* 0x000000220502823e */ /* 0x000fe400000000ff */
[----:B------:R-:W-:Y:S02]  /*41d0*/  @!P0 MOV R10, R3 ;  /* 0x00000003000a8202 */ /* 0x000fe40000000f00 */
[----:B------:R-:W-:Y:S05]  /*41e0*/  @!P0 MOV R11, R2 ;  /* 0x00000002000b8202 */ /* 0x000fea0000000f00 */
[----:B------:R1:W-:Y:S02]  /*41f0*/  STG.E.128 [R54.64+0x20], R8 ;  /* 0x0000200836007986 */ /* 0x0003e4000c101d06 */
.L_x_187:
[----:B------:R-:W-:Y:S05]  /*4200*/  BSYNC B0 ;  /* 0x0000000000007941 */ /* 0x000fea0003800000 */
.L_x_186:
        /* <DEDUP_REMOVED lines=9> */
[--C-:B------:R-:W-:Y:S01]  /*42a0*/  @!P0 HADD2.F32 R12, -RZ, R50.reuse.H0_H0 ;  /* 0x20000032ff0c8230 */ /* 0x100fe20000004100 */
[----:B------:R-:W-:Y:S01]  /*42b0*/  @!P0 SHF.R.U64 R14, R40, 0x10, R41 ;  /* 0x00000010280e8819 */ /* 0x000fe20000001229 */
[----:B------:R-:W-:Y:S01]  /*42c0*/  @!P0 HADD2.F32 R18, -RZ, R50.H1_H1 ;  /* 0x30000032ff128230 */ /* 0x000fe20000004100 */
        /* <DEDUP_REMOVED lines=25> */
[--C-:B------:R-:W-:Y:S02]  /*4460*/  @!P0 HADD2.F32 R6, -RZ, R5.reuse.H0_H0 ;  /* 0x20000005ff068230 */ /* 0x100fe40000004100 */
        /* <DEDUP_REMOVED lines=18> */
.L_x_189:
[----:B------:R-:W-:Y:S05]  /*4590*/  BSYNC B0 ;  /* 0x0000000000007941 */ /* 0x000fea0003800000 */
.L_x_188:
[----:B------:R-:W-:Y:S01]  /*45a0*/  IADD3 R2, R100, 0x30, RZ ;  /* 0x0000003064027810 */ /* 0x000fe20007ffe0ff */
[----:B------:R-:W-:Y:S03]  /*45b0*/  BSSY B0, `(.L_x_190) ;  /* 0x0000038000007945 */ /* 0x000fe60003800000 */
[----:B------:R-:W-:Y:S11]  /*45c0*/  ISETP.GE.AND P0, PT, R2, c[0x0][0x1d4], PT ;  /* 0x0000750002007a0c */ /* 0x000ff60003f06270 */
[----:B------:R-:W-:Y:S02]  /*45d0*/  @!UPT UIADD3 URZ, URZ, URZ, URZ ;  /* 0x0000003f3f3ff290 */ /* 0x000fe4000fffe03f */
        /* <DEDUP_REMOVED lines=53> */
.L_x_191:
[----:B------:R-:W-:Y:S05]  /*4930*/  BSYNC B0 ;  /* 0x0000000000007941 */ /* 0x000fea0003800000 */
.L_x_190:
        /* <DEDUP_REMOVED lines=57> */
.L_x_193:
[----:B------:R-:W-:Y:S05]  /*4cd0*/  BSYNC B0 ;  /* 0x0000000000007941 */ /* 0x000fea0003800000 */
.L_x_192:
[----:B------:R-:W-:Y:S04]  /*4ce0*/  IADD3 R2, R100, 0x50, RZ ;  /* 0x0000005064027810 */ /* 0x000fe80007ffe0ff */
        /* <DEDUP_REMOVED lines=54> */
[----:B------:R1:W-:Y:S01]  /*5050*/  STG.E.128 [R54.64+0xa0], R8 ;  /* 0x0000a00836007986 */ /* 0x0003e2000c101d06 */
[----:B------:R-:W-:-:S05]  /*5060*/  BRA `(.L_x_183) ;  /* 0x00001c7000007947 */ /* 0x000fca0003800000 */
.L_x_180:
        /* <DEDUP_REMOVED lines=37> */
[----:B------:R1:W5:Y:S04]  /*52c0*/  @!P0 LDG.E.128 R36, [R8.64] ;  /* 0x0000000608248981 */ /* 0x000368000c1e1d00 */
[----:B------:R1:W5:Y:S01]  /*52d0*/  @!P0 LDG.E.128 R4, [R2.64] ;  /* 0x0000000602048981 */ /* 0x000362000c1e1d00 */
[----:B------:R-:W-:Y:S11]  /*52e0*/  ISETP.GE.AND P0, PT, R26, c[0x0][0x27c], PT ;  /* 0x00009f001a007a0c */ /* 0x000ff60003f06270 */
[----:B------:R-:W-:Y:S02]  /*52f0*/  @!UPT UIADD3 URZ, URZ, URZ, URZ ;  /* 0x0000003f3f3ff290 */ /* 0x000fe4000fffe03f */
[----:B------:R1:W5:Y:S04]  /*5300*/  @!P0 LDG.E.128 R48, [R8.64+0x20] ;  /* 0x0000200608308981 */ /* 0x000368000c1e1d00 */
[----:B------:R1:W5:Y:S01]  /*5310*/  @!P0 LDG.E.128 R12, [R2.64+0x20] ;  /* 0x00002006020c8981 */ /* 0x000362000c1e1d00 */
[----:B------:R-:W-:Y:S11]  /*5320*/  ISETP.GE.AND P0, PT, R27, c[0x0][0x27c], PT ;  /* 0x00009f001b007a0c */ /* 0x000ff60003f06270 */
[----:B------:R-:W-:Y:S02]  /*5330*/  @!UPT UIADD3 URZ, URZ, URZ, URZ ;  /* 0x0000003f3f3ff290 */ /* 0x000fe4000fffe03f */
[----:B------:R1:W5:Y:S04]  /*5340*/  @!P0 LDG.E.128 R56, [R8.64+0x40] ;  /* 0x0000400608388981 */ /* 0x000368000c1e1d00 */
[----:B------:R1:W5:Y:S02]  /*5350*/  @!P0 LDG.E.128 R20, [R2.64+0x40] ;  /* 0x0000400602148981 */ /* 0x000364000c1e1d00 */
.L_x_195:
[----:B------:R-:W-:Y:S05]  /*5360*/  BSYNC B0 ;  /* 0x0000000000007941 */ /* 0x000fea0003800000 */
.L_x_194:
[----:B------:R-:W-:Y:S04]  /*5370*/  IADD3 R70, P0, R164, R10, RZ ;  /* 0x0000000aa4467210 */ /* 0x000fe80007f1e0ff */
[----:B------:R-:W-:Y:S01]  /*5380*/  IADD3.X R65, R16, R131, RZ, P0, !PT ;  /* 0x0000008310417210 */ /* 0x000fe200007fe4ff */
        /* <DEDUP_REMOVED lines=25> */
[----:B------:R-:W-:Y:S02]  /*5520*/  PRMT R29, R8, 0x5410, R9 ;  /* 0x00005410081d7816 */ /* 0x000fe40000000009 */
[----:B------:R-:W-:Y:S01]  /*5530*/  PRMT R28, R3, 0x5410, R2 ;  /* 0x00005410031c7816 */ /* 0x000fe20000000002 */
[----:B------:R-:W-:-:S05]  /*5540*/  @P0 BRA `(.L_x_197) ;  /* 0x0000077000000947 */ /* 0x000fca0003800000 */
[----:B------:R-:W-:Y:S01]  /*5550*/  IMAD.MOV.U32 R40, RZ, RZ, R37 ;  /* 0x000000ffff287224 */ /* 0x000fe200078e0025 */
[----:B------:R-:W-:Y:S01]  /*5560*/  ISETP.GE.AND P2, PT, R85, c[0x0][0x1d4], PT ;  /* 0x0000750055007a0c */ /* 0x000fe20003f46270 */
[----:B------:R-:W1:Y:S01]  /*5570*/  LDS.128 R52, [R111+0x3c80] ;  /* 0x003c80006f347984 */ /* 0x000e620000000c00 */
[----:B------:R-:W-:Y:S01]  /*5580*/  IADD3 R2, P1, P0, R78, R70, R108 ;  /* 0x000000464e027210 */ /* 0x000fe2000783e06c */
[----:B------:R-:W-:Y:S01]  /*5590*/  IMAD.MOV.U32 R24, RZ, RZ, R7 ;  /* 0x000000ffff187224 */ /* 0x000fe200078e0007 */
[----:B------:R-:W-:Y:S01]  /*55a0*/  MOV R10, R6 ;  /* 0x00000006000a7202 */ /* 0x000fe20000000f00 */
[----:B------:R-:W-:Y:S01]  /*55b0*/  IMAD.MOV.U32 R46, RZ, RZ, R39 ;  /* 0x000000ffff2e7224 */ /* 0x000fe200078e0027 */
[-C--:B------:R-:W-:Y:S02]  /*55c0*/  IADD3.X R8, R80, R65.reuse, R119, P1, P0 ;  /* 0x0000004150087210 */ /* 0x080fe40000fe0477 */
[----:B------:R-:W-:Y:S01]  /*55d0*/  MOV R43, R38 ;  /* 0x00000026002b7202 */ /* 0x000fe20000000f00 */
[----:B------:R-:W2:Y:S04]  /*55e0*/  LDS.128 R16, [R121+0x3c80] ;  /* 0x003c800079107984 */ /* 0x000ea80000000c00 */
[----:B------:R-:W-:Y:S04]  /*55f0*/  @!P2 IADD3 R3, P1, P0, R78, R70, R85 ;  /* 0x000000464e03a210 */ /* 0x000fe8000783e055 */
[----:B------:R-:W-:Y:S02]  /*5600*/  @!P2 IADD3.X R9, R80, R65, R114, P1, P0 ;  /* 0x000000415009a210 */ /* 0x000fe40000fe0472 */
[C---:B------:R-:W-:Y:S04]  /*5610*/  LEA R68, P0, R2.reuse, c[0x0][0x1c8], 0x1 ;  /* 0x0000720002447a11 */ /* 0x040fe800078008ff */
[----:B------:R-:W-:Y:S02]  /*5620*/  LEA.HI.X R69, R2, c[0x0][0x1cc], R8, 0x1, P0 ;  /* 0x0000730002457a11 */ /* 0x000fe400000f0c08 */
[C---:B------:R-:W-:Y:S02]  /*5630*/  @!P2 LEA R66, P0, R3.reuse, c[0x0][0x1c8], 0x1 ;  /* 0x000072000342aa11 */ /* 0x040fe400078008ff */
[----:B------:R-:W-:Y:S02]  /*5640*/  MOV R2, R4 ;  /* 0x0000000400027202 */ /* 0x000fe40000000f00 */
[----:B------:R-:W-:Y:S01]  /*5650*/  @!P2 LEA.HI.X R67, R3, c[0x0][0x1cc], R9, 0x1, P0 ;  /* 0x000073000343aa11 */ /* 0x000fe200000f0c09 */
[----:B------:R-:W-:Y:S01]  /*5660*/  IMAD.MOV.U32 R3, RZ, RZ, R5 ;  /* 0x000000ffff037224 */ /* 0x000fe200078e0005 */
[----:B------:R-:W-:Y:S11]  /*5670*/  ISETP.GE.AND P0, PT, R100, c[0x0][0x27c], PT ;  /* 0x00009f0064007a0c */ /* 0x000ff60003f06270 */
[----:B------:R-:W-:Y:S02]  /*5680*/  @!UPT UIADD3 URZ, URZ, URZ, URZ ;  /* 0x0000003f3f3ff290 */ /* 0x000fe4000fffe03f */
[--C-:B------:R-:W-:Y:S01]  /*5690*/  @!P0 SHF.R.U32.HI R41, RZ, 0x10, R37.reuse ;  /* 0x00000010ff298819 */ /* 0x100fe20000011625 */
[----:B------:R-:W-:Y:S01]  /*56a0*/  @!P0 HADD2.F32 R2, -RZ, R2.H0_H0 ;  /* 0x20000002ff028230 */ /* 0x000fe20000004100 */
[----:B------:R-:W-:Y:S01]  /*56b0*/  @!P0 SHF.R.U64 R42, R36, 0x10, R37 ;  /* 0x00000010242a8819 */ /* 0x000fe20000001225 */
[----:B------:R-:W-:Y:S01]  /*56c0*/  @!P0 HADD2.F32 R10, -RZ, R10.H0_H0 ;  /* 0x2000000aff0a8230 */ /* 0x000fe20000004100 */
[--C-:B------:R-:W-:Y:S02]  /*56d0*/  @!P0 SHF.R.U64 R11, R6, 0x10, R7.reuse ;  /* 0x00000010060b8819 */ /* 0x100fe40000001207 */
[----:B-1----:R-:W-:Y:S02]  /*56e0*/  @!P0 MOV R37, R53 ;  /* 0x0000003500258202 */ /* 0x002fe40000000f00 */
[----:B--2---:R-:W-:Y:S02]  /*56f0*/  @!P0 MOV R6, R17 ;  /* 0x0000001100068202 */ /* 0x004fe40000000f00 */
[----:B------:R-:W-:Y:S01]  /*5700*/  @!P0 SHF.R.U32.HI R25, RZ, 0x10, R7 ;  /* 0x00000010ff198819 */ /* 0x000fe20000011607 */
[----:B------:R-:W-:Y:S01]  /*5710*/  @!P0 IMAD.MOV.U32 R7, RZ, RZ, R16 ;  /* 0x000000ffff078224 */ /* 0x000fe200078e0010 */
[--C-:B------:R-:W-:Y:S01]  /*5720*/  @!P0 SHF.R.U64 R44, R38, 0x10, R39.reuse ;  /* 0x00000010262c8819 */ /* 0x100fe20000001227 */
[--C-:B------:R-:W-:Y:S01]  /*5730*/  @!P0 HADD2.F32 R35, -RZ, R37.reuse.H0_H0 ;  /* 0x20000025ff238230 */ /* 0x100fe20000004100 */
[----:B------:R-:W-:Y:S01]  /*5740*/  @!P0 SHF.R.U32.HI R47, RZ, 0x10, R39 ;  /* 0x00000010ff2f8819 */ /* 0x000fe20000011627 */
[----:B------:R-:W-:Y:S01]  /*5750*/  @!P0 HADD2.F32 R37, -RZ, R37.H1_H1 ;  /* 0x30000025ff258230 */ /* 0x000fe20000004100 */
[----:B------:R-:W-:Y:S02]  /*5760*/  @!P0 MOV R39, R52 ;  /* 0x0000003400278202 */ /* 0x000fe40000000f00 */
[--C-:B------:R-:W-:Y:S02]  /*5770*/  @!P0 SHF.R.U32.HI R9, RZ, 0x10, R5.reuse ;  /* 0x00000010ff098819 */ /* 0x100fe40000011605 */
[----:B------:R-:W-:Y:S01]  /*5780*/  @!P0 SHF.R.U64 R8, R4, 0x10, R5 ;  /* 0x0000001004088819 */ /* 0x000fe20000001205 */
[----:B------:R-:W-:Y:S01]  /*5790*/  @!P0 HADD2.F32 R4, -RZ, R3.H0_H0 ;  /* 0x20000003ff048230 */ /* 0x000fe20000004100 */
[----:B------:R-:W-:Y:S01]  /*57a0*/  MOV R5, R36 ;  /* 0x0000002400057202 */ /* 0x000fe20000000f00 */
[----:B------:R-:W-:Y:S02]  /*57b0*/  @!P0 HADD2.F32 R33, -RZ, R39.H0_H0 ;  /* 0x20000027ff218230 */ /* 0x000fe40000004100 */
[----:B------:R-:W-:Y:S01]  /*57c0*/  @!P0 HADD2.F32 R3, -RZ, R7.H0_H0 ;  /* 0x20000007ff038230 */ /* 0x000fe20000004100 */
[----:B------:R-:W-:Y:S01]  /*57d0*/  @!P0 FMUL.FTZ R38, R35, R4 ;  /* 0x0000000423268220 */ /* 0x000fe20000410000 */
[----:B------:R-:W-:Y:S01]  /*57e0*/  @!P0 HADD2.F32 R34, -RZ, R5.H0_H0 ;  /* 0x20000005ff228230 */ /* 0x000fe20000004100 */
[-C--:B------:R-:W-:Y:S01]  /*57f0*/  @!P0 FMUL.FTZ R45, R33, R2.reuse ;  /* 0x00000002212d8220 */ /* 0x080fe20000410000 */
[----:B------:R-:W-:Y:S01]  /*5800*/  @!P0 HADD2.F32 R5, -RZ, R6.H0_H0 ;  /* 0x20000006ff058230 */ /* 0x000fe20000004100 */
[C---:B------:R-:W-:Y:S01]  /*5810*/  @!P0 FMUL.FTZ R2, R3.reuse, R2 ;  /* 0x0000000203028220 */ /* 0x040fe20000410000 */
[----:B------:R-:W-:Y:S01]  /*5820*/  @!P0 HADD2.F32 R36, -RZ, R40.H0_H0 ;  /* 0x20000028ff248230 */ /* 0x000fe20000004100 */
[----:B------:R-:W-:Y:S01]  /*5830*/  @!P0 FFMA.FTZ R76, R3, R34, -R45 ;  /* 0x00000022034c8223 */ /* 0x000fe2000001082d */
[----:B------:R-:W-:Y:S01]  /*5840*/  @!P0 MOV R45, R55 ;  /* 0x00000037002d8202 */ /* 0x000fe20000000f00 */
[C---:B------:R-:W-:Y:S01]  /*5850*/  @!P0 FMUL.FTZ R4, R5.reuse, R4 ;  /* 0x0000000405048220 */ /* 0x040fe20000410000 */
[----:B------:R-:W-:Y:S01]  /*5860*/  @!P0 HADD2.F32 R8, -RZ, R8.H0_H0 ;  /* 0x20000008ff088230 */ /* 0x000fe20000004100 */
[----:B------:R-:W-:Y:S01]  /*5870*/  @!P0 FFMA.FTZ R75, R5, R36, -R38 ;  /* 0x00000024054b8223 */ /* 0x000fe20000010826 */
[----:B------:R-:W-:Y:S01]  /*5880*/  @!P0 HADD2.F32 R5, -RZ, R9.H0_H0 ;  /* 0x20000009ff058230 */ /* 0x000fe20000004100 */
[----:B------:R-:W-:Y:S01]  /*5890*/  @!P0 FFMA.FTZ R2, R33, R34, R2 ;  /* 0x0000002221028223 */ /* 0x000fe20000010002 */
[----:B------:R-:W-:Y:S02]  /*58a0*/  @!P0 HADD2.F32 R33, -RZ, R39.H1_H1 ;  /* 0x30000027ff218230 */ /* 0x000fe40000004100 */
[----:B------:R-:W-:Y:S01]  /*58b0*/  @!P0 HADD2.F32 R38, -RZ, R41.H0_H0 ;  /* 0x20000029ff268230 */ /* 0x000fe20000004100 */
[-C--:B------:R-:W-:Y:S01]  /*58c0*/  @!P0 FMUL.FTZ R9, R37, R5.reuse ;  /* 0x0000000525098220 */ /* 0x080fe20000410000 */
[----:B------:R-:W-:Y:S02]  /*58d0*/  @!P0 HADD2.F32 R3, -RZ, R6.H1_H1 ;  /* 0x30000006ff038230 */ /* 0x000fe40000004100 */
[----:B------:R-:W-:Y:S01]  /*58e0*/  @!P0 HADD2.F32 R6, -RZ, R7.H1_H1 ;  /* 0x30000007ff068230 */ /* 0x000fe20000004100 */
[----:B------:R-:W-:Y:S01]  /*58f0*/  @!P0 FMUL.FTZ R7, R33, R8 ;  /* 0x0000000821078220 */ /* 0x000fe20000410000 */
[----:B------:R-:W-:Y:S01]  /*5900*/  @!P0 HADD2.F32 R34, -RZ, R42.H0_H0 ;  /* 0x2000002aff228230 */ /* 0x000fe20000004100 */
[C---:B------:R-:W-:Y:S01]  /*5910*/  @!P0 FFMA.FTZ R74, R3.reuse, R38, -R9 ;  /* 0x00000026034a8223 */ /* 0x040fe20000010809 */
[----:B------:R-:W-:Y:S01]  /*5920*/  @!P0 HADD2.F32 R42, -RZ, R44.H0_H0 ;  /* 0x2000002cff2a8230 */ /* 0x000fe20000004100 */
[----:B------:R-:W-:Y:S01]  /*5930*/  @!P0 IMAD.MOV.U32 R9, RZ, RZ, R54 ;  /* 0x000000ffff098224 */ /* 0x000fe200078e0036 */
[----:B------:R-:W-:Y:S01]  /*5940*/  @!P0 HADD2.F32 R40, -RZ, R43.H0_H0 ;  /* 0x2000002bff288230 */ /* 0x000fe20000004100 */
[----:B------:R-:W-:Y:S01]  /*5950*/  @!P0 FMUL.FTZ R5, R3, R5 ;  /* 0x0000000503058220 */ /* 0x000fe20000410000 */
[----:B------:R-:W-:Y:S01]  /*5960*/  @!P0 HADD2.F32 R44, -RZ, R46.H0_H0 ;  /* 0x2000002eff2c8230 */ /* 0x000fe20000004100 */
[C---:B------:R-:W-:Y:S01]  /*5970*/  @!P0 FMUL.FTZ R3, R6.reuse, R8 ;  /* 0x0000000806038220 */ /* 0x040fe20000410000 */
[----:B------:R-:W-:Y:S01]  /*5980*/  @!P0 HADD2.F32 R41, -RZ, R9.H1_H1 ;  /* 0x30000009ff298230 */ /* 0x000fe20000004100 */
[----:B------:R-:W-:Y:S01]  /*5990*/  @!P0 FFMA.FTZ R73, R6, R34, -R7 ;  /* 0x0000002206498223 */ /* 0x000fe20000010807 */
[----:B------:R-:W-:Y:S01]  /*59a0*/  @!P0 MOV R6, R18 ;  /* 0x0000001200068202 */ /* 0x000fe20000000f00 */
[----:B------:R-:W-:Y:S01]  /*59b0*/  @!P0 FFMA.FTZ R3, R33, R34, R3 ;  /* 0x0000002221038223 */ /* 0x000fe20000010003 */
[----:B------:R-:W-:Y:S01]  /*59c0*/  @!P0 HADD2.F32 R7, -RZ, R11.H0_H0 ;  /* 0x2000000bff078230 */ /* 0x000fe20000004100 */
[----:B------:R-:W-:Y:S01]  /*59d0*/  @!P0 FFMA.FTZ R4, R35, R36, R4 ;  /* 0x0000002423048223 */ /* 0x000fe20000010004 */
[----:B------:R-:W-:Y:S01]  /*59e0*/  @!P0 HADD2.F32 R39, -RZ, R9.H0_H0 ;  /* 0x20000009ff278230 */ /* 0x000fe20000004100 */
[----:B------:R-:W-:Y:S01]  /*59f0*/  @!P0 FFMA.FTZ R5, R37, R38, R5 ;  /* 0x0000002625058223 */ /* 0x000fe20000010005 */
[--C-:B------:R-:W-:Y:S01]  /*5a00*/  @!P0 HADD2.F32 R8, -RZ, R6.reuse.H1_H1 ;  /* 0x30000006ff088230 */ /* 0x100fe20000004100 */
[-C--:B------:R-:W-:Y:S01]  /*5a10*/  @!P0 FMUL.FTZ R11, R41, R7.reuse ;  /* 0x00000007290b8220 */ /* 0x080fe20000410000 */
[----:B------:R-:W-:Y:S01]  /*5a20*/  @!P0 HADD2.F32 R9, -RZ, R6.H0_H0 ;  /* 0x20000006ff098230 */ /* 0x000fe20000004100 */
[----:B------:R-:W-:Y:S01]  /*5a30*/  @!P0 FMUL.FTZ R43, R39, R10 ;  /* 0x0000000a272b8220 */ /* 0x000fe20000410000 */
[----:B------:R-:W-:Y:S01]  /*5a40*/  @!P0 F2FP.PACK_AB R4, R5, R4 ;  /* 0x000000040504823e */ /* 0x000fe200000000ff */
[C---:B------:R-:W-:Y:S02]  /*5a50*/  @!P0 FMUL.FTZ R7, R8.reuse, R7 ;  /* 0x0000000708078220 */ /* 0x040fe40000410000 */
[----:B------:R-:W-:Y:S01]  /*5a60*/  @!P0 FFMA.FTZ R72, R8, R42, -R11 ;  /* 0x0000002a08488223 */ /* 0x000fe2000001080b */
[----:B------:R-:W-:Y:S01]  /*5a70*/  @!P0 HADD2.F32 R11, -RZ, R24.H0_H0 ;  /* 0x20000018ff0b8230 */ /* 0x000fe20000004100 */
[----:B------:R-:W-:Y:S01]  /*5a80*/  @!P0 IMAD.MOV.U32 R8, RZ, RZ, R19 ;  /* 0x000000ffff088224 */ /* 0x000fe200078e0013 */
[----:B------:R-:W-:Y:S01]  /*5a90*/  @!P0 HADD2.F32 R24, -RZ, R25.H0_H0 ;  /* 0x20000019ff188230 */ /* 0x000fe20000004100 */
[C---:B------:R-:W-:Y:S01]  /*5aa0*/  @!P0 FFMA.FTZ R71, R9.reuse, R40, -R43 ;  /* 0x0000002809478223 */ /* 0x040fe2000001082b */
[--C-:B------:R-:W-:Y:S01]  /*5ab0*/  @!P0 HADD2.F32 R43, -RZ, R45.reuse.H0_H0 ;  /* 0x2000002dff2b8230 */ /* 0x100fe20000004100 */
[----:B------:R-:W-:Y:S01]  /*5ac0*/  @!P0 FMUL.FTZ R6, R9, R10 ;  /* 0x0000000a09068220 */ /* 0x000fe20000410000 */
[----:B------:R-:W-:Y:S01]  /*5ad0*/  @!P0 HADD2.F32 R25, -RZ, R45.H1_H1 ;  /* 0x3000002dff198230 */ /* 0x000fe20000004100 */
[----:B------:R-:W-:Y:S01]  /*5ae0*/  @!P0 IMAD.MOV.U32 R53, RZ, RZ, R4 ;  /* 0x000000ffff358224 */ /* 0x000fe200078e0004 */
[--C-:B------:R-:W-:Y:S01]  /*5af0*/  @!P0 HADD2.F32 R10, -RZ, R8.reuse.H1_H1 ;  /* 0x30000008ff0a8230 */ /* 0x100fe20000004100 */
[----:B------:R-:W-:Y:S01]  /*5b00*/  @!P0 FMUL.FTZ R64, R43, R11 ;  /* 0x0000000b2b408220 */ /* 0x000fe20000410000 */
[----:B------:R-:W-:Y:S01]  /*5b10*/  @!P0 HADD2.F32 R9, -RZ, R8.H0_H0 ;  /* 0x20000008ff098230 */ /* 0x000fe20000004100 */
[----:B------:R-:W-:Y:S01]  /*5b20*/  @!P0 FMUL.FTZ R46, R25, R24 ;  /* 0x00000018192e8220 */ /* 0x000fe20000410000 */
[----:B------:R-:W-:Y:S01]  /*5b30*/  @!P0 HADD2.F32 R45, -RZ, R47.H0_H0 ;  /* 0x2000002fff2d8230 */ /* 0x000fe20000004100 */
[----:B------:R-:W-:Y:S02]  /*5b40*/  @!P0 FFMA.FTZ R6, R39, R40, R6 ;  /* 0x0000002827068223 */ /* 0x000fe40000010006 */
[C---:B------:R-:W-:Y:S02]  /*5b50*/  @!P0 FFMA.FTZ R64, R9.reuse, R44, -R64 ;  /* 0x0000002c09408223 */ /* 0x040fe40000010840 */
[----:B------:R-:W-:Y:S02]  /*5b60*/  @!P0 FFMA.FTZ R46, R10, R45, -R46 ;  /* 0x0000002d0a2e8223 */ /* 0x000fe4000001082e */
[----:B------:R-:W-:Y:S01]  /*5b70*/  @!P0 FMUL.FTZ R8, R9, R11 ;  /* 0x0000000b09088220 */ /* 0x000fe20000410000 */
[----:B------:R-:W-:Y:S01]  /*5b80*/  @!P0 F2FP.PACK_AB R11, R74, R75 ;  /* 0x0000004b4a0b823e */ /* 0x000fe200000000ff */
[----:B------:R-:W-:Y:S01]  /*5b90*/  @!P0 FMUL.FTZ R9, R10, R24 ;  /* 0x000000180a098220 */ /* 0x000fe20000410000 */
[----:B------:R-:W-:Y:S01]  /*5ba0*/  @!P0 F2FP.PACK_AB R24, R72, R71 ;  /* 0x000000474818823e */ /* 0x000fe200000000ff */
[----:B------:R-:W-:Y:S01]  /*5bb0*/  @!P0 FFMA.FTZ R7, R41, R42, R7 ;  /* 0x0000002a29078223 */ /* 0x000fe20000010007 */
[----:B------:R-:W-:Y:S01]  /*5bc0*/  @!P0 F2FP.PACK_AB R10, R73, R76 ;  /* 0x0000004c490a823e */ /* 0x000fe200000000ff */
[----:B------:R-:W-:Y:S01]  /*5bd0*/  @!P0 FFMA.FTZ R8, R43, R44, R8 ;  /* 0x0000002c2b088223 */ /* 0x000fe20000010008 */
[----:B------:R-:W-:Y:S01]  /*5be0*/  @!P0 F2FP.PACK_AB R33, R46, R64 ;  /* 0x000000402e21823e */ /* 0x000fe200000000ff */
[----:B------:R-:W-:Y:S01]  /*5bf0*/  @!P0 FFMA.FTZ R9, R25, R45, R9 ;  /* 0x0000002d19098223 */ /* 0x000fe20000010009 */
[----:B------:R-:W-:Y:S01]  /*5c00*/  @!P0 MOV R16, R10 ;  /* 0x0000000a00108202 */ /* 0x000fe20000000f00 */
[----:B------:R-:W-:Y:S01]  /*5c10*/  @!P0 IMAD.MOV.U32 R18, RZ, RZ, R24 ;  /* 0x000000ffff128224 */ /* 0x000fe200078e0018 */
[----:B------:R-:W-:Y:S02]  /*5c20*/  @!P0 MOV R17, R11 ;  /* 0x0000000b00118202 */ /* 0x000fe40000000f00 */
[----:B------:R-:W-:Y:S02]  /*5c30*/  @!P0 MOV R19, R33 ;  /* 0x0000002100138202 */ /* 0x000fe40000000f00 */
[----:B------:R-:W-:Y:S02]  /*5c40*/  @!P0 F2FP.PACK_AB R10, R3, R2 ;  /* 0x00000002030a823e */ /* 0x000fe400000000ff */
[----:B------:R-:W-:Y:S01]  /*5c50*/  @!P0 F2FP.PACK_AB R3, R7, R6 ;  /* 0x000000060703823e */ /* 0x000fe200000000ff */
[----:B------:R1:W-:Y:S01]  /*5c60*/  STG.E.128 [R68.64], R16 ;  /* 0x0000001044007986 */ /* 0x0003e2000c101d06 */
[----:B------:R-:W-:Y:S02]  /*5c70*/  @!P0 F2FP.PACK_AB R2, R9, R8 ;  /* 0x000000080902823e */ /* 0x000fe400000000ff */
[----:B------:R-:W-:Y:S02]  /*5c80*/  @!P0 MOV R52, R10 ;  /* 0x0000000a00348202 */ /* 0x000fe40000000f00 */
[----:B------:R-:W-:Y:S02]  /*5c90*/  @!P0 MOV R54, R3 ;  /* 0x0000000300368202 */ /* 0x000fe40000000f00 */
[----:B------:R-:W-:Y:S05]  /*5ca0*/  @!P0 MOV R55, R2 ;  /* 0x0000000200378202 */ /* 0x000fea0000000f00 */
[----:B------:R1:W-:Y:S02]  /*5cb0*/  @!P2 STG.E.128 [R66.64], R52 ;  /* 0x000000344200a986 */ /* 0x0003e4000c101d06 */
.L_x_197:
[----:B------:R-:W-:Y:S05]  /*5cc0*/  BSYNC B0 ;  /* 0x0000000000007941 */ /* 0x000fea0003800000 */
.L_x_196:
[----:B------:R-:W-:Y:S01]  /*5cd0*/  ISETP.GE.AND P0, PT, R26, c[0x0][0x1d4], PT ;  /* 0x000075001a007a0c */ /* 0x000fe20003f06270 */
[----:B------:R-:W-:Y:S01]  /*5ce0*/  @!UPT UIADD3 URZ, URZ, URZ, URZ ;  /* 0x0000003f3f3ff290 */ /* 0x000fe2000fffe03f */
[----:B------:R-:W-:Y:S11]  /*5cf0*/  BSSY B0, `(.L_x_198) ;  /* 0x0000071000007945 */ /* 0x000ff60003800000 */
[----:B------:R-:W-:-:S05]  /*5d00*/  @P0 BRA `(.L_x_199) ;  /* 0x000006f000000947 */ /* 0x000fca0003800000 */
[----:B------:R-:W2:Y:S01]  /*5d10*/  LDS.128 R40, [R110+0x3c80] ;  /* 0x003c80006e287984 */ /* 0x000ea20000000c00 */
[----:B------:R-:W-:Y:S02]  /*5d20*/  ISETP.GE.AND P2, PT, R84, c[0x0][0x1d4], PT ;  /* 0x0000750054007a0c */ /* 0x000fe40003f46270 */
[-C--:B------:R-:W-:Y:S04]  /*5d30*/  IADD3 R2, P1, P0, R78, R70.reuse, R105 ;  /* 0x000000464e027210 */ /* 0x080fe8000783e069 */
[-C--:B------:R-:W-:Y:S01]  /*5d40*/  IADD3.X R4, R80, R65.reuse, R118, P1, P0 ;  /* 0x0000004150047210 */ /* 0x080fe20000fe0476 */
[----:B-1----:R-:W1:Y:S06]  /*5d50*/  LDS.128 R16, [R120+0x3c80] ;  /* 0x003c800078107984 */ /* 0x002e6c0000000c00 */
[----:B------:R-:W-:Y:S04]  /*5d60*/  @!P2 IADD3 R3, P1, P0, R78, R70, R84 ;  /* 0x000000464e03a210 */ /* 0x000fe8000783e054 */
[----:B------:R-:W-:Y:S02]  /*5d70*/  @!P2 IADD3.X R5, R80, R65, R113, P1, P0 ;  /* 0x000000415005a210 */ /* 0x000fe40000fe0471 */
[C---:B------:R-:W-:Y:S04]  /*5d80*/  LEA R52, P0, R2.reuse, c[0x0][0x1c8], 0x1 ;  /* 0x0000720002347a11 */ /* 0x040fe800078008ff */
[----:B------:R-:W-:Y:S02]  /*5d90*/  LEA.HI.X R53, R2, c[0x0][0x1cc], R4, 0x1, P0 ;  /* 0x0000730002357a11 */ /* 0x000fe400000f0c04 */
[C---:B------:R-:W-:Y:S04]  /*5da0*/  @!P2 LEA R46, P0, R3.reuse, c[0x0][0x1c8], 0x1 ;  /* 0x00007200032eaa11 */ /* 0x040fe800078008ff */
[----:B------:R-:W-:Y:S02]  /*5db0*/  @!P2 LEA.HI.X R47, R3, c[0x0][0x1cc], R5, 0x1, P0 ;  /* 0x00007300032faa11 */ /* 0x000fe400000f0c05 */
[----:B------:R-:W-:Y:S11]  /*5dc0*/  ISETP.GE.AND P0, PT, R26, c[0x0][0x27c], PT ;  /* 0x00009f001a007a0c */ /* 0x000ff60003f06270 */
[----:B------:R-:W-:Y:S02]  /*5dd0*/  @!UPT UIADD3 URZ, URZ, URZ, URZ ;  /* 0x0000003f3f3ff290 */ /* 0x000fe4000fffe03f */
[----:B------:R-:W-:Y:S01]  /*5de0*/  @!P0 SHF.R.U64 R5, R12, 0x10, R13 ;  /* 0x000000100c058819 */ /* 0x000fe2000000120d */
[----:B------:R-:W-:Y:S01]  /*5df0*/  @!P0 HADD2.F32 R2, -RZ, R28.H0_H0 ;  /* 0x2000001cff028230 */ /* 0x000fe20000004100 */
[----:B------:R-:W-:Y:S01]  /*5e00*/  @!P0 SHF.R.U64 R12, R48, 0x10, R49 ;  /* 0x00000010300c8819 */ /* 0x000fe20000001231 */
[--C-:B------:R-:W-:Y:S01]  /*5e10*/  @!P0 HADD2.F32 R8, -RZ, R60.reuse.H0_H0 ;  /* 0x2000003cff088230 */ /* 0x100fe20000004100 */
[----:B--2---:R-:W-:Y:S01]  /*5e20*/  @!P0 MOV R9, R40 ;  /* 0x0000002800098202 */ /* 0x004fe20000000f00 */
[----:B------:R-:W-:Y:S01]  /*5e30*/  @!P0 HADD2.F32 R5, -RZ, R5.H0_H0 ;  /* 0x20000005ff058230 */ /* 0x000fe20000004100 */
[----:B-1----:R-:W-:Y:S01]  /*5e40*/  @!P0 MOV R4, R16 ;  /* 0x0000001000048202 */ /* 0x002fe20000000f00 */
[----:B------:R-:W-:Y:S01]  /*5e50*/  @!P0 HADD2.F32 R24, -RZ, R60.H1_H1 ;  /* 0x3000003cff188230 */ /* 0x000fe20000004100 */
[----:B------:R-:W-:Y:S01]  /*5e60*/  @!P0 SHF.R.U32.HI R6, RZ, 0x10, R13 ;  /* 0x00000010ff068819 */ /* 0x000fe2000001160d */
[--C-:B------:R-:W-:Y:S01]  /*5e70*/  @!P0 HADD2.F32 R7, -RZ, R9.reuse.H0_H0 ;  /* 0x20000009ff078230 */ /* 0x100fe20000004100 */
[----:B------:R-:W-:Y:S01]  /*5e80*/  @!P0 SHF.R.U64 R11, R14, 0x10, R15 ;  /* 0x000000100e0b8819 */ /* 0x000fe2000000120f */
[--C-:B------:R-:W-:Y:S01]  /*5e90*/  @!P0 HADD2.F32 R3, -RZ, R4.reuse.H0_H0 ;  /* 0x20000004ff038230 */ /* 0x100fe20000004100 */
[----:B------:R-:W-:Y:S01]  /*5ea0*/  @!P0 SHF.R.U32.HI R34, RZ, 0x10, R51 ;  /* 0x00000010ff228819 */ /* 0x000fe20000011633 */
[----:B------:R-:W-:Y:S01]  /*5eb0*/  @!P0 HADD2.F32 R13, -RZ, R9.H1_H1 ;  /* 0x30000009ff0d8230 */ /* 0x000fe20000004100 */
[----:B------:R-:W-:Y:S01]  /*5ec0*/  @!P0 FMUL.FTZ R14, R7, R2 ;  /* 0x00000002070e8220 */ /* 0x000fe20000410000 */
[----:B------:R-:W-:Y:S01]  /*5ed0*/  @!P0 HADD2.F32 R4, -RZ, R4.H1_H1 ;  /* 0x30000004ff048230 */ /* 0x000fe20000004100 */
[----:B------:R-:W-:Y:S01]  /*5ee0*/  @!P0 IMAD.MOV.U32 R9, RZ, RZ, R41 ;  /* 0x000000ffff098224 */ /* 0x000fe200078e0029 */
[----:B------:R-:W-:Y:S01]  /*5ef0*/  @!P0 HADD2.F32 R39, -RZ, R34.H0_H0 ;  /* 0x20000022ff278230 */ /* 0x000fe20000004100 */
[----:B------:R-:W-:Y:S01]  /*5f00*/  @!P0 FFMA.FTZ R55, R3, R8, -R14 ;  /* 0x0000000803378223 */ /* 0x000fe2000001080e */
[----:B------:R-:W-:Y:S01]  /*5f10*/  @!P0 HADD2.F32 R14, -RZ, R12.H0_H0 ;  /* 0x2000000cff0e8230 */ /* 0x000fe20000004100 */
[-C--:B------:R-:W-:Y:S01]  /*5f20*/  @!P0 FMUL.FTZ R12, R13, R5.reuse ;  /* 0x000000050d0c8220 */ /* 0x080fe20000410000 */
[----:B------:R-:W-:Y:S01]  /*5f30*/  @!P0 MOV R34, R42 ;  /* 0x0000002a00228202 */ /* 0x000fe20000000f00 */
[----:B------:R-:W-:Y:S01]  /*5f40*/  @!P0 FMUL.FTZ R2, R3, R2 ;  /* 0x0000000203028220 */ /* 0x000fe20000410000 */
[----:B------:R-:W-:Y:S01]  /*5f50*/  @!P0 SHF.R.U32.HI R33, RZ, 0x10, R49 ;  /* 0x00000010ff218819 */ /* 0x000fe20000011631 */
[C---:B------:R-:W-:Y:S01]  /*5f60*/  @!P0 FMUL.FTZ R3, R4.reuse, R5 ;  /* 0x0000000504038220 */ /* 0x040fe20000410000 */
[----:B------:R-:W-:Y:S01]  /*5f70*/  @!P0 MOV R5, R17 ;  /* 0x0000001100058202 */ /* 0x000fe20000000f00 */
[----:B------:R-:W-:Y:S01]  /*5f80*/  @!P0 FFMA.FTZ R54, R4, R14, -R12 ;  /* 0x0000000e04368223 */ /* 0x000fe2000001080c */
[----:B------:R-:W-:Y:S01]  /*5f90*/  @!P0 HADD2.F32 R4, -RZ, R28.H1_H1 ;  /* 0x3000001cff048230 */ /* 0x000fe20000004100 */
[----:B------:R-:W-:Y:S01]  /*5fa0*/  @!P0 FFMA.FTZ R2, R7, R8, R2 ;  /* 0x0000000807028223 */ /* 0x000fe20000010002 */
[----:B------:R-:W-:Y:S01]  /*5fb0*/  @!P0 SHF.R.U32.HI R10, RZ, 0x10, R15 ;  /* 0x00000010ff0a8819 */ /* 0x000fe2000001160f */
[----:B------:R-:W-:Y:S01]  /*5fc0*/  @!P0 FFMA.FTZ R3, R13, R14, R3 ;  /* 0x0000000e0d038223 */ /* 0x000fe20000010003 */
[----:B------:R-:W-:Y:S01]  /*5fd0*/  @!P0 HADD2.F32 R15, -RZ, R9.H0_H0 ;  /* 0x20000009ff0f8230 */ /* 0x000fe20000004100 */
[----:B------:R-:W-:Y:S01]  /*5fe0*/  @!P0 SHF.R.U64 R35, R50, 0x10, R51 ;  /* 0x0000001032238819 */ /* 0x000fe20000001233 */
[----:B------:R-:W-:Y:S02]  /*5ff0*/  @!P0 HADD2.F32 R7, -RZ, R5.H0_H0 ;  /* 0x20000005ff078230 */ /* 0x000fe40000004100 */
[----:B------:R-:W-:Y:S01]  /*6000*/  @!P0 HADD2.F32 R25, -RZ, R9.H1_H1 ;  /* 0x30000009ff198230 */ /* 0x000fe20000004100 */
[-C--:B------:R-:W-:Y:S01]  /*6010*/  @!P0 FMUL.FTZ R12, R15, R4.reuse ;  /* 0x000000040f0c8220 */ /* 0x080fe20000410000 */
[----:B------:R-:W-:Y:S01]  /*6020*/  @!P0 HADD2.F32 R8, -RZ, R6.H0_H0 ;  /* 0x20000006ff088230 */ /* 0x000fe20000004100 */
[C---:B------:R-:W-:Y:S01]  /*6030*/  @!P0 FMUL.FTZ R4, R7.reuse, R4 ;  /* 0x0000000407048220 */ /* 0x040fe20000410000 */
[----:B------:R-:W-:Y:S01]  /*6040*/  @!P0 HADD2.F32 R28, -RZ, R33.H0_H0 ;  /* 0x20000021ff1c8230 */ /* 0x000fe20000004100 */
[----:B------:R-:W-:Y:S01]  /*6050*/  @!P0 FFMA.FTZ R51, R7, R24, -R12 ;  /* 0x0000001807338223 */ /* 0x000fe2000001080c */
[----:B------:R-:W-:Y:S01]  /*6060*/  @!P0 MOV R7, R19 ;  /* 0x0000001300078202 */ /* 0x000fe20000000f00 */
[----:B------:R-:W-:Y:S01]  /*6070*/  @!P0 IMAD.MOV.U32 R12, RZ, RZ, R43 ;  /* 0x000000ffff0c8224 */ /* 0x000fe200078e002b */
[----:B------:R-:W-:Y:S01]  /*6080*/  @!P0 HADD2.F32 R6, -RZ, R5.H1_H1 ;  /* 0x30000005ff068230 */ /* 0x000fe20000004100 */
[----:B------:R-:W-:Y:S01]  /*6090*/  @!P0 FMUL.FTZ R9, R25, R8 ;  /* 0x0000000819098220 */ /* 0x000fe20000410000 */
[----:B------:R-:W-:Y:S01]  /*60a0*/  @!P0 HADD2.F32 R10, -RZ, R10.H0_H0 ;  /* 0x2000000aff0a8230 */ /* 0x000fe20000004100 */
[----:B------:R-:W-:Y:S01]  /*60b0*/  @!P0 FFMA.FTZ R4, R15, R24, R4 ;  /* 0x000000180f048223 */ /* 0x000fe20000010004 */
[--C-:B------:R-:W-:Y:S01]  /*60c0*/  @!P0 HADD2.F32 R36, -RZ, R12.reuse.H0_H0 ;  /* 0x2000000cff248230 */ /* 0x100fe20000004100 */
[C---:B------:R-:W-:Y:S01]  /*60d0*/  @!P0 FMUL.FTZ R5, R6.reuse, R8 ;  /* 0x0000000806058220 */ /* 0x040fe20000410000 */
[----:B------:R-:W-:Y:S01]  /*60e0*/  @!P0 HADD2.F32 R38, -RZ, R12.H1_H1 ;  /* 0x3000000cff268230 */ /* 0x000fe20000004100 */
[-C--:B------:R-:W-:Y:S01]  /*60f0*/  @!P0 FFMA.FTZ R50, R6, R28.reuse, -R9 ;  /* 0x0000001c06328223 */ /* 0x080fe20000010809 */
[----:B------:R-:W-:Y:S01]  /*6100*/  @!P0 HADD2.F32 R9, -RZ, R7.H0_H0 ;  /* 0x20000007ff098230 */ /* 0x000fe20000004100 */
[----:B------:R-:W-:Y:S01]  /*6110*/  @!P0 FFMA.FTZ R5, R25, R28, R5 ;  /* 0x0000001c19058223 */ /* 0x000fe20000010005 */
[----:B------:R-:W-:Y:S02]  /*6120*/  @!P0 HADD2.F32 R6, -RZ, R29.H0_H0 ;  /* 0x2000001dff068230 */ /* 0x000fe40000004100 */
[----:B------:R-:W-:Y:S02]  /*6130*/  @!P0 HADD2.F32 R7, -RZ, R7.H1_H1 ;  /* 0x30000007ff078230 */ /* 0x000fe40000004100 */
[--C-:B------:R-:W-:Y:S01]  /*6140*/  @!P0 HADD2.F32 R37, -RZ, R61.reuse.H0_H0 ;  /* 0x2000003dff258230 */ /* 0x100fe20000004100 */
[----:B------:R-:W-:Y:S01]  /*6150*/  @!P0 FMUL.FTZ R12, R36, R6 ;  /* 0x00000006240c8220 */ /* 0x000fe20000410000 */
[----:B------:R-:W-:Y:S01]  /*6160*/  @!P0 F2FP.PACK_AB R4, R5, R4 ;  /* 0x000000040504823e */ /* 0x000fe200000000ff */
[C---:B------:R-:W-:Y:S01]  /*6170*/  @!P0 FMUL.FTZ R8, R9.reuse, R6 ;  /* 0x0000000609088220 */ /* 0x040fe20000410000 */
[----:B------:R-:W-:Y:S01]  /*6180*/  @!P0 HADD2.F32 R33, -RZ, R61.H1_H1 ;  /* 0x3000003dff218230 */ /* 0x000fe20000004100 */
[-C--:B------:R-:W-:Y:S01]  /*6190*/  @!P0 FMUL.FTZ R6, R38, R10.reuse ;  /* 0x0000000a26068220 */ /* 0x080fe20000410000 */
[----:B------:R-:W-:Y:S01]  /*61a0*/  @!P0 HADD2.F32 R35, -RZ, R35.H0_H0 ;  /* 0x20000023ff238230 */ /* 0x000fe20000004100 */
[----:B------:R-:W-:Y:S01]  /*61b0*/  @!P0 FFMA.FTZ R49, R9, R37, -R12 ;  /* 0x0000002509318223 */ /* 0x000fe2000001080c */
[----:B------:R-:W-:Y:S01]  /*61c0*/  @!P0 HADD2.F32 R12, -RZ, R11.H0_H0 ;  /* 0x2000000bff0c8230 */ /* 0x000fe20000004100 */
[C---:B------:R-:W-:Y:S02]  /*61d0*/  @!P0 FMUL.FTZ R9, R7.reuse, R10 ;  /* 0x0000000a07098220 */ /* 0x040fe40000410000 */
[----:B------:R-:W-:Y:S01]  /*61e0*/  @!P0 FFMA.FTZ R48, R7, R39, -R6 ;  /* 0x0000002707308223 */ /* 0x000fe20000010806 */
[----:B------:R-:W-:Y:S01]  /*61f0*/  @!P0 HADD2.F32 R6, -RZ, R29.H1_H1 ;  /* 0x3000001dff068230 */ /* 0x000fe20000004100 */
[----:B------:R-:W-:Y:S01]  /*6200*/  @!P0 IMAD.MOV.U32 R7, RZ, RZ, R18 ;  /* 0x000000ffff078224 */ /* 0x000fe200078e0012 */
[--C-:B------:R-:W-:Y:S01]  /*6210*/  @!P0 HADD2.F32 R29, -RZ, R34.reuse.H0_H0 ;  /* 0x20000022ff1d8230 */ /* 0x100fe20000004100 */
[----:B------:R-:W-:Y:S01]  /*6220*/  @!P0 IMAD.MOV.U32 R41, RZ, RZ, R4 ;  /* 0x000000ffff298224 */ /* 0x000fe200078e0004 */
[----:B------:R-:W-:Y:S01]  /*6230*/  @!P0 F2FP.PACK_AB R13, R48, R49 ;  /* 0x00000031300d823e */ /* 0x000fe200000000ff */
[----:B------:R-:W-:Y:S02]  /*6240*/  @!P0 HADD2.F32 R34, -RZ, R34.H1_H1 ;  /* 0x30000022ff228230 */ /* 0x000fe40000004100 */
[--C-:B------:R-:W-:Y:S01]  /*6250*/  @!P0 HADD2.F32 R11, -RZ, R7.reuse.H0_H0 ;  /* 0x20000007ff0b8230 */ /* 0x100fe20000004100 */
[----:B------:R-:W-:Y:S01]  /*6260*/  @!P0 MOV R19, R13 ;  /* 0x0000000d00138202 */ /* 0x000fe20000000f00 */
[----:B------:R-:W-:Y:S01]  /*6270*/  @!P0 HADD2.F32 R10, -RZ, R7.H1_H1 ;  /* 0x30000007ff0a8230 */ /* 0x000fe20000004100 */
[----:B------:R-:W-:Y:S02]  /*6280*/  @!P0 FMUL.FTZ R7, R29, R6 ;  /* 0x000000061d078220 */ /* 0x000fe40000410000 */
[----:B------:R-:W-:Y:S02]  /*6290*/  @!P0 FMUL.FTZ R44, R34, R12 ;  /* 0x0000000c222c8220 */ /* 0x000fe40000410000 */
[C---:B------:R-:W-:Y:S02]  /*62a0*/  @!P0 FMUL.FTZ R6, R11.reuse, R6 ;  /* 0x000000060b068220 */ /* 0x040fe40000410000 */
[----:B------:R-:W-:Y:S01]  /*62b0*/  @!P0 FFMA.FTZ R45, R11, R33, -R7 ;  /* 0x000000210b2d8223 */ /* 0x000fe20000010807 */
[----:B------:R-:W-:Y:S01]  /*62c0*/  @!P0 F2FP.PACK_AB R11, R50, R51 ;  /* 0x00000033320b823e */ /* 0x000fe200000000ff */
[C---:B------:R-:W-:Y:S02]  /*62d0*/  @!P0 FMUL.FTZ R7, R10.reuse, R12 ;  /* 0x0000000c0a078220 */ /* 0x040fe40000410000 */
[----:B------:R-:W-:Y:S01]  /*62e0*/  @!P0 FFMA.FTZ R12, R10, R35, -R44 ;  /* 0x000000230a0c8223 */ /* 0x000fe2000001082c */
[----:B------:R-:W-:Y:S01]  /*62f0*/  @!P0 F2FP.PACK_AB R10, R54, R55 ;  /* 0x00000037360a823e */ /* 0x000fe200000000ff */
[----:B------:R-:W-:Y:S01]  /*6300*/  @!P0 FFMA.FTZ R6, R29, R33, R6 ;  /* 0x000000211d068223 */ /* 0x000fe20000010006 */
[----:B------:R-:W-:Y:S01]  /*6310*/  @!P0 MOV R17, R11 ;  /* 0x0000000b00118202 */ /* 0x000fe20000000f00 */
[----:B------:R-:W-:Y:S01]  /*6320*/  @!P0 FFMA.FTZ R7, R34, R35, R7 ;  /* 0x0000002322078223 */ /* 0x000fe20000010007 */
[----:B------:R-:W-:Y:S01]  /*6330*/  @!P0 F2FP.PACK_AB R12, R12, R45 ;  /* 0x0000002d0c0c823e */ /* 0x000fe200000000ff */
[----:B------:R-:W-:Y:S01]  /*6340*/  @!P0 FFMA.FTZ R8, R36, R37, R8 ;  /* 0x0000002524088223 */ /* 0x000fe20000010008 */
[----:B------:R-:W-:Y:S01]  /*6350*/  @!P0 MOV R16, R10 ;  /* 0x0000000a00108202 */ /* 0x000fe20000000f00 */
[----:B------:R-:W-:Y:S01]  /*6360*/  @!P0 FFMA.FTZ R9, R38, R39, R9 ;  /* 0x0000002726098223 */ /* 0x000fe20000010009 */
[----:B------:R-:W-:Y:S01]  /*6370*/  @!P0 F2FP.PACK_AB R10, R3, R2 ;  /* 0x00000002030a823e */ /* 0x000fe200000000ff */
[----:B------:R-:W-:Y:S01]  /*6380*/  @!P0 IMAD.MOV.U32 R18, RZ, RZ, R12 ;  /* 0x000000ffff128224 */ /* 0x000fe200078e000c */
[----:B------:R-:W-:Y:S02]  /*6390*/  @!P0 F2FP.PACK_AB R3, R7, R6 ;  /* 0x000000060703823e */ /* 0x000fe400000000ff */
[----:B------:R-:W-:Y:S02]  /*63a0*/  @!P0 F2FP.PACK_AB R2, R9, R8 ;  /* 0x000000080902823e */ /* 0x000fe400000000ff */
[----:B------:R1:W-:Y:S01]  /*63b0*/  STG.E.128 [R52.64], R16 ;  /* 0x0000001034007986 */ /* 0x0003e2000c101d06 */
[----:B------:R-:W-:Y:S02]  /*63c0*/  @!P0 MOV R40, R10 ;  /* 0x0000000a00288202 */ /* 0x000fe40000000f00 */
[----:B------:R-:W-:Y:S02]  /*63d0*/  @!P0 MOV R42, R3 ;  /* 0x00000003002a8202 */ /* 0x000fe40000000f00 */
[----:B------:R-:W-:Y:S05]  /*63e0*/  @!P0 MOV R43, R2 ;  /* 0x00000002002b8202 */ /* 0x000fea0000000f00 */
[----:B------:R1:W-:Y:S02]  /*63f0*/  @!P2 STG.E.128 [R46.64], R40 ;  /* 0x000000282e00a986 */ /* 0x0003e4000c101d06 */
.L_x_199:
[----:B------:R-:W-:Y:S05]  /*6400*/  BSYNC B0 ;  /* 0x0000000000007941 */ /* 0x000fea0003800000 */
.L_x_198:
[----:B------:R-:W-:Y:S11]  /*6410*/  ISETP.GE.AND P0, PT, R27, c[0x0][0x1d4], PT ;  /* 0x000075001b007a0c */ /* 0x000ff60003f06270 */
[----:B------:R-:W-:Y:S02]  /*6420*/  @!UPT UIADD3 URZ, URZ, URZ, URZ ;  /* 0x0000003f3f3ff290 */ /* 0x000fe4000fffe03f */
[----:B------:R-:W-:-:S05]  /*6430*/  @P0 BRA `(.L_x_183) ;  /* 0x000008a000000947 */ /* 0x000fca0003800000 */
[----:B-1----:R-:W-:Y:S01]  /*6440*/  LDS.128 R40, [R109+0x3c80] ;  /* 0x003c80006d287984 */ /* 0x002fe20000000c00 */
[----:B------:R-:W-:Y:S04]  /*6450*/  IADD3 R4, P1, P0, R78, R70, R104 ;  /* 0x000000464e047210 */ /* 0x000fe8000783e068 */
[----:B------:R-:W-:Y:S02]  /*6460*/  IADD3.X R6, R80, R65, R117, P1, P0 ;  /* 0x0000004150067210 */ /* 0x000fe40000fe0475 */
[----:B------:R-:W-:Y:S01]  /*6470*/  ISETP.GE.AND P0, PT, R27, c[0x0][0x27c], PT ;  /* 0x00009f001b007a0c */ /* 0x000fe20003f06270 */
[----:B------:R-:W1:Y:S01]  /*6480*/  LDS.128 R12, [R115+0x3c80] ;  /* 0x003c8000730c7984 */ /* 0x000e620000000c00 */
[C---:B------:R-:W-:Y:S04]  /*6490*/  LEA R48, P1, R4.reuse, c[0x0][0x1c8], 0x1 ;  /* 0x0000720004307a11 */ /* 0x040fe800078208ff */
[----:B------:R-:W-:Y:S02]  /*64a0*/  LEA.HI.X R49, R4, c[0x0][0x1cc], R6, 0x1, P1 ;  /* 0x0000730004317a11 */ /* 0x000fe400008f0c06 */
[----:B------:R-:W-:Y:S05]  /*64b0*/  ISETP.GE.AND P1, PT, R86, c[0x0][0x1d4], PT ;  /* 0x0000750056007a0c */ /* 0x000fea0003f26270 */
[----:B------:R-:W-:Y:S01]  /*64c0*/  @!P0 HADD2.F32 R2, -RZ, R30.H0_H0 ;  /* 0x2000001eff028230 */ /* 0x000fe20000004100 */
[----:B------:R-:W-:Y:S01]  /*64d0*/  @!P0 SHF.R.U64 R5, R20, 0x10, R21 ;  /* 0x0000001014058819 */ /* 0x000fe20000001215 */
[--C-:B------:R-:W-:Y:S01]  /*64e0*/  @!P0 HADD2.F32 R28, -RZ, R62.reuse.H0_H0 ;  /* 0x2000003eff1c8230 */ /* 0x100fe20000004100 */
[----:B------:R-:W-:Y:S01]  /*64f0*/  @!P0 SHF.R.U64 R9, R22, 0x10, R23 ;  /* 0x0000001016098819 */ /* 0x000fe20000001217 */
[----:B------:R-:W-:Y:S01]  /*6500*/  @!P0 HADD2.F32 R22, -RZ, R62.H1_H1 ;  /* 0x3000003eff168230 */ /* 0x000fe20000004100 */
[----:B------:R-:W-:Y:S01]  /*6510*/  @!P0 SHF.R.U32.HI R11, RZ, 0x10, R21 ;  /* 0x00000010ff0b8819 */ /* 0x000fe20000011615 */
[----:B------:R-:W-:Y:S01]  /*6520*/  @!P0 HADD2.F32 R37, -RZ, R63.H0_H0 ;  /* 0x2000003fff258230 */ /* 0x000fe20000004100 */
[----:B------:R-:W-:Y:S01]  /*6530*/  @!P0 SHF.R.U64 R10, R56, 0x10, R57 ;  /* 0x00000010380a8819 */ /* 0x000fe20000001239 */
[----:B------:R-:W-:Y:S01]  /*6540*/  @!P0 HADD2.F32 R18, -RZ, R9.H0_H0 ;  /* 0x20000009ff128230 */ /* 0x000fe20000004100 */
[----:B------:R-:W-:Y:S01]  /*6550*/  @!P0 SHF.R.U32.HI R16, RZ, 0x10, R23 ;  /* 0x00000010ff108819 */ /* 0x000fe20000011617 */
[----:B------:R-:W-:Y:S01]  /*6560*/  @!P0 HADD2.F32 R19, -RZ, R11.H0_H0 ;  /* 0x2000000bff138230 */ /* 0x000fe20000004100 */
[----:B------:R-:W-:Y:S01]  /*6570*/  @!P0 SHF.R.U32.HI R36, RZ, 0x10, R57 ;  /* 0x00000010ff248819 */ /* 0x000fe20000011639 */
[----:B------:R-:W-:Y:S01]  /*6580*/  @!P0 HADD2.F32 R24, -RZ, R10.H0_H0 ;  /* 0x2000000aff188230 */ /* 0x000fe20000004100 */
[--C-:B------:R-:W-:Y:S01]  /*6590*/  @!P0 SHF.R.U32.HI R39, RZ, 0x10, R59.reuse ;  /* 0x00000010ff278819 */ /* 0x100fe2000001163b */
[----:B------:R-:W-:Y:S01]  /*65a0*/  @!P0 HADD2.F32 R33, -RZ, R63.H1_H1 ;  /* 0x3000003fff218230 */ /* 0x000fe20000004100 */
[----:B------:R-:W-:Y:S01]  /*65b0*/  @!P0 SHF.R.U64 R35, R58, 0x10, R59 ;  /* 0x000000103a238819 */ /* 0x000fe2000000123b */
[----:B------:R-:W-:Y:S02]  /*65c0*/  @!P0 HADD2.F32 R17, -RZ, R31.H0_H0 ;  /* 0x2000001fff118230 */ /* 0x000fe40000004100 */
[----:B------:R-:W-:Y:S02]  /*65d0*/  @!P0 HADD2.F32 R39, -RZ, R39.H0_H0 ;  /* 0x20000027ff278230 */ /* 0x000fe40000004100 */
[----:B------:R-:W-:Y:S02]  /*65e0*/  @!P0 HADD2.F32 R35, -RZ, R35.H0_H0 ;  /* 0x20000023ff238230 */ /* 0x000fe40000004100 */
[----:B------:R-:W-:Y:S01]  /*65f0*/  @!P0 HADD2.F32 R20, -RZ, R16.H0_H0 ;  /* 0x20000010ff148230 */ /* 0x000fe20000004100 */
[----:B-1----:R-:W-:Y:S02]  /*6600*/  @!P0 MOV R7, R13 ;  /* 0x0000000d00078202 */ /* 0x002fe40000000f00 */
[----:B------:R-:W-:Y:S02]  /*6610*/  @!P0 MOV R29, R41 ;  /* 0x00000029001d8202 */ /* 0x000fe40000000f00 */
[----:B------:R-:W-:Y:S01]  /*6620*/  @!P0 MOV R6, R40 ;  /* 0x0000002800068202 */ /* 0x000fe20000000f00 */
[----:B------:R-:W-:Y:S01]  /*6630*/  @!P0 HADD2.F32 R3, -RZ, R7.H0_H0 ;  /* 0x20000007ff038230 */ /* 0x000fe20000004100 */
[----:B------:R-:W-:Y:S01]  /*6640*/  @!P0 MOV R34, R42 ;  /* 0x0000002a00228202 */ /* 0x000fe20000000f00 */
[----:B------:R-:W-:Y:S02]  /*6650*/  @!P0 HADD2.F32 R25, -RZ, R29.H0_H0 ;  /* 0x2000001dff198230 */ /* 0x000fe40000004100 */
[----:B------:R-:W-:Y:S01]  /*6660*/  @!P0 HADD2.F32 R9, -RZ, R7.H1_H1 ;  /* 0x30000007ff098230 */ /* 0x000fe20000004100 */
[-C--:B------:R-:W-:Y:S01]  /*6670*/  @!P0 FMUL.FTZ R4, R3, R2.reuse ;  /* 0x0000000203048220 */ /* 0x080fe20000410000 */
[----:B------:R-:W-:Y:S01]  /*6680*/  @!P0 HADD2.F32 R23, -RZ, R6.H1_H1 ;  /* 0x30000006ff178230 */ /* 0x000fe20000004100 */
[----:B------:R-:W-:Y:S01]  /*6690*/  @!P0 FMUL.FTZ R8, R25, R2 ;  /* 0x0000000219088220 */ /* 0x000fe20000410000 */
[----:B------:R-:W-:Y:S02]  /*66a0*/  @!P0 HADD2.F32 R2, -RZ, R30.H1_H1 ;  /* 0x3000001eff028230 */ /* 0x000fe40000004100 */
[----:B------:R-:W-:Y:S01]  /*66b0*/  @!P0 HADD2.F32 R21, -RZ, R6.H0_H0 ;  /* 0x20000006ff158230 */ /* 0x000fe20000004100 */
[----:B------:R-:W-:Y:S01]  /*66c0*/  @!P0 FFMA.FTZ R54, R3, R28, -R8 ;  /* 0x0000001c03368223 */ /* 0x000fe20000010808 */
[----:B------:R-:W-:Y:S01]  /*66d0*/  @!P0 MOV R3, R12 ;  /* 0x0000000c00038202 */ /* 0x000fe20000000f00 */
[----:B------:R-:W-:Y:S02]  /*66e0*/  @!P0 HADD2.F32 R8, -RZ, R5.H0_H0 ;  /* 0x20000005ff088230 */ /* 0x000fe40000004100 */
[----:B------:R-:W-:Y:S02]  /*66f0*/  @!P0 HADD2.F32 R30, -RZ, R36.H0_H0 ;  /* 0x20000024ff1e8230 */ /* 0x000fe40000004100 */
[--C-:B------:R-:W-:Y:S01]  /*6700*/  @!P0 HADD2.F32 R5, -RZ, R3.reuse.H1_H1 ;  /* 0x30000003ff058230 */ /* 0x100fe20000004100 */
[----:B------:R-:W-:Y:S01]  /*6710*/  @!P0 FMUL.FTZ R10, R23, R8 ;  /* 0x00000008170a8220 */ /* 0x000fe20000410000 */
[----:B------:R-:W-:Y:S01]  /*6720*/  @!P0 HADD2.F32 R6, -RZ, R3.H0_H0 ;  /* 0x20000003ff068230 */ /* 0x000fe20000004100 */
[----:B------:R-:W-:Y:S01]  /*6730*/  @!P0 FMUL.FTZ R3, R21, R2 ;  /* 0x0000000215038220 */ /* 0x000fe20000410000 */
[----:B------:R-:W-:Y:S01]  /*6740*/  @!P0 HADD2.F32 R29, -RZ, R29.H1_H1 ;  /* 0x3000001dff1d8230 */ /* 0x000fe20000004100 */
[C---:B------:R-:W-:Y:S01]  /*6750*/  @!P0 FFMA.FTZ R52, R5.reuse, R24, -R10 ;  /* 0x0000001805348223 */ /* 0x040fe2000001080a */
[----:B------:R-:W-:Y:S01]  /*6760*/  @!P0 HADD2.F32 R10, -RZ, R31.H1_H1 ;  /* 0x3000001fff0a8230 */ /* 0x000fe20000004100 */
[C---:B------:R-:W-:Y:S01]  /*6770*/  @!P0 FMUL.FTZ R2, R6.reuse, R2 ;  /* 0x0000000206028220 */ /* 0x040fe20000410000 */
[----:B------:R-:W-:Y:S01]  /*6780*/  @!P0 MOV R31, R43 ;  /* 0x0000002b001f8202 */ /* 0x000fe20000000f00 */
[----:B------:R-:W-:Y:S01]  /*6790*/  @!P0 FFMA.FTZ R53, R6, R22, -R3 ;  /* 0x0000001606358223 */ /* 0x000fe20000010803 */
[----:B------:R-:W-:Y:S01]  /*67a0*/  @!P0 MOV R6, R14 ;  /* 0x0000000e00068202 */ /* 0x000fe20000000f00 */
[----:B------:R-:W-:Y:S02]  /*67b0*/  @!P0 FMUL.FTZ R3, R5, R8 ;  /* 0x0000000805038220 */ /* 0x000fe40000410000 */
[----:B------:R-:W-:Y:S01]  /*67c0*/  @!P0 IMAD.MOV.U32 R5, RZ, RZ, R15 ;  /* 0x000000ffff058224 */ /* 0x000fe200078e000f */
[--C-:B------:R-:W-:Y:S01]  /*67d0*/  @!P0 HADD2.F32 R36, -RZ, R31.reuse.H0_H0 ;  /* 0x2000001fff248230 */ /* 0x100fe20000004100 */
[----:B------:R-:W-:Y:S01]  /*67e0*/  @!P0 FMUL.FTZ R46, R29, R19 ;  /* 0x000000131d2e8220 */ /* 0x000fe20000410000 */
[----:B------:R-:W-:Y:S01]  /*67f0*/  @!P0 HADD2.F32 R8, -RZ, R6.H0_H0 ;  /* 0x20000006ff088230 */ /* 0x000fe20000004100 */
[----:B------:R-:W-:Y:S01]  /*6800*/  @!P0 FFMA.FTZ R2, R21, R22, R2 ;  /* 0x0000001615028223 */ /* 0x000fe20000010002 */
[----:B------:R-:W-:Y:S01]  /*6810*/  @!P0 HADD2.F32 R38, -RZ, R31.H1_H1 ;  /* 0x3000001fff268230 */ /* 0x000fe20000004100 */
[----:B------:R-:W-:Y:S01]  /*6820*/  @!P0 FFMA.FTZ R51, R9, R30, -R46 ;  /* 0x0000001e09338223 */ /* 0x000fe2000001082e */
[--C-:B------:R-:W-:Y:S01]  /*6830*/  @!P0 HADD2.F32 R31, -RZ, R34.reuse.H0_H0 ;  /* 0x20000022ff1f8230 */ /* 0x100fe20000004100 */
[----:B------:R-:W-:Y:S01]  /*6840*/  @!P0 FFMA.FTZ R3, R23, R24, R3 ;  /* 0x0000001817038223 */ /* 0x000fe20000010003 */
[----:B------:R-:W-:Y:S01]  /*6850*/  @!P0 HADD2.F32 R34, -RZ, R34.H1_H1 ;  /* 0x30000022ff228230 */ /* 0x000fe20000004100 */
[----:B------:R-:W-:Y:S01]  /*6860*/  @!P0 FFMA.FTZ R4, R25, R28, R4 ;  /* 0x0000001c19048223 */ /* 0x000fe20000010004 */
[--C-:B------:R-:W-:Y:S01]  /*6870*/  @!P0 HADD2.F32 R16, -RZ, R5.reuse.H0_H0 ;  /* 0x20000005ff108230 */ /* 0x100fe20000004100 */
[----:B------:R-:W-:Y:S01]  /*6880*/  @!P0 FMUL.FTZ R45, R31, R10 ;  /* 0x0000000a1f2d8220 */ /* 0x000fe20000410000 */
[----:B------:R-:W-:Y:S01]  /*6890*/  @!P0 HADD2.F32 R11, -RZ, R5.H1_H1 ;  /* 0x30000005ff0b8230 */ /* 0x000fe20000004100 */
[----:B------:R-:W-:Y:S01]  /*68a0*/  @!P0 FMUL.FTZ R5, R38, R20 ;  /* 0x0000001426058220 */ /* 0x000fe20000410000 */
[----:B------:R-:W-:Y:S01]  /*68b0*/  @!P0 HADD2.F32 R7, -RZ, R6.H1_H1 ;  /* 0x30000006ff078230 */ /* 0x000fe20000004100 */
[----:B------:R-:W-:Y:S02]  /*68c0*/  @!P0 FMUL.FTZ R6, R36, R17 ;  /* 0x0000001124068220 */ /* 0x000fe40000410000 */
[----:B------:R-:W-:Y:S02]  /*68d0*/  @!P0 FMUL.FTZ R44, R34, R18 ;  /* 0x00000012222c8220 */ /* 0x000fe40000410000 */
[----:B------:R-:W-:Y:S02]  /*68e0*/  @!P0 FFMA.FTZ R6, R16, R37, -R6 ;  /* 0x0000002510068223 */ /* 0x000fe40000010806 */
[----:B------:R-:W-:Y:S02]  /*68f0*/  @!P0 FFMA.FTZ R47, R11, R39, -R5 ;  /* 0x000000270b2f8223 */ /* 0x000fe40000010805 */
[----:B------:R-:W-:Y:S01]  /*6900*/  @!P0 FFMA.FTZ R50, R8, R33, -R45 ;  /* 0x0000002108328223 */ /* 0x000fe2000001082d */
[----:B------:R-:W-:Y:S01]  /*6910*/  @!P0 F2FP.PACK_AB R45, R51, R54 ;  /* 0x00000036332d823e */ /* 0x000fe200000000ff */
[----:B------:R-:W-:Y:S01]  /*6920*/  @!P0 FFMA.FTZ R46, R7, R35, -R44 ;  /* 0x00000023072e8223 */ /* 0x000fe2000001082c */
[----:B------:R-:W-:Y:S01]  /*6930*/  @!P0 F2FP.PACK_AB R44, R52, R53 ;  /* 0x00000035342c823e */ /* 0x000fe200000000ff */
[----:B------:R-:W-:Y:S01]  /*6940*/  @!P0 FMUL.FTZ R5, R9, R19 ;  /* 0x0000001309058220 */ /* 0x000fe20000410000 */
[----:B------:R-:W-:Y:S01]  /*6950*/  @!P0 F2FP.PACK_AB R19, R47, R6 ;  /* 0x000000062f13823e */ /* 0x000fe200000000ff */
[----:B------:R-:W-:Y:S01]  /*6960*/  @!P0 FMUL.FTZ R6, R8, R10 ;  /* 0x0000000a08068220 */ /* 0x000fe20000410000 */
[----:B------:R-:W-:Y:S01]  /*6970*/  @!P0 F2FP.PACK_AB R9, R46, R50 ;  /* 0x000000322e09823e */ /* 0x000fe200000000ff */
[----:B------:R-:W-:Y:S01]  /*6980*/  @!P0 IMAD.MOV.U32 R12, RZ, RZ, R44 ;  /* 0x000000ffff0c8224 */ /* 0x000fe200078e002c */
[----:B------:R-:W-:Y:S01]  /*6990*/  @!P0 MOV R13, R45 ;  /* 0x0000002d000d8202 */ /* 0x000fe20000000f00 */
[----:B------:R-:W-:Y:S01]  /*69a0*/  @!P0 FMUL.FTZ R7, R7, R18 ;  /* 0x0000001207078220 */ /* 0x000fe20000410000 */
[----:B------:R-:W-:Y:S01]  /*69b0*/  @!P0 MOV R14, R9 ;  /* 0x00000009000e8202 */ /* 0x000fe20000000f00 */
[----:B------:R-:W-:Y:S01]  /*69c0*/  @!P0 FFMA.FTZ R5, R29, R30, R5 ;  /* 0x0000001e1d058223 */ /* 0x000fe20000010005 */
[----:B------:R-:W-:Y:S01]  /*69d0*/  @!P0 MOV R15, R19 ;  /* 0x00000013000f8202 */ /* 0x000fe20000000f00 */
[----:B------:R-:W-:Y:S01]  /*69e0*/  @!P0 FMUL.FTZ R8, R16, R17 ;  /* 0x0000001110088220 */ /* 0x000fe20000410000 */
[----:B------:R-:W-:Y:S01]  /*69f0*/  @!P0 F2FP.PACK_AB R10, R3, R2 ;  /* 0x00000002030a823e */ /* 0x000fe200000000ff */
[----:B------:R-:W-:Y:S01]  /*6a00*/  @!P0 FFMA.FTZ R6, R31, R33, R6 ;  /* 0x000000211f068223 */ /* 0x000fe20000010006 */
[----:B------:R-:W-:Y:S01]  /*6a10*/  @!P0 F2FP.PACK_AB R4, R5, R4 ;  /* 0x000000040504823e */ /* 0x000fe200000000ff */
[----:B------:R1:W-:Y:S01]  /*6a20*/  STG.E.128 [R48.64], R12 ;  /* 0x0000000c30007986 */ /* 0x0003e2000c101d06 */
[----:B------:R-:W-:Y:S02]  /*6a30*/  @!P0 FMUL.FTZ R9, R11, R20 ;  /* 0x000000140b098220 */ /* 0x000fe40000410000 */
[----:B------:R-:W-:Y:S01]  /*6a40*/  @!P0 MOV R41, R4 ;  /* 0x0000000400298202 */ /* 0x000fe20000000f00 */
[----:B------:R-:W-:Y:S02]  /*6a50*/  @!P0 FFMA.FTZ R7, R34, R35, R7 ;  /* 0x0000002322078223 */ /* 0x000fe40000010007 */
[----:B------:R-:W-:Y:S02]  /*6a60*/  @!P0 FFMA.FTZ R8, R36, R37, R8 ;  /* 0x0000002524088223 */ /* 0x000fe40000010008 */
[----:B------:R-:W-:Y:S01]  /*6a70*/  @!P0 FFMA.FTZ R9, R38, R39, R9 ;  /* 0x0000002726098223 */ /* 0x000fe20000010009 */
[----:B------:R-:W-:Y:S01]  /*6a80*/  @!P0 F2FP.PACK_AB R3, R7, R6 ;  /* 0x000000060703823e */ /* 0x000fe200000000ff */
[----:B------:R-:W-:Y:S03]  /*6a90*/  @!P0 IMAD.MOV.U32 R40, RZ, RZ, R10 ;  /* 0x000000ffff288224 */ /* 0x000fe600078e000a */
[----:B------:R-:W-:Y:S02]  /*6aa0*/  @!P0 F2FP.PACK_AB R2, R9, R8 ;  /* 0x000000080902823e */ /* 0x000fe400000000ff */
[----:B------:R-:W-:Y:S02]  /*6ab0*/  @!P0 MOV R42, R3 ;  /* 0x00000003002a8202 */ /* 0x000fe40000000f00 */
[----:B------:R-:W-:Y:S01]  /*6ac0*/  @!P0 MOV R43, R2 ;  /* 0x00000002002b8202 */ /* 0x000fe20000000f00 */
[----:B------:R-:W-:-:S05]  /*6ad0*/  @P1 BRA `(.L_x_183) ;  /* 0x0000020000001947 */ /* 0x000fca0003800000 */
[----:B------:R-:W-:Y:S04]  /*6ae0*/  IADD3 R3, P1, P0, R78, R70, R86 ;  /* 0x000000464e037210 */ /* 0x000fe8000783e056 */
[----:B------:R-:W-:Y:S02]  /*6af0*/  IADD3.X R4, R80, R65, R112, P1, P0 ;  /* 0x0000004150047210 */ /* 0x000fe40000fe0470 */
[C---:B------:R-:W-:Y:S04]  /*6b00*/  LEA R2, P0, R3.reuse, c[0x0][0x1c8], 0x1 ;  /* 0x0000720003027a11 */ /* 0x040fe800078008ff */
[----:B------:R-:W-:Y:S05]  /*6b10*/  LEA.HI.X R3, R3, c[0x0][0x1cc], R4, 0x1, P0 ;  /* 0x0000730003037a11 */ /* 0x000fea00000f0c04 */
[----:B------:R2:W-:Y:S01]  /*6b20*/  STG.E.128 [R2.64], R40 ;  /* 0x0000002802007986 */ /* 0x0005e2000c101d06 */
[----:B------:R-:W-:-:S05]  /*6b30*/  BRA `(.L_x_183) ;  /* 0x000001a000007947 */ /* 0x000fca0003800000 */
.L_x_179:
[----:B------:R-:W-:Y:S05]  /*6b40*/  IMAD R2, R32, -0x30, R0 ;  /* 0xffffffd020027824 */ /* 0x000fea00078e0200 */
[----:B------:R-:W-:Y:S04]  /*6b50*/  IMNMX R77, R2, 0x30, PT ;  /* 0x00000030024d7817 */ /* 0x000fe80003800200 */
[----:B------:R-:W-:Y:S11]  /*6b60*/  ISETP.GE.AND P0, PT, R242, R77, PT ;  /* 0x0000004df200720c */ /* 0x000ff60003f06270 */
[----:B------:R-:W-:Y:S02]  /*6b70*/  @!UPT UIADD3 URZ, URZ, URZ, URZ ;  /* 0x0000003f3f3ff290 */ /* 0x000fe4000fffe03f */
[----:B------:R-:W-:-:S05]  /*6b80*/  @P0 BRA `(.L_x_183) ;  /* 0x0000015000000947 */ /* 0x000fca0003800000 */
[----:B------:R-:W-:Y:S02]  /*6b90*/  ISETP.GE.AND P0, PT, R100, c[0x0][0x1d4], PT ;  /* 0x0000750064007a0c */ /* 0x000fe40003f06270 */
[----:B------:R-:W-:Y:S02]  /*6ba0*/  ISETP.GE.AND P1, PT, R26, c[0x0][0x1d4], PT ;  /* 0x000075001a007a0c */ /* 0x000fe40003f26270 */
[C---:B------:R-:W-:Y:S02]  /*6bb0*/  IADD3 R2, R100.reuse, 0x30, RZ ;  /* 0x0000003064027810 */ /* 0x040fe40007ffe0ff */
[----:B------:R-:W-:Y:S02]  /*6bc0*/  IADD3 R3, R100, 0x40, RZ ;  /* 0x0000004064037810 */ /* 0x000fe40007ffe0ff */
[----:B------:R-:W-:Y:S02]  /*6bd0*/  ISETP.GE.AND P2, PT, R2, c[0x0][0x1d4], PT ;  /* 0x0000750002007a0c */ /* 0x000fe40003f46270 */
[----:B------:R-:W-:Y:S03]  /*6be0*/  IADD3 R2, R100, 0x50, RZ ;  /* 0x0000005064027810 */ /* 0x000fe60007ffe0ff */
[----:B------:R-:W1:Y:S04]  /*6bf0*/  @!P0 LDS.128 R8, [R234+0x2400] ;  /* 0x00240000ea088984 */ /* 0x000e680000000c00 */
[----:B------:R-:W2:Y:S04]  /*6c00*/  @!P1 LDS.128 R4, [R235+0x2400] ;  /* 0x00240000eb049984 */ /* 0x000ea80000000c00 */
[----:B-1----:R-:W-:Y:S01]  /*6c10*/  @!P0 STG.E.128 [R54.64], R8 ;  /* 0x0000000836008986 */ /* 0x002fe2000c101d06 */
[----:B------:R-:W-:Y:S03]  /*6c20*/  ISETP.GE.AND P0, PT, R27, c[0x0][0x1d4], PT ;  /* 0x000075001b007a0c */ /* 0x000fe60003f06270 */
[----:B--2---:R-:W-:Y:S01]  /*6c30*/  @!P1 STG.E.128 [R54.64+0x20], R4 ;  /* 0x0000200436009986 */ /* 0x004fe2000c101d06 */
[----:B------:R-:W-:Y:S03]  /*6c40*/  ISETP.GE.AND P1, PT, R3, c[0x0][0x1d4], PT ;  /* 0x0000750003007a0c */ /* 0x000fe60003f26270 */
[----:B------:R-:W1:Y:S06]  /*6c50*/  @!P2 LDS.128 R4, [R235+0x3000] ;  /* 0x00300000eb04a984 */ /* 0x000e6c0000000c00 */
[----:B------:R-:W2:Y:S04]  /*6c60*/  @!P0 LDS.128 R8, [R234+0x3000] ;  /* 0x00300000ea088984 */ /* 0x000ea80000000c00 */
[----:B-1----:R-:W-:Y:S04]  /*6c70*/  @!P2 STG.E.128 [R54.64+0x60], R4 ;  /* 0x000060043600a986 */ /* 0x002fe8000c101d06 */
[----:B--2---:R-:W-:Y:S01]  /*6c80*/  @!P0 STG.E.128 [R54.64+0x40], R8 ;  /* 0x0000400836008986 */ /* 0x004fe2000c101d06 */
[----:B------:R-:W-:Y:S03]  /*6c90*/  ISETP.GE.AND P0, PT, R2, c[0x0][0x1d4], PT ;  /* 0x0000750002007a0c */ /* 0x000fe60003f06270 */
[----:B------:R-:W1:Y:S10]  /*6ca0*/  @!P1 LDS.128 R8, [R234+0x3c00] ;  /* 0x003c0000ea089984 */ /* 0x000e740000000c00 */
[----:B------:R-:W2:Y:S04]  /*6cb0*/  @!P0 LDS.128 R4, [R235+0x3c00] ;  /* 0x003c0000eb048984 */ /* 0x000ea80000000c00 */
[----:B-1----:R1:W-:Y:S04]  /*6cc0*/  @!P1 STG.E.128 [R54.64+0x80], R8 ;  /* 0x0000800836009986 */ /* 0x0023e8000c101d06 */
[----:B--2---:R1:W-:Y:S02]  /*6cd0*/  @!P0 STG.E.128 [R54.64+0xa0], R4 ;  /* 0x0000a00436008986 */ /* 0x0043e4000c101d06 */
.L_x_183:
[----:B------:R-:W-:Y:S05]  /*6ce0*/  BSYNC B1 ;  /* 0x0000000000017941 */ /* 0x000fea0003800000 */
.L_x_178:
[----:B-12--5:R-:W-:Y:S01]  /*6cf0*/  IMAD.IADD R3, R77, 0x1, -R243 ;  /* 0x000000014d037824 */ /* 0x026fe200078e0af3 */
[----:B------:R-:W-:Y:S01]  /*6d00*/  BSSY B0, `(.L_x_200) ;  /* 0x000004e000007945 */ /* 0x000fe20003800000 */
[----:B------:R-:W-:Y:S02]  /*6d10*/  IMAD R2, R81, 0x30, RZ ;  /* 0x0000003051027824 */ /* 0x000fe400078e02ff */
[----:B------:R-:W-:Y:S01]  /*6d20*/  IMAD.WIDE.U32 R10, R32, 0x30, RZ ;  /* 0x00000030200a7825 */ /* 0x000fe200078e00ff */
[----:B------:R-:W-:Y:S03]  /*6d30*/  ISETP.GE.AND P0, PT, R3, 0x21, PT ;  /* 0x000000210300780c */ /* 0x000fe60003f06270 */
[----:B------:R-:W-:Y:S01]  /*6d40*/  IMAD.IADD R9, R11, 0x1, R2 ;  /* 0x000000010b097824 */ /* 0x000fe200078e0202 */
[----:B------:R-:W-:Y:S04]  /*6d50*/  IADD3 R4, P1, R129, R10, RZ ;  /* 0x0000000a81047210 */ /* 0x000fe80007f3e0ff */
[----:B------:R-:W-:Y:S05]  /*6d60*/  IADD3.X R2, R9, R132, RZ, P1, !PT ;  /* 0x0000008409027210 */ /* 0x000fea0000ffe4ff */
[----:B------:R-:W-:Y:S02]  /*6d70*/  @P0 IADD3 R8, P1, R4, 0x20, RZ ;  /* 0x0000002004080810 */ /* 0x000fe40007f3e0ff */
[----:B------:R-:W-:Y:S03]  /*6d80*/  @P0 MOV R7, R87 ;  /* 0x0000005700070202 */ /* 0x000fe60000000f00 */
[----:B------:R-:W-:Y:S01]  /*6d90*/  @P0 IMAD.X R6, RZ, RZ, R2, P1 ;  /* 0x000000ffff060224 */ /* 0x000fe200008e0602 */
[----:B------:R-:W-:Y:S11]  /*6da0*/  ISETP.GE.AND P1, PT, R3, 0x1, PT ;  /* 0x000000010300780c */ /* 0x000ff60003f26270 */
[----:B------:R-:W-:Y:S02]  /*6db0*/  @!UPT UIADD3 URZ, URZ, URZ, URZ ;  /* 0x0000003f3f3ff290 */ /* 0x000fe4000fffe03f */
[----:B------:R-:W-:Y:S01]  /*6dc0*/  @P1 IMAD R5, R2, c[0x0][0x258], RZ ;  /* 0x0000960002051a24 */ /* 0x000fe200078e02ff */
[----:B------:R-:W-:Y:S01]  /*6dd0*/  @P1 MOV R2, R82 ;  /* 0x0000005200021202 */ /* 0x000fe20000000f00 */
[----:B------:R-:W-:Y:S04]  /*6de0*/  @P1 IMAD.MOV.U32 R3, RZ, RZ, R87 ;  /* 0x000000ffff031224 */ /* 0x000fe800078e0057 */
[C---:B------:R-:W-:Y:S04]  /*6df0*/  @P1 IMAD.WIDE.U32 R2, R4.reuse, c[0x0][0x258], R2 ;  /* 0x0000960004021a25 */ /* 0x040fe800078e0002 */
[----:B------:R-:W-:Y:S05]  /*6e00*/  @P1 IMAD R4, R4, c[0x0][0x25c], R5 ;  /* 0x0000970004041a24 */ /* 0x000fea00078e0205 */
[----:B------:R-:W-:Y:S02]  /*6e10*/  @P1 IADD3 R3, R3, R4, RZ ;  /* 0x0000000403031210 */ /* 0x000fe40007ffe0ff */
[C---:B------:R-:W-:Y:S04]  /*6e20*/  @P1 LEA R4, P2, R2.reuse, c[0x0][0x250], 0x1 ;  /* 0x0000940002041a11 */ /* 0x040fe800078408ff */
[----:B------:R-:W-:Y:S01]  /*6e30*/  @P1 LEA.HI.X R5, R2, c[0x0][0x254], R3, 0x1, P2 ;  /* 0x0000950002051a11 */ /* 0x000fe200010f0c03 */
[----:B------:R-:W-:Y:S02]  /*6e40*/  @P0 IMAD R2, R6, c[0x0][0x258], RZ ;  /* 0x0000960006020a24 */ /* 0x000fe400078e02ff */
[----:B------:R-:W-:Y:S02]  /*6e50*/  @P0 IMAD.MOV.U32 R6, RZ, RZ, R82 ;  /* 0x000000ffff060224 */ /* 0x000fe400078e0052 */
[C---:B------:R-:W-:Y:S02]  /*6e60*/  @P0 IMAD R2, R8.reuse, c[0x0][0x25c], R2 ;  /* 0x0000970008020a24 */ /* 0x040fe400078e0202 */
[----:B------:R-:W-:Y:S04]  /*6e70*/  @P0 IMAD.WIDE.U32 R6, R8, c[0x0][0x258], R6 ;  /* 0x0000960008060a25 */ /* 0x000fe800078e0006 */
[----:B------:R-:W-:Y:S01]  /*6e80*/  @P0 IMAD.IADD R3, R7, 0x1, R2 ;  /* 0x0000000107030824 */ /* 0x000fe200078e0202 */
[C---:B------:R-:W-:Y:S02]  /*6e90*/  @P1 SHF.L.U32 R7, R241.reuse, 0x1, RZ ;  /* 0x00000001f1071819 */ /* 0x040fe400000006ff */
[C---:B------:R-:W-:Y:S03]  /*6ea0*/  @P0 LEA R2, P2, R6.reuse, c[0x0][0x250], 0x1 ;  /* 0x0000940006020a11 */ /* 0x040fe600078408ff */
[----:B------:R-:W-:Y:S01]  /*6eb0*/  @!PT LDS RZ, [RZ] ;  /* 0x00000000fffff984 */ /* 0x000fe20000000800 */
[----:B------:R-:W-:Y:S01]  /*6ec0*/  @!PT LDS RZ, [RZ] ;  /* 0x00000000fffff984 */ /* 0x000fe20000000800 */
[----:B------:R-:W-:Y:S01]  /*6ed0*/  @!PT LDS RZ, [RZ] ;  /* 0x00000000fffff984 */ /* 0x000fe20000000800 */
[----:B------:R1:W-:Y:S01]  /*6ee0*/  @P1 LDGSTS.E.BYPASS.LTC128B.128 [R7+0x1880], [R4.64], !P6 ;  /* 0x0188000004071fae */ /* 0x0003e2000f101d46 */
[----:B------:R-:W-:Y:S02]  /*6ef0*/  @P0 LEA.HI.X R3, R6, c[0x0][0x254], R3, 0x1, P2 ;  /* 0x0000950006030a11 */ /* 0x000fe400010f0c03 */
[----:B------:R-:W-:Y:S01]  /*6f00*/  @P0 SHF.L.U32 R6, R241, 0x1, RZ ;  /* 0x00000001f1060819 */ /* 0x000fe200000006ff */
[----:B------:R1:W-:Y:S04]  /*6f10*/  @P1 LDGSTS.E.BYPASS.LTC128B.128 [R7+0x2480], [R4.64+0x40], !P5 ;  /* 0x0248004004071fae */ /* 0x0003e8000e901d46 */
[----:B------:R1:W-:Y:S04]  /*6f20*/  @P1 LDGSTS.E.BYPASS.LTC128B.128 [R7+0x3080], [R4.64+0x80], !P4 ;  /* 0x0308008004071fae */ /* 0x0003e8000e101d46 */
[----:B------:R1:W-:Y:S04]  /*6f30*/  @P0 LDGSTS.E.BYPASS.LTC128B.128 [R6+0x2080], [R2.64], !P6 ;  /* 0x0208000002060fae */ /* 0x0003e8000f101d46 */
[----:B------:R1:W-:Y:S04]  /*6f40*/  @P0 LDGSTS.E.BYPASS.LTC128B.128 [R6+0x2c80], [R2.64+0x40], !P5 ;  /* 0x02c8004002060fae */ /* 0x0003e8000e901d46 */
[----:B------:R1:W-:Y:S01]  /*6f50*/  @P0 LDGSTS.E.BYPASS.LTC128B.128 [R6+0x3880], [R2.64+0x80], !P4 ;  /* 0x0388008002060fae */ /* 0x0003e2000e101d46 */
[----:B------:R-:W-:Y:S03]  /*6f60*/  ISETP.GE.AND P0, PT, R242, R77, PT ;  /* 0x0000004df200720c */ /* 0x000fe60003f06270 */
[----:B------:R-:W0:Y:S01]  /*6f70*/  LDGDEPBAR ;  /* 0x00000000000079af */ /* 0x000e220000000000 */
[----:B------:R-:W-:Y:S04]  /*6f80*/  DEPBAR.LE SB0, 0x0 ;  /* 0x000080000000791a */ /* 0x000fe80000000000 */
[----:B------:R-:W-:Y:S06]  /*6f90*/  BAR.SYNC.DEFER_BLOCKING 0x0 ;  /* 0x0000000000007b1d */ /* 0x000fec0000010000 */
[----:B------:R-:W-:-:S05]  /*6fa0*/  @P0 BRA `(.L_x_201) ;  /* 0x0000023000000947 */ /* 0x000fca0003800000 */
[----:B-1----:R-:W-:Y:S01]  /*6fb0*/  IADD3 R2, P0, R134, R10, RZ ;  /* 0x0000000a86027210 */ /* 0x002fe20007f1e0ff */
[----:B------:R-:W-:Y:S01]  /*6fc0*/  IMAD.MOV.U32 R4, RZ, RZ, R102 ;  /* 0x000000ffff047224 */ /* 0x000fe200078e0066 */
[C---:B------:R-:W-:Y:S01]  /*6fd0*/  ISETP.GE.AND P1, PT, R100.reuse, c[0x0][0x1d4], PT ;  /* 0x0000750064007a0c */ /* 0x040fe20003f26270 */
[----:B------:R-:W-:Y:S01]  /*6fe0*/  IMAD.MOV.U32 R5, RZ, RZ, R125 ;  /* 0x000000ffff057224 */ /* 0x000fe200078e007d */
[C---:B------:R-:W-:Y:S01]  /*6ff0*/  IADD3 R12, R100.reuse, 0x30, RZ ;  /* 0x00000030640c7810 */ /* 0x040fe20007ffe0ff */
[----:B------:R-:W-:Y:S01]  /*7000*/  IMAD.X R3, R9, 0x1, R133, P0 ;  /* 0x0000000109037824 */ /* 0x000fe200000e0685 */
[----:B------:R-:W-:Y:S01]  /*7010*/  IADD3 R13, R100, 0x40, RZ ;  /* 0x00000040640d7810 */ /* 0x000fe20007ffe0ff */
[C---:B------:R-:W-:Y:S04]  /*7020*/  IMAD.WIDE.U32 R4, R2.reuse, c[0x0][0x208], R4 ;  /* 0x0000820002047a25 */ /* 0x040fe800078e0004 */
[----:B------:R-:W-:Y:S04]  /*7030*/  IMAD R3, R3, c[0x0][0x208], RZ ;  /* 0x0000820003037a24 */ /* 0x000fe800078e02ff */
[----:B------:R-:W1:Y:S01]  /*7040*/  @!P1 LDS.128 R8, [R234] ;  /* 0x00000000ea089984 */ /* 0x000e620000000c00 */
[----:B------:R-:W-:Y:S01]  /*7050*/  IMAD R3, R2, c[0x0][0x20c], R3 ;  /* 0x0000830002037a24 */ /* 0x000fe200078e0203 */
[C---:B------:R-:W-:Y:S03]  /*7060*/  LEA R2, P0, R4.reuse, c[0x0][0x1f8], 0x1 ;  /* 0x00007e0004027a11 */ /* 0x040fe600078008ff */
[----:B------:R-:W-:Y:S05]  /*7070*/  IMAD.IADD R3, R5, 0x1, R3 ;  /* 0x0000000105037824 */ /* 0x000fea00078e0203 */
[----:B------:R-:W-:Y:S02]  /*7080*/  LEA.HI.X R3, R4, c[0x0][0x1fc], R3, 0x1, P0 ;  /* 0x00007f0004037a11 */ /* 0x000fe400000f0c03 */
[----:B------:R-:W-:Y:S11]  /*7090*/  ISETP.GE.AND P0, PT, R26, c[0x0][0x1d4], PT ;  /* 0x000075001a007a0c */ /* 0x000ff60003f06270 */
[----:B------:R-:W-:Y:S02]  /*70a0*/  @!UPT UIADD3 URZ, URZ, URZ, URZ ;  /* 0x0000003f3f3ff290 */ /* 0x000fe4000fffe03f */
[----:B------:R-:W2:Y:S04]  /*70b0*/  @!P0 LDS.128 R4, [R235] ;  /* 0x00000000eb048984 */ /* 0x000ea80000000c00 */
[----:B-1----:R-:W-:Y:S01]  /*70c0*/  @!P1 STG.E.128 [R2.64], R8 ;  /* 0x0000000802009986 */ /* 0x002fe2000c101d06 */
[----:B------:R-:W-:Y:S11]  /*70d0*/  ISETP.GE.AND P1, PT, R27, c[0x0][0x1d4], PT ;  /* 0x000075001b007a0c */ /* 0x000ff60003f26270 */
[----:B------:R-:W-:Y:S02]  /*70e0*/  @!UPT UIADD3 URZ, URZ, URZ, URZ ;  /* 0x0000003f3f3ff290 */ /* 0x000fe4000fffe03f */
[----:B------:R-:W1:Y:S04]  /*70f0*/  @!P1 LDS.128 R8, [R234+0xc00] ;  /* 0x000c0000ea089984 */ /* 0x000e680000000c00 */
[----:B--2---:R-:W-:Y:S01]  /*7100*/  @!P0 STG.E.128 [R2.64+0x20], R4 ;  /* 0x0000200402008986 */ /* 0x004fe2000c101d06 */
[----:B------:R-:W-:Y:S02]  /*7110*/  ISETP.GE.AND P0, PT, R12, c[0x0][0x1d4], PT ;  /* 0x000075000c007a0c */ /* 0x000fe40003f06270 */
[----:B------:R-:W-:Y:S11]  /*7120*/  IADD3 R12, R100, 0x50, RZ ;  /* 0x00000050640c7810 */ /* 0x000ff60007ffe0ff */
[----:B------:R-:W2:Y:S04]  /*7130*/  @!P0 LDS.128 R4, [R235+0xc00] ;  /* 0x000c0000eb048984 */ /* 0x000ea80000000c00 */
[----:B-1----:R-:W-:Y:S01]  /*7140*/  @!P1 STG.E.128 [R2.64+0x40], R8 ;  /* 0x0000400802009986 */ /* 0x002fe2000c101d06 */
[----:B------:R-:W-:Y:S11]  /*7150*/  ISETP.GE.AND P1, PT, R13, c[0x0][0x1d4], PT ;  /* 0x000075000d007a0c */ /* 0x000ff60003f26270 */
[----:B------:R-:W-:Y:S02]  /*7160*/  @!UPT UIADD3 URZ, URZ, URZ, URZ ;  /* 0x0000003f3f3ff290 */ /* 0x000fe4000fffe03f */
[----:B------:R-:W1:Y:S04]  /*7170*/  @!P1 LDS.128 R8, [R234+0x1800] ;  /* 0x00180000ea089984 */ /* 0x000e680000000c00 */
[----:B--2---:R-:W-:Y:S01]  /*7180*/  @!P0 STG.E.128 [R2.64+0x60], R4 ;  /* 0x0000600402008986 */ /* 0x004fe2000c101d06 */
[----:B------:R-:W-:Y:S11]  /*7190*/  ISETP.GE.AND P0, PT, R12, c[0x0][0x1d4], PT ;  /* 0x000075000c007a0c */ /* 0x000ff60003f06270 */
[----:B------:R-:W-:Y:S02]  /*71a0*/  @!UPT UIADD3 URZ, URZ, URZ, URZ ;  /* 0x0000003f3f3ff290 */ /* 0x000fe4000fffe03f */
[----:B------:R-:W2:Y:S04]  /*71b0*/  @!P0 LDS.128 R4, [R235+0x1800] ;  /* 0x00180000eb048984 */ /* 0x000ea80000000c00 */
[----:B-1----:R1:W-:Y:S04]  /*71c0*/  @!P1 STG.E.128 [R2.64+0x80], R8 ;  /* 0x0000800802009986 */ /* 0x0023e8000c101d06 */
[----:B--2---:R1:W-:Y:S02]  /*71d0*/  @!P0 STG.E.128 [R2.64+0xa0], R4 ;  /* 0x0000a00402008986 */ /* 0x0043e4000c101d06 */
.L_x_201:
[----:B-1----:R-:W-:Y:S05]  /*71e0*/  BSYNC B0 ;  /* 0x0000000000007941 */ /* 0x002fea0003800000 */
.L_x_200:
[----:B------:R-:W-:Y:S01]  /*71f0*/  ISETP.GT.AND P3, PT, R32, R130, PT ;  /* 0x000000822000720c */ /* 0x000fe20003f64270 */
[----:B------:R-:W-:Y:S01]  /*7200*/  @!UPT UIADD3 URZ, URZ, URZ, URZ ;  /* 0x0000003f3f3ff290 */ /* 0x000fe2000fffe03f */
[----:B------:R-:W-:Y:S11]  /*7210*/  BSSY B0, `(.L_x_202) ;  /* 0x000001f000007945 */ /* 0x000ff60003800000 */
[----:B------:R-:W-:-:S05]  /*7220*/  @!P3 BRA `(.L_x_203) ;  /* 0x000001d00000b947 */ /* 0x000fca0003800000 */
[----:B------:R-:W-:Y:S01]  /*7230*/  IADD3 R7, -R243, 0x30, RZ ;  /* 0x00000030f3077810 */ /* 0x000fe20007ffe1ff */
[----:B------:R-:W-:Y:S01]  /*7240*/  IMAD.MOV.U32 R2, RZ, RZ, R98 ;  /* 0x000000ffff027224 */ /* 0x000fe200078e0062 */
[----:B------:R-:W-:Y:S01]  /*7250*/  IADD3 R4, R32, -0x1, RZ ;  /* 0xffffffff20047810 */ /* 0x000fe20007ffe0ff */
[----:B------:R-:W-:Y:S01]  /*7260*/  IMAD.MOV.U32 R3, RZ, RZ, R89 ;  /* 0x000000ffff037224 */ /* 0x000fe200078e0059 */
[----:B------:R-:W-:Y:S02]  /*7270*/  ISETP.GE.AND P1, PT, R7, 0x1, PT ;  /* 0x000000010700780c */ /* 0x000fe40003f26270 */
[----:B------:R-:W-:Y:S01]  /*7280*/  SHF.R.S32.HI R6, RZ, 0x1f, R4 ;  /* 0x0000001fff067819 */ /* 0x000fe20000011404 */
[----:B------:R-:W-:Y:S02]  /*7290*/  IMAD R5, R162, R4, RZ ;  /* 0x00000004a2057224 */ /* 0x000fe400078e02ff */
[-C--:B------:R-:W-:Y:S04]  /*72a0*/  IMAD.WIDE.U32 R2, R4, R144.reuse, R2 ;  /* 0x0000009004027225 */ /* 0x080fe800078e0002 */
[----:B------:R-:W-:Y:S04]  /*72b0*/  IMAD R4, R6, R144, R5 ;  /* 0x0000009006047224 */ /* 0x000fe800078e0205 */
[----:B------:R-:W-:Y:S01]  /*72c0*/  IMAD.IADD R3, R3, 0x1, R4 ;  /* 0x0000000103037824 */ /* 0x000fe200078e0204 */
[C---:B------:R-:W-:Y:S04]  /*72d0*/  @P1 LEA R4, P0, R2.reuse, c[0x0][0x220], 0x1 ;  /* 0x0000880002041a11 */ /* 0x040fe800078008ff */
[----:B------:R-:W-:Y:S02]  /*72e0*/  @P1 LEA.HI.X R5, R2, c[0x0][0x224], R3, 0x1, P0 ;  /* 0x0000890002051a11 */ /* 0x000fe400000f0c03 */
[----:B------:R-:W-:Y:S11]  /*72f0*/  ISETP.GE.AND P0, PT, R7, 0x21, PT ;  /* 0x000000210700780c */ /* 0x000ff60003f06270 */
[----:B------:R-:W-:Y:S02]  /*7300*/  @!UPT UIADD3 URZ, URZ, URZ, URZ ;  /* 0x0000003f3f3ff290 */ /* 0x000fe4000fffe03f */
[----:B------:R-:W-:Y:S05]  /*7310*/  @P0 IADD3 R6, P2, R166, R2, RZ ;  /* 0x00000002a6060210 */ /* 0x000fea0007f5e0ff */
[----:B------:R-:W-:Y:S01]  /*7320*/  @P0 IMAD.X R3, R3, 0x1, R161, P2 ;  /* 0x0000000103030824 */ /* 0x000fe200010e06a1 */
[C---:B------:R-:W-:Y:S04]  /*7330*/  @P0 LEA R2, P2, R6.reuse, c[0x0][0x220], 0x1 ;  /* 0x0000880006020a11 */ /* 0x040fe800078408ff */
[----:B------:R-:W-:Y:S01]  /*7340*/  @P0 LEA.HI.X R3, R6, c[0x0][0x224], R3, 0x1, P2 ;  /* 0x0000890006030a11 */ /* 0x000fe200010f0c03 */
[C---:B------:R-:W-:Y:S05]  /*7350*/  @P1 IMAD.SHL.U32 R6, R241.reuse, 0x2, RZ ;  /* 0x00000002f1061824 */ /* 0x040fea00078e00ff */
[----:B------:R-:W-:Y:S01]  /*7360*/  @!PT LDS RZ, [RZ] ;  /* 0x00000000fffff984 */ /* 0x000fe20000000800 */
[----:B------:R-:W-:Y:S01]  /*7370*/  @!PT LDS RZ, [RZ] ;  /* 0x00000000fffff984 */ /* 0x000fe20000000800 */
[----:B------:R-:W-:Y:S01]  /*7380*/  @!PT LDS RZ, [RZ] ;  /* 0x00000000fffff984 */ /* 0x000fe20000000800 */
[----:B------:R1:W-:Y:S04]  /*7390*/  @P1 LDGSTS.E.BYPASS.LTC128B.128 [R6+0x3c80], [R4.64], !P6 ;  /* 0x03c8000004061fae */ /* 0x0003e8000f101d46 */
[----:B------:R1:W-:Y:S04]  /*73a0*/  @P1 LDGSTS.E.BYPASS.LTC128B.128 [R6+0x4880], [R4.64+0x40], !P5 ;  /* 0x0488004004061fae */ /* 0x0003e8000e901d46 */
[----:B------:R1:W-:Y:S02]  /*73b0*/  @P1 LDGSTS.E.BYPASS.LTC128B.128 [R6+0x5480], [R4.64+0x80], !P4 ;  /* 0x0548008004061fae */ /* 0x0003e4000e101d46 */
[----:B-1----:R-:W-:Y:S05]  /*73c0*/  @P0 IMAD.SHL.U32 R4, R241, 0x2, RZ ;  /* 0x00000002f1040824 */ /* 0x002fea00078e00ff */
[----:B------:R1:W-:Y:S04]  /*73d0*/  @P0 LDGSTS.E.BYPASS.LTC128B.128 [R4+0x4480], [R2.64], !P6 ;  /* 0x0448000002040fae */ /* 0x0003e8000f101d46 */
[----:B------:R1:W-:Y:S04]  /*73e0*/  @P0 LDGSTS.E.BYPASS.LTC128B.128 [R4+0x5080], [R2.64+0x40], !P5 ;  /* 0x0508004002040fae */ /* 0x0003e8000e901d46 */
[----:B------:R1:W-:Y:S02]  /*73f0*/  @P0 LDGSTS.E.BYPASS.LTC128B.128 [R4+0x5c80], [R2.64+0x80], !P4 ;  /* 0x05c8008002040fae */ /* 0x0003e4000e101d46 */
.L_x_203:
[----:B------:R-:W-:Y:S05]  /*7400*/  BSYNC B0 ;  /* 0x0000000000007941 */ /* 0x000fea0003800000 */
.L_x_202:
[----:B------:R-:W0:Y:S01]  /*7410*/  LDGDEPBAR ;  /* 0x00000000000079af */ /* 0x000e220000000000 */
[----:B------:R-:W-:Y:S01]  /*7420*/  IADD3 R32, R32, -0x1, RZ ;  /* 0xffffffff20207810 */ /* 0x000fe20007ffe0ff */
[----:B------:R-:W-:-:S05]  /*7430*/  @P3 BRA `(.L_x_204) ;  /* 0xffffbf3000003947 */ /* 0x000fca000383ffff */
[----:B------:R-:W-:Y:S01]  /*7440*/  WARPSYNC 0xffffffff ;  /* 0xffffffff00007948 */ /* 0x000fe20003800000 */
[----:B------:R-:W-:Y:S06]  /*7450*/  BAR.SYNC.DEFER_BLOCKING 0x0 ;  /* 0x0000000000007b1d */ /* 0x000fec0000010000 */
.L_x_177:
[----:B------:R-:W-:Y:S01]  /*7460*/  ISETP.GE.AND P0, PT, R163, 0x1, PT ;  /* 0x00000001a300780c */ /* 0x000fe20003f06270 */
[----:B------:R-:W-:Y:S01]  /*7470*/  BSSY B0, `(.L_x_205) ;  /* 0x0000020000007945 */ /* 0x000fe20003800000 */
[----:B------:R-:W-:Y:S01]  /*7480*/  IMAD.IADD R9, R147, 0x1, R148 ;  /* 0x0000000193097824 */ /* 0x000fe200078e0294 */
[----:B------:R-:W-:-:S10]  /*7490*/  MOV R0, RZ ;  /* 0x000000ff00007202 */ /* 0x000fd40000000f00 */
[----:B------:R-:W-:Y:S05]  /*74a0*/  @!P0 BRA `(.L_x_206) ;  /* 0x000001c000008947 */ /* 0x000fea0003800000 */
[----:B-1----:R-:W-:Y:S01]  /*74b0*/  IABS R2, R135 ;  /* 0x0000008700027213 */ /* 0x002fe20000000000 */
[----:B------:R-:W-:Y:S01]  /*74c0*/  IMAD.MOV.U32 R4, RZ, RZ, RZ ;  /* 0x000000ffff047224 */ /* 0x000fe200078e00ff */
[----:B------:R-:W-:Y:S02]  /*74d0*/  IADD3 R6, R137, -0x1, R135 ;  /* 0xffffffff89067810 */ /* 0x000fe40007ffe087 */
[----:B------:R-:W1:Y:S02]  /*74e0*/  I2F.RP R0, R2 ;  /* 0x0000000200007306 */ /* 0x000e640000209400 */
[----:B------:R-:W-:-:S06]  /*74f0*/  IABS R8, R6 ;  /* 0x0000000600087213 */ /* 0x000fcc0000000000 */
[----:B-1----:R-:W1:Y:S02]  /*7500*/  MUFU.RCP R0, R0 ;  /* 0x0000000000007308 */ /* 0x002e640000001000 */
[----:B-1----:R-:W-:-:S06]  /*7510*/  IADD3 R0, R0, 0xffffffe, RZ ;  /* 0x0ffffffe00007810 */ /* 0x002fcc0007ffe0ff */
[----:B------:R-:W1:Y:S02]  /*7520*/  F2I.FTZ.U32.TRUNC.NTZ R5, R0 ;  /* 0x0000000000057305 */ /* 0x000e64000021f000 */
        /* <DEDUP_REMOVED lines=20> */
.L_x_206:
[----:B------:R-:W-:Y:S05]  /*7670*/  BSYNC B0 ;  /* 0x0000000000007941 */ /* 0x000fea0003800000 */
.L_x_205:
[----:B-1----:R-:W2:Y:S01]  /*7680*/  LDL R2, [R1+0x50] ;  /* 0x0000500001027983 */ /* 0x002ea20000100800 */
        /* <DEDUP_REMOVED lines=50> */
[----:B--2---:R-:W-:-:S04]  /*79b0*/  IMAD R3, R2, R0, RZ ;  /* 0x0000000002037224 */ /* 0x004fc800078e02ff */
[--C-:B------:R-:W-:Y:S01]  /*79c0*/  IMAD.IADD R2, R3, 0x1, R0.reuse ;  /* 0x0000000103027824 */ /* 0x100fe200078e0200 */
[----:B------:R1:W-:Y:S01]  /*79d0*/  STL [R1+0x8], R3 ;  /* 0x0000080301007387 */ /* 0x0003e20000100800 */
[----:B------:R-:W-:-:S03]  /*79e0*/  PRMT R0, RZ, 0x7610, R0 ;  /* 0x00007610ff007816 */ /* 0x000fc60000000000 */
[----:B------:R-:W-:-:S04]  /*79f0*/  IMNMX R210, R137, R2, PT ;  /* 0x0000000289d27217 */ /* 0x000fc80003800200 */
[----:B------:R-:W-:-:S13]  /*7a00*/  ISETP.GT.AND P0, PT, R210, R3, PT ;  /* 0x00000003d200720c */ /* 0x000fda0003f04270 */
[----:B------:R-:W-:Y:S05]  /*7a10*/  @!P0 BRA `(.L_x_207) ;  /* 0x0000c98000008947 */ /* 0x000fea0003800000 */
[----:B------:R-:W2:Y:S01]  /*7a20*/  LDL R19, [R1+0x4] ;  /* 0x0000040001137983 */ /* 0x000ea20000100800 */
[----:B------:R-:W-:-:S03]  /*7a30*/  ISETP.NE.U32.AND P0, PT, RZ, c[0x0][0x340], PT ;  /* 0x0000d000ff007a0c */ /* 0x000fc60003f05070 */
[----:B------:R-:W3:Y:S04]  /*7a40*/  LDL R17, [R1+0x14] ;  /* 0x0000140001117983 */ /* 0x000ee80000100800 */
[----:B------:R-:W4:Y:S01]  /*7a50*/  LDL R24, [R1+0x24] ;  /* 0x0000240001187983 */ /* 0x000f220000100800 */
[----:B------:R-:W-:-:S03]  /*7a60*/  ISETP.NE.AND.EX P1, PT, RZ, c[0x0][0x344], PT, P0 ;  /* 0x0000d100ff007a0c */ /* 0x000fc60003f25300 */
[----:B------:R-:W3:Y:S04]  /*7a70*/  LDL R25, [R1+0xc] ;  /* 0x00000c0001197983 */ /* 0x000ee80000100800 */
[----:B------:R-:W3:Y:S06]  /*7a80*/  LDL R18, [R1] ;  /* 0x0000000001127983 */ /* 0x000eec0000100800 */
[----:B------:R-:W-:Y:S01]  /*7a90*/  @P1 IMAD.MOV.U32 R2, RZ, RZ, 0x4 ;  /* 0x00000004ff021424 */ /* 0x000fe200078e00ff */
[----:B------:R-:W1:Y:S01]  /*7aa0*/  S2R R11, SR_TID.X ;  /* 0x00000000000b7919 */ /* 0x000e620000002100 */
[----:B------:R-:W-:Y:S01]  /*7ab0*/  SHF.R.S32.HI R0, RZ, 0x1f, R146 ;  /* 0x0000001fff007819 */ /* 0x000fe20000011492 */
[----:B------:R-:W-:-:S04]  /*7ac0*/  IMAD.MOV.U32 R6, RZ, RZ, c[0x0][0x2c4] ;  /* 0x0000b100ff067624 */ /* 0x000fc800078e00ff */
[----:B------:R-:W-:Y:S01]  /*7ad0*/  IMAD R0, R0, c[0x0][0x178], RZ ;  /* 0x00005e0000007a24 */ /* 0x000fe200078e02ff */
[----:B------:R-:W-:-:S03]  /*7ae0*/  SHF.R.S32.HI R5, RZ, 0x1f, R9 ;  /* 0x0000001fff057819 */ /* 0x000fc60000011409 */
[----:B------:R-:W-:Y:S01]  /*7af0*/  IMAD R4, R146, c[0x0][0x17c], R0 ;  /* 0x00005f0092047a24 */ /* 0x000fe200078e0200 */
[C---:B------:R-:W-:Y:S02]  /*7b00*/  IADD3 R0, P0, R243.reuse, R9, RZ ;  /* 0x00000009f3007210 */ /* 0x040fe40007f1e0ff */
[----:B------:R-:W-:Y:S02]  /*7b10*/  ISETP.NE.AND P2, PT, R6, 0x1, PT ;  /* 0x000000010600780c */ /* 0x000fe40003f45270 */
[----:B------:R-:W-:Y:S02]  /*7b20*/  LEA.HI.X.SX32 R6, R243, R5, 0x1, P0 ;  /* 0x00000005f3067211 */ /* 0x000fe400000f0eff */
[----:B-1----:R-:W-:Y:S01]  /*7b30*/  SHF.R.S32.HI R10, RZ, 0x1f, R11 ;  /* 0x0000001fff0a7819 */ /* 0x002fe2000001140b */
[----:B--2---:R-:W-:-:S05]  /*7b40*/  @P1 IMAD.WIDE R2, R19, R2, c[0x0][0x340] ;  /* 0x0000d00013021625 */ /* 0x004fca00078e0202 */
[----:B------:R1:W2:Y:S01]  /*7b50*/  @P1 LDG.E R13, [R2.64] ;  /* 0x00000006020d1981 */ /* 0x0002a2000c1e1900 */
[----:B------:R-:W-:-:S04]  /*7b60*/  LEA.HI R10, R10, R11, RZ, 0x2 ;  /* 0x0000000b0a0a7211 */ /* 0x000fc800078f10ff */
[----:B------:R-:W-:Y:S01]  /*7b70*/  LOP3.LUT R10, R10, 0xfffffffc, RZ, 0xc0, !PT ;  /* 0xfffffffc0a0a7812 */ /* 0x000fe200078ec0ff */
[----:B------:R-:W-:-:S04]  /*7b80*/  IMAD R9, R6, c[0x0][0x1e0], RZ ;  /* 0x0000780006097a24 */ /* 0x000fc800078e02ff */
[----:B------:R-:W-:Y:S01]  /*7b90*/  IMAD.IADD R10, R11, 0x1, -R10 ;  /* 0x000000010b0a7824 */ /* 0x000fe200078e0a0a */
[----:B------:R-:W-:Y:S01]  /*7ba0*/  ISETP.NE.U32.AND P0, PT, RZ, c[0x0][0x348], PT ;  /* 0x0000d200ff007a0c */ /* 0x000fe20003f05070 */
[----:B------:R-:W-:Y:S01]  /*7bb0*/  IMAD R16, R0, c[0x0][0x1e4], R9 ;  /* 0x0000790000107a24 */ /* 0x000fe200078e0209 */
[----:B------:R-:W-:Y:S02]  /*7bc0*/  MOV R5, R251 ;  /* 0x000000fb00057202 */ /* 0x000fe40000000f00 */
[----:B------:R-:W-:Y:S01]  /*7bd0*/  LEA R9, R10, R243, 0x5 ;  /* 0x000000f30a097211 */ /* 0x000fe200078e28ff */
[----:B------:R-:W-:Y:S01]  /*7be0*/  IMAD R8, R6, c[0x0][0x208], RZ ;  /* 0x0000820006087a24 */ /* 0x000fe200078e02ff */
[----:B------:R-:W-:Y:S01]  /*7bf0*/  ISETP.NE.AND.EX P0, PT, RZ, c[0x0][0x34c], PT, P0 ;  /* 0x0000d300ff007a0c */ /* 0x000fe20003f05300 */
[----:B-1----:R-:W-:-:S05]  /*7c00*/  IMAD.WIDE.U32 R2, R146, c[0x0][0x178], RZ ;  /* 0x00005e0092027a25 */ /* 0x002fca00078e00ff */
[----:B------:R-:W-:Y:S01]  /*7c10*/  IADD3 R3, R3, R4, RZ ;  /* 0x0000000403037210 */ /* 0x000fe20007ffe0ff */
[----:B------:R-:W-:Y:S02]  /*7c20*/  IMAD.MOV.U32 R4, RZ, RZ, R250 ;  /* 0x000000ffff047224 */ /* 0x000fe400078e00fa */
[----:B---3--:R-:W-:Y:S02]  /*7c30*/  IMAD R9, R17, 0x80, R9 ;  /* 0x0000008011097824 */ /* 0x008fe400078e0209 */
[----:B------:R-:W-:Y:S01]  /*7c40*/  IMAD.WIDE.U32 R6, R0, c[0x0][0x1e0], R4 ;  /* 0x0000780000067a25 */ /* 0x000fe200078e0004 */
[----:B------:R-:W-:-:S03]  /*7c50*/  ISETP.GE.AND P6, PT, R252, c[0x0][0x1d4], PT ;  /* 0x00007500fc007a0c */ /* 0x000fc60003fc6270 */
[----:B------:R-:W-:-:S04]  /*7c60*/  IMAD.WIDE.U32 R4, R0, c[0x0][0x208], R4 ;  /* 0x0000820000047a25 */ /* 0x000fc800078e0004 */
[----:B------:R-:W-:Y:S01]  /*7c70*/  IMAD R15, R0, c[0x0][0x20c], R8 ;  /* 0x00008300000f7a24 */ /* 0x000fe200078e0208 */
[----:B----4-:R-:W-:Y:S01]  /*7c80*/  SEL R0, R24, RZ, !P0 ;  /* 0x000000ff18007207 */ /* 0x010fe20004000000 */
[----:B------:R-:W-:Y:S01]  /*7c90*/  IMAD.WIDE.U32 R2, R25, c[0x0][0x1b8], R2 ;  /* 0x00006e0019027a25 */ /* 0x000fe200078e0002 */
[----:B------:R-:W-:-:S03]  /*7ca0*/  SEL R8, R19, RZ, !P0 ;  /* 0x000000ff13087207 */ /* 0x000fc60004000000 */
[----:B------:R-:W-:Y:S01]  /*7cb0*/  @P2 IMAD.HI.U32 R11, R9, c[0x0][0x2c8], RZ ;  /* 0x0000b200090b2a27 */ /* 0x000fe200078e00ff */
[----:B------:R-:W-:-:S03]  /*7cc0*/  SEL R10, RZ, 0xffffffff, P6 ;  /* 0xffffffffff0a7807 */ /* 0x000fc60003000000 */
[----:B------:R-:W-:Y:S01]  /*7cd0*/  IMAD R12, R0, c[0x0][0x1c0], RZ ;  /* 0x00007000000c7a24 */ /* 0x000fe200078e02ff */
[----:B------:R-:W-:Y:S01]  /*7ce0*/  MOV R0, R9 ;  /* 0x0000000900007202 */ /* 0x000fe20000000f00 */
[----:B------:R-:W-:Y:S01]  /*7cf0*/  IMAD R3, R25, c[0x0][0x1bc], R3 ;  /* 0x00006f0019037a24 */ /* 0x000fe200078e0203 */
[----:B------:R-:W-:Y:S02]  /*7d00*/  @P2 SHF.R.U32.HI R0, RZ, c[0x0][0x2cc], R11 ;  /* 0x0000b300ff002a19 */ /* 0x000fe4000001160b */
[----:B------:R-:W-:Y:S01]  /*7d10*/  ISETP.GE.AND P3, PT, R250, c[0x0][0x1d4], PT ;  /* 0x00007500fa007a0c */ /* 0x000fe20003f66270 */
[C---:B------:R-:W-:Y:S02]  /*7d20*/  IMAD R12, R8.reuse, c[0x0][0x1c4], R12 ;  /* 0x00007100080c7a24 */ /* 0x040fe400078e020c */
[----:B------:R-:W-:Y:S01]  /*7d30*/  IMAD.WIDE.U32 R2, R8, c[0x0][0x1c0], R2 ;  /* 0x0000700008027a25 */ /* 0x000fe200078e0002 */
[----:B------:R-:W-:Y:S02]  /*7d40*/  SHF.R.S32.HI R8, RZ, 0x1f, R0 ;  /* 0x0000001fff087819 */ /* 0x000fe40000011400 */
[----:B------:R-:W-:Y:S01]  /*7d50*/  SEL R14, RZ, 0x1, P3 ;  /* 0x00000001ff0e7807 */ /* 0x000fe20001800000 */
[----:B------:R-:W-:Y:S01]  /*7d60*/  IMAD.SHL.U32 R10, R10, 0x2, RZ ;  /* 0x000000020a0a7824 */ /* 0x000fe200078e00ff */
[----:B------:R-:W-:Y:S01]  /*7d70*/  IADD3 R3, R3, R12, RZ ;  /* 0x0000000c03037210 */ /* 0x000fe20007ffe0ff */
[----:B------:R-:W-:-:S03]  /*7d80*/  IMAD R8, R8, c[0x0][0x1b0], RZ ;  /* 0x00006c0008087a24 */ /* 0x000fc600078e02ff */
[----:B------:R-:W-:Y:S01]  /*7d90*/  LOP3.LUT R14, R10, 0x2, R14, 0xe2, !PT ;  /* 0x000000020a0e7812 */ /* 0x000fe200078ee20e */
[----:B------:R-:W-:Y:S02]  /*7da0*/  IMAD.MOV R10, RZ, RZ, -R0 ;  /* 0x000000ffff0a7224 */ /* 0x000fe400078e0a00 */
[C---:B------:R-:W-:Y:S02]  /*7db0*/  IMAD R8, R0.reuse, c[0x0][0x1b4], R8 ;  /* 0x00006d0000087a24 */ /* 0x040fe400078e0208 */
[----:B------:R-:W-:-:S04]  /*7dc0*/  IMAD.WIDE.U32 R2, R0, c[0x0][0x1b0], R2 ;  /* 0x00006c0000027a25 */ /* 0x000fc800078e0002 */
[----:B------:R-:W-:Y:S01]  /*7dd0*/  IMAD R0, R10, c[0x0][0x2c4], R9 ;  /* 0x0000b1000a007a24 */ /* 0x000fe200078e0209 */
[----:B------:R-:W-:Y:S02]  /*7de0*/  ISETP.NE.U32.AND P0, PT, RZ, c[0x0][0x350], PT ;  /* 0x0000d400ff007a0c */ /* 0x000fe40003f05070 */
[----:B------:R-:W-:Y:S02]  /*7df0*/  IADD3 R3, R3, R8, RZ ;  /* 0x0000000803037210 */ /* 0x000fe40007ffe0ff */
[----:B------:R-:W-:Y:S01]  /*7e00*/  SHF.R.S32.HI R9, RZ, 0x1f, R0 ;  /* 0x0000001fff097819 */ /* 0x000fe20000011400 */
[----:B------:R-:W-:Y:S01]  /*7e10*/  IMAD.IADD R5, R5, 0x1, R15 ;  /* 0x0000000105057824 */ /* 0x000fe200078e020f */
[----:B------:R-:W-:Y:S02]  /*7e20*/  IADD3 R7, R7, R16, RZ ;  /* 0x0000001007077210 */ /* 0x000fe40007ffe0ff */
[----:B------:R-:W-:Y:S01]  /*7e30*/  ISETP.NE.AND.EX P0, PT, RZ, c[0x0][0x354], PT, P0 ;  /* 0x0000d500ff007a0c */ /* 0x000fe20003f05300 */
[----:B------:R-:W-:-:S02]  /*7e40*/  IMAD R9, R9, c[0x0][0x1a8], RZ ;  /* 0x00006a0009097a24 */ /* 0x000fc400078e02ff */
[----:B------:R-:W-:Y:S01]  /*7e50*/  IMAD.WIDE.U32 R4, R25, c[0x0][0x210], R4 ;  /* 0x0000840019047a25 */ /* 0x000fe200078e0004 */
[----:B------:R-:W-:-:S03]  /*7e60*/  ISETP.GE.AND P5, PT, R18, c[0x0][0x1d4], PT ;  /* 0x0000750012007a0c */ /* 0x000fc60003fa6270 */
[----:B------:R-:W-:-:S04]  /*7e70*/  IMAD.WIDE.U32 R6, R25, c[0x0][0x1e8], R6 ;  /* 0x00007a0019067a25 */ /* 0x000fc800078e0006 */
[C---:B------:R-:W-:Y:S02]  /*7e80*/  IMAD R9, R0.reuse, c[0x0][0x1ac], R9 ;  /* 0x00006b0000097a24 */ /* 0x040fe400078e0209 */
[----:B------:R-:W-:Y:S01]  /*7e90*/  IMAD.WIDE.U32 R2, R0, c[0x0][0x1a8], R2 ;  /* 0x00006a0000027a25 */ /* 0x000fe200078e0002 */
[----:B------:R-:W-:-:S03]  /*7ea0*/  SEL R11, RZ, 0x4, P5 ;  /* 0x00000004ff0b7807 */ /* 0x000fc60002800000 */
[C---:B------:R-:W-:Y:S02]  /*7eb0*/  IMAD R5, R25.reuse, c[0x0][0x214], R5 ;  /* 0x0000850019057a24 */ /* 0x040fe400078e0205 */
[----:B------:R-:W-:Y:S01]  /*7ec0*/  IMAD R7, R25, c[0x0][0x1ec], R7 ;  /* 0x00007b0019077a24 */ /* 0x000fe200078e0207 */
[----:B------:R-:W-:Y:S01]  /*7ed0*/  LOP3.LUT R63, R14, R11, RZ, 0xfc, !PT ;  /* 0x0000000b0e3f7212 */ /* 0x000fe200078efcff */
[----:B------:R-:W-:Y:S01]  /*7ee0*/  IMAD.IADD R3, R3, 0x1, R9 ;  /* 0x0000000103037824 */ /* 0x000fe200078e0209 */
[----:B------:R-:W-:Y:S02]  /*7ef0*/  P2R R141, PR, RZ, 0x8 ;  /* 0x00000008ff8d7803 */ /* 0x000fe40000000000 */
[----:B------:R-:W-:Y:S02]  /*7f00*/  ISETP.GE.AND P2, PT, R250, c[0x0][0x198], PT ;  /* 0x00006600fa007a0c */ /* 0x000fe40003f46270 */
[----:B------:R-:W-:Y:S02]  /*7f10*/  ISETP.GE.AND P3, PT, R252, c[0x0][0x198], PT ;  /* 0x00006600fc007a0c */ /* 0x000fe40003f66270 */
[----:B------:R-:W-:-:S02]  /*7f20*/  ISETP.GE.AND P4, PT, R18, c[0x0][0x198], PT ;  /* 0x0000660012007a0c */ /* 0x000fc40003f86270 */
[----:B------:R-:W-:Y:S02]  /*7f30*/  IADD3 R137, R210, -0x1, RZ ;  /* 0xffffffffd2897810 */ /* 0x000fe40007ffe0ff */
[----:B------:R-:W-:Y:S02]  /*7f40*/  LEA R9, R17, R243, 0x7 ;  /* 0x000000f311097211 */ /* 0x000fe400078e38ff */
[----:B--2---:R-:W-:Y:S01]  /*7f50*/  @P1 SHF.R.S32.HI R8, RZ, 0x1f, R13 ;  /* 0x0000001fff081819 */ /* 0x004fe2000001140d */
[----:B------:R-:W-:Y:S01]  /*7f60*/  @!P1 IMAD.MOV.U32 R8, RZ, RZ, R24 ;  /* 0x000000ffff089224 */ /* 0x000fe200078e0018 */
[----:B------:R-:W-:-:S04]  /*7f70*/  @!P1 MOV R13, R19 ;  /* 0x00000013000d9202 */ /* 0x000fc80000000f00 */
[----:B------:R-:W-:Y:S02]  /*7f80*/  SEL R8, R8, RZ, !P0 ;  /* 0x000000ff08087207 */ /* 0x000fe40004000000 */
[----:B------:R-:W-:-:S03]  /*7f90*/  SEL R0, R13, RZ, !P0 ;  /* 0x000000ff0d007207 */ /* 0x000fc60004000000 */
[C---:B------:R-:W-:Y:S02]  /*7fa0*/  IMAD R10, R8.reuse, c[0x0][0x1f0], RZ ;  /* 0x00007c00080a7a24 */ /* 0x040fe400078e02ff */
[----:B------:R-:W-:Y:S02]  /*7fb0*/  IMAD R8, R8, c[0x0][0x218], RZ ;  /* 0x0000860008087a24 */ /* 0x000fe400078e02ff */
[----:B------:R-:W-:Y:S01]  /*7fc0*/  IMAD.WIDE.U32 R248, R0, c[0x0][0x218], R4 ;  /* 0x0000860000f87a25 */ /* 0x000fe200078e0004 */
[----:B------:R-:W-:-:S03]  /*7fd0*/  LEA R11, P0, R2, c[0x0][0x160], 0x1 ;  /* 0x00005800020b7a11 */ /* 0x000fc600078008ff */
[----:B------:R-:W-:-:S04]  /*7fe0*/  IMAD.WIDE.U32 R244, R0, c[0x0][0x1f0], R6 ;  /* 0x00007c0000f47a25 */ /* 0x000fc800078e0006 */
[C---:B------:R-:W-:Y:S02]  /*7ff0*/  IMAD R4, R0.reuse, c[0x0][0x1f4], R10 ;  /* 0x00007d0000047a24 */ /* 0x040fe400078e020a */
[----:B------:R-:W-:Y:S01]  /*8000*/  IMAD R0, R0, c[0x0][0x21c], R8 ;  /* 0x0000870000007a24 */ /* 0x000fe200078e0208 */
[----:B------:R-:W-:Y:S01]  /*8010*/  LEA.HI.X R10, R2, c[0x0][0x164], R3, 0x1, P0 ;  /* 0x00005900020a7a11 */ /* 0x000fe200000f0c03 */
[----:B------:R-:W-:-:S03]  /*8020*/  IMAD.IADD R246, R245, 0x1, R4 ;  /* 0x00000001f5f67824 */ /* 0x000fc600078e0204 */
[----:B------:R-:W-:Y:S01]  /*8030*/  IADD3 R247, R249, R0, RZ ;  /* 0x00000000f9f77210 */ /* 0x000fe20007ffe0ff */
[----:B------:R-:W-:Y:S05]  /*8040*/  BRA.DIV ~URZ, `(.L_x_208) ;  /* 0x00010a927f007947 */ /* 0x000fea000b800000 */
[----:B------:R1:W2:Y:S02]  /*8050*/  SHFL.IDX PT, R8, R10, RZ, 0x1c1f ;  /* 0x001c1fff0a087589 */ /* 0x0002a400000e0000 */
.L_x_336:
[----:B------:R-:W-:Y:S05]  /*8060*/  BRA.DIV ~URZ, `(.L_x_209) ;  /* 0x00010ae27f007947 */ /* 0x000fea000b800000 */
[----:B------:R3:W4:Y:S02]  /*8070*/  SHFL.IDX PT, R0, R11, RZ, 0x1c1f ;  /* 0x001c1fff0b007589 */ /* 0x00072400000e0000 */
.L_x_337:
[----:B------:R-:W-:Y:S01]  /*8080*/  IMAD R34, R149, c[0x0][0x2c4], RZ ;  /* 0x0000b10095227a24 */ /* 0x000fe200078e02ff */
[----:B------:R-:W-:Y:S04]  /*8090*/  BSSY B0, `(.L_x_210) ;  /* 0x0000013000007945 */ /* 0x000fe80003800000 */
[----:B------:R-:W-:-:S13]  /*80a0*/  ISETP.GE.AND P0, PT, R9, R34, PT ;  /* 0x000000220900720c */ /* 0x000fda0003f06270 */
[----:B------:R-:W-:Y:S05]  /*80b0*/  @P0 BRA `(.L_x_211) ;  /* 0x0000010000000947 */ /* 0x000fea0003800000 */
[----:B---3--:R-:W3:Y:S04]  /*80c0*/  LDL R2, [R1+0x3c] ;  /* 0x00003c0001027983 */ /* 0x008ee80000100800 */
[----:B----4-:R-:W4:Y:S04]  /*80d0*/  LDL R12, [R1] ;  /* 0x00000000010c7983 */ /* 0x010f280000100800 */
[----:B--2---:R-:W2:Y:S01]  /*80e0*/  LDL R13, [R1+0x38] ;  /* 0x00003800010d7983 */ /* 0x004ea20000100800 */
[----:B------:R-:W-:-:S04]  /*80f0*/  LEA R6, P0, R250, R0, 0x1 ;  /* 0x00000000fa067211 */ /* 0x000fc800078008ff */
[----:B------:R-:W-:Y:S02]  /*8100*/  LEA.HI.X R7, R250, R8, R251, 0x1, P0 ;  /* 0x00000008fa077211 */ /* 0x000fe400000f0cfb */
[----:B------:R-:W-:-:S04]  /*8110*/  LEA R4, P0, R252, R0, 0x1 ;  /* 0x00000000fc047211 */ /* 0x000fc800078008ff */
[----:B---3--:R-:W-:Y:S02]  /*8120*/  LEA.HI.X R5, R252, R8, R2, 0x1, P0 ;  /* 0x00000008fc057211 */ /* 0x008fe400000f0c02 */
[----:B----4-:R-:W-:Y:S01]  /*8130*/  LEA R2, P0, R12, R0, 0x1 ;  /* 0x000000000c027211 */ /* 0x010fe200078008ff */
[----:B------:R-:W-:-:S03]  /*8140*/  IMAD.SHL.U32 R0, R241, 0x2, RZ ;  /* 0x00000002f1007824 */ /* 0x000fc600078e00ff */
[----:B--2---:R-:W-:Y:S02]  /*8150*/  LEA.HI.X R3, R12, R8, R13, 0x1, P0 ;  /* 0x000000080c037211 */ /* 0x004fe400000f0c0d */
[----:B------:R-:W-:Y:S01]  /*8160*/  @!PT LDS RZ, [RZ] ;  /* 0x00000000fffff984 */ /* 0x000fe20000000800 */
[----:B------:R-:W-:Y:S01]  /*8170*/  @!PT LDS RZ, [RZ] ;  /* 0x00000000fffff984 */ /* 0x000fe20000000800 */
[----:B------:R-:W-:Y:S01]  /*8180*/  @!PT LDS RZ, [RZ] ;  /* 0x00000000fffff984 */ /* 0x000fe20000000800 */
[----:B------:R2:W-:Y:S04]  /*8190*/  LDGSTS.E.BYPASS.LTC128B.128 [R0+0x6080], [R6.64], !P2 ;  /* 0x0608000006007fae */ /* 0x0005e8000d101d46 */
[----:B------:R2:W-:Y:S04]  /*81a0*/  LDGSTS.E.BYPASS.LTC128B.128 [R0+0x8080], [R4.64], !P3 ;  /* 0x0808000004007fae */ /* 0x0005e8000d901d46 */
[----:B------:R2:W-:Y:S02]  /*81b0*/  LDGSTS.E.BYPASS.LTC128B.128 [R0+0xa080], [R2.64], !P4 ;  /* 0x0a08000002007fae */ /* 0x0005e4000e101d46 */
.L_x_211:
[----:B------:R-:W-:Y:S05]  /*81c0*/  BSYNC B0 ;  /* 0x0000000000007941 */ /* 0x000fea0003800000 */
.L_x_210:
[----:B------:R-:W-:Y:S05]  /*81d0*/  BRA.DIV ~URZ, `(.L_x_212) ;  /* 0x000109d27f007947 */ /* 0x000fea000b800000 */
[----:B--2---:R2:W1:Y:S04]  /*81e0*/  SHFL.IDX PT, R8, R10, 0x1, 0x1c1f ;  /* 0x003c1f000a087f89 */ /* 0x00446800000e0000 */
[----:B----4-:R2:W4:Y:S02]  /*81f0*/  SHFL.IDX PT, R0, R11, 0x1, 0x1c1f ;  /* 0x003c1f000b007f89 */ /* 0x01052400000e0000 */
.L_x_338:
[----:B------:R-:W-:Y:S01]  /*8200*/  IADD3 R2, R9, 0x20, RZ ;  /* 0x0000002009027810 */ /* 0x000fe20007ffe0ff */
[----:B------:R-:W-:Y:S03]  /*8210*/  BSSY B0, `(.L_x_213) ;  /* 0x0000013000007945 */ /* 0x000fe60003800000 */
[----:B------:R-:W-:-:S13]  /*8220*/  ISETP.GE.AND P0, PT, R2, R34, PT ;  /* 0x000000220200720c */ /* 0x000fda0003f06270 */
[----:B------:R-:W-:Y:S05]  /*8230*/  @P0 BRA `(.L_x_214) ;  /* 0x0000010000000947 */ /* 0x000fea0003800000 */
[----:B--2---:R-:W2:Y:S04]  /*8240*/  LDL R3, [R1+0x3c] ;  /* 0x00003c0001037983 */ /* 0x004ea80000100800 */
[----:B---3--:R-:W3:Y:S04]  /*8250*/  LDL R12, [R1] ;  /* 0x00000000010c7983 */ /* 0x008ee80000100800 */
[----:B----4-:R-:W4:Y:S01]  /*8260*/  LDL R13, [R1+0x38] ;  /* 0x00003800010d7983 */ /* 0x010f220000100800 */
[----:B------:R-:W-:-:S04]  /*8270*/  LEA R6, P0, R250, R0, 0x1 ;  /* 0x00000000fa067211 */ /* 0x000fc800078008ff */
[----:B-1----:R-:W-:Y:S02]  /*8280*/  LEA.HI.X R7, R250, R8, R251, 0x1, P0 ;  /* 0x00000008fa077211 */ /* 0x002fe400000f0cfb */
[----:B------:R-:W-:-:S04]  /*8290*/  LEA R4, P0, R252, R0, 0x1 ;  /* 0x00000000fc047211 */ /* 0x000fc800078008ff */
[----:B--2---:R-:W-:Y:S02]  /*82a0*/  LEA.HI.X R5, R252, R8, R3, 0x1, P0 ;  /* 0x00000008fc057211 */ /* 0x004fe400000f0c03 */
[----:B---3--:R-:W-:Y:S01]  /*82b0*/  LEA R2, P0, R12, R0, 0x1 ;  /* 0x000000000c027211 */ /* 0x008fe200078008ff */
[----:B------:R-:W-:-:S03]  /*82c0*/  IMAD.SHL.U32 R0, R241, 0x2, RZ ;  /* 0x00000002f1007824 */ /* 0x000fc600078e00ff */
[----:B----4-:R-:W-:Y:S02]  /*82d0*/  LEA.HI.X R3, R12, R8, R13, 0x1, P0 ;  /* 0x000000080c037211 */ /* 0x010fe400000f0c0d */
[----:B------:R-:W-:Y:S01]  /*82e0*/  @!PT LDS RZ, [RZ] ;  /* 0x00000000fffff984 */ /* 0x000fe20000000800 */
[----:B------:R-:W-:Y:S01]  /*82f0*/  @!PT LDS RZ, [RZ] ;  /* 0x00000000fffff984 */ /* 0x000fe20000000800 */
[----:B------:R-:W-:Y:S01]  /*8300*/  @!PT LDS RZ, [RZ] ;  /* 0x00000000fffff984 */ /* 0x000fe20000000800 */
[----:B------:R1:W-:Y:S04]  /*8310*/  LDGSTS.E.BYPASS.LTC128B.128 [R0+0x6880], [R6.64], !P2 ;  /* 0x0688000006007fae */ /* 0x0003e8000d101d46 */
[----:B------:R1:W-:Y:S04]  /*8320*/  LDGSTS.E.BYPASS.LTC128B.128 [R0+0x8880], [R4.64], !P3 ;  /* 0x0888000004007fae */ /* 0x0003e8000d901d46 */
[----:B------:R1:W-:Y:S02]  /*8330*/  LDGSTS.E.BYPASS.LTC128B.128 [R0+0xa880], [R2.64], !P4 ;  /* 0x0a88000002007fae */ /* 0x0003e4000e101d46 */
.L_x_214:
[----:B------:R-:W-:Y:S05]  /*8340*/  BSYNC B0 ;  /* 0x0000000000007941 */ /* 0x000fea0003800000 */
.L_x_213:
[----:B------:R-:W-:Y:S05]  /*8350*/  BRA.DIV ~URZ, `(.L_x_215) ;  /* 0x000109127f007947 */ /* 0x000fea000b800000 */
[----:B-1----:R1:W2:Y:S02]  /*8360*/  SHFL.IDX PT, R8, R10, 0x2, 0x1c1f ;  /* 0x005c1f000a087f89 */ /* 0x0022a400000e0000 */
.L_x_339:
[----:B------:R-:W-:Y:S05]  /*8370*/  BRA.DIV ~URZ, `(.L_x_216) ;  /* 0x000109627f007947 */ /* 0x000fea000b800000 */
[----:B----4-:R4:W1:Y:S02]  /*8380*/  SHFL.IDX PT, R0, R11, 0x2, 0x1c1f ;  /* 0x005c1f000b007f89 */ /* 0x01086400000e0000 */
.L_x_340:
[----:B------:R-:W-:Y:S01]  /*8390*/  IADD3 R2, R9, 0x40, RZ ;  /* 0x0000004009027810 */ /* 0x000fe20007ffe0ff */
[----:B------:R-:W-:Y:S03]  /*83a0*/  BSSY B0, `(.L_x_217) ;  /* 0x0000013000007945 */ /* 0x000fe60003800000 */
[----:B------:R-:W-:-:S13]  /*83b0*/  ISETP.GE.AND P0, PT, R2, R34, PT ;  /* 0x000000220200720c */ /* 0x000fda0003f06270 */
[----:B------:R-:W-:Y:S05]  /*83c0*/  @P0 BRA `(.L_x_218) ;  /* 0x0000010000000947 */ /* 0x000fea0003800000 */
[----:B---3--:R-:W3:Y:S04]  /*83d0*/  LDL R3, [R1+0x3c] ;  /* 0x00003c0001037983 */ /* 0x008ee80000100800 */
[----:B----4-:R-:W4:Y:S04]  /*83e0*/  LDL R12, [R1] ;  /* 0x00000000010c7983 */ /* 0x010f280000100800 */
[----:B--2---:R-:W2:Y:S01]  /*83f0*/  LDL R13, [R1+0x38] ;  /* 0x00003800010d7983 */ /* 0x004ea20000100800 */
[----:B-1----:R-:W-:-:S04]  /*8400*/  LEA R6, P0, R250, R0, 0x1 ;  /* 0x00000000fa067211 */ /* 0x002fc800078008ff */
        /* <DEDUP_REMOVED lines=12> */
.L_x_218:
[----:B------:R-:W-:Y:S05]  /*84d0*/  BSYNC B0 ;  /* 0x0000000000007941 */ /* 0x000fea0003800000 */
.L_x_217:
[----:B------:R-:W-:Y:S05]  /*84e0*/  BRA.DIV ~URZ, `(.L_x_219) ;  /* 0x000108527f007947 */ /* 0x000fea000b800000 */
[----:B--2---:R2:W3:Y:S04]  /*84f0*/  SHFL.IDX PT, R8, R10, 0x3, 0x1c1f ;  /* 0x007c1f000a087f89 */ /* 0x0044e800000e0000 */
[----:B-1----:R2:W1:Y:S02]  /*8500*/  SHFL.IDX PT, R0, R11, 0x3, 0x1c1f ;  /* 0x007c1f000b007f89 */ /* 0x00246400000e0000 */
.L_x_341:
[----:B--2---:R-:W2:Y:S04]  /*8510*/  LDL R4, [R1+0x3c] ;  /* 0x00003c0001047983 */ /* 0x004ea80000100800 */
[----:B----4-:R-:W4:Y:S04]  /*8520*/  LDL R211, [R1] ;  /* 0x0000000001d37983 */ /* 0x010f280000100800 */
[----:B---3--:R-:W3:Y:S01]  /*8530*/  LDL R12, [R1+0x38] ;  /* 0x00003800010c7983 */ /* 0x008ee20000100800 */
[----:B------:R-:W-:-:S04]  /*8540*/  IADD3 R2, R9, 0x60, RZ ;  /* 0x0000006009027810 */ /* 0x000fc80007ffe0ff */
[----:B------:R-:W-:Y:S01]  /*8550*/  ISETP.GE.AND P0, PT, R2, R34, PT ;  /* 0x000000220200720c */ /* 0x000fe20003f06270 */
[----:B------:R-:W-:-:S04]  /*8560*/  IMAD.MOV.U32 R65, RZ, RZ, 0x30 ;  /* 0x00000030ff417424 */ /* 0x000fc800078e00ff */
[----:B------:R-:W-:Y:S01]  /*8570*/  IMAD R65, R210, -0x30, R65 ;  /* 0xffffffd0d2417824 */ /* 0x000fe200078e0241 */
[----:B------:R-:W-:-:S03]  /*8580*/  SHF.R.S32.HI R64, RZ, 0x1f, R137 ;  /* 0x0000001fff407819 */ /* 0x000fc60000011489 */
[----:B------:R-:W-:-:S04]  /*8590*/  IMAD.IADD R140, R163, 0x1, R65 ;  /* 0x00000001a38c7824 */ /* 0x000fc800078e0241 */
[----:B-1----:R-:W-:Y:S02]  /*85a0*/  @!P0 LEA R2, P1, R250, R0, 0x1 ;  /* 0x00000000fa028211 */ /* 0x002fe400078208ff */
[----:B------:R-:W-:Y:S02]  /*85b0*/  IMNMX R11, R140, 0x30, PT ;  /* 0x000000308c0b7817 */ /* 0x000fe40003800200 */
[----:B------:R-:W-:Y:S02]  /*85c0*/  @!P0 LEA.HI.X R3, R250, R8, R251, 0x1, P1 ;  /* 0x00000008fa038211 */ /* 0x000fe400008f0cfb */
[----:B------:R-:W-:Y:S01]  /*85d0*/  @!P0 LEA R6, P1, R252, R0, 0x1 ;  /* 0x00000000fc068211 */ /* 0x000fe200078208ff */
[----:B------:R-:W-:Y:S02]  /*85e0*/  IMAD R5, R64, c[0x0][0x1e0], RZ ;  /* 0x0000780040057a24 */ /* 0x000fe400078e02ff */
[----:B------:R-:W-:Y:S02]  /*85f0*/  @!P0 IMAD.SHL.U32 R9, R241, 0x2, RZ ;  /* 0x00000002f1098824 */ /* 0x000fe400078e00ff */
[----:B------:R-:W-:-:S03]  /*8600*/  IMAD R10, R137, c[0x0][0x1e4], R5 ;  /* 0x00007900890a7a24 */ /* 0x000fc600078e0205 */
[----:B------:R-:W-:Y:S01]  /*8610*/  @!PT LDS RZ, [RZ] ;  /* 0x00000000fffff984 */ /* 0x000fe20000000800 */
[----:B------:R-:W-:Y:S01]  /*8620*/  @!PT LDS RZ, [RZ] ;  /* 0x00000000fffff984 */ /* 0x000fe20000000800 */
[----:B------:R-:W-:Y:S01]  /*8630*/  @!PT LDS RZ, [RZ] ;  /* 0x00000000fffff984 */ /* 0x000fe20000000800 */
[----:B------:R1:W-:Y:S01]  /*8640*/  @!P0 LDGSTS.E.BYPASS.LTC128B.128 [R9+0x7880], [R2.64], !P2 ;  /* 0x0788000002098fae */ /* 0x0003e2000d101d46 */
[----:B------:R-:W-:Y:S02]  /*8650*/  IMAD.MOV.U32 R138, RZ, RZ, R244 ;  /* 0x000000ffff8a7224 */ /* 0x000fe400078e00f4 */
[----:B------:R-:W-:Y:S02]  /*8660*/  IMAD.MOV.U32 R139, RZ, RZ, R246 ;  /* 0x000000ffff8b7224 */ /* 0x000fe400078e00f6 */
[----:B-1----:R-:W-:Y:S01]  /*8670*/  IMAD.WIDE.U32 R2, R137, c[0x0][0x1e0], RZ ;  /* 0x0000780089027a25 */ /* 0x002fe200078e00ff */
[----:B--2---:R-:W-:Y:S02]  /*8680*/  @!P0 LEA.HI.X R7, R252, R8, R4, 0x1, P1 ;  /* 0x00000008fc078211 */ /* 0x004fe400008f0c04 */
[----:B----4-:R-:W-:Y:S01]  /*8690*/  @!P0 LEA R4, P1, R211, R0, 0x1 ;  /* 0x00000000d3048211 */ /* 0x010fe200078208ff */
[----:B------:R-:W-:Y:S02]  /*86a0*/  IMAD.IADD R0, R11, 0x1, -R243 ;  /* 0x000000010b007824 */ /* 0x000fe400078e0af3 */
[----:B------:R1:W-:Y:S01]  /*86b0*/  @!P0 LDGSTS.E.BYPASS.LTC128B.128 [R9+0x9880], [R6.64], !P3 ;  /* 0x0988000006098fae */ /* 0x0003e2000d901d46 */
[----:B---3--:R-:W-:-:S02]  /*86c0*/  @!P0 LEA.HI.X R5, R211, R8, R12, 0x1, P1 ;  /* 0x00000008d3058211 */ /* 0x008fc400008f0c0c */
[C---:B------:R-:W-:Y:S02]  /*86d0*/  ISETP.GE.AND P1, PT, R0.reuse, 0x21, PT ;  /* 0x000000210000780c */ /* 0x040fe40003f26270 */
[----:B------:R-:W-:Y:S01]  /*86e0*/  ISETP.GE.AND P2, PT, R0, 0x1, PT ;  /* 0x000000010000780c */ /* 0x000fe20003f46270 */
[----:B------:R2:W-:Y:S01]  /*86f0*/  @!P0 LDGSTS.E.BYPASS.LTC128B.128 [R9+0xb880], [R4.64], !P4 ;  /* 0x0b88000004098fae */ /* 0x0005e2000e101d46 */
[----:B------:R-:W-:Y:S02]  /*8700*/  IMAD.IADD R0, R3, 0x1, R10 ;  /* 0x0000000103007824 */ /* 0x000fe400078e020a */
[----:B------:R-:W-:Y:S01]  /*8710*/  IMAD.MOV.U32 R8, RZ, RZ, 0x20 ;  /* 0x00000020ff087424 */ /* 0x000fe200078e00ff */
[----:B------:R-:W0:Y:S01]  /*8720*/  LDGDEPBAR ;  /* 0x00000000000079af */ /* 0x000e220000000000 */
[----:B------:R-:W-:Y:S01]  /*8730*/  WARPSYNC 0xffffffff ;  /* 0xffffffff00007948 */ /* 0x000fe20003800000 */
[----:B------:R-:W-:-:S04]  /*8740*/  IMAD.WIDE.U32 R2, R2, 0x30, R138 ;  /* 0x0000003002027825 */ /* 0x000fc800078e008a */
[----:B------:R-:W-:-:S04]  /*8750*/  IMAD R0, R0, 0x30, RZ ;  /* 0x0000003000007824 */ /* 0x000fc800078e02ff */
[----:B------:R-:W-:Y:S02]  /*8760*/  IMAD.IADD R0, R3, 0x1, R0 ;  /* 0x0000000103007824 */ /* 0x000fe400078e0200 */
[----:B-1----:R-:W-:Y:S01]  /*8770*/  IMAD.WIDE.U32 R6, R8, c[0x0][0x1e0], RZ ;  /* 0x0000780008067a25 */ /* 0x002fe200078e00ff */
[----:B------:R-:W-:Y:S04]  /*8780*/  BAR.SYNC.DEFER_BLOCKING 0x0 ;  /* 0x0000000000007b1d */ /* 0x000fe80000010000 */
[----:B------:R-:W-:Y:S01]  /*8790*/  @P1 IADD3 R3, P0, R2, R6, RZ ;  /* 0x0000000602031210 */ /* 0x000fe20007f1e0ff */
[----:B--2---:R-:W-:Y:S01]  /*87a0*/  IMAD R5, R8, c[0x0][0x1e4], RZ ;  /* 0x0000790008057a24 */ /* 0x004fe200078e02ff */
[----:B------:R-:W-:Y:S02]  /*87b0*/  @P2 LEA R4, P3, R2, c[0x0][0x1c8], 0x1 ;  /* 0x0000720002042a11 */ /* 0x000fe400078608ff */
[----:B------:R-:W-:-:S02]  /*87c0*/  ISETP.NE.AND P4, PT, R141, RZ, PT ;  /* 0x000000ff8d00720c */ /* 0x000fc40003f85270 */
[----:B------:R-:W-:Y:S02]  /*87d0*/  @P1 IADD3.X R6, R0, R7, R5, P0, !PT ;  /* 0x0000000700061210 */ /* 0x000fe400007fe405 */
[----:B------:R-:W-:Y:S02]  /*87e0*/  @P2 LEA.HI.X R5, R2, c[0x0][0x1cc], R0, 0x1, P3 ;  /* 0x0000730002052a11 */ /* 0x000fe400018f0c00 */
[----:B------:R-:W-:-:S04]  /*87f0*/  @P1 LEA R2, P0, R3, c[0x0][0x1c8], 0x1 ;  /* 0x0000720003021a11 */ /* 0x000fc800078008ff */
[----:B------:R-:W-:Y:S01]  /*8800*/  @P1 LEA.HI.X R3, R3, c[0x0][0x1cc], R6, 0x1, P0 ;  /* 0x0000730003031a11 */ /* 0x000fe200000f0c06 */
[C---:B------:R-:W-:Y:S01]  /*8810*/  @P2 IMAD.SHL.U32 R6, R241.reuse, 0x2, RZ ;  /* 0x00000002f1062824 */ /* 0x040fe200078e00ff */
[----:B------:R-:W-:Y:S01]  /*8820*/  ISETP.LT.AND P0, PT, RZ, c[0x0][0x27c], PT ;  /* 0x00009f00ff007a0c */ /* 0x000fe20003f01270 */
[----:B------:R-:W-:-:S03]  /*8830*/  @P1 IMAD.SHL.U32 R0, R241, 0x2, RZ ;  /* 0x00000002f1001824 */ /* 0x000fc600078e00ff */
        /* <DEDUP_REMOVED lines=10> */
[----:B------:R-:W-:Y:S05]  /*88e0*/  @P0 BRA `(.L_x_220) ;  /* 0x0000002000000947 */ /* 0x000fea0003800000 */
[----:B------:R-:W-:-:S04]  /*88f0*/  DEPBAR.LE SB0, 0x1 ;  /* 0x000080400000791a */ /* 0x000fc80000000000 */
[----:B------:R-:W-:Y:S05]  /*8900*/  BRA `(.L_x_221) ;  /* 0x0000584000007947 */ /* 0x000fea0003800000 */
.L_x_220:
[----:B------:R-:W2:Y:S01]  /*8910*/  LDL R66, [R1+0x14] ;  /* 0x0000140001427983 */ /* 0x000ea20000100800 */
[----:B-1---5:R-:W-:Y:S01]  /*8920*/  SHF.R.S32.HI R0, RZ, 0x1f, R136 ;  /* 0x0000001fff007819 */ /* 0x022fe20000011488 */
[----:B------:R-:W-:Y:S01]  /*8930*/  ULDC.U8 UR4, c[0x0][0x298] ;  /* 0x0000a60000047ab9 */ /* 0x000fe20000000000 */
[----:B------:R-:W-:Y:S01]  /*8940*/  IMAD.WIDE.U32 R2, R136, c[0x0][0x280], RZ ;  /* 0x0000a00088027a25 */ /* 0x000fe200078e00ff */
[----:B------:R-:W-:Y:S01]  /*8950*/  ISETP.NE.AND P2, PT, RZ, UR4, PT ;  /* 0x00000004ff007c0c */ /* 0x000fe2000bf45270 */
[----:B------:R-:W-:Y:S02]  /*8960*/  BSSY B2, `(.L_x_221) ;  /* 0x000057e000027945 */ /* 0x000fe40003800000 */
[----:B------:R-:W-:Y:S01]  /*8970*/  IMAD R6, R0, c[0x0][0x280], RZ ;  /* 0x0000a00000067a24 */ /* 0x000fe200078e02ff */
[----:B------:R-:W-:Y:S01]  /*8980*/  LEA R7, P1, R2, c[0x0][0x270], 0x1 ;  /* 0x00009c0002077a11 */ /* 0x000fe200078208ff */
[----:B------:R-:W-:Y:S02]  /*8990*/  IMAD R0, R0, c[0x0][0x290], RZ ;  /* 0x0000a40000007a24 */ /* 0x000fe400078e02ff */
[----:B------:R-:W-:-:S02]  /*89a0*/  IMAD R6, R136, c[0x0][0x284], R6 ;  /* 0x0000a10088067a24 */ /* 0x000fc400078e0206 */
[----:B------:R-:W-:-:S03]  /*89b0*/  IMAD.WIDE.U32 R4, R136, c[0x0][0x290], RZ ;  /* 0x0000a40088047a25 */ /* 0x000fc600078e00ff */
[----:B------:R-:W-:Y:S01]  /*89c0*/  IADD3 R3, R6, R3, RZ ;  /* 0x0000000306037210 */ /* 0x000fe20007ffe0ff */
[----:B------:R-:W-:Y:S01]  /*89d0*/  IMAD R0, R136, c[0x0][0x294], R0 ;  /* 0x0000a50088007a24 */ /* 0x000fe200078e0200 */
[----:B------:R-:W-:-:S04]  /*89e0*/  LEA R8, P0, R4, c[0x0][0x288], 0x1 ;  /* 0x0000a20004087a11 */ /* 0x000fc800078008ff */
[----:B------:R-:W-:Y:S02]  /*89f0*/  IADD3 R5, R0, R5, RZ ;  /* 0x0000000500057210 */ /* 0x000fe40007ffe0ff */
[----:B------:R-:W-:Y:S02]  /*8a00*/  LEA.HI.X R0, R2, c[0x0][0x274], R3, 0x1, P1 ;  /* 0x00009d0002007a11 */ /* 0x000fe400008f0c03 */
[----:B------:R-:W-:Y:S02]  /*8a10*/  LEA.HI.X R2, R4, c[0x0][0x28c], R5, 0x1, P0 ;  /* 0x0000a30004027a11 */ /* 0x000fe400000f0c05 */
[----:B--2---:R-:W-:Y:S01]  /*8a20*/  LEA R6, R66, R242, 0x7 ;  /* 0x000000f242067211 */ /* 0x004fe200078e38ff */
[----:B------:R-:W-:Y:S05]  /*8a30*/  @!P2 BRA `(.L_x_222) ;  /* 0x00002a600000a947 */ /* 0x000fea0003800000 */
[----:B------:R-:W-:Y:S01]  /*8a40*/  ISETP.GE.AND P0, PT, R6, R34, PT ;  /* 0x000000220600720c */ /* 0x000fe20003f06270 */
[----:B------:R-:W1:Y:S01]  /*8a50*/  SHFL.IDX PT, R3, R2, RZ, 0x1e1f ;  /* 0x001e1fff02037589 */ /* 0x000e6200000e0000 */
[----:B------:R-:W-:Y:S01]  /*8a60*/  BSSY B0, `(.L_x_223) ;  /* 0x000004f000007945 */ /* 0x000fe20003800000 */
[----:B------:R-:W-:Y:S01]  /*8a70*/  CS2R R28, SRZ ;  /* 0x00000000001c7805 */ /* 0x000fe2000001ff00 */
[----:B------:R-:W-:Y:S01]  /*8a80*/  CS2R R26, SRZ ;  /* 0x00000000001a7805 */ /* 0x000fe2000001ff00 */
[----:B------:R-:W2:Y:S01]  /*8a90*/  SHFL.IDX PT, R5, R0, RZ, 0x1e1f ;  /* 0x001e1fff00057589 */ /* 0x000ea200000e0000 */
[----:B------:R-:W-:Y:S01]  /*8aa0*/  CS2R R24, SRZ ;  /* 0x0000000000187805 */ /* 0x000fe2000001ff00 */
[----:B------:R-:W-:Y:S01]  /*8ab0*/  CS2R R22, SRZ ;  /* 0x0000000000167805 */ /* 0x000fe2000001ff00 */
[----:B------:R-:W-:Y:S01]  /*8ac0*/  CS2R R20, SRZ ;  /* 0x0000000000147805 */ /* 0x000fe2000001ff00 */
[----:B------:R3:W4:Y:S01]  /*8ad0*/  SHFL.IDX PT, R4, R7, RZ, 0x1e1f ;  /* 0x001e1fff07047589 */ /* 0x00072200000e0000 */
[----:B------:R-:W-:Y:S01]  /*8ae0*/  CS2R R18, SRZ ;  /* 0x0000000000127805 */ /* 0x000fe2000001ff00 */
[----:B------:R-:W-:Y:S01]  /*8af0*/  CS2R R16, SRZ ;  /* 0x0000000000107805 */ /* 0x000fe2000001ff00 */
[----:B------:R-:W-:Y:S01]  /*8b00*/  CS2R R14, SRZ ;  /* 0x00000000000e7805 */ /* 0x000fe2000001ff00 */
[----:B------:R5:W1:Y:S01]  /*8b10*/  SHFL.IDX PT, R2, R8, RZ, 0x1e1f ;  /* 0x001e1fff08027589 */ /* 0x000a6200000e0000 */
[----:B------:R-:W-:Y:S01]  /*8b20*/  CS2R R12, SRZ ;  /* 0x00000000000c7805 */ /* 0x000fe2000001ff00 */
[----:B------:R-:W-:Y:S01]  /*8b30*/  CS2R R10, SRZ ;  /* 0x00000000000a7805 */ /* 0x000fe2000001ff00 */
[----:B---3--:R-:W-:Y:S01]  /*8b40*/  CS2R R6, SRZ ;  /* 0x0000000000067805 */ /* 0x008fe2000001ff00 */
[----:B-----5:R-:W-:Y:S01]  /*8b50*/  CS2R R8, SRZ ;  /* 0x0000000000087805 */ /* 0x020fe2000001ff00 */
[----:B------:R-:W-:Y:S05]  /*8b60*/  @P0 BRA `(.L_x_224) ;  /* 0x000003e000000947 */ /* 0x000fea0003800000 */
[----:B-12-4-:R-:W2:Y:S04]  /*8b70*/  LDL R32, [R1+0x8c] ;  /* 0x00008c0001207983 */ /* 0x016ea80000100800 */
[----:B------:R-:W3:Y:S04]  /*8b80*/  LDL R31, [R1+0x88] ;  /* 0x00008800011f7983 */ /* 0x000ee80000100800 */
[----:B------:R-:W4:Y:S01]  /*8b90*/  LDL R30, [R1+0x84] ;  /* 0x00008400011e7983 */ /* 0x000f220000100800 */
[C---:B------:R-:W-:Y:S01]  /*8ba0*/  ISETP.GE.AND P1, PT, R153.reuse, c[0x0][0x27c], PT ;  /* 0x00009f0099007a0c */ /* 0x040fe20003f26270 */
[----:B------:R-:W-:Y:S01]  /*8bb0*/  IMAD.SHL.U32 R0, R153, 0x2, RZ ;  /* 0x0000000299007824 */ /* 0x000fe200078e00ff */
[----:B------:R-:W-:Y:S01]  /*8bc0*/  ISETP.GE.AND P0, PT, R155, c[0x0][0x27c], PT ;  /* 0x00009f009b007a0c */ /* 0x000fe20003f06270 */
[----:B------:R-:W3:Y:S01]  /*8bd0*/  LDL R28, [R1+0x90] ;  /* 0x00009000011c7983 */ /* 0x000ee20000100800 */
[----:B------:R-:W-:-:S09]  /*8be0*/  CS2R R22, SRZ ;  /* 0x0000000000167805 */ /* 0x000fd2000001ff00 */
[-C--:B------:R-:W-:Y:S02]  /*8bf0*/  @!P1 IADD3 R8, P2, R4, R0.reuse, RZ ;  /* 0x0000000004089210 */ /* 0x080fe40007f5e0ff */
[----:B------:R-:W-:Y:S01]  /*8c00*/  @!P1 IADD3 R6, P3, R2, R0, RZ ;  /* 0x0000000002069210 */ /* 0x000fe20007f7e0ff */
[----:B------:R-:W-:Y:S01]  /*8c10*/  CS2R R10, SRZ ;  /* 0x00000000000a7805 */ /* 0x000fe2000001ff00 */
[----:B------:R-:W-:Y:S01]  /*8c20*/  IMAD.SHL.U32 R0, R155, 0x2, RZ ;  /* 0x000000029b007824 */ /* 0x000fe200078e00ff */
[----:B------:R-:W-:Y:S01]  /*8c30*/  CS2R R24, SRZ ;  /* 0x0000000000187805 */ /* 0x000fe2000001ff00 */
[----:B------:R-:W-:Y:S01]  /*8c40*/  CS2R R12, SRZ ;  /* 0x00000000000c7805 */ /* 0x000fe2000001ff00 */
[--C-:B--2---:R-:W-:Y:S01]  /*8c50*/  @!P1 IMAD.X R9, R5, 0x1, R32.reuse, P2 ;  /* 0x0000000105099824 */ /* 0x104fe200010e0620 */
[----:B------:R-:W-:Y:S01]  /*8c60*/  ISETP.GE.AND P2, PT, R152, c[0x0][0x27c], PT ;  /* 0x00009f0098007a0c */ /* 0x000fe20003f46270 */
[----:B------:R-:W-:Y:S02]  /*8c70*/  @!P1 IMAD.X R7, R3, 0x1, R32, P3 ;  /* 0x0000000103079824 */ /* 0x000fe400018e0620 */
[----:B------:R-:W2:Y:S04]  /*8c80*/  LDL R32, [R1+0x80] ;  /* 0x0000800001207983 */ /* 0x000ea80000100800 */
[----:B------:R1:W5:Y:S04]  /*8c90*/  @!P1 LD.E.64 R22, [R8.64] ;  /* 0x0000000608169980 */ /* 0x000368000c101b00 */
[----:B------:R3:W5:Y:S01]  /*8ca0*/  @!P1 LD.E.64 R10, [R6.64] ;  /* 0x00000006060a9980 */ /* 0x000762000c101b00 */
[----:B------:R-:W-:Y:S01]  /*8cb0*/  ISETP.GE.AND P4, PT, R106, c[0x0][0x27c], PT ;  /* 0x00009f006a007a0c */ /* 0x000fe20003f86270 */
[----:B------:R-:W-:Y:S01]  /*8cc0*/  CS2R R26, SRZ ;  /* 0x00000000001a7805 */ /* 0x000fe2000001ff00 */
[----:B------:R-:W-:Y:S01]  /*8cd0*/  CS2R R14, SRZ ;  /* 0x00000000000e7805 */ /* 0x000fe2000001ff00 */
[----:B-1----:R-:W-:-:S02]  /*8ce0*/  @!P0 IADD3 R8, P3, R4, R0, RZ ;  /* 0x0000000004088210 */ /* 0x002fc40007f7e0ff */
[----:B---3--:R-:W-:-:S03]  /*8cf0*/  @!P0 IADD3 R6, P1, R2, R0, RZ ;  /* 0x0000000002068210 */ /* 0x008fc60007f3e0ff */
[--C-:B------:R-:W-:Y:S02]  /*8d00*/  @!P0 IMAD.X R9, R5, 0x1, R31.reuse, P3 ;  /* 0x0000000105098824 */ /* 0x100fe400018e061f */
[----:B------:R-:W-:Y:S02]  /*8d10*/  IMAD.SHL.U32 R0, R152, 0x2, RZ ;  /* 0x0000000298007824 */ /* 0x000fe400078e00ff */
[----:B------:R-:W-:Y:S01]  /*8d20*/  @!P0 IMAD.X R7, R3, 0x1, R31, P1 ;  /* 0x0000000103078824 */ /* 0x000fe200008e061f */
[----:B------:R-:W-:Y:S01]  /*8d30*/  ISETP.GE.AND P3, PT, R156, c[0x0][0x27c], PT ;  /* 0x00009f009c007a0c */ /* 0x000fe20003f66270 */
[----:B------:R1:W5:Y:S04]  /*8d40*/  @!P0 LD.E.64 R24, [R8.64] ;  /* 0x0000000608188980 */ /* 0x000368000c101b00 */
[----:B------:R3:W5:Y:S01]  /*8d50*/  @!P0 LD.E.64 R12, [R6.64] ;  /* 0x00000006060c8980 */ /* 0x000762000c101b00 */
[----:B------:R-:W-:Y:S01]  /*8d60*/  @!P4 IMAD.WIDE R20, R106, 0x2, R2 ;  /* 0x000000026a14c825 */ /* 0x000fe200078e0202 */
[----:B------:R-:W-:Y:S01]  /*8d70*/  CS2R R18, SRZ ;  /* 0x0000000000127805 */ /* 0x000fe2000001ff00 */
[----:B-1----:R-:W-:-:S02]  /*8d80*/  @!P2 IADD3 R8, P1, R4, R0, RZ ;  /* 0x000000000408a210 */ /* 0x002fc40007f3e0ff */
[----:B---3--:R-:W-:Y:S01]  /*8d90*/  @!P2 IADD3 R6, P0, R2, R0, RZ ;  /* 0x000000000206a210 */ /* 0x008fe20007f1e0ff */
[----:B------:R-:W-:Y:S01]  /*8da0*/  IMAD.SHL.U32 R0, R156, 0x2, RZ ;  /* 0x000000029c007824 */ /* 0x000fe200078e00ff */
[----:B----4-:R-:W-:-:S03]  /*8db0*/  @!P2 IADD3.X R9, R5, R30, RZ, P1, !PT ;  /* 0x0000001e0509a210 */ /* 0x010fc60000ffe4ff */
[----:B------:R-:W-:Y:S01]  /*8dc0*/  @!P2 IMAD.X R7, R3, 0x1, R30, P0 ;  /* 0x000000010307a824 */ /* 0x000fe200000e061e */
[----:B------:R-:W-:Y:S01]  /*8dd0*/  ISETP.GE.AND P1, PT, R154, c[0x0][0x27c], PT ;  /* 0x00009f009a007a0c */ /* 0x000fe20003f26270 */
[----:B------:R1:W5:Y:S04]  /*8de0*/  @!P2 LD.E.64 R26, [R8.64] ;  /* 0x00000006081aa980 */ /* 0x000368000c101b00 */
[----:B------:R3:W5:Y:S01]  /*8df0*/  @!P2 LD.E.64 R14, [R6.64] ;  /* 0x00000006060ea980 */ /* 0x000762000c101b00 */
[----:B------:R-:W-:-:S05]  /*8e00*/  @!P4 IMAD.WIDE R16, R106, 0x2, R4 ;  /* 0x000000026a10c825 */ /* 0x000fca00078e0204 */
[----:B------:R4:W5:Y:S01]  /*8e10*/  @!P4 LD.E.64 R18, [R16.64] ;  /* 0x000000061012c980 */ /* 0x000962000c101b00 */
[----:B-1----:R-:W-:Y:S01]  /*8e20*/  @!P3 IADD3 R8, P0, R4, R0, RZ ;  /* 0x000000000408b210 */ /* 0x002fe20007f1e0ff */
[----:B---3--:R-:W-:-:S04]  /*8e30*/  CS2R R6, SRZ ;  /* 0x0000000000067805 */ /* 0x008fc8000001ff00 */
[----:B------:R-:W-:Y:S01]  /*8e40*/  @!P3 IMAD.X R9, R5, 0x1, R28, P0 ;  /* 0x000000010509b824 */ /* 0x000fe200000e061c */
[----:B------:R-:W-:Y:S01]  /*8e50*/  @!P3 IADD3 R30, P0, R2, R0, RZ ;  /* 0x00000000021eb210 */ /* 0x000fe20007f1e0ff */
[----:B------:R-:W-:Y:S01]  /*8e60*/  IMAD.SHL.U32 R0, R154, 0x2, RZ ;  /* 0x000000029a007824 */ /* 0x000fe200078e00ff */
[----:B------:R1:W5:Y:S02]  /*8e70*/  @!P4 LD.E.64 R6, [R20.64] ;  /* 0x000000061406c980 */ /* 0x000364000c101b00 */
[----:B------:R-:W-:Y:S02]  /*8e80*/  @!P3 IADD3.X R31, R3, R28, RZ, P0, !PT ;  /* 0x0000001c031fb210 */ /* 0x000fe400007fe4ff */
[-C--:B------:R-:W-:Y:S02]  /*8e90*/  @!P1 IADD3 R4, P2, R4, R0.reuse, RZ ;  /* 0x0000000004049210 */ /* 0x080fe40007f5e0ff */
[----:B------:R-:W-:Y:S01]  /*8ea0*/  @!P1 IADD3 R2, P0, R2, R0, RZ ;  /* 0x0000000002029210 */ /* 0x000fe20007f1e0ff */
[----:B------:R-:W-:Y:S01]  /*8eb0*/  CS2R R28, SRZ ;  /* 0x00000000001c7805 */ /* 0x000fe2000001ff00 */
[----:B----4-:R-:W-:Y:S01]  /*8ec0*/  CS2R R16, SRZ ;  /* 0x0000000000107805 */ /* 0x010fe2000001ff00 */
[----:B-1----:R-:W-:-:S06]  /*8ed0*/  CS2R R20, SRZ ;  /* 0x0000000000147805 */ /* 0x002fcc000001ff00 */
[----:B------:R1:W5:Y:S02]  /*8ee0*/  @!P3 LD.E.64 R20, [R8.64] ;  /* 0x000000060814b980 */ /* 0x000364000c101b00 */
[----:B-1----:R-:W-:-:S06]  /*8ef0*/  CS2R R8, SRZ ;  /* 0x0000000000087805 */ /* 0x002fcc000001ff00 */
[----:B------:R1:W5:Y:S01]  /*8f00*/  @!P3 LD.E.64 R8, [R30.64] ;  /* 0x000000061e08b980 */ /* 0x000362000c101b00 */
[--C-:B--2---:R-:W-:Y:S02]  /*8f10*/  @!P1 IMAD.X R5, R5, 0x1, R32.reuse, P2 ;  /* 0x0000000105059824 */ /* 0x104fe400010e0620 */
[----:B------:R-:W-:-:S03]  /*8f20*/  @!P1 IMAD.X R3, R3, 0x1, R32, P0 ;  /* 0x0000000103039824 */ /* 0x000fc600000e0620 */
[----:B------:R1:W5:Y:S04]  /*8f30*/  @!P1 LD.E.64 R28, [R4.64] ;  /* 0x00000006041c9980 */ /* 0x000368000c101b00 */
[----:B------:R1:W5:Y:S02]  /*8f40*/  @!P1 LD.E.64 R16, [R2.64] ;  /* 0x0000000602109980 */ /* 0x000364000c101b00 */
.L_x_224:
[----:B-12-4-:R-:W-:Y:S05]  /*8f50*/  BSYNC B0 ;  /* 0x0000000000007941 */ /* 0x016fea0003800000 */
.L_x_223:
[--C-:B-----5:R-:W-:Y:S01]  /*8f60*/  IMAD.MOV.U32 R39, RZ, RZ, R27.reuse ;  /* 0x000000ffff277224 */ /* 0x120fe200078e001b */
[--C-:B------:R-:W-:Y:S01]  /*8f70*/  SHF.R.U64 R37, R26, 0x10, R27.reuse ;  /* 0x000000101a257819 */ /* 0x100fe2000000121b */
[----:B------:R-:W-:Y:S01]  /*8f80*/  IMAD.MOV.U32 R52, RZ, RZ, R20 ;  /* 0x000000ffff347224 */ /* 0x000fe200078e0014 */
[----:B------:R-:W-:Y:S01]  /*8f90*/  SHF.R.U32.HI R33, RZ, 0x10, R27 ;  /* 0x00000010ff217819 */ /* 0x000fe2000001161b */
[----:B------:R-:W-:Y:S01]  /*8fa0*/  IMAD.MOV.U32 R27, RZ, RZ, R8 ;  /* 0x000000ffff1b7224 */ /* 0x000fe200078e0008 */
[----:B------:R-:W-:Y:S01]  /*8fb0*/  SHF.R.U64 R45, R22, 0x10, R23 ;  /* 0x00000010162d7819 */ /* 0x000fe20000001217 */
[----:B------:R-:W-:Y:S01]  /*8fc0*/  IMAD.MOV.U32 R48, RZ, RZ, R22 ;  /* 0x000000ffff307224 */ /* 0x000fe200078e0016 */
[----:B------:R-:W-:Y:S01]  /*8fd0*/  SHF.R.U64 R41, R24, 0x10, R25 ;  /* 0x0000001018297819 */ /* 0x000fe20000001219 */
[----:B------:R-:W-:Y:S01]  /*8fe0*/  IMAD.MOV.U32 R44, RZ, RZ, R24 ;  /* 0x000000ffff2c7224 */ /* 0x000fe200078e0018 */
[----:B------:R-:W-:Y:S01]  /*8ff0*/  SHF.R.U32.HI R50, RZ, 0x10, R19 ;  /* 0x00000010ff327819 */ /* 0x000fe20000011613 */
[----:B------:R-:W-:Y:S01]  /*9000*/  IMAD.MOV.U32 R22, RZ, RZ, R11 ;  /* 0x000000ffff167224 */ /* 0x000fe200078e000b */
[----:B------:R-:W-:Y:S01]  /*9010*/  SHF.R.U64 R24, R8, 0x10, R9 ;  /* 0x0000001008187819 */ /* 0x000fe20000001209 */
[--C-:B------:R-:W-:Y:S01]  /*9020*/  IMAD.MOV.U32 R47, RZ, RZ, R23.reuse ;  /* 0x000000ffff2f7224 */ /* 0x100fe200078e0017 */
[----:B------:R-:W-:Y:S01]  /*9030*/  PRMT R27, R27, 0x5410, R52 ;  /* 0x000054101b1b7816 */ /* 0x000fe20000000034 */
[----:B------:R-:W-:Y:S01]  /*9040*/  IMAD.MOV.U32 R36, RZ, RZ, R28 ;  /* 0x000000ffff247224 */ /* 0x000fe200078e001c */
[----:B------:R-:W-:Y:S01]  /*9050*/  SHF.R.U32.HI R42, RZ, 0x10, R23 ;  /* 0x00000010ff2a7819 */ /* 0x000fe20000011617 */
[----:B------:R-:W-:Y:S01]  /*9060*/  IMAD.MOV.U32 R23, RZ, RZ, R10 ;  /* 0x000000ffff177224 */ /* 0x000fe200078e000a */
[----:B------:R-:W-:Y:S01]  /*9070*/  PRMT R24, R24, 0x5410, R50 ;  /* 0x0000541018187816 */ /* 0x000fe20000000032 */
[----:B------:R-:W-:Y:S01]  /*9080*/  IMAD.MOV.U32 R31, RZ, RZ, R6 ;  /* 0x000000ffff1f7224 */ /* 0x000fe200078e0006 */
[----:B------:R-:W-:Y:S01]  /*9090*/  PRMT R22, R22, 0x5410, R27 ;  /* 0x0000541016167816 */ /* 0x000fe2000000001b */
[----:B------:R-:W-:Y:S01]  /*90a0*/  IMAD.MOV.U32 R30, RZ, RZ, R7 ;  /* 0x000000ffff1e7224 */ /* 0x000fe200078e0007 */
[----:B------:R-:W-:Y:S01]  /*90b0*/  SHF.R.U64 R2, R10, 0x10, R11 ;  /* 0x000000100a027819 */ /* 0x000fe2000000120b */
[----:B------:R-:W-:Y:S01]  /*90c0*/  IMAD.MOV.U32 R54, RZ, RZ, R19 ;  /* 0x000000ffff367224 */ /* 0x000fe200078e0013 */
[--C-:B------:R-:W-:Y:S01]  /*90d0*/  PRMT R23, R23, 0x5410, R24.reuse ;  /* 0x0000541017177816 */ /* 0x100fe20000000018 */
[----:B------:R-:W-:Y:S01]  /*90e0*/  IMAD.MOV.U32 R51, RZ, RZ, R21 ;  /* 0x000000ffff337224 */ /* 0x000fe200078e0015 */
[----:B------:R-:W-:Y:S01]  /*90f0*/  PRMT R24, R22, 0x7610, R24 ;  /* 0x0000761016187816 */ /* 0x000fe20000000018 */
[--C-:B------:R-:W-:Y:S01]  /*9100*/  IMAD.MOV.U32 R35, RZ, RZ, R29.reuse ;  /* 0x000000ffff237224 */ /* 0x100fe200078e001d */
[----:B------:R-:W-:Y:S01]  /*9110*/  PRMT R22, R2, 0x7610, R22 ;  /* 0x0000761002167816 */ /* 0x000fe20000000016 */
[----:B------:R-:W-:Y:S01]  /*9120*/  IMAD R2, R66, -0x80, R34 ;  /* 0xffffff8042027824 */ /* 0x000fe200078e0222 */
[----:B------:R-:W-:Y:S01]  /*9130*/  SHF.R.U64 R32, R28, 0x10, R29 ;  /* 0x000000101c207819 */ /* 0x000fe2000000121d */
[----:B------:R-:W-:Y:S01]  /*9140*/  IMAD.MOV.U32 R43, RZ, RZ, R25 ;  /* 0x000000ffff2b7224 */ /* 0x000fe200078e0019 */
[----:B------:R-:W-:Y:S01]  /*9150*/  SHF.R.U64 R28, R6, 0x10, R7 ;  /* 0x00000010061c7819 */ /* 0x000fe20000001207 */
[----:B------:R-:W-:Y:S01]  /*9160*/  IMAD.MOV.U32 R6, RZ, RZ, R16 ;  /* 0x000000ffff067224 */ /* 0x000fe200078e0010 */
[----:B------:R-:W-:Y:S01]  /*9170*/  SHF.R.U64 R3, R16, 0x10, R17 ;  /* 0x0000001010037819 */ /* 0x000fe20000001211 */
[----:B------:R-:W-:Y:S01]  /*9180*/  IMAD.MOV.U32 R40, RZ, RZ, R26 ;  /* 0x000000ffff287224 */ /* 0x000fe200078e001a */
[----:B------:R-:W-:Y:S01]  /*9190*/  IMNMX R16, R2, 0x80, PT ;  /* 0x0000008002107817 */ /* 0x000fe20003800200 */
[----:B------:R-:W-:Y:S01]  /*91a0*/  IMAD.MOV.U32 R55, RZ, RZ, R18 ;  /* 0x000000ffff377224 */ /* 0x000fe200078e0012 */
[----:B------:R-:W-:Y:S01]  /*91b0*/  SHF.R.U64 R53, R18, 0x10, R19 ;  /* 0x0000001012357819 */ /* 0x000fe20000001213 */
[----:B------:R-:W-:Y:S01]  /*91c0*/  IMAD.MOV.U32 R19, RZ, RZ, R13 ;  /* 0x000000ffff137224 */ /* 0x000fe200078e000d */
[----:B------:R-:W-:Y:S01]  /*91d0*/  ISETP.GE.AND P0, PT, R242, R16, PT ;  /* 0x00000010f200720c */ /* 0x000fe20003f06270 */
[----:B------:R-:W-:Y:S01]  /*91e0*/  IMAD.MOV.U32 R26, RZ, RZ, R9 ;  /* 0x000000ffff1a7224 */ /* 0x000fe200078e0009 */
[----:B------:R-:W-:Y:S01]  /*91f0*/  SHF.R.U32.HI R38, RZ, 0x10, R25 ;  /* 0x00000010ff267819 */ /* 0x000fe20000011619 */
[----:B------:R-:W-:Y:S01]  /*9200*/  IMAD.MOV.U32 R10, RZ, RZ, R14 ;  /* 0x000000ffff0a7224 */ /* 0x000fe200078e000e */
[----:B------:R-:W-:Y:S01]  /*9210*/  SHF.R.U32.HI R29, RZ, 0x10, R29 ;  /* 0x00000010ff1d7819 */ /* 0x000fe2000001161d */
[----:B------:R-:W-:Y:S01]  /*9220*/  IMAD.MOV.U32 R5, RZ, RZ, R17 ;  /* 0x000000ffff057224 */ /* 0x000fe200078e0011 */
[----:B------:R-:W-:Y:S01]  /*9230*/  SHF.R.U32.HI R46, RZ, 0x10, R21 ;  /* 0x00000010ff2e7819 */ /* 0x000fe20000011615 */
[----:B------:R-:W-:-:S04]  /*9240*/  DEPBAR.LE SB0, 0x1 ;  /* 0x000080400000791a */ /* 0x000fc80000000000 */
[----:B------:R-:W-:Y:S01]  /*9250*/  SHF.R.U32.HI R25, RZ, 0x10, R7 ;  /* 0x00000010ff197819 */ /* 0x000fe20000011607 */
[----:B------:R-:W-:Y:S01]  /*9260*/  BSSY B1, `(.L_x_225) ;  /* 0x0000125000017945 */ /* 0x000fe20003800000 */
[----:B------:R-:W-:Y:S02]  /*9270*/  PRMT R30, R30, 0x5410, R45 ;  /* 0x000054101e1e7816 */ /* 0x000fe4000000002d */
[----:B------:R-:W-:Y:S01]  /*9280*/  SHF.R.U64 R49, R20, 0x10, R21 ;  /* 0x0000001014317819 */ /* 0x000fe20000001215 */
[----:B------:R-:W-:Y:S01]  /*9290*/  IMAD.MOV.U32 R20, RZ, RZ, R12 ;  /* 0x000000ffff147224 */ /* 0x000fe200078e000c */
[----:B------:R-:W-:Y:S01]  /*92a0*/  SHF.R.U32.HI R21, RZ, 0x10, R9 ;  /* 0x00000010ff157819 */ /* 0x000fe20000011609 */
[----:B------:R-:W-:Y:S01]  /*92b0*/  IMAD.MOV.U32 R9, RZ, RZ, R15 ;  /* 0x000000ffff097224 */ /* 0x000fe200078e000f */
[----:B------:R-:W-:Y:S02]  /*92c0*/  PRMT R29, R29, 0x5410, R51 ;  /* 0x000054101d1d7816 */ /* 0x000fe40000000033 */
[----:B------:R-:W-:-:S02]  /*92d0*/  PRMT R35, R35, 0x5410, R41 ;  /* 0x0000541023237816 */ /* 0x000fc40000000029 */
[----:B------:R-:W-:Y:S02]  /*92e0*/  SHF.R.U32.HI R18, RZ, 0x10, R11 ;  /* 0x00000010ff127819 */ /* 0x000fe4000001160b */
[----:B------:R-:W-:Y:S02]  /*92f0*/  PRMT R25, R25, 0x5410, R54 ;  /* 0x0000541019197816 */ /* 0x000fe40000000036 */
[----:B------:R-:W-:Y:S02]  /*9300*/  PRMT R28, R28, 0x5410, R46 ;  /* 0x000054101c1c7816 */ /* 0x000fe4000000002e */
[----:B------:R-:W-:Y:S02]  /*9310*/  PRMT R31, R31, 0x5410, R48 ;  /* 0x000054101f1f7816 */ /* 0x000fe40000000030 */
[----:B------:R-:W-:Y:S02]  /*9320*/  PRMT R33, R33, 0x5410, R47 ;  /* 0x0000541021217816 */ /* 0x000fe4000000002f */
[----:B------:R-:W-:-:S02]  /*9330*/  PRMT R32, R32, 0x5410, R42 ;  /* 0x0000541020207816 */ /* 0x000fc4000000002a */
[----:B------:R-:W-:Y:S02]  /*9340*/  PRMT R19, R19, 0x5410, R30 ;  /* 0x0000541013137816 */ /* 0x000fe4000000001e */
[--C-:B------:R-:W-:Y:S02]  /*9350*/  SHF.R.U64 R11, R12, 0x10, R13.reuse ;  /* 0x000000100c0b7819 */ /* 0x100fe4000000120d */
[----:B------:R-:W-:Y:S02]  /*9360*/  SHF.R.U32.HI R8, RZ, 0x10, R13 ;  /* 0x00000010ff087819 */ /* 0x000fe4000001160d */
[--C-:B------:R-:W-:Y:S02]  /*9370*/  SHF.R.U64 R7, R14, 0x10, R15.reuse ;  /* 0x000000100e077819 */ /* 0x100fe4000000120f */
[----:B------:R-:W-:Y:S02]  /*9380*/  SHF.R.U32.HI R4, RZ, 0x10, R15 ;  /* 0x00000010ff047819 */ /* 0x000fe4000001160f */
[----:B------:R-:W-:-:S02]  /*9390*/  SHF.R.U32.HI R0, RZ, 0x10, R17 ;  /* 0x00000010ff007819 */ /* 0x000fc40000011611 */
[----:B------:R-:W-:Y:S02]  /*93a0*/  PRMT R38, R38, 0x5410, R40 ;  /* 0x0000541026267816 */ /* 0x000fe40000000028 */
[----:B------:R-:W-:Y:S02]  /*93b0*/  PRMT R40, R29, 0x5410, R35 ;  /* 0x000054101d287816 */ /* 0x000fe40000000023 */
[----:B------:R-:W-:Y:S02]  /*93c0*/  PRMT R39, R33, 0x5410, R39 ;  /* 0x0000541021277816 */ /* 0x000fe40000000027 */
[----:B------:R-:W-:Y:S02]  /*93d0*/  PRMT R35, R32, 0x7610, R35 ;  /* 0x0000761020237816 */ /* 0x000fe40000000023 */
[----:B------:R-:W-:Y:S02]  /*93e0*/  PRMT R17, R31, 0x5410, R28 ;  /* 0x000054101f117816 */ /* 0x000fe4000000001c */
[----:B------:R-:W-:-:S02]  /*93f0*/  PRMT R18, R18, 0x5410, R25 ;  /* 0x0000541012127816 */ /* 0x000fc40000000019 */
        /* <DEDUP_REMOVED lines=14> */
[----:B------:R-:W-:Y:S01]  /*94e0*/  PRMT R33, R3, 0x7610, R33 ;  /* 0x0000761003217816 */ /* 0x000fe20000000021 */
[----:B------:R-:W-:Y:S06]  /*94f0*/  BAR.SYNC.DEFER_BLOCKING 0x0 ;  /* 0x0000000000007b1d */ /* 0x000fec0000010000 */
[----:B------:R-:W-:Y:S05]  /*9500*/  @P0 BRA `(.L_x_226) ;  /* 0x00000fa000000947 */ /* 0x000fea0003800000 */
[----:B------:R-:W-:Y:S01]  /*9510*/  ISETP.GE.AND P0, PT, R106, c[0x0][0x27c], PT ;  /* 0x00009f006a007a0c */ /* 0x000fe20003f06270 */
[----:B------:R-:W-:-:S12]  /*9520*/  BSSY B0, `(.L_x_227) ;  /* 0x0000028000007945 */ /* 0x000fd80003800000 */
[----:B------:R-:W-:Y:S05]  /*9530*/  @P0 BRA `(.L_x_228) ;  /* 0x0000026000000947 */ /* 0x000fea0003800000 */
[----:B------:R-:W1:Y:S01]  /*9540*/  LDS.128 R4, [R234+0x4800] ;  /* 0x00480000ea047984 */ /* 0x000e620000000c00 */
[--C-:B------:R-:W-:Y:S02]  /*9550*/  HADD2.F32 R9, -RZ, R17.reuse.H0_H0 ;  /* 0x20000011ff097230 */ /* 0x100fe40000004100 */
[----:B------:R-:W-:Y:S02]  /*9560*/  HADD2.F32 R0, -RZ, R17.H1_H1 ;  /* 0x30000011ff007230 */ /* 0x000fe40000004100 */
[----:B------:R-:W-:Y:S02]  /*9570*/  HADD2.F32 R3, -RZ, R21.H1_H1 ;  /* 0x30000015ff037230 */ /* 0x000fe40000004100 */
[----:B------:R-:W-:Y:S02]  /*9580*/  HADD2.F32 R2, -RZ, R20.H1_H1 ;  /* 0x30000014ff027230 */ /* 0x000fe40000004100 */
[--C-:B-1----:R-:W-:Y:S02]  /*9590*/  HADD2.F32 R10, -RZ, R4.reuse.H0_H0 ;  /* 0x20000004ff0a7230 */ /* 0x102fe40000004100 */
[----:B------:R-:W-:-:S02]  /*95a0*/  HADD2.F32 R8, -RZ, R4.H1_H1 ;  /* 0x30000004ff087230 */ /* 0x000fc40000004100 */
[--C-:B------:R-:W-:Y:S01]  /*95b0*/  HADD2.F32 R4, -RZ, R5.reuse.H0_H0 ;  /* 0x20000005ff047230 */ /* 0x100fe20000004100 */
[-C--:B------:R-:W-:Y:S01]  /*95c0*/  FMUL.FTZ R13, R10, R9.reuse ;  /* 0x000000090a0d7220 */ /* 0x080fe20000410000 */
[----:B------:R-:W-:Y:S01]  /*95d0*/  HADD2.F32 R5, -RZ, R5.H1_H1 ;  /* 0x30000005ff057230 */ /* 0x000fe20000004100 */
[----:B------:R-:W-:Y:S01]  /*95e0*/  FMUL.FTZ R14, R8, R9 ;  /* 0x00000009080e7220 */ /* 0x000fe20000410000 */
[--C-:B------:R-:W-:Y:S02]  /*95f0*/  HADD2.F32 R12, -RZ, R6.reuse.H0_H0 ;  /* 0x20000006ff0c7230 */ /* 0x100fe40000004100 */
[----:B------:R-:W-:Y:S01]  /*9600*/  HADD2.F32 R11, -RZ, R6.H1_H1 ;  /* 0x30000006ff0b7230 */ /* 0x000fe20000004100 */
[-C--:B------:R-:W-:Y:S01]  /*9610*/  FMUL.FTZ R9, R5, R0.reuse ;  /* 0x0000000005097220 */ /* 0x080fe20000410000 */
[--C-:B------:R-:W-:Y:S01]  /*9620*/  HADD2.F32 R6, -RZ, R7.reuse.H0_H0 ;  /* 0x20000007ff067230 */ /* 0x100fe20000004100 */
[----:B------:R-:W-:Y:S01]  /*9630*/  FMUL.FTZ R0, R4, R0 ;  /* 0x0000000004007220 */ /* 0x000fe20000410000 */
[----:B------:R-:W-:Y:S01]  /*9640*/  HADD2.F32 R7, -RZ, R7.H1_H1 ;  /* 0x30000007ff077230 */ /* 0x000fe20000004100 */
[----:B------:R-:W-:-:S02]  /*9650*/  FFMA.FTZ R15, R10, R3, -R14 ;  /* 0x000000030a0f7223 */ /* 0x000fc4000001080e */
[----:B------:R-:W-:Y:S01]  /*9660*/  FFMA.FTZ R14, R8, R3, R13 ;  /* 0x00000003080e7223 */ /* 0x000fe2000001000d */
[----:B------:R-:W-:Y:S01]  /*9670*/  HADD2.F32 R3, -RZ, R25.H1_H1 ;  /* 0x30000019ff037230 */ /* 0x000fe20000004100 */
[-C--:B------:R-:W-:Y:S01]  /*9680*/  FFMA.FTZ R13, R4, R2.reuse, -R9 ;  /* 0x00000002040d7223 */ /* 0x080fe20000010809 */
[----:B------:R-:W-:Y:S01]  /*9690*/  HADD2.F32 R4, -RZ, R19.H1_H1 ;  /* 0x30000013ff047230 */ /* 0x000fe20000004100 */
[----:B------:R-:W-:Y:S01]  /*96a0*/  FFMA.FTZ R10, R5, R2, R0 ;  /* 0x00000002050a7223 */ /* 0x000fe20000010000 */
[----:B------:R-:W-:Y:S02]  /*96b0*/  HADD2.F32 R0, -RZ, R18.H1_H1 ;  /* 0x30000012ff007230 */ /* 0x000fe40000004100 */
[----:B------:R-:W-:Y:S01]  /*96c0*/  HADD2.F32 R2, -RZ, R24.H1_H1 ;  /* 0x30000018ff027230 */ /* 0x000fe20000004100 */
[----:B------:R-:W-:Y:S02]  /*96d0*/  FMUL.FTZ R9, R11, R4 ;  /* 0x000000040b097220 */ /* 0x000fe40000410000 */
[----:B------:R-:W-:-:S02]  /*96e0*/  FMUL.FTZ R8, R7, R0 ;  /* 0x0000000007087220 */ /* 0x000fc40000410000 */
[----:B------:R-:W-:Y:S02]  /*96f0*/  FMUL.FTZ R4, R12, R4 ;  /* 0x000000040c047220 */ /* 0x000fe40000410000 */
[----:B------:R-:W-:Y:S02]  /*9700*/  FMUL.FTZ R5, R6, R0 ;  /* 0x0000000006057220 */ /* 0x000fe40000410000 */
[-C--:B------:R-:W-:Y:S02]  /*9710*/  FFMA.FTZ R9, R12, R3.reuse, -R9 ;  /* 0x000000030c097223 */ /* 0x080fe40000010809 */
[-C--:B------:R-:W-:Y:S02]  /*9720*/  FFMA.FTZ R0, R6, R2.reuse, -R8 ;  /* 0x0000000206007223 */ /* 0x080fe40000010808 */
[----:B------:R-:W-:Y:S01]  /*9730*/  FFMA.FTZ R3, R11, R3, R4 ;  /* 0x000000030b037223 */ /* 0x000fe20000010004 */
[----:B------:R-:W-:Y:S01]  /*9740*/  F2FP.PACK_AB R4, R14, R15 ;  /* 0x0000000f0e04723e */ /* 0x000fe200000000ff */
[----:B------:R-:W-:Y:S01]  /*9750*/  FFMA.FTZ R2, R7, R2, R5 ;  /* 0x0000000207027223 */ /* 0x000fe20000010005 */
[----:B------:R-:W-:-:S02]  /*9760*/  F2FP.PACK_AB R5, R10, R13 ;  /* 0x0000000d0a05723e */ /* 0x000fc400000000ff */
[----:B------:R-:W-:Y:S02]  /*9770*/  F2FP.PACK_AB R6, R3, R9 ;  /* 0x000000090306723e */ /* 0x000fe400000000ff */
[----:B------:R-:W-:-:S05]  /*9780*/  F2FP.PACK_AB R7, R2, R0 ;  /* 0x000000000207723e */ /* 0x000fca00000000ff */
[----:B------:R1:W-:Y:S02]  /*9790*/  STS.128 [R234+0x4800], R4 ;  /* 0x00480004ea007388 */ /* 0x0003e40000000c00 */
.L_x_228:
[----:B------:R-:W-:Y:S05]  /*97a0*/  BSYNC B0 ;  /* 0x0000000000007941 */ /* 0x000fea0003800000 */
.L_x_227:
[----:B------:R-:W-:Y:S01]  /*97b0*/  ISETP.GE.AND P0, PT, R156, c[0x0][0x27c], PT ;  /* 0x00009f009c007a0c */ /* 0x000fe20003f06270 */
[----:B------:R-:W-:-:S12]  /*97c0*/  BSSY B0, `(.L_x_229) ;  /* 0x0000028000007945 */ /* 0x000fd80003800000 */
[----:B------:R-:W-:Y:S05]  /*97d0*/  @P0 BRA `(.L_x_230) ;  /* 0x0000026000000947 */ /* 0x000fea0003800000 */
[----:B-1----:R-:W1:Y:S01]  /*97e0*/  LDS.128 R4, [R235+0x4800] ;  /* 0x00480000eb047984 */ /* 0x002e620000000c00 */
[----:B------:R-:W-:Y:S02]  /*97f0*/  HADD2.F32 R9, -RZ, R22.H1_H1 ;  /* 0x30000016ff097230 */ /* 0x000fe40000004100 */
        /* <DEDUP_REMOVED lines=19> */
[----:B------:R-:W-:Y:S01]  /*9930*/  HADD2.F32 R4, -RZ, R26.H0_H0 ;  /* 0x2000001aff047230 */ /* 0x000fe20000004100 */
[----:B------:R-:W-:Y:S01]  /*9940*/  FFMA.FTZ R10, R5, R2, R0 ;  /* 0x00000002050a7223 */ /* 0x000fe20000010000 */
[----:B------:R-:W-:Y:S02]  /*9950*/  HADD2.F32 R0, -RZ, R21.H0_H0 ;  /* 0x20000015ff007230 */ /* 0x000fe40000004100 */
        /* <DEDUP_REMOVED lines=14> */
.L_x_230:
[----:B------:R-:W-:Y:S05]  /*9a40*/  BSYNC B0 ;  /* 0x0000000000007941 */ /* 0x000fea0003800000 */
.L_x_229:
[----:B------:R-:W-:Y:S01]  /*9a50*/  ISETP.GE.AND P0, PT, R153, c[0x0][0x27c], PT ;  /* 0x00009f0099007a0c */ /* 0x000fe20003f06270 */
[----:B------:R-:W-:-:S12]  /*9a60*/  BSSY B0, `(.L_x_231) ;  /* 0x0000028000007945 */ /* 0x000fd80003800000 */
[----:B------:R-:W-:Y:S05]  /*9a70*/  @P0 BRA `(.L_x_232) ;  /* 0x0000026000000947 */ /* 0x000fea0003800000 */
[----:B-1----:R-:W1:Y:S01]  /*9a80*/  LDS.128 R4, [R234+0x6800] ;  /* 0x00680000ea047984 */ /* 0x002e620000000c00 */
[----:B------:R-:W-:Y:S02]  /*9a90*/  HADD2.F32 R9, -RZ, R23.H0_H0 ;  /* 0x20000017ff097230 */ /* 0x000fe40000004100 */
[----:B------:R-:W-:Y:S02]  /*9aa0*/  HADD2.F32 R0, -RZ, R22.H0_H0 ;  /* 0x20000016ff007230 */ /* 0x000fe40000004100 */
        /* <DEDUP_REMOVED lines=35> */
.L_x_232:
[----:B------:R-:W-:Y:S05]  /*9ce0*/  BSYNC B0 ;  /* 0x0000000000007941 */ /* 0x000fea0003800000 */
.L_x_231:
        /* <DEDUP_REMOVED lines=27> */
[----:B------:R-:W-:Y:S01]  /*9ea0*/  HADD2.F32 R2, -RZ, R38.H0_H0 ;  /* 0x20000026ff027230 */ /* 0x000fe20000004100 */
        /* <DEDUP_REMOVED lines=13> */
.L_x_234:
[----:B------:R-:W-:Y:S05]  /*9f80*/  BSYNC B0 ;  /* 0x0000000000007941 */ /* 0x000fea0003800000 */
.L_x_233:
[----:B------:R-:W-:Y:S01]  /*9f90*/  ISETP.GE.AND P0, PT, R152, c[0x0][0x27c], PT ;  /* 0x00009f0098007a0c */ /* 0x000fe20003f06270 */
[----:B------:R-:W-:-:S12]  /*9fa0*/  BSSY B0, `(.L_x_235) ;  /* 0x0000028000007945 */ /* 0x000fd80003800000 */
[----:B------:R-:W-:Y:S05]  /*9fb0*/  @P0 BRA `(.L_x_236) ;  /* 0x0000026000000947 */ /* 0x000fea0003800000 */
[----:B-1----:R-:W1:Y:S01]  /*9fc0*/  LDS.128 R4, [R234+0x8800] ;  /* 0x00880000ea047984 */ /* 0x002e620000000c00 */
[----:B------:R-:W-:Y:S02]  /*9fd0*/  HADD2.F32 R9, -RZ, R28.H0_H0 ;  /* 0x2000001cff097230 */ /* 0x000fe40000004100 */
[----:B------:R-:W-:Y:S02]  /*9fe0*/  HADD2.F32 R0, -RZ, R29.H0_H0 ;  /* 0x2000001dff007230 */ /* 0x000fe40000004100 */
[----:B------:R-:W-:Y:S02]  /*9ff0*/  HADD2.F32 R3, -RZ, R38.H1_H1 ;  /* 0x30000026ff037230 */ /* 0x000fe40000004100 */
[----:B------:R-:W-:Y:S02]  /*a000*/  HADD2.F32 R2, -RZ, R37.H0_H0 ;  /* 0x20000025ff027230 */ /* 0x000fe40000004100 */
        /* <DEDUP_REMOVED lines=33> */
.L_x_236:
[----:B------:R-:W-:Y:S05]  /*a220*/  BSYNC B0 ;  /* 0x0000000000007941 */ /* 0x000fea0003800000 */
.L_x_235:
[----:B------:R-:W-:-:S13]  /*a230*/  ISETP.GE.AND P0, PT, R154, c[0x0][0x27c], PT ;  /* 0x00009f009a007a0c */ /* 0x000fda0003f06270 */
[----:B------:R-:W-:Y:S05]  /*a240*/  @P0 BRA `(.L_x_226) ;  /* 0x0000026000000947 */ /* 0x000fea0003800000 */
[----:B-1----:R-:W1:Y:S01]  /*a250*/  LDS.128 R4, [R235+0x8800] ;  /* 0x00880000eb047984 */ /* 0x002e620000000c00 */
[----:B------:R-:W-:Y:S02]  /*a260*/  HADD2.F32 R9, -RZ, R32.H0_H0 ;  /* 0x20000020ff097230 */ /* 0x000fe40000004100 */
[----:B------:R-:W-:Y:S02]  /*a270*/  HADD2.F32 R0, -RZ, R33.H0_H0 ;  /* 0x20000021ff007230 */ /* 0x000fe40000004100 */
[----:B------:R-:W-:Y:S02]  /*a280*/  HADD2.F32 R3, -RZ, R36.H0_H0 ;  /* 0x20000024ff037230 */ /* 0x000fe40000004100 */
        /* <DEDUP_REMOVED lines=17> */
[--C-:B------:R-:W-:Y:S01]  /*a3a0*/  HADD2.F32 R4, -RZ, R34.reuse.H1_H1 ;  /* 0x30000022ff047230 */ /* 0x100fe20000004100 */
        /* <DEDUP_REMOVED lines=16> */
.L_x_226:
[----:B------:R-:W-:Y:S05]  /*a4b0*/  BSYNC B1 ;  /* 0x0000000000017941 */ /* 0x000fea0003800000 */
.L_x_225:
[----:B------:R-:W-:-:S04]  /*a4c0*/  IADD3 R0, R242, 0x40, RZ ;  /* 0x00000040f2007810 */ /* 0x000fc80007ffe0ff */
[----:B------:R-:W-:-:S13]  /*a4d0*/  ISETP.GE.AND P0, PT, R0, R16, PT ;  /* 0x000000100000720c */ /* 0x000fda0003f06270 */
[----:B------:R-:W-:Y:S05]  /*a4e0*/  @P0 BRA `(.L_x_237) ;  /* 0x00003c5000000947 */ /* 0x000fea0003800000 */
[----:B------:R-:W-:Y:S01]  /*a4f0*/  ISETP.GE.AND P0, PT, R106, c[0x0][0x27c], PT ;  /* 0x00009f006a007a0c */ /* 0x000fe20003f06270 */
[----:B------:R-:W-:-:S12]  /*a500*/  BSSY B0, `(.L_x_238) ;  /* 0x0000028000007945 */ /* 0x000fd80003800000 */
[----:B------:R-:W-:Y:S05]  /*a510*/  @P0 BRA `(.L_x_239) ;  /* 0x0000026000000947 */ /* 0x000fea0003800000 */
[----:B-1----:R-:W1:Y:S01]  /*a520*/  LDS.128 R4, [R234+0x5800] ;  /* 0x00580000ea047984 */ /* 0x002e620000000c00 */
[--C-:B------:R-:W-:Y:S02]  /*a530*/  HADD2.F32 R9, -RZ, R17.reuse.H0_H0 ;  /* 0x20000011ff097230 */ /* 0x100fe40000004100 */
[----:B------:R-:W-:Y:S02]  /*a540*/  HADD2.F32 R0, -RZ, R17.H1_H1 ;  /* 0x30000011ff007230 */ /* 0x000fe40000004100 */
[----:B------:R-:W-:Y:S02]  /*a550*/  HADD2.F32 R3, -RZ, R21.H1_H1 ;  /* 0x30000015ff037230 */ /* 0x000fe40000004100 */
[----:B------:R-:W-:Y:S02]  /*a560*/  HADD2.F32 R2, -RZ, R20.H1_H1 ;  /* 0x30000014ff027230 */ /* 0x000fe40000004100 */
[--C-:B-1----:R-:W-:Y:S02]  /*a570*/  HADD2.F32 R10, -RZ, R4.reuse.H0_H0 ;  /* 0x20000004ff0a7230 */ /* 0x102fe40000004100 */
[----:B------:R-:W-:-:S02]  /*a580*/  HADD2.F32 R8, -RZ, R4.H1_H1 ;  /* 0x30000004ff087230 */ /* 0x000fc40000004100 */
[--C-:B------:R-:W-:Y:S01]  /*a590*/  HADD2.F32 R4, -RZ, R5.reuse.H0_H0 ;  /* 0x20000005ff047230 */ /* 0x100fe20000004100 */
[C---:B------:R-:W-:Y:S01]  /*a5a0*/  FMUL.FTZ R13, R9.reuse, R10 ;  /* 0x0000000a090d7220 */ /* 0x040fe20000410000 */
[----:B------:R-:W-:Y:S01]  /*a5b0*/  HADD2.F32 R5, -RZ, R5.H1_H1 ;  /* 0x30000005ff057230 */ /* 0x000fe20000004100 */
[----:B------:R-:W-:Y:S01]  /*a5c0*/  FMUL.FTZ R14, R9, R8 ;  /* 0x00000008090e7220 */ /* 0x000fe20000410000 */
[--C-:B------:R-:W-:Y:S02]  /*a5d0*/  HADD2.F32 R12, -RZ, R6.reuse.H0_H0 ;  /* 0x20000006ff0c7230 */ /* 0x100fe40000004100 */
[----:B------:R-:W-:Y:S01]  /*a5e0*/  HADD2.F32 R11, -RZ, R6.H1_H1 ;  /* 0x30000006ff0b7230 */ /* 0x000fe20000004100 */
[C---:B------:R-:W-:Y:S01]  /*a5f0*/  FMUL.FTZ R9, R0.reuse, R5 ;  /* 0x0000000500097220 */ /* 0x040fe20000410000 */
[--C-:B------:R-:W-:Y:S01]  /*a600*/  HADD2.F32 R6, -RZ, R7.reuse.H0_H0 ;  /* 0x20000007ff067230 */ /* 0x100fe20000004100 */
[----:B------:R-:W-:Y:S01]  /*a610*/  FMUL.FTZ R0, R0, R4 ;  /* 0x0000000400007220 */ /* 0x000fe20000410000 */
[----:B------:R-:W-:Y:S01]  /*a620*/  HADD2.F32 R7, -RZ, R7.H1_H1 ;  /* 0x30000007ff077230 */ /* 0x000fe20000004100 */
[----:B------:R-:W-:-:S02]  /*a630*/  FFMA.FTZ R15, R3, R10, -R14 ;  /* 0x0000000a030f7223 */ /* 0x000fc4000001080e */
[----:B------:R-:W-:Y:S01]  /*a640*/  FFMA.FTZ R14, R3, R8, R13 ;  /* 0x00000008030e7223 */ /* 0x000fe2000001000d */
[----:B------:R-:W-:Y:S01]  /*a650*/  HADD2.F32 R3, -RZ, R25.H1_H1 ;  /* 0x30000019ff037230 */ /* 0x000fe20000004100 */
[C---:B------:R-:W-:Y:S01]  /*a660*/  FFMA.FTZ R13, R2.reuse, R4, -R9 ;  /* 0x00000004020d7223 */ /* 0x040fe20000010809 */
        /* <DEDUP_REMOVED lines=8> */
[C---:B------:R-:W-:Y:S02]  /*a6f0*/  FFMA.FTZ R9, R3.reuse, R12, -R9 ;  /* 0x0000000c03097223 */ /* 0x040fe40000010809 */
[----:B------:R-:W-:Y:S02]  /*a700*/  FFMA.FTZ R0, R2, R6, -R8 ;  /* 0x0000000602007223 */ /* 0x000fe40000010808 */
[----:B------:R-:W-:Y:S01]  /*a710*/  FFMA.FTZ R3, R3, R11, R4 ;  /* 0x0000000b03037223 */ /* 0x000fe20000010004 */
[----:B------:R-:W-:Y:S01]  /*a720*/  F2FP.PACK_AB R4, R14, R15 ;  /* 0x0000000f0e04723e */ /* 0x000fe200000000ff */
[----:B------:R-:W-:Y:S01]  /*a730*/  FFMA.FTZ R2, R2, R7, R5 ;  /* 0x0000000702027223 */ /* 0x000fe20000010005 */
[----:B------:R-:W-:-:S02]  /*a740*/  F2FP.PACK_AB R5, R10, R13 ;  /* 0x0000000d0a05723e */ /* 0x000fc400000000ff */
[----:B------:R-:W-:Y:S02]  /*a750*/  F2FP.PACK_AB R6, R3, R9 ;  /* 0x000000090306723e */ /* 0x000fe400000000ff */
[----:B------:R-:W-:-:S05]  /*a760*/  F2FP.PACK_AB R7, R2, R0 ;  /* 0x000000000207723e */ /* 0x000fca00000000ff */
[----:B------:R1:W-:Y:S02]  /*a770*/  STS.128 [R234+0x5800], R4 ;  /* 0x00580004ea007388 */ /* 0x0003e40000000c00 */
.L_x_239:
[----:B------:R-:W-:Y:S05]  /*a780*/  BSYNC B0 ;  /* 0x0000000000007941 */ /* 0x000fea0003800000 */
.L_x_238:
        /* <DEDUP_REMOVED lines=41> */
.L_x_241:
[----:B------:R-:W-:Y:S05]  /*aa20*/  BSYNC B0 ;  /* 0x0000000000007941 */ /* 0x000fea0003800000 */
.L_x_240:
        /* <DEDUP_REMOVED lines=41> */
.L_x_243:
[----:B------:R-:W-:Y:S05]  /*acc0*/  BSYNC B0 ;  /* 0x0000000000007941 */ /* 0x000fea0003800000 */
.L_x_242:
        /* <DEDUP_REMOVED lines=41> */
.L_x_245:
[----:B------:R-:W-:Y:S05]  /*af60*/  BSYNC B0 ;  /* 0x0000000000007941 */ /* 0x000fea0003800000 */
.L_x_244:
        /* <DEDUP_REMOVED lines=41> */
.L_x_247:
[----:B------:R-:W-:Y:S05]  /*b200*/  BSYNC B0 ;  /* 0x0000000000007941 */ /* 0x000fea0003800000 */
.L_x_246:
        /* <DEDUP_REMOVED lines=39> */
[----:B------:R1:W-:Y:S01]  /*b480*/  STS.128 [R235+0x9800], R4 ;  /* 0x00980004eb007388 */ /* 0x0003e20000000c00 */
[----:B------:R-:W-:Y:S05]  /*b490*/  BRA `(.L_x_237) ;  /* 0x00002ca000007947 */ /* 0x000fea0003800000 */
.L_x_222:
        /* <DEDUP_REMOVED lines=20> */
[----:B------:R-:W3:Y:S01]  /*b5e0*/  LDL R35, [R1+0x60] ;  /* 0x0000600001237983 */ /* 0x000ee20000100800 */
[C---:B------:R-:W-:Y:S01]  /*b5f0*/  ISETP.GE.AND P0, PT, R100.reuse, c[0x0][0x27c], PT ;  /* 0x00009f0064007a0c */ /* 0x040fe20003f06270 */
[----:B------:R-:W-:Y:S01]  /*b600*/  CS2R R22, SRZ ;  /* 0x0000000000167805 */ /* 0x000fe2000001ff00 */
[C---:B------:R-:W-:Y:S01]  /*b610*/  IADD3 R5, R100.reuse, 0x10, RZ ;  /* 0x0000001064057810 */ /* 0x040fe20007ffe0ff */
[----:B------:R-:W-:Y:S01]  /*b620*/  CS2R R20, SRZ ;  /* 0x0000000000147805 */ /* 0x000fe2000001ff00 */
[----:B------:R-:W-:Y:S01]  /*b630*/  IADD3 R4, R100, 0x20, RZ ;  /* 0x0000002064047810 */ /* 0x000fe20007ffe0ff */
[----:B------:R-:W-:Y:S01]  /*b640*/  CS2R R10, SRZ ;  /* 0x00000000000a7805 */ /* 0x000fe2000001ff00 */
[----:B------:R-:W-:Y:S01]  /*b650*/  ISETP.GE.AND P2, PT, R5, c[0x0][0x27c], PT ;  /* 0x00009f0005007a0c */ /* 0x000fe20003f46270 */
[----:B------:R-:W-:Y:S01]  /*b660*/  CS2R R8, SRZ ;  /* 0x0000000000087805 */ /* 0x000fe2000001ff00 */
[----:B------:R-:W-:Y:S01]  /*b670*/  ISETP.GE.AND P1, PT, R4, c[0x0][0x27c], PT ;  /* 0x00009f0004007a0c */ /* 0x000fe20003f26270 */
[----:B------:R-:W-:Y:S01]  /*b680*/  CS2R R26, SRZ ;  /* 0x00000000001a7805 */ /* 0x000fe2000001ff00 */
[----:B------:R-:W-:-:S03]  /*b690*/  CS2R R24, SRZ ;  /* 0x0000000000187805 */ /* 0x000fc6000001ff00 */
[C---:B------:R-:W-:Y:S01]  /*b6a0*/  @!P0 IMAD.SHL.U32 R0, R100.reuse, 0x2, RZ ;  /* 0x0000000264008824 */ /* 0x040fe200078e00ff */
[----:B------:R-:W-:-:S04]  /*b6b0*/  @!P0 SHF.L.U64.HI R5, R100, 0x1, R101 ;  /* 0x0000000164058819 */ /* 0x000fc80000010265 */
[----:B------:R-:W-:-:S05]  /*b6c0*/  @!P0 IADD3 R32, P3, R28, R0, RZ ;  /* 0x000000001c208210 */ /* 0x000fca0007f7e0ff */
[----:B------:R-:W-:Y:S01]  /*b6d0*/  @!P0 IMAD.X R33, R29, 0x1, R5, P3 ;  /* 0x000000011d218824 */ /* 0x000fe200018e0605 */
[----:B------:R-:W-:Y:S01]  /*b6e0*/  @!P0 IADD3 R30, P3, R2, R0, RZ ;  /* 0x00000000021e8210 */ /* 0x000fe20007f7e0ff */
[----:B------:R-:W-:Y:S01]  /*b6f0*/  CS2R R18, SRZ ;  /* 0x0000000000127805 */ /* 0x000fe2000001ff00 */
[----:B------:R-:W-:Y:S02]  /*b700*/  CS2R R16, SRZ ;  /* 0x0000000000107805 */ /* 0x000fe4000001ff00 */
[----:B------:R-:W-:-:S04]  /*b710*/  @!P0 IADD3.X R31, R3, R5, RZ, P3, !PT ;  /* 0x00000005031f8210 */ /* 0x000fc80001ffe4ff */
[----:B------:R1:W5:Y:S01]  /*b720*/  @!P0 LD.E.128 R16, [R32.64] ;  /* 0x0000000620108980 */ /* 0x000362000c101d00 */
[----:B--2---:R-:W-:Y:S01]  /*b730*/  @!P2 SHF.L.U32 R4, R36, 0x3, RZ ;  /* 0x000000032404a819 */ /* 0x004fe200000006ff */
[----:B---3--:R-:W-:-:S04]  /*b740*/  @!P1 IMAD.SHL.U32 R0, R35, 0x8, RZ ;  /* 0x0000000823009824 */ /* 0x008fc800078e00ff */
[----:B------:R-:W-:-:S04]  /*b750*/  @!P2 IMAD.WIDE R14, R4, 0x2, R28 ;  /* 0x00000002040ea825 */ /* 0x000fc800078e021c */
[----:B------:R-:W-:Y:S01]  /*b760*/  @!P2 IMAD.WIDE R12, R4, 0x2, R2 ;  /* 0x00000002040ca825 */ /* 0x000fe200078e0202 */
[----:B------:R2:W5:Y:S03]  /*b770*/  @!P2 LD.E.128 R20, [R14.64] ;  /* 0x000000060e14a980 */ /* 0x000566000c101d00 */
[C---:B------:R-:W-:Y:S01]  /*b780*/  @!P1 IMAD.WIDE R6, R0.reuse, 0x2, R28 ;  /* 0x0000000200069825 */ /* 0x040fe200078e021c */
[----:B------:R3:W5:Y:S01]  /*b790*/  @!P2 LD.E.128 R8, [R12.64] ;  /* 0x000000060c08a980 */ /* 0x000762000c101d00 */
[----:B------:R-:W-:Y:S02]  /*b7a0*/  CS2R R4, SRZ ;  /* 0x0000000000047805 */ /* 0x000fe4000001ff00 */
[----:B------:R-:W-:Y:S01]  /*b7b0*/  @!P1 IMAD.WIDE R2, R0, 0x2, R2 ;  /* 0x0000000200029825 */ /* 0x000fe200078e0202 */
[----:B------:R4:W5:Y:S01]  /*b7c0*/  @!P1 LD.E.128 R24, [R6.64] ;  /* 0x0000000606189980 */ /* 0x000962000c101d00 */
[----:B--2---:R-:W-:Y:S01]  /*b7d0*/  CS2R R14, SRZ ;  /* 0x00000000000e7805 */ /* 0x004fe2000001ff00 */
[----:B---3--:R-:W-:Y:S01]  /*b7e0*/  CS2R R12, SRZ ;  /* 0x00000000000c7805 */ /* 0x008fe2000001ff00 */
[----:B----4-:R-:W-:-:S05]  /*b7f0*/  CS2R R6, SRZ ;  /* 0x0000000000067805 */ /* 0x010fca000001ff00 */
[----:B------:R1:W5:Y:S04]  /*b800*/  @!P1 LD.E.128 R12, [R2.64] ;  /* 0x00000006020c9980 */ /* 0x000368000c101d00 */
[----:B------:R1:W5:Y:S02]  /*b810*/  @!P0 LD.E.128 R4, [R30.64] ;  /* 0x000000061e048980 */ /* 0x000364000c101d00 */
.L_x_249:
[----:B-12-4-:R-:W-:Y:S05]  /*b820*/  BSYNC B0 ;  /* 0x0000000000007941 */ /* 0x016fea0003800000 */
.L_x_248:
[----:B-----5:R-:W-:Y:S01]  /*b830*/  IMAD.MOV.U32 R51, RZ, RZ, R18 ;  /* 0x000000ffff337224 */ /* 0x020fe200078e0012 */
[----:B------:R-:W-:Y:S01]  /*b840*/  SHF.R.U64 R52, R16, 0x10, R17 ;  /* 0x0000001010347819 */ /* 0x000fe20000001211 */
[----:B------:R-:W-:Y:S01]  /*b850*/  IMAD.MOV.U32 R47, RZ, RZ, R20 ;  /* 0x000000ffff2f7224 */ /* 0x000fe200078e0014 */
[----:B------:R-:W-:Y:S01]  /*b860*/  SHF.R.U64 R44, R20, 0x10, R21 ;  /* 0x00000010142c7819 */ /* 0x000fe20000001215 */
[----:B------:R-:W-:Y:S01]  /*b870*/  IMAD.MOV.U32 R38, RZ, RZ, R25 ;  /* 0x000000ffff267224 */ /* 0x000fe200078e0019 */
[----:B------:R-:W-:Y:S01]  /*b880*/  SHF.R.U64 R2, R8, 0x10, R9 ;  /* 0x0000001008027819 */ /* 0x000fe20000001209 */
[----:B------:R-:W-:Y:S01]  /*b890*/  IMAD.MOV.U32 R54, RZ, RZ, R16 ;  /* 0x000000ffff367224 */ /* 0x000fe200078e0010 */
[----:B------:R-:W-:Y:S01]  /*b8a0*/  PRMT R44, R44, 0x5410, R52 ;  /* 0x000054102c2c7816 */ /* 0x000fe20000000034 */
[----:B------:R-:W-:Y:S01]  /*b8b0*/  IMAD.MOV.U32 R46, RZ, RZ, R21 ;  /* 0x000000ffff2e7224 */ /* 0x000fe200078e0015 */
[----:B------:R-:W-:Y:S01]  /*b8c0*/  PRMT R47, R47, 0x5410, R51 ;  /* 0x000054102f2f7816 */ /* 0x000fe20000000033 */
[----:B------:R-:W-:Y:S01]  /*b8d0*/  IMAD.MOV.U32 R43, RZ, RZ, R22 ;  /* 0x000000ffff2b7224 */ /* 0x000fe200078e0016 */
[----:B------:R-:W-:Y:S01]  /*b8e0*/  SHF.R.U32.HI R32, RZ, 0x10, R25 ;  /* 0x00000010ff207819 */ /* 0x000fe20000011619 */
[----:B------:R-:W-:Y:S01]  /*b8f0*/  IMAD.MOV.U32 R53, RZ, RZ, R17 ;  /* 0x000000ffff357224 */ /* 0x000fe200078e0011 */
[--C-:B------:R-:W-:Y:S01]  /*b900*/  PRMT R51, R47, 0x5410, R44.reuse ;  /* 0x000054102f337816 */ /* 0x100fe2000000002c */
[----:B------:R-:W-:Y:S01]  /*b910*/  IMAD.MOV.U32 R50, RZ, RZ, R19 ;  /* 0x000000ffff327224 */ /* 0x000fe200078e0013 */
[----:B------:R-:W-:Y:S01]  /*b920*/  PRMT R44, R2, 0x7610, R44 ;  /* 0x00007610022c7816 */ /* 0x000fe2000000002c */
[----:B------:R-:W-:Y:S01]  /*b930*/  IMAD R2, R66, -0x80, R34 ;  /* 0xffffff8042027824 */ /* 0x000fe200078e0222 */
[----:B------:R-:W-:Y:S01]  /*b940*/  PRMT R60, R38, 0x5410, R32 ;  /* 0x00005410263c7816 */ /* 0x000fe20000000020 */
[----:B------:R-:W-:Y:S01]  /*b950*/  IMAD.MOV.U32 R42, RZ, RZ, R23 ;  /* 0x000000ffff2a7224 */ /* 0x000fe200078e0017 */
[----:B------:R-:W-:Y:S01]  /*b960*/  SHF.R.U32.HI R49, RZ, 0x10, R17 ;  /* 0x00000010ff317819 */ /* 0x000fe20000011611 */
        /* <DEDUP_REMOVED lines=11> */
[--C-:B------:R-:W-:Y:S01]  /*ba20*/  SHF.R.U64 R40, R22, 0x10, R23.reuse ;  /* 0x0000001016287819 */ /* 0x100fe20000001217 */
[----:B------:R-:W-:Y:S01]  /*ba30*/  IMAD.MOV.U32 R30, RZ, RZ, R4 ;  /* 0x000000ffff1e7224 */ /* 0x000fe200078e0004 */
[----:B------:R-:W-:Y:S01]  /*ba40*/  SHF.R.U32.HI R37, RZ, 0x10, R23 ;  /* 0x00000010ff257819 */ /* 0x000fe20000011617 */
[----:B------:R-:W-:Y:S01]  /*ba50*/  IMAD.MOV.U32 R22, RZ, RZ, R8 ;  /* 0x000000ffff167224 */ /* 0x000fe200078e0008 */
[----:B------:R-:W-:Y:S01]  /*ba60*/  SHF.R.U64 R36, R24, 0x10, R25 ;  /* 0x0000001018247819 */ /* 0x000fe20000001219 */
[----:B------:R-:W-:Y:S01]  /*ba70*/  IMAD.MOV.U32 R25, RZ, RZ, R7 ;  /* 0x000000ffff197224 */ /* 0x000fe200078e0007 */
[--C-:B------:R-:W-:Y:S01]  /*ba80*/  SHF.R.U64 R31, R26, 0x10, R27.reuse ;  /* 0x000000101a1f7819 */ /* 0x100fe2000000121b */
[----:B------:R-:W-:Y:S01]  /*ba90*/  IMAD.MOV.U32 R26, RZ, RZ, R6 ;  /* 0x000000ffff1a7224 */ /* 0x000fe200078e0006 */
[----:B------:R-:W-:Y:S01]  /*baa0*/  SHF.R.U32.HI R28, RZ, 0x10, R27 ;  /* 0x00000010ff1c7819 */ /* 0x000fe2000001161b */
[----:B------:R-:W-:Y:S01]  /*bab0*/  IMAD.MOV.U32 R18, RZ, RZ, R11 ;  /* 0x000000ffff127224 */ /* 0x000fe200078e000b */
[----:B------:R-:W-:Y:S01]  /*bac0*/  SHF.R.U64 R27, R4, 0x10, R5 ;  /* 0x00000010041b7819 */ /* 0x000fe20000001205 */
[----:B------:R-:W-:-:S04]  /*bad0*/  DEPBAR.LE SB0, 0x1 ;  /* 0x000080400000791a */ /* 0x000fc80000000000 */
[----:B------:R-:W-:Y:S01]  /*bae0*/  SHF.R.U32.HI R24, RZ, 0x10, R5 ;  /* 0x00000010ff187819 */ /* 0x000fe20000011605 */
[----:B------:R-:W-:Y:S01]  /*baf0*/  IMAD.MOV.U32 R5, RZ, RZ, R15 ;  /* 0x000000ffff057224 */ /* 0x000fe200078e000f */
[----:B------:R-:W-:Y:S01]  /*bb00*/  SHF.R.U64 R23, R6, 0x10, R7 ;  /* 0x0000001006177819 */ /* 0x000fe20000001207 */
[----:B------:R-:W-:Y:S01]  /*bb10*/  IMAD.MOV.U32 R6, RZ, RZ, R14 ;  /* 0x000000ffff067224 */ /* 0x000fe200078e000e */
[----:B------:R-:W-:Y:S01]  /*bb20*/  SHF.R.U32.HI R17, RZ, 0x10, R9 ;  /* 0x00000010ff117819 */ /* 0x000fe20000011609 */
[----:B------:R-:W-:Y:S01]  /*bb30*/  IMAD.MOV.U32 R9, RZ, RZ, R13 ;  /* 0x000000ffff097224 */ /* 0x000fe200078e000d */
[----:B------:R-:W-:Y:S01]  /*bb40*/  SHF.R.U64 R16, R10, 0x10, R11 ;  /* 0x000000100a107819 */ /* 0x000fe2000000120b */
[----:B------:R-:W-:Y:S01]  /*bb50*/  IMAD.MOV.U32 R10, RZ, RZ, R12 ;  /* 0x000000ffff0a7224 */ /* 0x000fe200078e000c */
[----:B------:R-:W-:Y:S01]  /*bb60*/  SHF.R.U32.HI R20, RZ, 0x10, R7 ;  /* 0x00000010ff147819 */ /* 0x000fe20000011607 */
[----:B------:R-:W-:Y:S01]  /*bb70*/  BSSY B1, `(.L_x_250) ;  /* 0x000013c000017945 */ /* 0x000fe20003800000 */
[----:B------:R-:W-:-:S02]  /*bb80*/  PRMT R43, R43, 0x5410, R54 ;  /* 0x000054102b2b7816 */ /* 0x000fc40000000036 */
[----:B------:R-:W-:Y:S02]  /*bb90*/  PRMT R46, R46, 0x5410, R49 ;  /* 0x000054102e2e7816 */ /* 0x000fe40000000031 */
[----:B------:R-:W-:Y:S02]  /*bba0*/  SHF.R.U32.HI R8, RZ, 0x10, R11 ;  /* 0x00000010ff087819 */ /* 0x000fe4000001160b */
[--C-:B------:R-:W-:Y:S02]  /*bbb0*/  SHF.R.U64 R7, R12, 0x10, R13.reuse ;  /* 0x000000100c077819 */ /* 0x100fe4000000120d */
[----:B------:R-:W-:Y:S02]  /*bbc0*/  SHF.R.U32.HI R4, RZ, 0x10, R13 ;  /* 0x00000010ff047819 */ /* 0x000fe4000001160d */
[--C-:B------:R-:W-:Y:S02]  /*bbd0*/  SHF.R.U64 R3, R14, 0x10, R15.reuse ;  /* 0x000000100e037819 */ /* 0x100fe4000000120f */
        /* <DEDUP_REMOVED lines=24> */
[----:B------:R1:W5:Y:S04]  /*bd60*/  LDL R69, [R1+0x44] ;  /* 0x0000440001457983 */ /* 0x0003680000100800 */
[----:B------:R1:W5:Y:S04]  /*bd70*/  LDL R68, [R1+0x48] ;  /* 0x0000480001447983 */ /* 0x0003680000100800 */
[----:B------:R1:W5:Y:S01]  /*bd80*/  LDL R67, [R1+0x4c] ;  /* 0x00004c0001437983 */ /* 0x0003620000100800 */
[----:B------:R-:W-:Y:S01]  /*bd90*/  ISETP.GE.AND P0, PT, R100, c[0x0][0x27c], PT ;  /* 0x00009f0064007a0c */ /* 0x000fe20003f06270 */
[----:B------:R-:W-:-:S12]  /*bda0*/  BSSY B0, `(.L_x_252) ;  /* 0x000005e000007945 */ /* 0x000fd80003800000 */
[----:B------:R-:W-:Y:S05]  /*bdb0*/  @P0 BRA `(.L_x_253) ;  /* 0x000005c000000947 */ /* 0x000fea0003800000 */
[----:B------:R-:W2:Y:S02]  /*bdc0*/  S2R R66, SR_TID.X ;  /* 0x0000000000427919 */ /* 0x000ea40000002100 */
[----:B--2---:R-:W-:-:S04]  /*bdd0*/  LEA.HI R70, R66, R66, RZ, 0x1 ;  /* 0x0000004242467211 */ /* 0x004fc800078f08ff */
[----:B------:R-:W-:-:S04]  /*bde0*/  LOP3.LUT R70, R70, 0xfffffffe, RZ, 0xc0, !PT ;  /* 0xfffffffe46467812 */ /* 0x000fc800078ec0ff */
[----:B------:R-:W-:Y:S02]  /*bdf0*/  IADD3 R70, -R70, R66, RZ ;  /* 0x0000004246467210 */ /* 0x000fe40007ffe1ff */
[----:B------:R-:W2:Y:S01]  /*be00*/  LDL R66, [R1+0x68] ;  /* 0x0000680001427983 */ /* 0x000ea20000100800 */
[----:B------:R-:W-:Y:S01]  /*be10*/  MOV R0, c[0x0][0x27c] ;  /* 0x00009f0000007a02 */ /* 0x000fe20000000f00 */
[----:B------:R-:W-:-:S03]  /*be20*/  HADD2.F32 R13, -RZ, R43.H1_H1 ;  /* 0x3000002bff0d7230 */ /* 0x000fc60000004100 */
[----:B------:R-:W-:-:S04]  /*be30*/  LEA.HI R0, R0, R70, RZ, 0x1d ;  /* 0x0000004600007211 */ /* 0x000fc800078fe8ff */
[----:B------:R-:W-:Y:S02]  /*be40*/  SHF.R.S32.HI R3, RZ, 0x1f, R0 ;  /* 0x0000001fff037819 */ /* 0x000fe40000011400 */
[----:B------:R-:W-:Y:S02]  /*be50*/  SHF.L.U32 R2, R0, 0x3, RZ ;  /* 0x0000000300027819 */ /* 0x000fe400000006ff */
[----:B------:R-:W-:Y:S02]  /*be60*/  LEA.HI R0, R3, R0, RZ, 0x2 ;  /* 0x0000000003007211 */ /* 0x000fe400078f10ff */
[----:B-----5:R-:W-:Y:S02]  /*be70*/  LOP3.LUT R2, R69, 0x18, R2, 0xf8, !PT ;  /* 0x0000001845027812 */ /* 0x020fe400078ef802 */
[----:B------:R-:W-:Y:S02]  /*be80*/  SHF.L.U32 R0, R0, 0xa, RZ ;  /* 0x0000000a00007819 */ /* 0x000fe400000006ff */
[----:B------:R-:W-:-:S02]  /*be90*/  LOP3.LUT R2, R2, R68, RZ, 0x3c, !PT ;  /* 0x0000004402027212 */ /* 0x000fc400078e3cff */
[----:B------:R-:W-:-:S04]  /*bea0*/  LOP3.LUT R0, R0, 0x7ffff000, RZ, 0xc0, !PT ;  /* 0x7ffff00000007812 */ /* 0x000fc800078ec0ff */
[----:B------:R-:W-:Y:S01]  /*beb0*/  IADD3 R0, R2, R0, R67 ;  /* 0x0000000002007210 */ /* 0x000fe20007ffe043 */
[----:B------:R-:W-:-:S03]  /*bec0*/  HADD2.F32 R2, -RZ, R39.H0_H0 ;  /* 0x20000027ff027230 */ /* 0x000fc60000004100 */
[----:B------:R-:W-:Y:S01]  /*bed0*/  SHF.L.U32 R28, R0, 0x1, RZ ;  /* 0x00000001001c7819 */ /* 0x000fe200000006ff */
[----:B------:R-:W-:-:S04]  /*bee0*/  HADD2.F32 R0, -RZ, R39.H1_H1 ;  /* 0x30000027ff007230 */ /* 0x000fc80000004100 */
[----:B------:R-:W3:Y:S02]  /*bef0*/  LDS.128 R8, [R28+0x6080] ;  /* 0x006080001c087984 */ /* 0x000ee40000000c00 */
[--C-:B---3--:R-:W-:Y:S02]  /*bf00*/  HADD2.F32 R15, -RZ, R11.reuse.H0_H0 ;  /* 0x2000000bff0f7230 */ /* 0x108fe40000004100 */
[----:B------:R-:W-:Y:S02]  /*bf10*/  HADD2.F32 R14, -RZ, R11.H1_H1 ;  /* 0x3000000bff0e7230 */ /* 0x000fe40000004100 */
[----:B------:R-:W-:Y:S02]  /*bf20*/  HADD2.F32 R3, -RZ, R8.H1_H1 ;  /* 0x30000008ff037230 */ /* 0x000fe40000004100 */
[----:B------:R-:W-:Y:S02]  /*bf30*/  HADD2.F32 R11, -RZ, R44.H1_H1 ;  /* 0x3000002cff0b7230 */ /* 0x000fe40000004100 */
[----:B------:R-:W-:Y:S01]  /*bf40*/  HADD2.F32 R12, -RZ, R10.H1_H1 ;  /* 0x3000000aff0c7230 */ /* 0x000fe20000004100 */
[----:B------:R-:W-:Y:S01]  /*bf50*/  FMUL.FTZ R33, R3, R0 ;  /* 0x0000000003217220 */ /* 0x000fe20000410000 */
[----:B--2---:R-:W2:Y:S02]  /*bf60*/  LDS.128 R4, [R66] ;  /* 0x0000000042047984 */ /* 0x004ea40000000c00 */
[----:B--2---:R-:W-:-:S02]  /*bf70*/  HADD2.F32 R17, -RZ, R4.H0_H0 ;  /* 0x20000004ff117230 */ /* 0x004fc40000004100 */
[----:B------:R-:W-:Y:S02]  /*bf80*/  HADD2.F32 R16, -RZ, R4.H1_H1 ;  /* 0x30000004ff107230 */ /* 0x000fe40000004100 */
[----:B------:R-:W-:Y:S02]  /*bf90*/  HADD2.F32 R4, -RZ, R8.H0_H0 ;  /* 0x20000008ff047230 */ /* 0x000fe40000004100 */
[--C-:B------:R-:W-:Y:S02]  /*bfa0*/  HADD2.F32 R23, -RZ, R7.reuse.H0_H0 ;  /* 0x20000007ff177230 */ /* 0x100fe40000004100 */
[----:B------:R-:W-:Y:S01]  /*bfb0*/  HADD2.F32 R22, -RZ, R7.H1_H1 ;  /* 0x30000007ff167230 */ /* 0x000fe20000004100 */
[-C--:B------:R-:W-:Y:S01]  /*bfc0*/  FMUL.FTZ R7, R17, R2.reuse ;  /* 0x0000000211077220 */ /* 0x080fe20000410000 */
[--C-:B------:R-:W-:Y:S01]  /*bfd0*/  HADD2.F32 R19, -RZ, R5.reuse.H0_H0 ;  /* 0x20000005ff137230 */ /* 0x100fe20000004100 */
[----:B------:R-:W-:Y:S01]  /*bfe0*/  FMUL.FTZ R34, R4, R2 ;  /* 0x0000000204227220 */ /* 0x000fe20000410000 */
[----:B------:R-:W-:Y:S01]  /*bff0*/  HADD2.F32 R18, -RZ, R5.H1_H1 ;  /* 0x30000005ff127230 */ /* 0x000fe20000004100 */
[----:B------:R-:W-:Y:S01]  /*c000*/  FMUL.FTZ R2, R16, R0 ;  /* 0x0000000010027220 */ /* 0x000fe20000410000 */
[----:B------:R-:W-:Y:S01]  /*c010*/  HADD2.F32 R5, -RZ, R40.H0_H0 ;  /* 0x20000028ff057230 */ /* 0x000fe20000004100 */
[----:B------:R-:W-:Y:S01]  /*c020*/  FFMA.FTZ R37, R4, R13, R7 ;  /* 0x0000000d04257223 */ /* 0x000fe20000010007 */
[--C-:B------:R-:W-:Y:S01]  /*c030*/  HADD2.F32 R21, -RZ, R6.reuse.H0_H0 ;  /* 0x20000006ff157230 */ /* 0x100fe20000004100 */
[----:B------:R-:W-:Y:S01]  /*c040*/  FFMA.FTZ R36, R3, R11, R2 ;  /* 0x0000000b03247223 */ /* 0x000fe20000010002 */
[----:B------:R-:W-:Y:S01]  /*c050*/  HADD2.F32 R20, -RZ, R6.H1_H1 ;  /* 0x30000006ff147230 */ /* 0x000fe20000004100 */
[----:B------:R-:W-:Y:S01]  /*c060*/  FMUL.FTZ R4, R19, R5 ;  /* 0x0000000513047220 */ /* 0x000fe20000410000 */
[----:B------:R-:W-:Y:S01]  /*c070*/  HADD2.F32 R8, -RZ, R10.H0_H0 ;  /* 0x2000000aff087230 */ /* 0x000fe20000004100 */
[----:B------:R-:W-:Y:S01]  /*c080*/  FFMA.FTZ R13, R17, R13, -R34 ;  /* 0x0000000d110d7223 */ /* 0x000fe20000010822 */
[----:B------:R-:W-:-:S02]  /*c090*/  HADD2.F32 R6, -RZ, R9.H0_H0 ;  /* 0x20000009ff067230 */ /* 0x000fc40000004100 */
[----:B------:R-:W-:Y:S02]  /*c0a0*/  HADD2.F32 R10, -RZ, R45.H1_H1 ;  /* 0x3000002dff0a7230 */ /* 0x000fe40000004100 */
[----:B------:R-:W-:Y:S01]  /*c0b0*/  HADD2.F32 R2, -RZ, R40.H1_H1 ;  /* 0x30000028ff027230 */ /* 0x000fe20000004100 */
[C---:B------:R-:W-:Y:S01]  /*c0c0*/  FMUL.FTZ R31, R6.reuse, R5 ;  /* 0x00000005061f7220 */ /* 0x040fe20000410000 */
[----:B------:R-:W-:Y:S01]  /*c0d0*/  HADD2.F32 R0, -RZ, R41.H0_H0 ;  /* 0x20000029ff007230 */ /* 0x000fe20000004100 */
[----:B------:R-:W-:Y:S01]  /*c0e0*/  FFMA.FTZ R35, R6, R10, R4 ;  /* 0x0000000a06237223 */ /* 0x000fe20000010004 */
[----:B------:R-:W-:Y:S01]  /*c0f0*/  HADD2.F32 R9, -RZ, R9.H1_H1 ;  /* 0x30000009ff097230 */ /* 0x000fe20000004100 */
[----:B------:R-:W-:Y:S01]  /*c100*/  FMUL.FTZ R5, R18, R2 ;  /* 0x0000000212057220 */ /* 0x000fe20000410000 */
[----:B------:R-:W-:Y:S01]  /*c110*/  HADD2.F32 R7, -RZ, R46.H1_H1 ;  /* 0x3000002eff077230 */ /* 0x000fe20000004100 */
[----:B------:R-:W-:Y:S01]  /*c120*/  FMUL.FTZ R4, R21, R0 ;  /* 0x0000000015047220 */ /* 0x000fe20000410000 */
[----:B------:R-:W-:Y:S01]  /*c130*/  HADD2.F32 R6, -RZ, R47.H1_H1 ;  /* 0x3000002fff067230 */ /* 0x000fe20000004100 */
[C---:B------:R-:W-:Y:S01]  /*c140*/  FMUL.FTZ R29, R9.reuse, R2 ;  /* 0x00000002091d7220 */ /* 0x040fe20000410000 */
[----:B------:R-:W-:Y:S01]  /*c150*/  HADD2.F32 R3, -RZ, R41.H1_H1 ;  /* 0x30000029ff037230 */ /* 0x000fe20000004100 */
[----:B------:R-:W-:Y:S01]  /*c160*/  FFMA.FTZ R32, R9, R7, R5 ;  /* 0x0000000709207223 */ /* 0x000fe20000010005 */
[----:B------:R-:W-:Y:S01]  /*c170*/  HADD2.F32 R5, -RZ, R48.H0_H0 ;  /* 0x20000030ff057230 */ /* 0x000fe20000004100 */
[----:B------:R-:W-:Y:S01]  /*c180*/  FFMA.FTZ R30, R8, R6, R4 ;  /* 0x00000006081e7223 */ /* 0x000fe20000010004 */
[----:B------:R-:W-:Y:S01]  /*c190*/  HADD2.F32 R2, -RZ, R42.H1_H1 ;  /* 0x3000002aff027230 */ /* 0x000fe20000004100 */
[----:B------:R-:W-:-:S02]  /*c1a0*/  FMUL.FTZ R4, R20, R3 ;  /* 0x0000000314047220 */ /* 0x000fc40000410000 */
[----:B------:R-:W-:Y:S01]  /*c1b0*/  FMUL.FTZ R26, R8, R0 ;  /* 0x00000000081a7220 */ /* 0x000fe20000410000 */
[----:B------:R-:W-:Y:S01]  /*c1c0*/  HADD2.F32 R0, -RZ, R42.H0_H0 ;  /* 0x2000002aff007230 */ /* 0x000fe20000004100 */
[C---:B------:R-:W-:Y:S01]  /*c1d0*/  FFMA.FTZ R27, R12.reuse, R5, R4 ;  /* 0x000000050c1b7223 */ /* 0x040fe20000010004 */
[----:B------:R-:W-:Y:S01]  /*c1e0*/  HADD2.F32 R4, -RZ, R50.H0_H0 ;  /* 0x20000032ff047230 */ /* 0x000fe20000004100 */
[----:B------:R-:W-:Y:S01]  /*c1f0*/  FMUL.FTZ R25, R12, R3 ;  /* 0x000000030c197220 */ /* 0x000fe20000410000 */
[----:B------:R-:W-:Y:S01]  /*c200*/  HADD2.F32 R3, -RZ, R45.H0_H0 ;  /* 0x2000002dff037230 */ /* 0x000fe20000004100 */
[----:B------:R-:W-:Y:S02]  /*c210*/  FMUL.FTZ R9, R23, R2 ;  /* 0x0000000217097220 */ /* 0x000fe40000410000 */
[----:B------:R-:W-:Y:S02]  /*c220*/  FMUL.FTZ R8, R22, R0 ;  /* 0x0000000016087220 */ /* 0x000fe40000410000 */
[----:B------:R-:W-:-:S02]  /*c230*/  FMUL.FTZ R24, R15, R2 ;  /* 0x000000020f187220 */ /* 0x000fc40000410000 */
[C---:B------:R-:W-:Y:S02]  /*c240*/  FMUL.FTZ R12, R14.reuse, R0 ;  /* 0x000000000e0c7220 */ /* 0x040fe40000410000 */
[----:B------:R-:W-:Y:S02]  /*c250*/  FFMA.FTZ R15, R15, R4, R9 ;  /* 0x000000040f0f7223 */ /* 0x000fe40000010009 */
[----:B------:R-:W-:Y:S02]  /*c260*/  FFMA.FTZ R14, R14, R3, R8 ;  /* 0x000000030e0e7223 */ /* 0x000fe40000010008 */
[----:B------:R-:W-:Y:S02]  /*c270*/  FFMA.FTZ R10, R19, R10, -R31 ;  /* 0x0000000a130a7223 */ /* 0x000fe4000001081f */
[----:B------:R-:W-:Y:S02]  /*c280*/  FFMA.FTZ R9, R18, R7, -R29 ;  /* 0x0000000712097223 */ /* 0x000fe4000001081d */
[----:B------:R-:W-:-:S02]  /*c290*/  FFMA.FTZ R8, R16, R11, -R33 ;  /* 0x0000000b10087223 */ /* 0x000fc40000010821 */
[----:B------:R-:W-:Y:S01]  /*c2a0*/  FFMA.FTZ R7, R21, R6, -R26 ;  /* 0x0000000615077223 */ /* 0x000fe2000001081a */
[----:B------:R-:W-:Y:S01]  /*c2b0*/  F2FP.PACK_AB R9, R9, R10 ;  /* 0x0000000a0909723e */ /* 0x000fe200000000ff */
[----:B------:R-:W-:Y:S01]  /*c2c0*/  FFMA.FTZ R2, R20, R5, -R25 ;  /* 0x0000000514027223 */ /* 0x000fe20000010819 */
[----:B------:R-:W-:Y:S01]  /*c2d0*/  F2FP.PACK_AB R8, R8, R13 ;  /* 0x0000000d0808723e */ /* 0x000fe200000000ff */
[----:B------:R-:W-:Y:S01]  /*c2e0*/  FFMA.FTZ R0, R23, R4, -R24 ;  /* 0x0000000417007223 */ /* 0x000fe20000010818 */
[----:B------:R-:W-:Y:S01]  /*c2f0*/  F2FP.PACK_AB R4, R36, R37 ;  /* 0x000000252404723e */ /* 0x000fe200000000ff */
[----:B------:R-:W-:Y:S01]  /*c300*/  FFMA.FTZ R3, R22, R3, -R12 ;  /* 0x0000000316037223 */ /* 0x000fe2000001080c */
[----:B------:R-:W-:Y:S02]  /*c310*/  F2FP.PACK_AB R10, R2, R7 ;  /* 0x00000007020a723e */ /* 0x000fe400000000ff */
[----:B------:R-:W-:Y:S02]  /*c320*/  F2FP.PACK_AB R5, R32, R35 ;  /* 0x000000232005723e */ /* 0x000fe400000000ff */
[----:B------:R-:W-:-:S02]  /*c330*/  F2FP.PACK_AB R11, R3, R0 ;  /* 0x00000000030b723e */ /* 0x000fc400000000ff */
[----:B------:R-:W-:Y:S02]  /*c340*/  F2FP.PACK_AB R6, R27, R30 ;  /* 0x0000001e1b06723e */ /* 0x000fe400000000ff */
[----:B------:R-:W-:Y:S01]  /*c350*/  F2FP.PACK_AB R7, R14, R15 ;  /* 0x0000000f0e07723e */ /* 0x000fe200000000ff */
[----:B------:R2:W-:Y:S04]  /*c360*/  STS.128 [R66], R8 ;  /* 0x0000000842007388 */ /* 0x0005e80000000c00 */
[----:B------:R2:W-:Y:S02]  /*c370*/  STS.128 [R28+0x6080], R4 ;  /* 0x006080041c007388 */ /* 0x0005e40000000c00 */
.L_x_253:
[----:B------:R-:W-:Y:S05]  /*c380*/  BSYNC B0 ;  /* 0x0000000000007941 */ /* 0x000fea0003800000 */
.L_x_252:
[----:B------:R-:W-:Y:S01]  /*c390*/  IADD3 R0, R100, 0x10, RZ ;  /* 0x0000001064007810 */ /* 0x000fe20007ffe0ff */
[----:B------:R-:W-:Y:S03]  /*c3a0*/  BSSY B0, `(.L_x_254) ;  /* 0x000005c000007945 */ /* 0x000fe60003800000 */
[----:B------:R-:W-:-:S13]  /*c3b0*/  ISETP.GE.AND P0, PT, R0, c[0x0][0x27c], PT ;  /* 0x00009f0000007a0c */ /* 0x000fda0003f06270 */
[----:B------:R-:W-:Y:S05]  /*c3c0*/  @P0 BRA `(.L_x_255) ;  /* 0x0000059000000947 */ /* 0x000fea0003800000 */
[----:B------:R-:W3:Y:S04]  /*c3d0*/  LDL R2, [R1+0x64] ;  /* 0x0000640001027983 */ /* 0x000ee80000100800 */
[----:B--2---:R-:W2:Y:S01]  /*c3e0*/  LDL R66, [R1+0x78] ;  /* 0x0000780001427983 */ /* 0x004ea20000100800 */
[----:B------:R-:W-:Y:S01]  /*c3f0*/  MOV R0, c[0x0][0x27c] ;  /* 0x00009f0000007a02 */ /* 0x000fe20000000f00 */
[----:B------:R-:W-:-:S03]  /*c400*/  HADD2.F32 R13, -RZ, R51.H0_H0 ;  /* 0x20000033ff0d7230 */ /* 0x000fc60000004100 */
[----:B---3--:R-:W-:-:S04]  /*c410*/  LEA.HI R0, R0, R2, RZ, 0x1d ;  /* 0x0000000200007211 */ /* 0x008fc800078fe8ff */
[----:B------:R-:W-:Y:S01]  /*c420*/  SHF.R.S32.HI R2, RZ, 0x1f, R0 ;  /* 0x0000001fff027819 */ /* 0x000fe20000011400 */
[----:B--2---:R-:W2:Y:S01]  /*c430*/  LDS.128 R4, [R66] ;  /* 0x0000000042047984 */ /* 0x004ea20000000c00 */
        /* <DEDUP_REMOVED lines=9> */
[----:B------:R-:W-:-:S04]  /*c4d0*/  HADD2.F32 R0, -RZ, R44.H0_H0 ;  /* 0x2000002cff007230 */ /* 0x000fc80000004100 */
[----:B------:R-:W3:Y:S01]  /*c4e0*/  LDS.128 R8, [R28+0x6080] ;  /* 0x006080001c087984 */ /* 0x000ee20000000c00 */
[--C-:B--2---:R-:W-:Y:S02]  /*c4f0*/  HADD2.F32 R17, -RZ, R4.reuse.H0_H0 ;  /* 0x20000004ff117230 */ /* 0x104fe40000004100 */
[----:B------:R-:W-:Y:S02]  /*c500*/  HADD2.F32 R16, -RZ, R4.H1_H1 ;  /* 0x30000004ff107230 */ /* 0x000fe40000004100 */
[--C-:B------:R-:W-:Y:S02]  /*c510*/  HADD2.F32 R23, -RZ, R7.reuse.H0_H0 ;  /* 0x20000007ff177230 */ /* 0x100fe40000004100 */
[----:B------:R-:W-:Y:S01]  /*c520*/  HADD2.F32 R22, -RZ, R7.H1_H1 ;  /* 0x30000007ff167230 */ /* 0x000fe20000004100 */
[----:B------:R-:W-:Y:S01]  /*c530*/  FMUL.FTZ R7, R17, R2 ;  /* 0x0000000211077220 */ /* 0x000fe20000410000 */
[--C-:B------:R-:W-:Y:S02]  /*c540*/  HADD2.F32 R19, -RZ, R5.reuse.H0_H0 ;  /* 0x20000005ff137230 */ /* 0x100fe40000004100 */
[----:B------:R-:W-:-:S02]  /*c550*/  HADD2.F32 R18, -RZ, R5.H1_H1 ;  /* 0x30000005ff127230 */ /* 0x000fc40000004100 */
[----:B------:R-:W-:Y:S02]  /*c560*/  HADD2.F32 R5, -RZ, R46.H0_H0 ;  /* 0x2000002eff057230 */ /* 0x000fe40000004100 */
[--C-:B------:R-:W-:Y:S02]  /*c570*/  HADD2.F32 R21, -RZ, R6.reuse.H0_H0 ;  /* 0x20000006ff157230 */ /* 0x100fe40000004100 */
[----:B------:R-:W-:Y:S02]  /*c580*/  HADD2.F32 R20, -RZ, R6.H1_H1 ;  /* 0x30000006ff147230 */ /* 0x000fe40000004100 */
[--C-:B---3--:R-:W-:Y:S02]  /*c590*/  HADD2.F32 R4, -RZ, R8.reuse.H0_H0 ;  /* 0x20000008ff047230 */ /* 0x108fe40000004100 */
[--C-:B------:R-:W-:Y:S02]  /*c5a0*/  HADD2.F32 R15, -RZ, R11.reuse.H0_H0 ;  /* 0x2000000bff0f7230 */ /* 0x100fe40000004100 */
[----:B------:R-:W-:Y:S01]  /*c5b0*/  HADD2.F32 R14, -RZ, R11.H1_H1 ;  /* 0x3000000bff0e7230 */ /* 0x000fe20000004100 */
[----:B------:R-:W-:Y:S01]  /*c5c0*/  FMUL.FTZ R34, R4, R2 ;  /* 0x0000000204227220 */ /* 0x000fe20000410000 */
[----:B------:R-:W-:Y:S01]  /*c5d0*/  HADD2.F32 R3, -RZ, R8.H1_H1 ;  /* 0x30000008ff037230 */ /* 0x000fe20000004100 */
[-C--:B------:R-:W-:Y:S01]  /*c5e0*/  FMUL.FTZ R2, R16, R0.reuse ;  /* 0x0000000010027220 */ /* 0x080fe20000410000 */
[----:B------:R-:W-:Y:S01]  /*c5f0*/  HADD2.F32 R11, -RZ, R51.H1_H1 ;  /* 0x30000033ff0b7230 */ /* 0x000fe20000004100 */
[----:B------:R-:W-:Y:S01]  /*c600*/  FFMA.FTZ R37, R4, R13, R7 ;  /* 0x0000000d04257223 */ /* 0x000fe20000010007 */
[--C-:B------:R-:W-:Y:S01]  /*c610*/  HADD2.F32 R8, -RZ, R10.reuse.H0_H0 ;  /* 0x2000000aff087230 */ /* 0x100fe20000004100 */
[----:B------:R-:W-:Y:S01]  /*c620*/  FMUL.FTZ R4, R19, R5 ;  /* 0x0000000513047220 */ /* 0x000fe20000410000 */
[----:B------:R-:W-:Y:S01]  /*c630*/  HADD2.F32 R12, -RZ, R10.H1_H1 ;  /* 0x3000000aff0c7230 */ /* 0x000fe20000004100 */
[C---:B------:R-:W-:Y:S01]  /*c640*/  FFMA.FTZ R36, R3.reuse, R11, R2 ;  /* 0x0000000b03247223 */ /* 0x040fe20000010002 */
[----:B------:R-:W-:Y:S01]  /*c650*/  HADD2.F32 R6, -RZ, R9.H0_H0 ;  /* 0x20000009ff067230 */ /* 0x000fe20000004100 */
[----:B------:R-:W-:Y:S01]  /*c660*/  FMUL.FTZ R33, R3, R0 ;  /* 0x0000000003217220 */ /* 0x000fe20000410000 */
[----:B------:R-:W-:Y:S01]  /*c670*/  HADD2.F32 R10, -RZ, R52.H0_H0 ;  /* 0x20000034ff0a7230 */ /* 0x000fe20000004100 */
[----:B------:R-:W-:Y:S01]  /*c680*/  FFMA.FTZ R13, R17, R13, -R34 ;  /* 0x0000000d110d7223 */ /* 0x000fe20000010822 */
[----:B------:R-:W-:Y:S01]  /*c690*/  HADD2.F32 R2, -RZ, R47.H0_H0 ;  /* 0x2000002fff027230 */ /* 0x000fe20000004100 */
[C---:B------:R-:W-:Y:S01]  /*c6a0*/  FMUL.FTZ R31, R6.reuse, R5 ;  /* 0x00000005061f7220 */ /* 0x040fe20000410000 */
[----:B------:R-:W-:Y:S01]  /*c6b0*/  HADD2.F32 R0, -RZ, R48.H1_H1 ;  /* 0x30000030ff007230 */ /* 0x000fe20000004100 */
[----:B------:R-:W-:Y:S01]  /*c6c0*/  FFMA.FTZ R35, R6, R10, R4 ;  /* 0x0000000a06237223 */ /* 0x000fe20000010004 */
[----:B------:R-:W-:Y:S01]  /*c6d0*/  HADD2.F32 R9, -RZ, R9.H1_H1 ;  /* 0x30000009ff097230 */ /* 0x000fe20000004100 */
[----:B------:R-:W-:Y:S01]  /*c6e0*/  FMUL.FTZ R5, R18, R2 ;  /* 0x0000000212057220 */ /* 0x000fe20000410000 */
[----:B------:R-:W-:Y:S01]  /*c6f0*/  HADD2.F32 R7, -RZ, R52.H1_H1 ;  /* 0x30000034ff077230 */ /* 0x000fe20000004100 */
[----:B------:R-:W-:Y:S01]  /*c700*/  FMUL.FTZ R4, R21, R0 ;  /* 0x0000000015047220 */ /* 0x000fe20000410000 */
[----:B------:R-:W-:Y:S01]  /*c710*/  HADD2.F32 R6, -RZ, R53.H0_H0 ;  /* 0x20000035ff067230 */ /* 0x000fe20000004100 */
[C---:B------:R-:W-:Y:S01]  /*c720*/  FMUL.FTZ R29, R9.reuse, R2 ;  /* 0x00000002091d7220 */ /* 0x040fe20000410000 */
[----:B------:R-:W-:Y:S01]  /*c730*/  HADD2.F32 R3, -RZ, R49.H0_H0 ;  /* 0x20000031ff037230 */ /* 0x000fe20000004100 */
[----:B------:R-:W-:Y:S01]  /*c740*/  FFMA.FTZ R32, R9, R7, R5 ;  /* 0x0000000709207223 */ /* 0x000fe20000010005 */
[----:B------:R-:W-:Y:S01]  /*c750*/  HADD2.F32 R5, -RZ, R53.H1_H1 ;  /* 0x30000035ff057230 */ /* 0x000fe20000004100 */
[----:B------:R-:W-:Y:S01]  /*c760*/  FFMA.FTZ R30, R8, R6, R4 ;  /* 0x00000006081e7223 */ /* 0x000fe20000010004 */
[----:B------:R-:W-:Y:S01]  /*c770*/  HADD2.F32 R2, -RZ, R50.H1_H1 ;  /* 0x30000032ff027230 */ /* 0x000fe20000004100 */
[----:B------:R-:W-:-:S02]  /*c780*/  FMUL.FTZ R4, R20, R3 ;  /* 0x0000000314047220 */ /* 0x000fc40000410000 */
[----:B------:R-:W-:Y:S01]  /*c790*/  FMUL.FTZ R26, R8, R0 ;  /* 0x00000000081a7220 */ /* 0x000fe20000410000 */
[----:B------:R-:W-:Y:S01]  /*c7a0*/  HADD2.F32 R0, -RZ, R49.H1_H1 ;  /* 0x30000031ff007230 */ /* 0x000fe20000004100 */
[C---:B------:R-:W-:Y:S01]  /*c7b0*/  FFMA.FTZ R27, R12.reuse, R5, R4 ;  /* 0x000000050c1b7223 */ /* 0x040fe20000010004 */
[--C-:B------:R-:W-:Y:S01]  /*c7c0*/  HADD2.F32 R4, -RZ, R54.reuse.H1_H1 ;  /* 0x30000036ff047230 */ /* 0x100fe20000004100 */
        /* <DEDUP_REMOVED lines=25> */
.L_x_255:
[----:B------:R-:W-:Y:S05]  /*c960*/  BSYNC B0 ;  /* 0x0000000000007941 */ /* 0x000fea0003800000 */
.L_x_254:
[----:B------:R-:W-:-:S04]  /*c970*/  IADD3 R0, R100, 0x20, RZ ;  /* 0x0000002064007810 */ /* 0x000fc80007ffe0ff */
        /* <DEDUP_REMOVED lines=54> */
[----:B------:R-:W-:Y:S01]  /*cce0*/  HADD2.F32 R6, -RZ, R61.H0_H0 ;  /* 0x2000003dff067230 */ /* 0x000fe20000004100 */
[C---:B------:R-:W-:Y:S01]  /*ccf0*/  FMUL.FTZ R29, R9.reuse, R2 ;  /* 0x00000002091d7220 */ /* 0x040fe20000410000 */
[----:B------:R-:W-:Y:S01]  /*cd00*/  HADD2.F32 R3, -RZ, R57.H1_H1 ;  /* 0x30000039ff037230 */ /* 0x000fe20000004100 */
[----:B------:R-:W-:Y:S01]  /*cd10*/  FFMA.FTZ R32, R9, R7, R5 ;  /* 0x0000000709207223 */ /* 0x000fe20000010005 */
[----:B------:R-:W-:Y:S01]  /*cd20*/  HADD2.F32 R5, -RZ, R61.H1_H1 ;  /* 0x3000003dff057230 */ /* 0x000fe20000004100 */
[----:B------:R-:W-:Y:S01]  /*cd30*/  FFMA.FTZ R30, R8, R6, R4 ;  /* 0x00000006081e7223 */ /* 0x000fe20000010004 */
[----:B------:R-:W-:Y:S01]  /*cd40*/  HADD2.F32 R2, -RZ, R58.H1_H1 ;  /* 0x3000003aff027230 */ /* 0x000fe20000004100 */
[----:B------:R-:W-:-:S02]  /*cd50*/  FMUL.FTZ R4, R20, R3 ;  /* 0x0000000314047220 */ /* 0x000fc40000410000 */
[----:B------:R-:W-:Y:S01]  /*cd60*/  FMUL.FTZ R26, R8, R0 ;  /* 0x00000000081a7220 */ /* 0x000fe20000410000 */
[----:B------:R-:W-:Y:S01]  /*cd70*/  HADD2.F32 R0, -RZ, R58.H0_H0 ;  /* 0x2000003aff007230 */ /* 0x000fe20000004100 */
        /* <DEDUP_REMOVED lines=27> */
.L_x_251:
[----:B------:R-:W-:Y:S05]  /*cf30*/  BSYNC B1 ;  /* 0x0000000000017941 */ /* 0x000fea0003800000 */
.L_x_250:
[----:B------:R-:W-:-:S04]  /*cf40*/  IADD3 R0, R242, 0x40, RZ ;  /* 0x00000040f2007810 */ /* 0x000fc80007ffe0ff */
[----:B------:R-:W-:-:S13]  /*cf50*/  ISETP.GE.AND P0, PT, R0, R38, PT ;  /* 0x000000260000720c */ /* 0x000fda0003f06270 */
[----:B------:R-:W-:Y:S05]  /*cf60*/  @P0 BRA `(.L_x_237) ;  /* 0x000011d000000947 */ /* 0x000fea0003800000 */
[----:B-----5:R3:W5:Y:S04]  /*cf70*/  LDL R68, [R1+0x54] ;  /* 0x0000540001447983 */ /* 0x0207680000100800 */
[----:B------:R3:W5:Y:S04]  /*cf80*/  LDL R67, [R1+0x58] ;  /* 0x0000580001437983 */ /* 0x0007680000100800 */
[----:B--2---:R3:W5:Y:S01]  /*cf90*/  LDL R66, [R1+0x5c] ;  /* 0x00005c0001427983 */ /* 0x0047620000100800 */
[----:B------:R-:W-:Y:S01]  /*cfa0*/  ISETP.GE.AND P0, PT, R100, c[0x0][0x27c], PT ;  /* 0x00009f0064007a0c */ /* 0x000fe20003f06270 */
[----:B------:R-:W-:-:S12]  /*cfb0*/  BSSY B0, `(.L_x_256) ;  /* 0x000005e000007945 */ /* 0x000fd80003800000 */
[----:B------:R-:W-:Y:S05]  /*cfc0*/  @P0 BRA `(.L_x_257) ;  /* 0x000005c000000947 */ /* 0x000fea0003800000 */
[----:B------:R-:W2:Y:S04]  /*cfd0*/  LDL R69, [R1+0x7c] ;  /* 0x00007c0001457983 */ /* 0x000ea80000100800 */
[----:B------:R-:W4:Y:S02]  /*cfe0*/  S2R R0, SR_TID.X ;  /* 0x0000000000007919 */ /* 0x000f240000002100 */
[----:B----4-:R-:W-:-:S04]  /*cff0*/  LEA.HI R2, R0, R0, RZ, 0x1 ;  /* 0x0000000000027211 */ /* 0x010fc800078f08ff */
[----:B------:R-:W-:-:S04]  /*d000*/  LOP3.LUT R2, R2, 0xfffffffe, RZ, 0xc0, !PT ;  /* 0xfffffffe02027812 */ /* 0x000fc800078ec0ff */
[----:B------:R-:W-:Y:S02]  /*d010*/  IADD3 R2, -R2, R0, RZ ;  /* 0x0000000002027210 */ /* 0x000fe40007ffe1ff */
[----:B------:R-:W-:-:S04]  /*d020*/  MOV R0, c[0x0][0x27c] ;  /* 0x00009f0000007a02 */ /* 0x000fc80000000f00 */
        /* <DEDUP_REMOVED lines=8> */
[----:B------:R-:W-:-:S04]  /*d0b0*/  IADD3 R0, R2, R0, R66 ;  /* 0x0000000002007210 */ /* 0x000fc80007ffe042 */
[----:B------:R-:W-:-:S05]  /*d0c0*/  SHF.L.U32 R28, R0, 0x1, RZ ;  /* 0x00000001001c7819 */ /* 0x000fca00000006ff */
[----:B------:R-:W4:Y:S01]  /*d0d0*/  LDS.128 R8, [R28+0x6080] ;  /* 0x006080001c087984 */ /* 0x000f220000000c00 */
[--C-:B------:R-:W-:Y:S02]  /*d0e0*/  HADD2.F32 R2, -RZ, R39.reuse.H0_H0 ;  /* 0x20000027ff027230 */ /* 0x100fe40000004100 */
[----:B------:R-:W-:Y:S02]  /*d0f0*/  HADD2.F32 R0, -RZ, R39.H1_H1 ;  /* 0x30000027ff007230 */ /* 0x000fe40000004100 */
[----:B------:R-:W-:Y:S02]  /*d100*/  HADD2.F32 R13, -RZ, R43.H1_H1 ;  /* 0x3000002bff0d7230 */ /* 0x000fe40000004100 */
[--C-:B----4-:R-:W-:Y:S02]  /*d110*/  HADD2.F32 R15, -RZ, R11.reuse.H0_H0 ;  /* 0x2000000bff0f7230 */ /* 0x110fe40000004100 */
[----:B------:R-:W-:Y:S02]  /*d120*/  HADD2.F32 R14, -RZ, R11.H1_H1 ;  /* 0x3000000bff0e7230 */ /* 0x000fe40000004100 */
[----:B------:R-:W-:-:S02]  /*d130*/  HADD2.F32 R3, -RZ, R8.H1_H1 ;  /* 0x30000008ff037230 */ /* 0x000fc40000004100 */
[----:B------:R-:W-:Y:S02]  /*d140*/  HADD2.F32 R11, -RZ, R44.H1_H1 ;  /* 0x3000002cff0b7230 */ /* 0x000fe40000004100 */
[----:B------:R-:W-:Y:S01]  /*d150*/  HADD2.F32 R12, -RZ, R10.H1_H1 ;  /* 0x3000000aff0c7230 */ /* 0x000fe20000004100 */
[----:B------:R-:W-:Y:S01]  /*d160*/  FMUL.FTZ R33, R0, R3 ;  /* 0x0000000300217220 */ /* 0x000fe20000410000 */
[----:B--2---:R-:W2:Y:S02]  /*d170*/  LDS.128 R4, [R69] ;  /* 0x0000000045047984 */ /* 0x004ea40000000c00 */
[--C-:B--2---:R-:W-:Y:S02]  /*d180*/  HADD2.F32 R17, -RZ, R4.reuse.H0_H0 ;  /* 0x20000004ff117230 */ /* 0x104fe40000004100 */
[----:B------:R-:W-:Y:S02]  /*d190*/  HADD2.F32 R16, -RZ, R4.H1_H1 ;  /* 0x30000004ff107230 */ /* 0x000fe40000004100 */
[----:B------:R-:W-:-:S02]  /*d1a0*/  HADD2.F32 R4, -RZ, R8.H0_H0 ;  /* 0x20000008ff047230 */ /* 0x000fc40000004100 */
[--C-:B------:R-:W-:Y:S02]  /*d1b0*/  HADD2.F32 R23, -RZ, R7.reuse.H0_H0 ;  /* 0x20000007ff177230 */ /* 0x100fe40000004100 */
[----:B------:R-:W-:Y:S01]  /*d1c0*/  HADD2.F32 R22, -RZ, R7.H1_H1 ;  /* 0x30000007ff167230 */ /* 0x000fe20000004100 */
[C---:B------:R-:W-:Y:S01]  /*d1d0*/  FMUL.FTZ R7, R2.reuse, R17 ;  /* 0x0000001102077220 */ /* 0x040fe20000410000 */
        /* <DEDUP_REMOVED lines=8> */
[----:B------:R-:W-:-:S02]  /*d260*/  HADD2.F32 R20, -RZ, R6.H1_H1 ;  /* 0x30000006ff147230 */ /* 0x000fc40000004100 */
[----:B------:R-:W-:Y:S01]  /*d270*/  HADD2.F32 R8, -RZ, R10.H0_H0 ;  /* 0x2000000aff087230 */ /* 0x000fe20000004100 */
[C---:B------:R-:W-:Y:S01]  /*d280*/  FMUL.FTZ R4, R5.reuse, R19 ;  /* 0x0000001305047220 */ /* 0x040fe20000410000 */
[----:B------:R-:W-:Y:S02]  /*d290*/  HADD2.F32 R6, -RZ, R9.H0_H0 ;  /* 0x20000009ff067230 */ /* 0x000fe40000004100 */
[----:B------:R-:W-:Y:S02]  /*d2a0*/  HADD2.F32 R10, -RZ, R45.H1_H1 ;  /* 0x3000002dff0a7230 */ /* 0x000fe40000004100 */
[----:B------:R-:W-:Y:S02]  /*d2b0*/  HADD2.F32 R2, -RZ, R40.H1_H1 ;  /* 0x30000028ff027230 */ /* 0x000fe40000004100 */
[----:B------:R-:W-:Y:S01]  /*d2c0*/  HADD2.F32 R0, -RZ, R41.H0_H0 ;  /* 0x20000029ff007230 */ /* 0x000fe20000004100 */
[-C--:B------:R-:W-:Y:S01]  /*d2d0*/  FMUL.FTZ R31, R5, R6.reuse ;  /* 0x00000006051f7220 */ /* 0x080fe20000410000 */
[----:B------:R-:W-:Y:S01]  /*d2e0*/  HADD2.F32 R9, -RZ, R9.H1_H1 ;  /* 0x30000009ff097230 */ /* 0x000fe20000004100 */
[----:B------:R-:W-:Y:S01]  /*d2f0*/  FFMA.FTZ R35, R10, R6, R4 ;  /* 0x000000060a237223 */ /* 0x000fe20000010004 */
[----:B------:R-:W-:Y:S01]  /*d300*/  HADD2.F32 R7, -RZ, R46.H1_H1 ;  /* 0x3000002eff077230 */ /* 0x000fe20000004100 */
[----:B------:R-:W-:Y:S01]  /*d310*/  FMUL.FTZ R5, R2, R18 ;  /* 0x0000001202057220 */ /* 0x000fe20000410000 */
[----:B------:R-:W-:Y:S01]  /*d320*/  HADD2.F32 R6, -RZ, R47.H1_H1 ;  /* 0x3000002fff067230 */ /* 0x000fe20000004100 */
[----:B------:R-:W-:Y:S01]  /*d330*/  FMUL.FTZ R4, R0, R21 ;  /* 0x0000001500047220 */ /* 0x000fe20000410000 */
[----:B------:R-:W-:Y:S01]  /*d340*/  HADD2.F32 R3, -RZ, R41.H1_H1 ;  /* 0x30000029ff037230 */ /* 0x000fe20000004100 */
[----:B------:R-:W-:Y:S01]  /*d350*/  FFMA.FTZ R32, R7, R9, R5 ;  /* 0x0000000907207223 */ /* 0x000fe20000010005 */
[----:B------:R-:W-:Y:S01]  /*d360*/  HADD2.F32 R5, -RZ, R48.H0_H0 ;  /* 0x20000030ff057230 */ /* 0x000fe20000004100 */
[----:B------:R-:W-:-:S02]  /*d370*/  FFMA.FTZ R30, R6, R8, R4 ;  /* 0x00000008061e7223 */ /* 0x000fc40000010004 */
[----:B------:R-:W-:Y:S01]  /*d380*/  FMUL.FTZ R29, R2, R9 ;  /* 0x00000009021d7220 */ /* 0x000fe20000410000 */
[--C-:B------:R-:W-:Y:S01]  /*d390*/  HADD2.F32 R2, -RZ, R42.reuse.H1_H1 ;  /* 0x3000002aff027230 */ /* 0x100fe20000004100 */
[----:B------:R-:W-:Y:S02]  /*d3a0*/  FMUL.FTZ R4, R3, R20 ;  /* 0x0000001403047220 */ /* 0x000fe40000410000 */
[----:B------:R-:W-:Y:S01]  /*d3b0*/  FMUL.FTZ R26, R0, R8 ;  /* 0x00000008001a7220 */ /* 0x000fe20000410000 */
[----:B------:R-:W-:Y:S01]  /*d3c0*/  HADD2.F32 R0, -RZ, R42.H0_H0 ;  /* 0x2000002aff007230 */ /* 0x000fe20000004100 */
[-C--:B------:R-:W-:Y:S01]  /*d3d0*/  FFMA.FTZ R27, R5, R12.reuse, R4 ;  /* 0x0000000c051b7223 */ /* 0x080fe20000010004 */
[----:B------:R-:W-:Y:S01]  /*d3e0*/  HADD2.F32 R4, -RZ, R50.H0_H0 ;  /* 0x20000032ff047230 */ /* 0x000fe20000004100 */
[----:B------:R-:W-:Y:S01]  /*d3f0*/  FMUL.FTZ R25, R3, R12 ;  /* 0x0000000c03197220 */ /* 0x000fe20000410000 */
[----:B------:R-:W-:Y:S01]  /*d400*/  HADD2.F32 R3, -RZ, R45.H0_H0 ;  /* 0x2000002dff037230 */ /* 0x000fe20000004100 */
[----:B------:R-:W-:-:S02]  /*d410*/  FMUL.FTZ R9, R2, R23 ;  /* 0x0000001702097220 */ /* 0x000fc40000410000 */
[----:B------:R-:W-:Y:S02]  /*d420*/  FMUL.FTZ R8, R0, R22 ;  /* 0x0000001600087220 */ /* 0x000fe40000410000 */
[-C--:B------:R-:W-:Y:S02]  /*d430*/  FMUL.FTZ R24, R2, R15.reuse ;  /* 0x0000000f02187220 */ /* 0x080fe40000410000 */
[-C--:B------:R-:W-:Y:S02]  /*d440*/  FMUL.FTZ R12, R0, R14.reuse ;  /* 0x0000000e000c7220 */ /* 0x080fe40000410000 */
[----:B------:R-:W-:Y:S02]  /*d450*/  FFMA.FTZ R15, R4, R15, R9 ;  /* 0x0000000f040f7223 */ /* 0x000fe40000010009 */
[----:B------:R-:W-:Y:S02]  /*d460*/  FFMA.FTZ R14, R3, R14, R8 ;  /* 0x0000000e030e7223 */ /* 0x000fe40000010008 */
[----:B------:R-:W-:-:S02]  /*d470*/  FFMA.FTZ R10, R10, R19, -R31 ;  /* 0x000000130a0a7223 */ /* 0x000fc4000001081f */
[----:B------:R-:W-:Y:S02]  /*d480*/  FFMA.FTZ R9, R7, R18, -R29 ;  /* 0x0000001207097223 */ /* 0x000fe4000001081d */
[----:B------:R-:W-:Y:S02]  /*d490*/  FFMA.FTZ R13, R13, R17, -R34 ;  /* 0x000000110d0d7223 */ /* 0x000fe40000010822 */
[----:B------:R-:W-:Y:S02]  /*d4a0*/  FFMA.FTZ R8, R11, R16, -R33 ;  /* 0x000000100b087223 */ /* 0x000fe40000010821 */
[----:B------:R-:W-:Y:S02]  /*d4b0*/  FFMA.FTZ R7, R6, R21, -R26 ;  /* 0x0000001506077223 */ /* 0x000fe4000001081a */
[----:B------:R-:W-:Y:S02]  /*d4c0*/  FFMA.FTZ R2, R5, R20, -R25 ;  /* 0x0000001405027223 */ /* 0x000fe40000010819 */
[----:B------:R-:W-:-:S02]  /*d4d0*/  FFMA.FTZ R0, R4, R23, -R24 ;  /* 0x0000001704007223 */ /* 0x000fc40000010818 */
[----:B------:R-:W-:Y:S01]  /*d4e0*/  FFMA.FTZ R3, R3, R22, -R12 ;  /* 0x0000001603037223 */ /* 0x000fe2000001080c */
[----:B------:R-:W-:Y:S02]  /*d4f0*/  F2FP.PACK_AB R9, R9, R10 ;  /* 0x0000000a0909723e */ /* 0x000fe400000000ff */
[----:B------:R-:W-:Y:S02]  /*d500*/  F2FP.PACK_AB R8, R8, R13 ;  /* 0x0000000d0808723e */ /* 0x000fe400000000ff */
[----:B------:R-:W-:Y:S02]  /*d510*/  F2FP.PACK_AB R10, R2, R7 ;  /* 0x00000007020a723e */ /* 0x000fe400000000ff */
[----:B------:R-:W-:Y:S02]  /*d520*/  F2FP.PACK_AB R11, R3, R0 ;  /* 0x00000000030b723e */ /* 0x000fe400000000ff */
[----:B------:R-:W-:Y:S02]  /*d530*/  F2FP.PACK_AB R4, R36, R37 ;  /* 0x000000252404723e */ /* 0x000fe400000000ff */
[----:B------:R-:W-:-:S02]  /*d540*/  F2FP.PACK_AB R5, R32, R35 ;  /* 0x000000232005723e */ /* 0x000fc400000000ff */
[----:B------:R-:W-:Y:S02]  /*d550*/  F2FP.PACK_AB R6, R27, R30 ;  /* 0x0000001e1b06723e */ /* 0x000fe400000000ff */
[----:B------:R-:W-:Y:S01]  /*d560*/  F2FP.PACK_AB R7, R14, R15 ;  /* 0x0000000f0e07723e */ /* 0x000fe200000000ff */
[----:B------:R2:W-:Y:S04]  /*d570*/  STS.128 [R69], R8 ;  /* 0x0000000845007388 */ /* 0x0005e80000000c00 */
[----:B------:R2:W-:Y:S02]  /*d580*/  STS.128 [R28+0x6080], R4 ;  /* 0x006080041c007388 */ /* 0x0005e40000000c00 */
.L_x_257:
[----:B------:R-:W-:Y:S05]  /*d590*/  BSYNC B0 ;  /* 0x0000000000007941 */ /* 0x000fea0003800000 */
.L_x_256:
[----:B------:R-:W-:Y:S01]  /*d5a0*/  IADD3 R0, R100, 0x10, RZ ;  /* 0x0000001064007810 */ /* 0x000fe20007ffe0ff */
[----:B------:R-:W-:Y:S03]  /*d5b0*/  BSSY B0, `(.L_x_258) ;  /* 0x000005c000007945 */ /* 0x000fe60003800000 */
[----:B------:R-:W-:-:S13]  /*d5c0*/  ISETP.GE.AND P0, PT, R0, c[0x0][0x27c], PT ;  /* 0x00009f0000007a0c */ /* 0x000fda0003f06270 */
[----:B------:R-:W-:Y:S05]  /*d5d0*/  @P0 BRA `(.L_x_259) ;  /* 0x0000059000000947 */ /* 0x000fea0003800000 */
[----:B------:R-:W4:Y:S04]  /*d5e0*/  LDL R2, [R1+0x64] ;  /* 0x0000640001027983 */ /* 0x000f280000100800 */
[----:B--2---:R-:W2:Y:S01]  /*d5f0*/  LDL R38, [R1+0x74] ;  /* 0x0000740001267983 */ /* 0x004ea20000100800 */
[----:B------:R-:W-:Y:S01]  /*d600*/  MOV R0, c[0x0][0x27c] ;  /* 0x00009f0000007a02 */ /* 0x000fe20000000f00 */
[----:B------:R-:W-:-:S03]  /*d610*/  HADD2.F32 R13, -RZ, R51.H0_H0 ;  /* 0x20000033ff0d7230 */ /* 0x000fc60000004100 */
[----:B----4-:R-:W-:-:S04]  /*d620*/  LEA.HI R0, R0, R2, RZ, 0x1d ;  /* 0x0000000200007211 */ /* 0x010fc800078fe8ff */
        /* <DEDUP_REMOVED lines=12> */
[----:B------:R-:W4:Y:S01]  /*d6f0*/  LDS.128 R8, [R28+0x6080] ;  /* 0x006080001c087984 */ /* 0x000f220000000c00 */
        /* <DEDUP_REMOVED lines=10> */
[--C-:B----4-:R-:W-:Y:S02]  /*d7a0*/  HADD2.F32 R4, -RZ, R8.reuse.H0_H0 ;  /* 0x20000008ff047230 */ /* 0x110fe40000004100 */
[--C-:B------:R-:W-:Y:S02]  /*d7b0*/  HADD2.F32 R15, -RZ, R11.reuse.H0_H0 ;  /* 0x2000000bff0f7230 */ /* 0x100fe40000004100 */
[----:B------:R-:W-:Y:S01]  /*d7c0*/  HADD2.F32 R14, -RZ, R11.H1_H1 ;  /* 0x3000000bff0e7230 */ /* 0x000fe20000004100 */
[----:B------:R-:W-:Y:S01]  /*d7d0*/  FMUL.FTZ R34, R2, R4 ;  /* 0x0000000402227220 */ /* 0x000fe20000410000 */
[----:B------:R-:W-:Y:S01]  /*d7e0*/  HADD2.F32 R3, -RZ, R8.H1_H1 ;  /* 0x30000008ff037230 */ /* 0x000fe20000004100 */
[C---:B------:R-:W-:Y:S01]  /*d7f0*/  FMUL.FTZ R2, R0.reuse, R16 ;  /* 0x0000001000027220 */ /* 0x040fe20000410000 */
[----:B------:R-:W-:Y:S01]  /*d800*/  HADD2.F32 R11, -RZ, R51.H1_H1 ;  /* 0x30000033ff0b7230 */ /* 0x000fe20000004100 */
[----:B------:R-:W-:Y:S01]  /*d810*/  FFMA.FTZ R37, R13, R4, R7 ;  /* 0x000000040d257223 */ /* 0x000fe20000010007 */
[--C-:B------:R-:W-:Y:S01]  /*d820*/  HADD2.F32 R8, -RZ, R10.reuse.H0_H0 ;  /* 0x2000000aff087230 */ /* 0x100fe20000004100 */
[----:B------:R-:W-:Y:S01]  /*d830*/  FMUL.FTZ R4, R5, R19 ;  /* 0x0000001305047220 */ /* 0x000fe20000410000 */
[----:B------:R-:W-:Y:S01]  /*d840*/  HADD2.F32 R12, -RZ, R10.H1_H1 ;  /* 0x3000000aff0c7230 */ /* 0x000fe20000004100 */
[-C--:B------:R-:W-:Y:S01]  /*d850*/  FFMA.FTZ R36, R11, R3.reuse, R2 ;  /* 0x000000030b247223 */ /* 0x080fe20000010002 */
[----:B------:R-:W-:Y:S01]  /*d860*/  HADD2.F32 R6, -RZ, R9.H0_H0 ;  /* 0x20000009ff067230 */ /* 0x000fe20000004100 */
[----:B------:R-:W-:Y:S01]  /*d870*/  FMUL.FTZ R33, R0, R3 ;  /* 0x0000000300217220 */ /* 0x000fe20000410000 */
[----:B------:R-:W-:Y:S01]  /*d880*/  HADD2.F32 R10, -RZ, R52.H0_H0 ;  /* 0x20000034ff0a7230 */ /* 0x000fe20000004100 */
[----:B------:R-:W-:Y:S01]  /*d890*/  FFMA.FTZ R13, R13, R17, -R34 ;  /* 0x000000110d0d7223 */ /* 0x000fe20000010822 */
        /* <DEDUP_REMOVED lines=8> */
[----:B------:R-:W-:Y:S01]  /*d920*/  HADD2.F32 R6, -RZ, R53.H0_H0 ;  /* 0x20000035ff067230 */ /* 0x000fe20000004100 */
[-C--:B------:R-:W-:Y:S01]  /*d930*/  FMUL.FTZ R29, R2, R9.reuse ;  /* 0x00000009021d7220 */ /* 0x080fe20000410000 */
        /* <DEDUP_REMOVED lines=8> */
[-C--:B------:R-:W-:Y:S01]  /*d9c0*/  FFMA.FTZ R27, R5, R12.reuse, R4 ;  /* 0x0000000c051b7223 */ /* 0x080fe20000010004 */
[--C-:B------:R-:W-:Y:S01]  /*d9d0*/  HADD2.F32 R4, -RZ, R54.reuse.H1_H1 ;  /* 0x30000036ff047230 */ /* 0x100fe20000004100 */
[----:B------:R-:W-:Y:S01]  /*d9e0*/  FMUL.FTZ R25, R3, R12 ;  /* 0x0000000c03197220 */ /* 0x000fe20000410000 */
[----:B------:R-:W-:Y:S01]  /*d9f0*/  HADD2.F32 R3, -RZ, R54.H0_H0 ;  /* 0x20000036ff037230 */ /* 0x000fe20000004100 */
[----:B------:R-:W-:Y:S02]  /*da00*/  FMUL.FTZ R9, R2, R23 ;  /* 0x0000001702097220 */ /* 0x000fe40000410000 */
[----:B------:R-:W-:Y:S02]  /*da10*/  FMUL.FTZ R8, R0, R22 ;  /* 0x0000001600087220 */ /* 0x000fe40000410000 */
[----:B------:R-:W-:-:S02]  /*da20*/  FMUL.FTZ R24, R2, R15 ;  /* 0x0000000f02187220 */ /* 0x000fc40000410000 */
[-C--:B------:R-:W-:Y:S02]  /*da30*/  FMUL.FTZ R12, R0, R14.reuse ;  /* 0x0000000e000c7220 */ /* 0x080fe40000410000 */
        /* <DEDUP_REMOVED lines=19> */
.L_x_259:
[----:B------:R-:W-:Y:S05]  /*db70*/  BSYNC B0 ;  /* 0x0000000000007941 */ /* 0x000fea0003800000 */
.L_x_258:
[----:B------:R-:W-:-:S04]  /*db80*/  IADD3 R0, R100, 0x20, RZ ;  /* 0x0000002064007810 */ /* 0x000fc80007ffe0ff */
        /* <DEDUP_REMOVED lines=46> */
[----:B------:R-:W-:Y:S01]  /*de70*/  HADD2.F32 R2, -RZ, R56.H1_H1 ;  /* 0x30000038ff027230 */ /* 0x000fe20000004100 */
[-C--:B------:R-:W-:Y:S01]  /*de80*/  FMUL.FTZ R31, R5, R6.reuse ;  /* 0x00000006051f7220 */ /* 0x080fe20000410000 */
[----:B------:R-:W-:Y:S01]  /*de90*/  HADD2.F32 R0, -RZ, R57.H0_H0 ;  /* 0x20000039ff007230 */ /* 0x000fe20000004100 */
[----:B------:R-:W-:Y:S01]  /*dea0*/  FFMA.FTZ R35, R10, R6, R4 ;  /* 0x000000060a237223 */ /* 0x000fe20000010004 */
[----:B------:R-:W-:Y:S01]  /*deb0*/  HADD2.F32 R9, -RZ, R9.H1_H1 ;  /* 0x30000009ff097230 */ /* 0x000fe20000004100 */
[----:B------:R-:W-:Y:S01]  /*dec0*/  FMUL.FTZ R5, R2, R18 ;  /* 0x0000001202057220 */ /* 0x000fe20000410000 */
[----:B------:R-:W-:Y:S01]  /*ded0*/  HADD2.F32 R7, -RZ, R60.H1_H1 ;  /* 0x3000003cff077230 */ /* 0x000fe20000004100 */
[----:B------:R-:W-:Y:S01]  /*dee0*/  FMUL.FTZ R4, R0, R21 ;  /* 0x0000001500047220 */ /* 0x000fe20000410000 */
[----:B------:R-:W-:Y:S01]  /*def0*/  HADD2.F32 R6, -RZ, R61.H0_H0 ;  /* 0x2000003dff067230 */ /* 0x000fe20000004100 */
[-C--:B------:R-:W-:Y:S01]  /*df00*/  FMUL.FTZ R29, R2, R9.reuse ;  /* 0x00000009021d7220 */ /* 0x080fe20000410000 */
        /* <DEDUP_REMOVED lines=35> */
.L_x_237:
[----:B------:R-:W-:Y:S05]  /*e140*/  BSYNC B2 ;  /* 0x0000000000027941 */ /* 0x000fea0003800000 */
.L_x_221:
[----:B-1----:R-:W-:Y:S01]  /*e150*/  IMAD R0, R64, c[0x0][0x208], RZ ;  /* 0x0000820040007a24 */ /* 0x002fe200078e02ff */
[----:B------:R-:W4:Y:S01]  /*e160*/  LDL R233, [R1+0x8] ;  /* 0x0000080001e97983 */ /* 0x000f220000100800 */
[----:B------:R-:W-:Y:S01]  /*e170*/  IMAD.WIDE.U32 R2, R137, c[0x0][0x208], RZ ;  /* 0x0000820089027a25 */ /* 0x000fe200078e00ff */
[----:B--2---:R-:W-:Y:S01]  /*e180*/  MOV R4, R248 ;  /* 0x000000f800047202 */ /* 0x004fe20000000f00 */
[----:B------:R-:W-:-:S04]  /*e190*/  DEPBAR.LE SB0, 0x0 ;  /* 0x000080000000791a */ /* 0x000fc80000000000 */
[----:B------:R-:W-:Y:S01]  /*e1a0*/  IMAD R0, R137, c[0x0][0x20c], R0 ;  /* 0x0000830089007a24 */ /* 0x000fe200078e0200 */
[----:B------:R-:W-:Y:S01]  /*e1b0*/  MOV R5, R247 ;  /* 0x000000f700057202 */ /* 0x000fe20000000f00 */
[----:B------:R-:W1:Y:S04]  /*e1c0*/  S2R R232, SR_TID.X ;  /* 0x0000000000e87919 */ /* 0x000e680000002100 */
[----:B------:R-:W-:Y:S01]  /*e1d0*/  BAR.SYNC.DEFER_BLOCKING 0x0 ;  /* 0x0000000000007b1d */ /* 0x000fe20000010000 */
[----:B------:R-:W-:Y:S01]  /*e1e0*/  IADD3 R0, R3, R0, RZ ;  /* 0x0000000003007210 */ /* 0x000fe20007ffe0ff */
[----:B------:R-:W-:Y:S01]  /*e1f0*/  IMAD.WIDE.U32 R4, R2, 0x30, R4 ;  /* 0x0000003002047825 */ /* 0x000fe200078e0004 */
[----:B------:R-:W-:Y:S02]  /*e200*/  LOP3.LUT P2, RZ, R63, 0x1, RZ, 0xc0, !PT ;  /* 0x000000013fff7812 */ /* 0x000fe4000784c0ff */
[----:B------:R-:W-:Y:S01]  /*e210*/  SHF.L.U32 R199, R241, 0x1, RZ ;  /* 0x00000001f1c77819 */ /* 0x000fe200000006ff */
[----:B------:R-:W-:Y:S01]  /*e220*/  IMAD R3, R0, 0x30, RZ ;  /* 0x0000003000037824 */ /* 0x000fe200078e02ff */
[----:B------:R-:W-:Y:S01]  /*e230*/  LEA R2, P0, R4, c[0x0][0x1f8], 0x1 ;  /* 0x00007e0004027a11 */ /* 0x000fe200078008ff */
[----:B------:R-:W-:Y:S01]  /*e240*/  BSSY B0, `(.L_x_260) ;  /* 0x0000108000007945 */ /* 0x000fe20003800000 */
[----:B------:R-:W-:-:S02]  /*e250*/  IADD3 R0, R65, R163, -R243 ;  /* 0x000000a341007210 */ /* 0x000fc40007ffe8f3 */
[----:B------:R-:W-:Y:S02]  /*e260*/  IADD3 R3, R5, R3, RZ ;  /* 0x0000000305037210 */ /* 0x000fe40007ffe0ff */
[----:B------:R-:W-:Y:S02]  /*e270*/  LOP3.LUT P3, RZ, R63, 0x2, RZ, 0xc0, !PT ;  /* 0x000000023fff7812 */ /* 0x000fe4000786c0ff */
[----:B------:R-:W-:Y:S02]  /*e280*/  LEA.HI.X R3, R4, c[0x0][0x1fc], R3, 0x1, P0 ;  /* 0x00007f0004037a11 */ /* 0x000fe400000f0c03 */
[----:B------:R-:W-:Y:S02]  /*e290*/  ISETP.LT.OR P0, PT, R0, 0x1, !P2 ;  /* 0x000000010000780c */ /* 0x000fe40005701670 */
[----:B-1----:R-:W-:Y:S01]  /*e2a0*/  ISETP.GT.AND P4, PT, R232, 0x3f, PT ;  /* 0x0000003fe800780c */ /* 0x002fe20003f84270 */
[----:B------:R-:W-:Y:S04]  /*e2b0*/  LDSM.16.M88.4 R8, [R188] ;  /* 0x00000000bc08783b */ /* 0x000fe80000000200 */
[----:B------:R-:W-:Y:S04]  /*e2c0*/  LDSM.16.M88.4 R4, [R188+0x1000] ;  /* 0x00100000bc04783b */ /* 0x000fe80000000200 */
[----:B------:R-:W1:Y:S04]  /*e2d0*/  LDSM.16.M88.4 R16, [R157] ;  /* 0x000000009d10783b */ /* 0x000e680000000200 */
[----:B------:R-:W-:-:S02]  /*e2e0*/  @!P4 MOV R13, c[0x0][0x208] ;  /* 0x00008200000dca02 */ /* 0x000fc40000000f00 */
[----:B------:R-:W-:Y:S01]  /*e2f0*/  @!P4 MOV R14, c[0x0][0x20c] ;  /* 0x00008300000eca02 */ /* 0x000fe20000000f00 */
[----:B------:R-:W2:Y:S01]  /*e300*/  LDSM.16.M88.4 R20, [R157+0x400] ;  /* 0x000400009d14783b */ /* 0x000ea20000000200 */
[----:B------:R-:W-:-:S03]  /*e310*/  @!P4 ISETP.LT.OR P2, PT, R0, 0x21, !P2 ;  /* 0x000000210000c80c */ /* 0x000fc60005741670 */
[----:B------:R-:W3:Y:S04]  /*e320*/  LDSM.16.M88.4 R44, [R157+0x800] ;  /* 0x000800009d2c783b */ /* 0x000ee80000000200 */
[----:B------:R-:W-:Y:S04]  /*e330*/  LDSM.16.M88.4 R40, [R189] ;  /* 0x00000000bd28783b */ /* 0x000fe80000000200 */
[----:B------:R-:W-:Y:S04]  /*e340*/  LDSM.16.M88.4 R32, [R189+0x1000] ;  /* 0x00100000bd20783b */ /* 0x000fe80000000200 */
[----:B------:R-:W3:Y:S04]  /*e350*/  LDSM.16.M88.4 R48, [R190] ;  /* 0x00000000be30783b */ /* 0x000ee80000000200 */
[----:B------:R-:W-:Y:S04]  /*e360*/  LDSM.16.M88.4 R76, [R198] ;  /* 0x00000000c64c783b */ /* 0x000fe80000000200 */
[----:B------:R-:W-:Y:S04]  /*e370*/  LDSM.16.M88.4 R88, [R197] ;  /* 0x00000000c558783b */ /* 0x000fe80000000200 */
[----:B------:R-:W-:Y:S01]  /*e380*/  @!PT LDS RZ, [RZ] ;  /* 0x00000000fffff984 */ /* 0x000fe20000000800 */
[----:B------:R-:W-:Y:S01]  /*e390*/  @!PT LDS RZ, [RZ] ;  /* 0x00000000fffff984 */ /* 0x000fe20000000800 */
[----:B------:R-:W-:Y:S01]  /*e3a0*/  @!PT LDS RZ, [RZ] ;  /* 0x00000000fffff984 */ /* 0x000fe20000000800 */
[----:B------:R3:W-:Y:S01]  /*e3b0*/  LDGSTS.E.BYPASS.LTC128B.128 [R199+0x1880], [R2.64], !P0 ;  /* 0x0188000002c77fae */ /* 0x0007e2000c101d46 */
[----:B------:R-:W-:Y:S01]  /*e3c0*/  ISETP.LT.OR P0, PT, R0, 0x1, !P3 ;  /* 0x000000010000780c */ /* 0x000fe20005f01670 */
[-C--:B-1----:R-:W-:Y:S11]  /*e3d0*/  HMMA.16816.F32 R24, R8, R16.reuse, RZ ;  /* 0x000000100818723c */ /* 0x082ff600000018ff */
[----:B------:R-:W-:Y:S01]  /*e3e0*/  @!UPT UIADD3 URZ, URZ, URZ, URZ ;  /* 0x0000003f3f3ff290 */ /* 0x000fe2000fffe03f */
[----:B------:R1:W-:Y:S01]  /*e3f0*/  LDGSTS.E.BYPASS.LTC128B.128 [R199+0x2480], [R2.64+0x40], !P0 ;  /* 0x0248004002c77fae */ /* 0x0003e2000c101d46 */
[C---:B------:R-:W-:Y:S01]  /*e400*/  @!P4 LEA R12, P0, R13.reuse, R2, 0x6 ;  /* 0x000000020d0cc211 */ /* 0x040fe200078030ff */
[----:B------:R-:W-:Y:S03]  /*e410*/  HMMA.16816.F32 R52, R4, R16, RZ ;  /* 0x000000100434723c */ /* 0x000fe600000018ff */
[----:B------:R-:W-:Y:S02]  /*e420*/  @!P4 LEA.HI.X R13, R13, R3, R14, 0x6, P0 ;  /* 0x000000030d0dc211 */ /* 0x000fe400000f340e */
[----:B------:R-:W-:-:S03]  /*e430*/  LOP3.LUT P0, RZ, R63, 0x4, RZ, 0xc0, !PT ;  /* 0x000000043fff7812 */ /* 0x000fc6000780c0ff */
[----:B--2---:R-:W-:Y:S01]  /*e440*/  HMMA.16816.F32 R80, R4, R20, RZ ;  /* 0x000000140450723c */ /* 0x004fe200000018ff */
[C---:B------:R-:W-:Y:S02]  /*e450*/  ISETP.LT.OR P1, PT, R0.reuse, 0x1, !P0 ;  /* 0x000000010000780c */ /* 0x040fe40004721670 */
[----:B------:R-:W-:-:S05]  /*e460*/  @!P4 ISETP.LT.OR P0, PT, R0, 0x21, !P0 ;  /* 0x000000210000c80c */ /* 0x000fca0004701670 */
[C---:B-----5:R-:W-:Y:S06]  /*e470*/  HMMA.16816.F32 R68, R4.reuse, R22, RZ ;  /* 0x000000160444723c */ /* 0x060fec00000018ff */
[----:B------:R1:W-:Y:S01]  /*e480*/  LDGSTS.E.BYPASS.LTC128B.128 [R199+0x3080], [R2.64+0x80], !P1 ;  /* 0x0308008002c77fae */ /* 0x0003e2000c901d46 */
[----:B------:R-:W-:Y:S01]  /*e490*/  @!P4 ISETP.LT.OR P1, PT, R0, 0x21, !P3 ;  /* 0x000000210000c80c */ /* 0x000fe20005f21670 */
[C---:B---3--:R-:W-:Y:S02]  /*e4a0*/  HMMA.16816.F32 R64, R4.reuse, R44, RZ ;  /* 0x0000002c0440723c */ /* 0x048fe400000018ff */
[----:B------:R2:W-:Y:S06]  /*e4b0*/  @!P4 LDGSTS.E.BYPASS.LTC128B.128 [R199+0x2080], [R12.64], !P2 ;  /* 0x020800000cc7cfae */ /* 0x0005ec000d101d46 */
[----:B------:R-:W-:Y:S04]  /*e4c0*/  HMMA.16816.F32 R84, R4, R46, RZ ;  /* 0x0000002e0454723c */ /* 0x000fe800000018ff */
[----:B------:R2:W-:Y:S04]  /*e4d0*/  @!P4 LDGSTS.E.BYPASS.LTC128B.128 [R199+0x2c80], [R12.64+0x40], !P1 ;  /* 0x02c800400cc7cfae */ /* 0x0005e8000c901d46 */
[----:B------:R2:W-:Y:S01]  /*e4e0*/  @!P4 LDGSTS.E.BYPASS.LTC128B.128 [R199+0x3880], [R12.64+0x80], !P0 ;  /* 0x038800800cc7cfae */ /* 0x0005e2000c101d46 */
[C---:B------:R-:W-:Y:S03]  /*e4f0*/  HMMA.16816.F32 R72, R8.reuse, R18, RZ ;  /* 0x000000120848723c */ /* 0x040fe600000018ff */
[----:B------:R-:W-:Y:S04]  /*e500*/  LDSM.16.M88.4 R60, [R157+0xc00] ;  /* 0x000c00009d3c783b */ /* 0x000fe80000000200 */
[----:B------:R-:W3:Y:S01]  /*e510*/  LDSM.16.M88.4 R36, [R188+0x2000] ;  /* 0x00200000bc24783b */ /* 0x000ee20000000200 */
[C---:B------:R-:W-:Y:S03]  /*e520*/  HMMA.16816.F32 R96, R8.reuse, R20, RZ ;  /* 0x000000140860723c */ /* 0x040fe600000018ff */
[----:B------:R-:W1:Y:S04]  /*e530*/  LDSM.16.M88.4 R28, [R188+0x3000] ;  /* 0x00300000bc1c783b */ /* 0x000e680000000200 */
[----:B------:R-:W-:Y:S01]  /*e540*/  LDSM.16.M88.4 R56, [R196] ;  /* 0x00000000c438783b */ /* 0x000fe20000000200 */
[C---:B------:R-:W-:Y:S03]  /*e550*/  HMMA.16816.F32 R112, R8.reuse, R22, RZ ;  /* 0x000000160870723c */ /* 0x040fe600000018ff */
[----:B------:R-:W-:Y:S04]  /*e560*/  LDSM.16.M88.4 R20, [R189+0x3000] ;  /* 0x00300000bd14783b */ /* 0x000fe80000000200 */
[----:B------:R-:W0:Y:S01]  /*e570*/  LDGDEPBAR ;  /* 0x00000000000079af */ /* 0x000e220000000000 */
[----:B------:R-:W-:Y:S08]  /*e580*/  HMMA.16816.F32 R120, R8, R44, RZ ;  /* 0x0000002c0878723c */ /* 0x000ff000000018ff */
[----:B--2---:R-:W-:Y:S01]  /*e590*/  HMMA.16816.F32 R12, R4, R18, RZ ;  /* 0x00000012040c723c */ /* 0x004fe200000018ff */
[----:B------:R-:W-:Y:S07]  /*e5a0*/  LDSM.16.M88.4 R16, [R188+0x4000] ;  /* 0x00400000bc10783b */ /* 0x000fee0000000200 */
[----:B------:R-:W-:Y:S01]  /*e5b0*/  HMMA.16816.F32 R4, R40, R48, R24 ;  /* 0x000000302804723c */ /* 0x000fe20000001818 */
[----:B------:R-:W2:Y:S07]  /*e5c0*/  LDSM.16.M88.4 R24, [R189+0x2000] ;  /* 0x00200000bd18783b */ /* 0x000eae0000000200 */
[----:B------:R-:W-:Y:S01]  /*e5d0*/  HMMA.16816.F32 R116, R8, R46, RZ ;  /* 0x0000002e0874723c */ /* 0x000fe200000018ff */
[----:B------:R-:W-:Y:S07]  /*e5e0*/  LDSM.16.M88.4 R44, [R193] ;  /* 0x00000000c12c783b */ /* 0x000fee0000000200 */
[----:B------:R-:W-:Y:S01]  /*e5f0*/  HMMA.16816.F32 R8, R32, R48, R52 ;  /* 0x000000302008723c */ /* 0x000fe20000001834 */
[----:B------:R-:W2:Y:S07]  /*e600*/  LDSM.16.M88.4 R52, [R157+0x1800] ;  /* 0x001800009d34783b */ /* 0x000eae0000000200 */
[----:B---3--:R-:W-:Y:S08]  /*e610*/  HMMA.16816.F32 R4, R36, R60, R4 ;  /* 0x0000003c2404723c */ /* 0x008ff00000001804 */
[-C--:B------:R-:W-:Y:S01]  /*e620*/  HMMA.16816.F32 R92, R32, R50.reuse, R12 ;  /* 0x00000032205c723c */ /* 0x080fe2000000180c */
[----:B------:R-:W3:Y:S07]  /*e630*/  LDSM.16.M88.4 R12, [R188+0x5000] ;  /* 0x00500000bc0c783b */ /* 0x000eee0000000200 */
[----:B------:R-:W-:Y:S08]  /*e640*/  HMMA.16816.F32 R72, R40, R50, R72 ;  /* 0x000000322848723c */ /* 0x000ff00000001848 */
[----:B-1----:R-:W-:Y:S01]  /*e650*/  HMMA.16816.F32 R48, R28, R60, R8 ;  /* 0x0000003c1c30723c */ /* 0x002fe20000001808 */
[----:B------:R-:W1:Y:S07]  /*e660*/  LDSM.16.M88.4 R8, [R189+0x4000] ;  /* 0x00400000bd08783b */ /* 0x000e6e0000000200 */
[----:B------:R-:W-:Y:S08]  /*e670*/  HMMA.16816.F32 R128, R32, R88, R64 ;  /* 0x000000582080723c */ /* 0x000ff00000001840 */
[----:B--2---:R-:W-:Y:S01]  /*e680*/  HMMA.16816.F32 R64, R24, R56, R4 ;  /* 0x000000381840723c */ /* 0x004fe20000001804 */
[----:B------:R-:W-:Y:S07]  /*e690*/  LDSM.16.M88.4 R4, [R189+0x5000] ;  /* 0x00500000bd04783b */ /* 0x000fee0000000200 */
[C---:B------:R-:W-:Y:S08]  /*e6a0*/  HMMA.16816.F32 R108, R32.reuse, R76, R80 ;  /* 0x0000004c206c723c */ /* 0x040ff00000001850 */
[C---:B------:R-:W-:Y:S08]  /*e6b0*/  HMMA.16816.F32 R124, R32.reuse, R78, R68 ;  /* 0x0000004e207c723c */ /* 0x040ff00000001844 */
[----:B------:R-:W-:Y:S08]  /*e6c0*/  HMMA.16816.F32 R132, R32, R90, R84 ;  /* 0x0000005a2084723c */ /* 0x000ff00000001854 */
[----:B------:R-:W-:Y:S01]  /*e6d0*/  HMMA.16816.F32 R32, R20, R56, R48 ;  /* 0x000000381420723c */ /* 0x000fe20000001830 */
[----:B------:R-:W2:Y:S07]  /*e6e0*/  LDSM.16.M88.4 R48, [R157+0x1000] ;  /* 0x001000009d30783b */ /* 0x000eae0000000200 */
[----:B------:R-:W-:Y:S08]  /*e6f0*/  HMMA.16816.F32 R72, R36, R62, R72 ;  /* 0x0000003e2448723c */ /* 0x000ff00000001848 */
[C---:B------:R-:W-:Y:S08]  /*e700*/  HMMA.16816.F32 R84, R40.reuse, R76, R96 ;  /* 0x0000004c2854723c */ /* 0x040ff00000001860 */
[----:B------:R-:W-:Y:S01]  /*e710*/  HMMA.16816.F32 R96, R40, R78, R112 ;  /* 0x0000004e2860723c */ /* 0x000fe20000001870 */
[----:B----4-:R-:W-:-:S07]  /*e720*/  ISETP.GT.AND P0, PT, R137, R233, PT ;  /* 0x000000e98900720c */ /* 0x010fce0003f04270 */
[----:B------:R-:W-:Y:S01]  /*e730*/  HMMA.16816.F32 R76, R28, R62, R92 ;  /* 0x0000003e1c4c723c */ /* 0x000fe2000000185c */
[----:B------:R-:W4:Y:S07]  /*e740*/  LDSM.16.M88.4 R60, [R195] ;  /* 0x00000000c33c783b */ /* 0x000f2e0000000200 */
[-C--:B------:R-:W-:Y:S08]  /*e750*/  HMMA.16816.F32 R68, R16, R52.reuse, R64 ;  /* 0x000000341044723c */ /* 0x080ff00000001840 */
[----:B---3--:R-:W-:Y:S08]  /*e760*/  HMMA.16816.F32 R32, R12, R52, R32 ;  /* 0x000000340c20723c */ /* 0x008ff00000001820 */
[-C--:B------:R-:W-:Y:S08]  /*e770*/  HMMA.16816.F32 R64, R24, R58.reuse, R72 ;  /* 0x0000003a1840723c */ /* 0x080ff00000001848 */
[----:B------:R-:W-:Y:S08]  /*e780*/  HMMA.16816.F32 R72, R20, R58, R76 ;  /* 0x0000003a1448723c */ /* 0x000ff0000000184c */
[----:B-1----:R-:W-:Y:S08]  /*e790*/  HMMA.16816.F32 R80, R8, R44, R68 ;  /* 0x0000002c0850723c */ /* 0x002ff00000001844 */
[----:B--2---:R-:W-:Y:S08]  /*e7a0*/  HMMA.16816.F32 R68, R36, R48, R84 ;  /* 0x000000302444723c */ /* 0x004ff00000001854 */
[----:B------:R-:W-:Y:S01]  /*e7b0*/  HMMA.16816.F32 R76, R4, R44, R32 ;  /* 0x0000002c044c723c */ /* 0x000fe20000001820 */
[----:B------:R-:W1:Y:S07]  /*e7c0*/  LDSM.16.M88.4 R32, [R157+0x1c00] ;  /* 0x001c00009d20783b */ /* 0x000e6e0000000200 */
[----:B------:R-:W-:Y:S01]  /*e7d0*/  HMMA.16816.F32 R56, R16, R54, R64 ;  /* 0x000000361038723c */ /* 0x000fe20000001840 */
[----:B------:R-:W-:-:S04]  /*e7e0*/  FMUL.FTZ R0, R80, c[0x0][0x320] ;  /* 0x0000c80050007a20 */ /* 0x000fc80000410000 */
[----:B------:R2:W3:Y:S03]  /*e7f0*/  MUFU.TANH R112, R0 ;  /* 0x0000000000707308 */ /* 0x0004e60000002400 */
[C---:B------:R-:W-:Y:S08]  /*e800*/  HMMA.16816.F32 R92, R40.reuse, R88, R120 ;  /* 0x00000058285c723c */ /* 0x040ff00000001878 */
[----:B------:R-:W-:Y:S01]  /*e810*/  HMMA.16816.F32 R116, R40, R90, R116 ;  /* 0x0000005a2874723c */ /* 0x000fe20000001874 */
[----:B--2---:R-:W-:-:S07]  /*e820*/  FMUL.FTZ R0, R81, c[0x0][0x320] ;  /* 0x0000c80051007a20 */ /* 0x004fce0000410000 */
[----:B------:R-:W-:Y:S08]  /*e830*/  HMMA.16816.F32 R52, R12, R54, R72 ;  /* 0x000000360c34723c */ /* 0x000ff00000001848 */
[----:B------:R-:W-:Y:S01]  /*e840*/  HMMA.16816.F32 R40, R28, R48, R108 ;  /* 0x000000301c28723c */ /* 0x000fe2000000186c */
[----:B------:R2:W1:Y:S07]  /*e850*/  MUFU.TANH R111, R0 ;  /* 0x00000000006f7308 */ /* 0x00046e0000002400 */
[----:B----4-:R-:W-:Y:S08]  /*e860*/  HMMA.16816.F32 R64, R24, R60, R68 ;  /* 0x0000003c1840723c */ /* 0x010ff00000001844 */
[----:B------:R-:W-:Y:S01]  /*e870*/  HMMA.16816.F32 R72, R8, R46, R56 ;  /* 0x0000002e0848723c */ /* 0x000fe20000001838 */
[----:B--2---:R-:W-:Y:S01]  /*e880*/  FMUL.FTZ R0, R82, c[0x0][0x320] ;  /* 0x0000c80052007a20 */ /* 0x004fe20000410000 */
[----:B------:R-:W2:Y:S03]  /*e890*/  LDSM.16.M88.4 R56, [R192] ;  /* 0x00000000c038783b */ /* 0x000ea60000000200 */
[----:B------:R4:W2:Y:S03]  /*e8a0*/  MUFU.TANH R110, R0 ;  /* 0x00000000006e7308 */ /* 0x0008a60000002400 */
[----:B------:R-:W-:Y:S08]  /*e8b0*/  HMMA.16816.F32 R40, R20, R60, R40 ;  /* 0x0000003c1428723c */ /* 0x000ff00000001828 */
[----:B-1----:R-:W-:Y:S01]  /*e8c0*/  HMMA.16816.F32 R64, R16, R32, R64 ;  /* 0x000000201040723c */ /* 0x002fe20000001840 */
[----:B----4-:R-:W-:-:S07]  /*e8d0*/  FMUL.FTZ R0, R83, c[0x0][0x320] ;  /* 0x0000c80053007a20 */ /* 0x010fce0000410000 */
[----:B------:R-:W-:Y:S01]  /*e8e0*/  HMMA.16816.F32 R80, R4, R46, R52 ;  /* 0x0000002e0450723c */ /* 0x000fe20000001834 */
[----:B------:R1:W4:Y:S01]  /*e8f0*/  MUFU.TANH R109, R0 ;  /* 0x00000000006d7308 */ /* 0x0003220000002400 */
[----:B------:R-:W2:Y:S06]  /*e900*/  LDSM.16.M88.4 R52, [R157+0x1400] ;  /* 0x001400009d34783b */ /* 0x000eac0000000200 */
[-C--:B------:R-:W-:Y:S08]  /*e910*/  HMMA.16816.F32 R44, R36, R50.reuse, R96 ;  /* 0x00000032242c723c */ /* 0x080ff00000001860 */
[----:B------:R-:W-:Y:S01]  /*e920*/  HMMA.16816.F32 R68, R28, R50, R124 ;  /* 0x000000321c44723c */ /* 0x000fe2000000187c */
[----:B-1----:R-:W-:-:S04]  /*e930*/  FMUL.FTZ R0, R76, c[0x0][0x320] ;  /* 0x0000c8004c007a20 */ /* 0x002fc80000410000 */
[----:B------:R1:W1:Y:S03]  /*e940*/  MUFU.TANH R108, R0 ;  /* 0x00000000006c7308 */ /* 0x0002660000002400 */
[----:B------:R-:W-:Y:S08]  /*e950*/  HMMA.16816.F32 R40, R12, R32, R40 ;  /* 0x000000200c28723c */ /* 0x000ff00000001828 */
[----:B------:R-:W-:Y:S01]  /*e960*/  HMMA.16816.F32 R48, R24, R62, R44 ;  /* 0x0000003e1830723c */ /* 0x000fe2000000182c */
[----:B------:R-:W3:Y:S01]  /*e970*/  LDSM.16.M88.4 R44, [R194] ;  /* 0x00000000c22c783b */ /* 0x000ee20000000200 */
[----:B-1----:R-:W-:-:S04]  /*e980*/  FMUL.FTZ R0, R77, c[0x0][0x320] ;  /* 0x0000c8004d007a20 */ /* 0x002fc80000410000 */
[----:B------:R1:W1:Y:S10]  /*e990*/  MUFU.TANH R103, R0 ;  /* 0x0000000000677308 */ /* 0x0002740000002400 */
[----:B--2---:R-:W-:Y:S01]  /*e9a0*/  HMMA.16816.F32 R84, R4, R56, R40 ;  /* 0x000000380454723c */ /* 0x004fe20000001828 */
[----:B------:R-:W2:Y:S07]  /*e9b0*/  LDSM.16.M88.4 R40, [R157+0x2000] ;  /* 0x002000009d28783b */ /* 0x000eae0000000200 */
[----:B------:R-:W-:Y:S01]  /*e9c0*/  HMMA.16816.F32 R48, R16, R34, R48 ;  /* 0x000000221030723c */ /* 0x000fe20000001830 */
[----:B-1----:R-:W-:-:S04]  /*e9d0*/  FMUL.FTZ R0, R78, c[0x0][0x320] ;  /* 0x0000c8004e007a20 */ /* 0x002fc80000410000 */
[----:B------:R1:W1:Y:S02]  /*e9e0*/  MUFU.TANH R102, R0 ;  /* 0x0000000000667308 */ /* 0x0002640000002400 */
[----:B-1----:R-:W-:Y:S02]  /*e9f0*/  FMUL.FTZ R0, R79, c[0x0][0x320] ;  /* 0x0000c8004f007a20 */ /* 0x002fe40000410000 */
[----:B------:R-:W-:Y:S04]  /*ea00*/  HMMA.16816.F32 R76, R8, R56, R64 ;  /* 0x00000038084c723c */ /* 0x000fe80000001840 */
[----:B------:R1:W1:Y:S04]  /*ea10*/  MUFU.TANH R96, R0 ;  /* 0x0000000000607308 */ /* 0x0002680000002400 */
[----:B------:R-:W-:Y:S08]  /*ea20*/  HMMA.16816.F32 R64, R20, R62, R68 ;  /* 0x0000003e1440723c */ /* 0x000ff00000001844 */
[----:B------:R-:W-:Y:S01]  /*ea30*/  HMMA.16816.F32 R60, R36, R52, R92 ;  /* 0x00000034243c723c */ /* 0x000fe2000000185c */
[----:B-1----:R-:W-:-:S04]  /*ea40*/  FMUL.FTZ R0, R72, c[0x0][0x320] ;  /* 0x0000c80048007a20 */ /* 0x002fc80000410000 */
[----:B------:R1:W1:Y:S03]  /*ea50*/  MUFU.TANH R98, R0 ;  /* 0x0000000000627308 */ /* 0x0002660000002400 */
[----:B------:R-:W-:Y:S08]  /*ea60*/  HMMA.16816.F32 R36, R36, R54, R116 ;  /* 0x000000362424723c */ /* 0x000ff00000001874 */
[----:B------:R-:W-:Y:S01]  /*ea70*/  HMMA.16816.F32 R68, R12, R34, R64 ;  /* 0x000000220c44723c */ /* 0x000fe20000001840 */
[----:B------:R-:W2:Y:S01]  /*ea80*/  LDSM.16.M88.4 R32, [R191] ;  /* 0x00000000bf20783b */ /* 0x000ea20000000200 */
[----:B------:R-:W-:-:S04]  /*ea90*/  DEPBAR.LE SB0, 0x0 ;  /* 0x000080000000791a */ /* 0x000fc80000000000 */
[----:B-1----:R-:W-:Y:S02]  /*eaa0*/  FMUL.FTZ R0, R73, c[0x0][0x320] ;  /* 0x0000c80049007a20 */ /* 0x002fe40000410000 */
[C---:B---3--:R-:W-:Y:S02]  /*eab0*/  HMMA.16816.F32 R60, R24.reuse, R44, R60 ;  /* 0x0000002c183c723c */ /* 0x048fe4000000183c */
[----:B------:R1:W3:Y:S06]  /*eac0*/  MUFU.TANH R97, R0 ;  /* 0x0000000000617308 */ /* 0x0002ec0000002400 */
[----:B------:R-:W-:Y:S08]  /*ead0*/  HMMA.16816.F32 R24, R24, R46, R36 ;  /* 0x0000002e1818723c */ /* 0x000ff00000001824 */
[----:B------:R-:W-:Y:S01]  /*eae0*/  HMMA.16816.F32 R68, R4, R58, R68 ;  /* 0x0000003a0444723c */ /* 0x000fe20000001844 */
[----:B-1----:R-:W-:-:S04]  /*eaf0*/  FMUL.FTZ R0, R74, c[0x0][0x320] ;  /* 0x0000c8004a007a20 */ /* 0x002fc80000410000 */
[----:B------:R1:W1:Y:S02]  /*eb00*/  MUFU.TANH R90, R0 ;  /* 0x00000000005a7308 */ /* 0x0002640000002400 */
[----:B-1----:R-:W-:Y:S02]  /*eb10*/  FMUL.FTZ R0, R75, c[0x0][0x320] ;  /* 0x0000c8004b007a20 */ /* 0x002fe40000410000 */
[C---:B------:R-:W-:Y:S04]  /*eb20*/  HMMA.16816.F32 R72, R28.reuse, R52, R128 ;  /* 0x000000341c48723c */ /* 0x040fe80000001880 */
[----:B------:R1:W1:Y:S04]  /*eb30*/  MUFU.TANH R91, R0 ;  /* 0x00000000005b7308 */ /* 0x0002680000002400 */
[----:B------:R-:W-:Y:S01]  /*eb40*/  HMMA.16816.F32 R28, R28, R54, R132 ;  /* 0x000000361c1c723c */ /* 0x000fe20000001884 */
[----:B-1----:R-:W-:-:S04]  /*eb50*/  FMUL.FTZ R0, R80, c[0x0][0x320] ;  /* 0x0000c80050007a20 */ /* 0x002fc80000410000 */
[----:B------:R1:W1:Y:S11]  /*eb60*/  MUFU.TANH R89, R0 ;  /* 0x0000000000597308 */ /* 0x0002760000002400 */
[C---:B------:R-:W-:Y:S08]  /*eb70*/  HMMA.16816.F32 R64, R20.reuse, R44, R72 ;  /* 0x0000002c1440723c */ /* 0x040ff00000001848 */
[----:B------:R-:W-:Y:S01]  /*eb80*/  HMMA.16816.F32 R44, R20, R46, R28 ;  /* 0x0000002e142c723c */ /* 0x000fe2000000181c */
[----:B-1----:R-:W-:-:S04]  /*eb90*/  FMUL.FTZ R0, R81, c[0x0][0x320] ;  /* 0x0000c80051007a20 */ /* 0x002fc80000410000 */
[----:B------:R1:W1:Y:S11]  /*eba0*/  MUFU.TANH R88, R0 ;  /* 0x0000000000587308 */ /* 0x0002760000002400 */
[C---:B--2---:R-:W-:Y:S08]  /*ebb0*/  HMMA.16816.F32 R36, R12.reuse, R40, R64 ;  /* 0x000000280c24723c */ /* 0x044ff00000001840 */
[----:B------:R-:W-:Y:S01]  /*ebc0*/  HMMA.16816.F32 R12, R12, R42, R44 ;  /* 0x0000002a0c0c723c */ /* 0x000fe2000000182c */
[----:B-1----:R-:W-:-:S04]  /*ebd0*/  FMUL.FTZ R0, R82, c[0x0][0x320] ;  /* 0x0000c80052007a20 */ /* 0x002fc80000410000 */
[----:B------:R1:W2:Y:S11]  /*ebe0*/  MUFU.TANH R81, R0 ;  /* 0x0000000000517308 */ /* 0x0002b60000002400 */
[----:B------:R-:W-:Y:S01]  /*ebf0*/  HMMA.16816.F32 R20, R4, R32, R36 ;  /* 0x000000200414723c */ /* 0x000fe20000001824 */
[----:B-1----:R-:W-:-:S07]  /*ec00*/  FMUL.FTZ R0, R83, c[0x0][0x320] ;  /* 0x0000c80053007a20 */ /* 0x002fce0000410000 */
[----:B------:R-:W-:Y:S01]  /*ec10*/  HMMA.16816.F32 R4, R4, R34, R12 ;  /* 0x000000220404723c */ /* 0x000fe2000000180c */
[----:B------:R1:W1:Y:S02]  /*ec20*/  MUFU.TANH R82, R0 ;  /* 0x0000000000527308 */ /* 0x0002640000002400 */
[----:B-1----:R-:W-:-:S06]  /*ec30*/  FMUL.FTZ R0, R76, c[0x0][0x320] ;  /* 0x0000c8004c007a20 */ /* 0x002fcc0000410000 */
[----:B------:R1:W1:Y:S02]  /*ec40*/  MUFU.TANH R83, R0 ;  /* 0x0000000000537308 */ /* 0x0002640000002400 */
[----:B-1----:R-:W-:-:S06]  /*ec50*/  FMUL.FTZ R0, R77, c[0x0][0x320] ;  /* 0x0000c8004d007a20 */ /* 0x002fcc0000410000 */
[----:B------:R1:W1:Y:S02]  /*ec60*/  MUFU.TANH R168, R0 ;  /* 0x0000000000a87308 */ /* 0x0002640000002400 */
[----:B-1----:R-:W-:-:S06]  /*ec70*/  FMUL.FTZ R0, R78, c[0x0][0x320] ;  /* 0x0000c8004e007a20 */ /* 0x002fcc0000410000 */
[----:B------:R1:W1:Y:S02]  /*ec80*/  MUFU.TANH R80, R0 ;  /* 0x0000000000507308 */ /* 0x0002640000002400 */
[----:B-1----:R-:W-:Y:S02]  /*ec90*/  FMUL.FTZ R0, R79, c[0x0][0x320] ;  /* 0x0000c8004f007a20 */ /* 0x002fe40000410000 */
[----:B------:R-:W-:Y:S04]  /*eca0*/  HMMA.16816.F32 R76, R8, R58, R48 ;  /* 0x0000003a084c723c */ /* 0x000fe80000001830 */
[----:B------:R1:W1:Y:S04]  /*ecb0*/  MUFU.TANH R169, R0 ;  /* 0x0000000000a97308 */ /* 0x0002680000002400 */
[C---:B------:R-:W-:Y:S08]  /*ecc0*/  HMMA.16816.F32 R48, R16.reuse, R40, R60 ;  /* 0x000000281030723c */ /* 0x040ff0000000183c */
[----:B------:R-:W-:Y:S01]  /*ecd0*/  HMMA.16816.F32 R16, R16, R42, R24 ;  /* 0x0000002a1010723c */ /* 0x000fe20000001818 */
[----:B-1----:R-:W-:-:S04]  /*ece0*/  FMUL.FTZ R0, R84, c[0x0][0x320] ;  /* 0x0000c80054007a20 */ /* 0x002fc80000410000 */
[----:B------:R1:W1:Y:S11]  /*ecf0*/  MUFU.TANH R53, R0 ;  /* 0x0000000000357308 */ /* 0x0002760000002400 */
        /* <DEDUP_REMOVED lines=64> */
[----:B------:R-:W-:Y:S01]  /*f100*/  ISETP.NE.AND P4, PT, R141, RZ, PT ;  /* 0x000000ff8d00720c */ /* 0x000fe20003f85270 */
        /* <DEDUP_REMOVED lines=27> */
.L_x_261:
[----:B--234-:R-:W-:Y:S05]  /*f2c0*/  BSYNC B0 ;  /* 0x0000000000007941 */ /* 0x01cfea0003800000 */
.L_x_260:
        /* <DEDUP_REMOVED lines=24> */
[----:B------:R-:W-:Y:S01]  /*f450*/  FSEL R20, R53, -INF , P6 ;  /* 0xff80000035147808 */ /* 0x000fe20003000000 */
[----:B------:R-:W-:Y:S01]  /*f460*/  LDSM.16.MT88.4 R112, [R159+0xc00] ;  /* 0x000c00009f70783b */ /* 0x000fe20000004200 */
[----:B------:R-:W-:Y:S02]  /*f470*/  ISETP.GT.AND P2, PT, R0, 0x11, PT ;  /* 0x000000110000780c */ /* 0x000fe40003f44270 */
        /* <DEDUP_REMOVED lines=40> */
[----:B------:R-:W-:Y:S01]  /*f700*/  FSEL R9, R28, -INF , P6 ;  /* 0xff8000001c097808 */ /* 0x000fe20003000000 */
[----:B------:R-:W-:Y:S01]  /*f710*/  LDSM.16.MT88.4 R96, [R159+0x1c00] ;  /* 0x001c00009f60783b */ /* 0x000fe20000004200 */
[----:B------:R-:W-:-:S02]  /*f720*/  FSEL R127, R25, -INF , P3 ;  /* 0xff800000197f7808 */ /* 0x000fc40001800000 */
[----:B------:R-:W-:Y:S02]  /*f730*/  FSEL R126, R23, -INF , P2 ;  /* 0xff800000177e7808 */ /* 0x000fe40001000000 */
[----:B------:R-:W-:Y:S02]  /*f740*/  FSEL R135, R22, -INF , P1 ;  /* 0xff80000016877808 */ /* 0x000fe40000800000 */
[----:B------:R-:W-:Y:S02]  /*f750*/  FSEL R133, R21, -INF , P0 ;  /* 0xff80000015857808 */ /* 0x000fe40000000000 */
[----:B-1----:R-:W-:-:S05]  /*f760*/  FMNMX.FTZ R2, R2, R3, !PT ;  /* 0x0000000302027209 */ /* 0x002fca0007810000 */
[----:B------:R-:W1:Y:S02]  /*f770*/  SHFL.BFLY PT, R3, R2, 0x1, 0x1f ;  /* 0x0c201f0002037f89 */ /* 0x000e6400000e0000 */
        /* <DEDUP_REMOVED lines=8> */
[----:B------:R-:W-:-:S04]  /*f800*/  FMNMX.FTZ R2, R11, R2, !PT ;  /* 0x000000020b027209 */ /* 0x000fc80007810000 */
        /* <DEDUP_REMOVED lines=17> */
[----:B------:R-:W-:Y:S02]  /*f920*/  ISETP.GT.AND P4, PT, R0, 0x11, PT ;  /* 0x000000110000780c */ /* 0x000fe40003f84270 */
[----:B------:R-:W-:-:S04]  /*f930*/  FMNMX.FTZ R0, R77, R92, !PT ;  /* 0x0000005c4d007209 */ /* 0x000fc80007810000 */
[----:B------:R-:W-:Y:S01]  /*f940*/  FMNMX.FTZ R0, R79, R0, !PT ;  /* 0x000000004f007209 */ /* 0x000fe20007810000 */
[----:B-1----:R-:W-:-:S03]  /*f950*/  FFMA.FTZ R2, R5, c[0x0][0x2d0], -R12 ;  /* 0x0000b40005027a23 */ /* 0x002fc6000001080c */
[----:B------:R-:W-:Y:S01]  /*f960*/  FMNMX.FTZ R0, R78, R0, !PT ;  /* 0x000000004e007209 */ /* 0x000fe20007810000 */
[----:B------:R1:W2:Y:S03]  /*f970*/  MUFU.EX2 R136, R2 ;  /* 0x0000000200887308 */ /* 0x0002a60000000800 */
[----:B------:R-:W-:Y:S01]  /*f980*/  FMNMX.FTZ R0, R76, R0, !PT ;  /* 0x000000004c007209 */ /* 0x000fe20007810000 */
        /* <DEDUP_REMOVED lines=8> */
[----:B-1----:R-:W-:-:S06]  /*fa10*/  FFMA.FTZ R2, R15, c[0x0][0x2d0], -R3 ;  /* 0x0000b4000f027a23 */ /* 0x002fcc0000010803 */
[----:B------:R1:W2:Y:S02]  /*fa20*/  MUFU.EX2 R132, R2 ;  /* 0x0000000200847308 */ /* 0x0002a40000000800 */
[----:B-1----:R-:W-:Y:S01]  /*fa30*/  FFMA.FTZ R2, R13, c[0x0][0x2d0], -R3 ;  /* 0x0000b4000d027a23 */ /* 0x002fe20000010803 */
[----:B--2---:R-:W-:Y:S02]  /*fa40*/  F2FP.PACK_AB R5, R132, R134 ;  /* 0x000000868405723e */ /* 0x004fe400000000ff */
[----:B------:R-:W-:-:S03]  /*fa50*/  FSEL R13, R165, -INF , P5 ;  /* 0xff800000a50d7808 */ /* 0x000fc60002800000 */
        /* <DEDUP_REMOVED lines=12> */
[----:B-1----:R-:W-:-:S07]  /*fb20*/  FFMA.FTZ R2, R18, c[0x0][0x2d0], -R12 ;  /* 0x0000b40012027a23 */ /* 0x002fce000001080c */
[C---:B------:R-:W-:Y:S01]  /*fb30*/  HMMA.16816.F32 R40, R4.reuse, R116, RZ ;  /* 0x000000740428723c */ /* 0x040fe200000018ff */
[----:B------:R1:W-:Y:S07]  /*fb40*/  MUFU.EX2 R208, R2 ;  /* 0x0000000200d07308 */ /* 0x0003ee0000000800 */
[C---:B------:R-:W-:Y:S08]  /*fb50*/  HMMA.16816.F32 R36, R4.reuse, R120, RZ ;  /* 0x000000780424723c */ /* 0x040ff000000018ff */
[----:B------:R-:W-:Y:S01]  /*fb60*/  HMMA.16816.F32 R32, R4, R70, RZ ;  /* 0x000000460420723c */ /* 0x000fe200000018ff */
[----:B-1----:R-:W-:-:S04]  /*fb70*/  FFMA.FTZ R2, R17, c[0x0][0x2d0], -R12 ;  /* 0x0000b40011027a23 */ /* 0x002fc8000001080c */
[----:B------:R1:W-:Y:S03]  /*fb80*/  MUFU.EX2 R209, R2 ;  /* 0x0000000200d17308 */ /* 0x0003e60000000800 */
[C---:B------:R-:W-:Y:S08]  /*fb90*/  HMMA.16816.F32 R28, R4.reuse, R74, RZ ;  /* 0x0000004a041c723c */ /* 0x040ff000000018ff */
[----:B------:R-:W-:Y:S01]  /*fba0*/  HMMA.16816.F32 R24, R4, R90, RZ ;  /* 0x0000005a0418723c */ /* 0x000fe200000018ff */
[----:B-1----:R-:W-:-:S07]  /*fbb0*/  FFMA.FTZ R2, R16, c[0x0][0x2d0], -R3 ;  /* 0x0000b40010027a23 */ /* 0x002fce0000010803 */
[C---:B------:R-:W-:Y:S01]  /*fbc0*/  HMMA.16816.F32 R20, R4.reuse, R114, RZ ;  /* 0x000000720414723c */ /* 0x040fe200000018ff */
[----:B------:R1:W-:Y:S07]  /*fbd0*/  MUFU.EX2 R170, R2 ;  /* 0x0000000200aa7308 */ /* 0x0003ee0000000800 */
[----:B------:R-:W-:Y:S01]  /*fbe0*/  HMMA.16816.F32 R16, R4, R118, RZ ;  /* 0x000000760410723c */ /* 0x000fe200000018ff */
[----:B-1----:R-:W-:-:S04]  /*fbf0*/  FFMA.FTZ R2, R10, c[0x0][0x2d0], -R3 ;  /* 0x0000b4000a027a23 */ /* 0x002fc80000010803 */
[----:B------:R1:W3:Y:S02]  /*fc00*/  MUFU.EX2 R200, R2 ;  /* 0x0000000200c87308 */ /* 0x0002e40000000800 */
[----:B-1----:R-:W-:-:S06]  /*fc10*/  FFMA.FTZ R2, R9, c[0x0][0x2d0], -R3 ;  /* 0x0000b40009027a23 */ /* 0x002fcc0000010803 */
[----:B------:R1:W-:Y:S02]  /*fc20*/  MUFU.EX2 R202, R2 ;  /* 0x0000000200ca7308 */ /* 0x0003e40000000800 */
[----:B-1----:R-:W-:Y:S02]  /*fc30*/  FFMA.FTZ R2, R8, c[0x0][0x2d0], -R3 ;  /* 0x0000b40008027a23 */ /* 0x002fe40000010803 */
[----:B------:R-:W-:Y:S04]  /*fc40*/  HMMA.16816.F32 R8, R4, R122, RZ ;  /* 0x0000007a0408723c */ /* 0x000fe800000018ff */
[----:B------:R-:W1:Y:S03]  /*fc50*/  MUFU.EX2 R203, R2 ;  /* 0x0000000200cb7308 */ /* 0x000e660000000800 */
[----:B--2---:R-:W-:-:S02]  /*fc60*/  F2FP.PACK_AB R4, R206, R204 ;  /* 0x000000ccce04723e */ /* 0x004fc400000000ff */
[----:B---3--:R-:W-:Y:S02]  /*fc70*/  F2FP.PACK_AB R5, R200, R170 ;  /* 0x000000aac805723e */ /* 0x008fe400000000ff */
[----:B------:R-:W-:Y:S02]  /*fc80*/  F2FP.PACK_AB R6, R209, R208 ;  /* 0x000000d0d106723e */ /* 0x000fe400000000ff */
[----:B-1----:R-:W-:Y:S02]  /*fc90*/  F2FP.PACK_AB R7, R203, R202 ;  /* 0x000000cacb07723e */ /* 0x002fe400000000ff */
[----:B------:R-:W-:-:S04]  /*fca0*/  FMNMX.FTZ R2, R95, R125, !PT ;  /* 0x0000007d5f027209 */ /* 0x000fc80007810000 */
[----:B------:R-:W-:Y:S01]  /*fcb0*/  FMNMX.FTZ R2, R124, R2, !PT ;  /* 0x000000027c027209 */ /* 0x000fe20007810000 */
[----:B------:R-:W-:Y:S03]  /*fcc0*/  HMMA.16816.F32 R144, R4, R80, R44 ;  /* 0x000000500490723c */ /* 0x000fe6000000182c */
[----:B------:R-:W-:-:S04]  /*fcd0*/  FMNMX.FTZ R2, R94, R2, !PT ;  /* 0x000000025e027209 */ /* 0x000fc80007810000 */
[----:B------:R-:W-:Y:S01]  /*fce0*/  FMNMX.FTZ R2, R93, R2, !PT ;  /* 0x000000025d027209 */ /* 0x000fe20007810000 */
[C---:B------:R-:W-:Y:S07]  /*fcf0*/  HMMA.16816.F32 R220, R4.reuse, R98, R8 ;  /* 0x0000006204dc723c */ /* 0x040fee0000001808 */
[----:B------:R-:W-:Y:S01]  /*fd00*/  FSEL R9, R168, -INF , P4 ;  /* 0xff800000a8097808 */ /* 0x000fe20002000000 */
[----:B------:R-:W-:Y:S01]  /*fd10*/  HMMA.16816.F32 R148, R4, R64, R56 ;  /* 0x000000400494723c */ /* 0x000fe20000001838 */
[----:B------:R-:W-:-:S02]  /*fd20*/  FSEL R11, R164, -INF , P5 ;  /* 0xff800000a40b7808 */ /* 0x000fc40002800000 */
[----:B------:R-:W-:Y:S02]  /*fd30*/  FMNMX.FTZ R0, R9, R0, !PT ;  /* 0x0000000009007209 */ /* 0x000fe40007810000 */
[----:B------:R-:W-:Y:S02]  /*fd40*/  FSEL R10, R169, -INF , P4 ;  /* 0xff800000a90a7808 */ /* 0x000fe40002000000 */
[----:B------:R-:W-:Y:S01]  /*fd50*/  FSEL R8, R166, -INF , P6 ;  /* 0xff800000a6087808 */ /* 0x000fe20003000000 */
[----:B------:R-:W-:Y:S01]  /*fd60*/  IMAD.MOV.U32 R175, RZ, RZ, R144 ;  /* 0x000000ffffaf7224 */ /* 0x000fe200078e0090 */
[----:B------:R-:W-:Y:S01]  /*fd70*/  HMMA.16816.F32 R212, R4, R60, R52 ;  /* 0x0000003c04d4723c */ /* 0x000fe20000001834 */
[----:B------:R-:W-:Y:S01]  /*fd80*/  IMAD.MOV.U32 R174, RZ, RZ, R145 ;  /* 0x000000ffffae7224 */ /* 0x000fe200078e0091 */
[----:B------:R-:W-:Y:S01]  /*fd90*/  FMNMX.FTZ R2, R10, R2, !PT ;  /* 0x000000020a027209 */ /* 0x000fe20007810000 */
[----:B------:R-:W-:Y:S02]  /*fda0*/  IMAD.MOV.U32 R173, RZ, RZ, R146 ;  /* 0x000000ffffad7224 */ /* 0x000fe400078e0092 */
[----:B------:R-:W-:Y:S01]  /*fdb0*/  IMAD.MOV.U32 R172, RZ, RZ, R147 ;  /* 0x000000ffffac7224 */ /* 0x000fe200078e0093 */
[----:B------:R-:W-:-:S02]  /*fdc0*/  FMNMX.FTZ R2, R8, R2, !PT ;  /* 0x0000000208027209 */ /* 0x000fc40007810000 */
[----:B------:R-:W-:Y:S02]  /*fdd0*/  HMMA.16816.F32 R216, R4, R84, R48 ;  /* 0x0000005404d8723c */ /* 0x000fe40000001830 */
[----:B------:R-:W-:-:S06]  /*fde0*/  FMNMX.FTZ R2, R13, R2, !PT ;  /* 0x000000020d027209 */ /* 0x000fcc0007810000 */
[C---:B------:R-:W-:Y:S08]  /*fdf0*/  HMMA.16816.F32 R44, R4.reuse, R108, R40 ;  /* 0x0000006c042c723c */ /* 0x040ff00000001828 */
[C---:B------:R-:W-:Y:S07]  /*fe00*/  HMMA.16816.F32 R236, R4.reuse, R96, R36 ;  /* 0x0000006004ec723c */ /* 0x040fee0000001824 */
[----:B------:R-:W-:Y:S01]  /*fe10*/  FSEL R37, R131, -INF , P3 ;  /* 0xff80000083257808 */ /* 0x000fe20001800000 */
[----:B------:R-:W-:Y:S01]  /*fe20*/  HMMA.16816.F32 R56, R4, R66, R32 ;  /* 0x000000420438723c */ /* 0x000fe20000001820 */
[----:B------:R-:W-:-:S06]  /*fe30*/  FSEL R36, R130, -INF , P2 ;  /* 0xff80000082247808 */ /* 0x000fcc0001000000 */
[----:B------:R-:W-:Y:S01]  /*fe40*/  FSEL R35, R105, -INF , P1 ;  /* 0xff80000069237808 */ /* 0x000fe20000800000 */
[C---:B------:R-:W-:Y:S01]  /*fe50*/  HMMA.16816.F32 R144, R4.reuse, R62, R28 ;  /* 0x0000003e0490723c */ /* 0x040fe2000000181c */
[----:B------:R-:W-:Y:S01]  /*fe60*/  FSEL R34, R104, -INF , P0 ;  /* 0xff80000068227808 */ /* 0x000fe20000000000 */
[----:B------:R-:W-:Y:S02]  /*fe70*/  IMAD.MOV.U32 R15, RZ, RZ, R46 ;  /* 0x000000ffff0f7224 */ /* 0x000fe400078e002e */
[----:B------:R-:W-:Y:S02]  /*fe80*/  IMAD.MOV.U32 R14, RZ, RZ, R47 ;  /* 0x000000ffff0e7224 */ /* 0x000fe400078e002f */
[----:B------:R-:W-:Y:S01]  /*fe90*/  IMAD.MOV.U32 R41, RZ, RZ, R44 ;  /* 0x000000ffff297224 */ /* 0x000fe200078e002c */
[----:B------:R-:W-:Y:S01]  /*fea0*/  FSEL R31, R143, -INF , P3 ;  /* 0xff8000008f1f7808 */ /* 0x000fe20001800000 */
[----:B------:R-:W-:Y:S01]  /*feb0*/  HMMA.16816.F32 R160, R4, R86, R24 ;  /* 0x0000005604a0723c */ /* 0x000fe20000001818 */
[----:B------:R-:W-:Y:S01]  /*fec0*/  FSEL R30, R142, -INF , P2 ;  /* 0xff8000008e1e7808 */ /* 0x000fe20001000000 */
[----:B------:R-:W-:Y:S01]  /*fed0*/  IMAD.MOV.U32 R40, RZ, RZ, R45 ;  /* 0x000000ffff287224 */ /* 0x000fe200078e002d */
[----:B------:R-:W-:-:S02]  /*fee0*/  FMNMX.FTZ R2, R31, R2, !PT ;  /* 0x000000021f027209 */ /* 0x000fc40007810000 */
[----:B------:R-:W-:Y:S02]  /*fef0*/  FSEL R29, R128, -INF , P1 ;  /* 0xff800000801d7808 */ /* 0x000fe40000800000 */
[----:B------:R-:W-:Y:S01]  /*ff00*/  FMNMX.FTZ R2, R30, R2, !PT ;  /* 0x000000021e027209 */ /* 0x000fe20007810000 */
[----:B------:R-:W-:Y:S01]  /*ff10*/  HMMA.16816.F32 R228, R4, R82, R20 ;  /* 0x0000005204e4723c */ /* 0x000fe20000001814 */
[----:B------:R-:W-:Y:S02]  /*ff20*/  FSEL R28, R129, -INF , P0 ;  /* 0xff800000811c7808 */ /* 0x000fe40000000000 */
[----:B------:R-:W-:-:S05]  /*ff30*/  FMNMX.FTZ R2, R29, R2, !PT ;  /* 0x000000021d027209 */ /* 0x000fca0007810000 */
[----:B------:R-:W-:Y:S07]  /*ff40*/  HMMA.16816.F32 R224, R4, R110, R16 ;  /* 0x0000006e04e0723c */ /* 0x000fee0000001810 */
[----:B------:R-:W-:-:S04]  /*ff50*/  FSEL R7, R167, -INF , P6 ;  /* 0xff800000a7077808 */ /* 0x000fc80003000000 */
[----:B------:R-:W-:-:S04]  /*ff60*/  FMNMX.FTZ R0, R7, R0, !PT ;  /* 0x0000000007007209 */ /* 0x000fc80007810000 */
[----:B------:R-:W-:-:S04]  /*ff70*/  FMNMX.FTZ R0, R11, R0, !PT ;  /* 0x000000000b007209 */ /* 0x000fc80007810000 */
[----:B------:R-:W-:-:S04]  /*ff80*/  FMNMX.FTZ R0, R37, R0, !PT ;  /* 0x0000000025007209 */ /* 0x000fc80007810000 */
[----:B------:R-:W-:-:S04]  /*ff90*/  FMNMX.FTZ R0, R36, R0, !PT ;  /* 0x0000000024007209 */ /* 0x000fc80007810000 */
[----:B------:R-:W-:-:S04]  /*ffa0*/  FMNMX.FTZ R0, R35, R0, !PT ;  /* 0x0000000023007209 */ /* 0x000fc80007810000 */
[----:B------:R-:W-:-:S05]  /*ffb0*/  FMNMX.FTZ R0, R34, R0, !PT ;  /* 0x0000000022007209 */ /* 0x000fca0007810000 */
[----:B------:R-:W1:Y:S02]  /*ffc0*/  SHFL.BFLY PT, R4, R0, 0x2, 0x1f ;  /* 0x0c401f0000047f89 */ /* 0x000e6400000e0000 */
[----:B-1----:R-:W-:Y:S02]  /*ffd0*/  FMNMX.FTZ R0, R0, R4, !PT ;  /* 0x0000000400007209 */ /* 0x002fe40007810000 */
[----:B------:R-:W-:-:S03]  /*ffe0*/  FMNMX.FTZ R4, R28, R2, !PT ;  /* 0x000000021c047209 */ /* 0x000fc60007810000 */
[----:B------:R-:W1:Y:S04]  /*fff0*/  SHFL.BFLY PT, R5, R0, 0x1, 0x1f ;  /* 0x0c201f0000057f89 */ /* 0x000e6800000e0000 */
[----:B------:R-:W2:Y:S01]  /*10000*/  SHFL.BFLY PT, R6, R4, 0x2, 0x1f ;  /* 0x0c401f0004067f89 */ /* 0x000ea200000e0000 */
[----:B-1----:R-:W-:Y:S02]  /*10010*/  FMNMX.FTZ R105, R0, R5, !PT ;  /* 0x0000000500697209 */ /* 0x002fe40007810000 */
[----:B--2---:R-:W-:-:S03]  /*10020*/  FMNMX.FTZ R0, R4, R6, !PT ;  /* 0x0000000604007209 */ /* 0x004fc60007810000 */
[C---:B------:R-:W-:Y:S01]  /*10030*/  FMUL.FTZ R2, R105.reuse, c[0x0][0x2d0] ;  /* 0x0000b40069027a20 */ /* 0x040fe20000410000 */
[----:B------:R-:W-:Y:S01]  /*10040*/  FSETP.NEU.FTZ.AND P0, PT, R105, -INF , PT ;  /* 0xff8000006900780b */ /* 0x000fe20003f1d000 */
[----:B------:R-:W1:Y:S03]  /*10050*/  SHFL.BFLY PT, R5, R0, 0x1, 0x1f ;  /* 0x0c201f0000057f89 */ /* 0x000e6600000e0000 */
[----:B------:R-:W-:-:S05]  /*10060*/  FSEL R2, R2, RZ, P0 ;  /* 0x000000ff02027208 */ /* 0x000fca0000000000 */
[----:B------:R-:W-:Y:S02]  /*10070*/  FFMA.FTZ R4, R77, c[0x0][0x2d0], -R2 ;  /* 0x0000b4004d047a23 */ /* 0x000fe40000010802 */
[----:B------:R-:W-:Y:S02]  /*10080*/  IMAD.MOV.U32 R77, RZ, RZ, R40 ;  /* 0x000000ffff4d7224 */ /* 0x000fe400078e0028 */
[----:B------:R2:W-:Y:S01]  /*10090*/  MUFU.EX2 R33, R4 ;  /* 0x0000000400217308 */ /* 0x0005e20000000800 */
[----:B-1----:R-:W-:Y:S01]  /*100a0*/  FMNMX.FTZ R104, R0, R5, !PT ;  /* 0x0000000500687209 */ /* 0x002fe20007810000 */
[--C-:B------:R-:W-:Y:S02]  /*100b0*/  FFMA.FTZ R0, R9, c[0x0][0x2d0], -R2.reuse ;  /* 0x0000b40009007a23 */ /* 0x100fe40000010802 */
[----:B--2---:R-:W-:Y:S01]  /*100c0*/  FFMA.FTZ R4, R92, c[0x0][0x2d0], -R2 ;  /* 0x0000b4005c047a23 */ /* 0x004fe20000010802 */
[----:B------:R-:W-:-:S03]  /*100d0*/  FSETP.NEU.FTZ.AND P0, PT, R104, -INF , PT ;  /* 0xff8000006800780b */ /* 0x000fc60003f1d000 */
[----:B------:R1:W-:Y:S08]  /*100e0*/  MUFU.EX2 R166, R0 ;  /* 0x0000000000a67308 */ /* 0x0003f00000000800 */
[----:B------:R2:W-:Y:S01]  /*100f0*/  MUFU.EX2 R32, R4 ;  /* 0x0000000400207308 */ /* 0x0005e20000000800 */
[----:B-1----:R-:W-:-:S05]  /*10100*/  FMUL.FTZ R0, R104, c[0x0][0x2d0] ;  /* 0x0000b40068007a20 */ /* 0x002fca0000410000 */
[----:B------:R-:W-:Y:S01]  /*10110*/  FSEL R0, R0, RZ, P0 ;  /* 0x000000ff00007208 */ /* 0x000fe20000000000 */
[----:B--2---:R-:W-:Y:S02]  /*10120*/  FFMA.FTZ R4, R79, c[0x0][0x2d0], -R2 ;  /* 0x0000b4004f047a23 */ /* 0x004fe40000010802 */
[----:B------:R-:W-:Y:S02]  /*10130*/  IMAD.MOV.U32 R79, RZ, RZ, R14 ;  /* 0x000000ffff4f7224 */ /* 0x000fe400078e000e */
[----:B------:R1:W-:Y:S02]  /*10140*/  MUFU.EX2 R164, R4 ;  /* 0x0000000400a47308 */ /* 0x0003e40000000800 */
[----:B-1----:R-:W-:Y:S02]  /*10150*/  FFMA.FTZ R4, R78, c[0x0][0x2d0], -R2 ;  /* 0x0000b4004e047a23 */ /* 0x002fe40000010802 */
[----:B------:R-:W-:-:S04]  /*10160*/  IMAD.MOV.U32 R78, RZ, RZ, R15 ;  /* 0x000000ffff4e7224 */ /* 0x000fc800078e000f */
[----:B------:R1:W-:Y:S02]  /*10170*/  MUFU.EX2 R165, R4 ;  /* 0x0000000400a57308 */ /* 0x0003e40000000800 */
[----:B-1----:R-:W-:Y:S02]  /*10180*/  FFMA.FTZ R4, R76, c[0x0][0x2d0], -R2 ;  /* 0x0000b4004c047a23 */ /* 0x002fe40000010802 */
[----:B------:R-:W-:-:S04]  /*10190*/  IMAD.MOV.U32 R76, RZ, RZ, R41 ;  /* 0x000000ffff4c7224 */ /* 0x000fc800078e0029 */
[----:B------:R1:W-:Y:S02]  /*101a0*/  MUFU.EX2 R167, R4 ;  /* 0x0000000400a77308 */ /* 0x0003e40000000800 */
[----:B-1----:R-:W-:-:S06]  /*101b0*/  FFMA.FTZ R4, R7, c[0x0][0x2d0], -R2 ;  /* 0x0000b40007047a23 */ /* 0x002fcc0000010802 */
        /* <DEDUP_REMOVED lines=16> */
[----:B-1----:R-:W-:Y:S01]  /*102c0*/  FFMA.FTZ R4, R10, c[0x0][0x2d0], -R0 ;  /* 0x0000b4000a047a23 */ /* 0x002fe20000010800 */
[----:B------:R-:W-:-:S05]  /*102d0*/  F2FP.PACK_AB R10, R165, R164 ;  /* 0x000000a4a50a723e */ /* 0x000fca00000000ff */
[----:B------:R1:W2:Y:S02]  /*102e0*/  MUFU.EX2 R49, R4 ;  /* 0x0000000400317308 */ /* 0x0002a40000000800 */
[----:B-1----:R-:W-:Y:S01]  /*102f0*/  FFMA.FTZ R4, R8, c[0x0][0x2d0], -R0 ;  /* 0x0000b40008047a23 */ /* 0x002fe20000010800 */
[----:B------:R-:W-:Y:S02]  /*10300*/  F2FP.PACK_AB R8, R32, R33 ;  /* 0x000000212008723e */ /* 0x000fe400000000ff */
[----:B--2---:R-:W-:-:S03]  /*10310*/  F2FP.PACK_AB R5, R49, R48 ;  /* 0x000000303105723e */ /* 0x004fc600000000ff */
[----:B------:R1:W-:Y:S02]  /*10320*/  MUFU.EX2 R51, R4 ;  /* 0x0000000400337308 */ /* 0x0003e40000000800 */
[C---:B------:R-:W-:Y:S07]  /*10330*/  HMMA.16816.F32 R20, R8.reuse, R68, RZ ;  /* 0x000000440814723c */ /* 0x040fee00000018ff */
[----:B------:R-:W-:Y:S01]  /*10340*/  IMAD.MOV.U32 R68, RZ, RZ, R175 ;  /* 0x000000ffff447224 */ /* 0x000fe200078e00af */
[----:B------:R-:W-:Y:S01]  /*10350*/  HMMA.16816.F32 R16, R8, R72, RZ ;  /* 0x000000480810723c */ /* 0x000fe200000018ff */
[----:B------:R-:W-:-:S02]  /*10360*/  IMAD.MOV.U32 R69, RZ, RZ, R174 ;  /* 0x000000ffff457224 */ /* 0x000fc400078e00ae */
[----:B-1----:R-:W-:-:S04]  /*10370*/  FFMA.FTZ R4, R13, c[0x0][0x2d0], -R0 ;  /* 0x0000b4000d047a23 */ /* 0x002fc80000010800 */
[----:B------:R1:W2:Y:S01]  /*10380*/  MUFU.EX2 R50, R4 ;  /* 0x0000000400327308 */ /* 0x0002a20000000800 */
[----:B------:R-:W-:Y:S01]  /*10390*/  HMMA.16816.F32 R24, R8, R90, RZ ;  /* 0x0000005a0818723c */ /* 0x000fe200000018ff */
[----:B-1----:R-:W-:Y:S02]  /*103a0*/  F2FP.PACK_AB R4, R166, R167 ;  /* 0x000000a7a604723e */ /* 0x002fe400000000ff */
[----:B--2---:R-:W-:-:S07]  /*103b0*/  F2FP.PACK_AB R7, R50, R51 ;  /* 0x000000333207723e */ /* 0x004fce00000000ff */
[C---:B------:R-:W-:Y:S08]  /*103c0*/  HMMA.16816.F32 R128, R4.reuse, R64, R20 ;  /* 0x000000400480723c */ /* 0x040ff00000001814 */
[----:B------:R-:W-:Y:S08]  /*103d0*/  HMMA.16816.F32 R44, R4, R60, R16 ;  /* 0x0000003c042c723c */ /* 0x000ff00000001810 */
[C---:B------:R-:W-:Y:S08]  /*103e0*/  HMMA.16816.F32 R20, R8.reuse, R88, RZ ;  /* 0x000000580814723c */ /* 0x040ff000000018ff */
[----:B------:R-:W-:Y:S08]  /*103f0*/  HMMA.16816.F32 R16, R8, R112, RZ ;  /* 0x000000700810723c */ /* 0x000ff000000018ff */
[C---:B------:R-:W-:Y:S08]  /*10400*/  HMMA.16816.F32 R24, R4.reuse, R86, R24 ;  /* 0x000000560418723c */ /* 0x040ff00000001818 */
[C---:B------:R-:W-:Y:S08]  /*10410*/  HMMA.16816.F32 R52, R4.reuse, R84, R20 ;  /* 0x000000540434723c */ /* 0x040ff00000001814 */
[----:B------:R-:W-:Y:S08]  /*10420*/  HMMA.16816.F32 R184, R4, R80, R16 ;  /* 0x0000005004b8723c */ /* 0x000ff00000001810 */
[C---:B------:R-:W-:Y:S08]  /*10430*/  HMMA.16816.F32 R20, R8.reuse, R116, RZ ;  /* 0x000000740814723c */ /* 0x040ff000000018ff */
[----:B------:R-:W-:Y:S11]  /*10440*/  HMMA.16816.F32 R16, R8, R120, RZ ;  /* 0x000000780810723c */ /* 0x000ff600000018ff */
[----:B------:R-:W-:Y:S05]  /*10450*/  @!UPT UIADD3 URZ, URZ, URZ, URZ ;  /* 0x0000003f3f3ff290 */ /* 0x000fea000fffe03f */
[C---:B------:R-:W-:Y:S08]  /*10460*/  HMMA.16816.F32 R176, R4.reuse, R108, R20 ;  /* 0x0000006c04b0723c */ /* 0x040ff00000001814 */
[----:B------:R-:W-:Y:S08]  /*10470*/  HMMA.16816.F32 R180, R4, R96, R16 ;  /* 0x0000006004b4723c */ /* 0x000ff00000001810 */
[C---:B------:R-:W-:Y:S07]  /*10480*/  HMMA.16816.F32 R20, R8.reuse, R70, RZ ;  /* 0x000000460814723c */ /* 0x040fee00000018ff */
[----:B------:R-:W-:Y:S01]  /*10490*/  IMAD.MOV.U32 R70, RZ, RZ, R173 ;  /* 0x000000ffff467224 */ /* 0x000fe200078e00ad */
[----:B------:R-:W-:Y:S01]  /*104a0*/  HMMA.16816.F32 R16, R8, R74, RZ ;  /* 0x0000004a0810723c */ /* 0x000fe200000018ff */
[----:B------:R-:W-:Y:S11]  /*104b0*/  IMAD.MOV.U32 R71, RZ, RZ, R172 ;  /* 0x000000ffff477224 */ /* 0x000ff600078e00ac */
[----:B------:R-:W-:Y:S04]  /*104c0*/  @!UPT UIADD3 URZ, URZ, URZ, URZ ;  /* 0x0000003f3f3ff290 */ /* 0x000fe8000fffe03f */
[C---:B------:R-:W-:Y:S08]  /*104d0*/  HMMA.16816.F32 R64, R4.reuse, R66, R20 ;  /* 0x000000420440723c */ /* 0x040ff00000001814 */
[----:B------:R-:W-:Y:S08]  /*104e0*/  HMMA.16816.F32 R60, R4, R62, R16 ;  /* 0x0000003e043c723c */ /* 0x000ff00000001810 */
[C---:B------:R-:W-:Y:S08]  /*104f0*/  HMMA.16816.F32 R20, R8.reuse, R114, RZ ;  /* 0x000000720814723c */ /* 0x040ff000000018ff */
[C---:B------:R-:W-:Y:S01]  /*10500*/  HMMA.16816.F32 R16, R8.reuse, R118, RZ ;  /* 0x000000760810723c */ /* 0x040fe200000018ff */
[----:B------:R-:W1:Y:S07]  /*10510*/  LDSM.16.MT88.4 R116, [R159+0x800] ;  /* 0x000800009f74783b */ /* 0x000e6e0000004200 */
[----:B------:R-:W-:Y:S08]  /*10520*/  HMMA.16816.F32 R8, R8, R122, RZ ;  /* 0x0000007a0808723c */ /* 0x000ff000000018ff */
[C---:B------:R-:W-:Y:S01]  /*10530*/  HMMA.16816.F32 R40, R4.reuse, R82, R20 ;  /* 0x000000520428723c */ /* 0x040fe20000001814 */
[----:B------:R-:W-:Y:S07]  /*10540*/  LDSM.16.MT88.4 R80, [R158+0x2000] ;  /* 0x002000009e50783b */ /* 0x000fee0000004200 */
[C---:B------:R-:W-:Y:S01]  /*10550*/  HMMA.16816.F32 R84, R4.reuse, R110, R16 ;  /* 0x0000006e0454723c */ /* 0x040fe20000001810 */
[----:B------:R-:W2:Y:S07]  /*10560*/  LDSM.16.MT88.4 R108, [R158+0x1400] ;  /* 0x001400009e6c783b */ /* 0x000eae0000004200 */
[----:B------:R-:W-:Y:S07]  /*10570*/  HMMA.16816.F32 R172, R4, R98, R8 ;  /* 0x0000006204ac723c */ /* 0x000fee0000001808 */
[----:B------:R-:W-:-:S04]  /*10580*/  FFMA.FTZ R4, R37, c[0x0][0x2d0], -R2 ;  /* 0x0000b40025047a23 */ /* 0x000fc80000010802 */
[----:B------:R3:W-:Y:S02]  /*10590*/  MUFU.EX2 R20, R4 ;  /* 0x0000000400147308 */ /* 0x0007e40000000800 */
[----:B---3--:R-:W-:-:S06]  /*105a0*/  FFMA.FTZ R4, R36, c[0x0][0x2d0], -R2 ;  /* 0x0000b40024047a23 */ /* 0x008fcc0000010802 */
[----:B------:R3:W4:Y:S02]  /*105b0*/  MUFU.EX2 R21, R4 ;  /* 0x0000000400157308 */ /* 0x0007240000000800 */
[--C-:B---3--:R-:W-:Y:S01]  /*105c0*/  FFMA.FTZ R4, R35, c[0x0][0x2d0], -R2.reuse ;  /* 0x0000b40023047a23 */ /* 0x108fe20000010802 */
[----:B----4-:R-:W-:Y:S01]  /*105d0*/  F2FP.PACK_AB R96, R21, R20 ;  /* 0x000000141560723e */ /* 0x010fe200000000ff */
[----:B------:R-:W-:-:S04]  /*105e0*/  FFMA.FTZ R2, R34, c[0x0][0x2d0], -R2 ;  /* 0x0000b40022027a23 */ /* 0x000fc80000010802 */
[----:B------:R3:W-:Y:S08]  /*105f0*/  MUFU.EX2 R22, R4 ;  /* 0x0000000400167308 */ /* 0x0007f00000000800 */
[----:B------:R4:W5:Y:S01]  /*10600*/  MUFU.EX2 R23, R2 ;  /* 0x0000000200177308 */ /* 0x0009620000000800 */
[----:B---3--:R-:W-:Y:S01]  /*10610*/  LDSM.16.MT88.4 R4, [R159+0x2000] ;  /* 0x002000009f04783b */ /* 0x008fe20000004200 */
[----:B----4-:R-:W-:Y:S01]  /*10620*/  FFMA.FTZ R2, R31, c[0x0][0x2d0], -R0 ;  /* 0x0000b4001f027a23 */ /* 0x010fe20000010800 */
[----:B-----5:R-:W-:-:S05]  /*10630*/  F2FP.PACK_AB R98, R23, R22 ;  /* 0x000000161762723e */ /* 0x020fca00000000ff */
[----:B------:R3:W-:Y:S02]  /*10640*/  MUFU.EX2 R13, R2 ;  /* 0x00000002000d7308 */ /* 0x0007e40000000800 */
[----:B---3--:R-:W-:-:S06]  /*10650*/  FFMA.FTZ R2, R30, c[0x0][0x2d0], -R0 ;  /* 0x0000b4001e027a23 */ /* 0x008fcc0000010800 */
[----:B------:R3:W4:Y:S02]  /*10660*/  MUFU.EX2 R17, R2 ;  /* 0x0000000200117308 */ /* 0x0007240000000800 */
[--C-:B---3--:R-:W-:Y:S01]  /*10670*/  FFMA.FTZ R2, R29, c[0x0][0x2d0], -R0.reuse ;  /* 0x0000b4001d027a23 */ /* 0x108fe20000010800 */
[----:B----4-:R-:W-:Y:S01]  /*10680*/  F2FP.PACK_AB R97, R17, R13 ;  /* 0x0000000d1161723e */ /* 0x010fe200000000ff */
[----:B------:R-:W-:-:S04]  /*10690*/  FFMA.FTZ R0, R28, c[0x0][0x2d0], -R0 ;  /* 0x0000b4001c007a23 */ /* 0x000fc80000010800 */
[----:B------:R-:W-:Y:S01]  /*106a0*/  MUFU.EX2 R18, R2 ;  /* 0x0000000200127308 */ /* 0x000fe20000000800 */
[----:B------:R-:W-:Y:S02]  /*106b0*/  FADD.FTZ R28, R134, R132 ;  /* 0x00000084861c7221 */ /* 0x000fe40000010000 */
[----:B------:R-:W-:-:S05]  /*106c0*/  FADD.FTZ R29, R33, R32 ;  /* 0x00000020211d7221 */ /* 0x000fca0000010000 */
[----:B------:R3:W4:Y:S02]  /*106d0*/  MUFU.EX2 R19, R0 ;  /* 0x0000000000137308 */ /* 0x0007240000000800 */
[----:B---3--:R-:W-:Y:S01]  /*106e0*/  FFMA.FTZ R0, R141, c[0x0][0x2d0], -R12 ;  /* 0x0000b4008d007a23 */ /* 0x008fe2000001080c */
[----:B----4-:R-:W-:-:S05]  /*106f0*/  F2FP.PACK_AB R99, R19, R18 ;  /* 0x000000121363723e */ /* 0x010fca00000000ff */
[----:B------:R3:W-:Y:S02]  /*10700*/  MUFU.EX2 R11, R0 ;  /* 0x00000000000b7308 */ /* 0x0007e40000000800 */
[C---:B-1----:R-:W-:Y:S08]  /*10710*/  HMMA.16816.F32 R120, R96.reuse, R116, R44 ;  /* 0x000000746078723c */ /* 0x042ff0000000182c */
[----:B--2---:R-:W-:Y:S01]  /*10720*/  HMMA.16816.F32 R112, R96, R108, R52 ;  /* 0x0000006c6070723c */ /* 0x004fe20000001834 */
[----:B---3--:R-:W-:-:S04]  /*10730*/  FFMA.FTZ R0, R140, c[0x0][0x2d0], -R12 ;  /* 0x0000b4008c007a23 */ /* 0x008fc8000001080c */
[----:B------:R1:W2:Y:S02]  /*10740*/  MUFU.EX2 R10, R0 ;  /* 0x00000000000a7308 */ /* 0x0002a40000000800 */
[----:B-1----:R-:W-:Y:S01]  /*10750*/  FFMA.FTZ R0, R139, c[0x0][0x2d0], -R12 ;  /* 0x0000b4008b007a23 */ /* 0x002fe2000001080c */
[----:B--2---:R-:W-:-:S05]  /*10760*/  F2FP.PACK_AB R92, R10, R11 ;  /* 0x0000000b0a5c723e */ /* 0x004fca00000000ff */
[----:B------:R1:W-:Y:S02]  /*10770*/  MUFU.EX2 R9, R0 ;  /* 0x0000000000097308 */ /* 0x0003e40000000800 */
[----:B-1----:R-:W-:Y:S02]  /*10780*/  FFMA.FTZ R0, R138, c[0x0][0x2d0], -R12 ;  /* 0x0000b4008a007a23 */ /* 0x002fe4000001080c */
[----:B------:R-:W-:-:S04]  /*10790*/  FADD.FTZ R12, R15, R14 ;  /* 0x0000000e0f0c7221 */ /* 0x000fc80000010000 */
[----:B------:R1:W2:Y:S01]  /*107a0*/  MUFU.EX2 R16, R0 ;  /* 0x0000000000107308 */ /* 0x0002a20000000800 */
[----:B------:R-:W-:Y:S02]  /*107b0*/  FADD.FTZ R15, R137, R136 ;  /* 0x00000088890f7221 */ /* 0x000fe40000010000 */
[----:B------:R-:W-:Y:S02]  /*107c0*/  FADD.FTZ R14, R164, R29 ;  /* 0x0000001da40e7221 */ /* 0x000fe40000010000 */
[----:B------:R-:W-:Y:S02]  /*107d0*/  FADD.FTZ R12, R38, R12 ;  /* 0x0000000c260c7221 */ /* 0x000fe40000010000 */
[----:B-1----:R-:W-:Y:S01]  /*107e0*/  FFMA.FTZ R0, R127, c[0x0][0x2d0], -R3 ;  /* 0x0000b4007f007a23 */ /* 0x002fe20000010803 */
[----:B--2---:R-:W-:-:S03]  /*107f0*/  F2FP.PACK_AB R94, R16, R9 ;  /* 0x00000009105e723e */ /* 0x004fc600000000ff */
[----:B------:R1:W-:Y:S02]  /*10800*/  MUFU.EX2 R8, R0 ;  /* 0x0000000000087308 */ /* 0x0003e40000000800 */
[--C-:B-1----:R-:W-:Y:S02]  /*10810*/  FFMA.FTZ R0, R126, c[0x0][0x2d0], -R3.reuse ;  /* 0x0000b4007e007a23 */ /* 0x102fe40000010803 */
[----:B------:R-:W1:Y:S04]  /*10820*/  LDSM.16.MT88.4 R124, [R158+0x800] ;  /* 0x000800009e7c783b */ /* 0x000e680000004200 */
[----:B------:R2:W3:Y:S02]  /*10830*/  MUFU.EX2 R2, R0 ;  /* 0x0000000000027308 */ /* 0x0004e40000000800 */
[--C-:B--2---:R-:W-:Y:S01]  /*10840*/  FFMA.FTZ R0, R135, c[0x0][0x2d0], -R3.reuse ;  /* 0x0000b40087007a23 */ /* 0x104fe20000010803 */
[----:B---3--:R-:W-:Y:S01]  /*10850*/  F2FP.PACK_AB R93, R2, R8 ;  /* 0x00000008025d723e */ /* 0x008fe200000000ff */
[----:B------:R-:W-:-:S04]  /*10860*/  FFMA.FTZ R3, R133, c[0x0][0x2d0], -R3 ;  /* 0x0000b40085037a23 */ /* 0x000fc80000010803 */
[----:B------:R-:W-:Y:S08]  /*10870*/  MUFU.EX2 R0, R0 ;  /* 0x0000000000007308 */ /* 0x000ff00000000800 */
[----:B------:R-:W2:Y:S01]  /*10880*/  MUFU.EX2 R3, R3 ;  /* 0x0000000300037308 */ /* 0x000ea20000000800 */
[----:B-1----:R-:W-:Y:S01]  /*10890*/  HMMA.16816.F32 R128, R96, R124, R128 ;  /* 0x0000007c6080723c */ /* 0x002fe20000001880 */
[----:B--2---:R-:W-:-:S07]  /*108a0*/  F2FP.PACK_AB R95, R3, R0 ;  /* 0x00000000035f723e */ /* 0x004fce00000000ff */
[C---:B------:R-:W-:Y:S08]  /*108b0*/  HMMA.16816.F32 R132, R92.reuse, R124, R148 ;  /* 0x0000007c5c84723c */ /* 0x040ff00000001894 */
[-C--:B------:R-:W-:Y:S08]  /*108c0*/  HMMA.16816.F32 R136, R92, R126.reuse, R56 ;  /* 0x0000007e5c88723c */ /* 0x080ff00000001838 */
[----:B------:R-:W-:Y:S01]  /*108d0*/  HMMA.16816.F32 R124, R96, R126, R64 ;  /* 0x0000007e607c723c */ /* 0x000fe20000001840 */
[----:B------:R-:W1:Y:S07]  /*108e0*/  LDSM.16.MT88.4 R64, [R159+0x1400] ;  /* 0x001400009f40783b */ /* 0x000e6e0000004200 */
[C---:B------:R-:W-:Y:S08]  /*108f0*/  HMMA.16816.F32 R72, R92.reuse, R80, R76 ;  /* 0x000000505c48723c */ /* 0x040ff0000000184c */
[C---:B------:R-:W-:Y:S08]  /*10900*/  HMMA.16816.F32 R76, R92.reuse, R82, R224 ;  /* 0x000000525c4c723c */ /* 0x040ff000000018e0 */
[C---:B------:R-:W-:Y:S08]  /*10910*/  HMMA.16816.F32 R88, R92.reuse, R4, R236 ;  /* 0x000000045c58723c */ /* 0x040ff000000018ec */
[C---:B------:R-:W-:Y:S07]  /*10920*/  HMMA.16816.F32 R140, R92.reuse, R116, R212 ;  /* 0x000000745c8c723c */ /* 0x040fee00000018d4 */
[----:B------:R-:W-:Y:S01]  /*10930*/  IADD3 R212, R210, -0x2, RZ ;  /* 0xfffffffed2d47810 */ /* 0x000fe20007ffe0ff */
[----:B------:R-:W-:Y:S03]  /*10940*/  HMMA.16816.F32 R144, R92, R118, R144 ;  /* 0x000000765c90723c */ /* 0x000fe60000001890 */
[----:B------:R-:W-:-:S05]  /*10950*/  ISETP.GE.AND P0, PT, R212, R233, PT ;  /* 0x000000e9d400720c */ /* 0x000fca0003f06270 */
[----:B-1----:R-:W-:Y:S08]  /*10960*/  HMMA.16816.F32 R56, R92, R64, R68 ;  /* 0x000000405c38723c */ /* 0x002ff00000001844 */
[C---:B------:R-:W-:Y:S08]  /*10970*/  HMMA.16816.F32 R68, R96.reuse, R80, R176 ;  /* 0x000000506044723c */ /* 0x040ff000000018b0 */
[C---:B------:R-:W-:Y:S08]  /*10980*/  HMMA.16816.F32 R80, R96.reuse, R82, R84 ;  /* 0x000000526050723c */ /* 0x040ff00000001854 */
[C---:B------:R-:W-:Y:S07]  /*10990*/  HMMA.16816.F32 R84, R96.reuse, R4, R180 ;  /* 0x000000046054723c */ /* 0x040fee00000018b4 */
        /* <DEDUP_REMOVED lines=11> */
[C---:B------:R-:W-:Y:S08]  /*10a50*/  HMMA.16816.F32 R160, R92.reuse, R110, R160 ;  /* 0x0000006e5ca0723c */ /* 0x040ff000000018a0 */
[----:B------:R-:W-:Y:S08]  /*10a60*/  HMMA.16816.F32 R60, R92, R66, R228 ;  /* 0x000000425c3c723c */ /* 0x000ff000000018e4 */
[C---:B------:R-:W-:Y:S08]  /*10a70*/  HMMA.16816.F32 R52, R96.reuse, R64, R184 ;  /* 0x000000406034723c */ /* 0x040ff000000018b8 */
[C---:B------:R-:W-:Y:S08]  /*10a80*/  HMMA.16816.F32 R108, R96.reuse, R110, R24 ;  /* 0x0000006e606c723c */ /* 0x040ff00000001818 */
[----:B------:R-:W-:Y:S08]  /*10a90*/  HMMA.16816.F32 R64, R96, R66, R40 ;  /* 0x000000426040723c */ /* 0x000ff00000001828 */
[-C--:B------:R-:W-:Y:S08]  /*10aa0*/  HMMA.16816.F32 R92, R92, R6.reuse, R220 ;  /* 0x000000065c5c723c */ /* 0x080ff000000018dc */
[----:B------:R-:W-:Y:S07]  /*10ab0*/  HMMA.16816.F32 R96, R96, R6, R172 ;  /* 0x000000066060723c */ /* 0x000fee00000018ac */
[----:B------:R-:W-:-:S02]  /*10ac0*/  FADD.FTZ R6, R48, R14 ;  /* 0x0000000e30067221 */ /* 0x000fc40000010000 */
[----:B------:R-:W-:Y:S02]  /*10ad0*/  FADD.FTZ R7, R204, R12 ;  /* 0x0000000ccc077221 */ /* 0x000fe40000010000 */
[----:B------:R-:W-:Y:S02]  /*10ae0*/  FADD.FTZ R6, R49, R6 ;  /* 0x0000000631067221 */ /* 0x000fe40000010000 */
[----:B------:R-:W-:Y:S02]  /*10af0*/  FADD.FTZ R7, R206, R7 ;  /* 0x00000007ce077221 */ /* 0x000fe40000010000 */
[----:B------:R-:W-:Y:S02]  /*10b00*/  FADD.FTZ R12, R200, R5 ;  /* 0x00000005c80c7221 */ /* 0x000fe40000010000 */
[----:B------:R-:W-:Y:S02]  /*10b10*/  FADD.FTZ R5, R168, R4 ;  /* 0x00000004a8057221 */ /* 0x000fe40000010000 */
        /* <DEDUP_REMOVED lines=22> */
[----:B------:R-:W-:Y:S01]  /*10c80*/  FADD.FTZ R238, R3, R2 ;  /* 0x0000000203ee7221 */ /* 0x000fe20000010000 */
[----:B------:R-:W-:Y:S05]  /*10c90*/  @!P0 BRA `(.L_x_262) ;  /* 0x00002da000008947 */ /* 0x000fea0003800000 */
[----:B------:R-:W-:Y:S02]  /*10ca0*/  ISETP.GT.AND P0, PT, R232, 0x3f, PT ;  /* 0x0000003fe800780c */ /* 0x000fe40003f04270 */
[----:B------:R-:W-:Y:S02]  /*10cb0*/  ISETP.GE.AND P5, PT, R211, c[0x0][0x1d4], PT ;  /* 0x00007500d3007a0c */ /* 0x000fe40003fa6270 */
[----:B------:R-:W-:-:S02]  /*10cc0*/  ISETP.GE.AND P4, PT, R252, c[0x0][0x1d4], PT ;  /* 0x00007500fc007a0c */ /* 0x000fc40003f86270 */
[----:B------:R-:W-:Y:S02]  /*10cd0*/  ISETP.GE.AND P3, PT, R250, c[0x0][0x1d4], PT ;  /* 0x00007500fa007a0c */ /* 0x000fe40003f66270 */
.L_x_265:
        /* <DEDUP_REMOVED lines=140> */
[----:B---3--:R-:W-:Y:S09]  /*115a0*/  FMUL.FTZ R3, R18, c[0x0][0x320] ;  /* 0x0000c80012037a20 */ /* 0x008ff20000410000 */
[----:B------:R-:W3:Y:S01]  /*115b0*/  MUFU.TANH R175, R3 ;  /* 0x0000000300af7308 */ /* 0x000ee20000002400 */
[----:B-1----:R-:W-:Y:S09]  /*115c0*/  FMUL.FTZ R0, R6, c[0x0][0x320] ;  /* 0x0000c80006007a20 */ /* 0x002ff20000410000 */
[----:B------:R1:W1:Y:S01]  /*115d0*/  MUFU.TANH R201, R0 ;  /* 0x0000000000c97308 */ /* 0x0002620000002400 */
[----:B-----5:R-:W-:Y:S09]  /*115e0*/  FMUL.FTZ R2, R19, c[0x0][0x320] ;  /* 0x0000c80013027a20 */ /* 0x020ff20000410000 */
[----:B------:R-:W2:Y:S01]  /*115f0*/  MUFU.TANH R181, R2 ;  /* 0x0000000200b57308 */ /* 0x000ea20000002400 */
[----:B-1----:R-:W-:Y:S02]  /*11600*/  FMUL.FTZ R0, R7, c[0x0][0x320] ;  /* 0x0000c80007007a20 */ /* 0x002fe40000410000 */
[----:B------:R-:W1:Y:S07]  /*11610*/  LDSM.16.M88.4 R4, [R192] ;  /* 0x00000000c004783b */ /* 0x000e6e0000000200 */
[----:B------:R5:W1:Y:S02]  /*11620*/  MUFU.TANH R202, R0 ;  /* 0x0000000000ca7308 */ /* 0x000a640000002400 */
[----:B-----5:R-:W-:Y:S02]  /*11630*/  FMUL.FTZ R0, R8, c[0x0][0x320] ;  /* 0x0000c80008007a20 */ /* 0x020fe40000410000 */
[----:B------:R-:W-:Y:S06]  /*11640*/  FMUL.FTZ R8, R17, c[0x0][0x320] ;  /* 0x0000c80011087a20 */ /* 0x000fec0000410000 */
[----:B------:R5:W2:Y:S10]  /*11650*/  MUFU.TANH R211, R0 ;  /* 0x0000000000d37308 */ /* 0x000ab40000002400 */
[----:B------:R2:W2:Y:S01]  /*11660*/  MUFU.TANH R180, R8 ;  /* 0x0000000800b47308 */ /* 0x0004a20000002400 */
[-C--:B-1----:R-:W-:Y:S08]  /*11670*/  HMMA.16816.F32 R20, R168, R4.reuse, R20 ;  /* 0x00000004a814723c */ /* 0x082ff00000001814 */
[C---:B------:R-:W-:Y:S04]  /*11680*/  HMMA.16816.F32 R24, R176.reuse, R4, R24 ;  /* 0x00000004b018723c */ /* 0x040fe80000001818 */
[----:B-----5:R-:W-:Y:S04]  /*11690*/  FMUL.FTZ R0, R9, c[0x0][0x320] ;  /* 0x0000c80009007a20 */ /* 0x020fe80000410000 */
[-C--:B------:R-:W-:Y:S01]  /*116a0*/  HMMA.16816.F32 R28, R176, R6.reuse, R28 ;  /* 0x00000006b01c723c */ /* 0x080fe2000000181c */
[----:B------:R1:W1:Y:S01]  /*116b0*/  MUFU.TANH R209, R0 ;  /* 0x0000000000d17308 */ /* 0x0002620000002400 */
[----:B--2---:R-:W2:Y:S06]  /*116c0*/  LDSM.16.M88.4 R8, [R191] ;  /* 0x00000000bf08783b */ /* 0x004eac0000000200 */
[C---:B------:R-:W-:Y:S01]  /*116d0*/  HMMA.16816.F32 R32, R168.reuse, R6, R32 ;  /* 0x00000006a820723c */ /* 0x040fe20000001820 */
[----:B------:R-:W-:Y:S04]  /*116e0*/  DEPBAR.LE SB0, 0x0 ;  /* 0x000080000000791a */ /* 0x000fe80000000000 */
[----:B------:R-:W-:Y:S03]  /*116f0*/  BAR.SYNC.DEFER_BLOCKING 0x0 ;  /* 0x0000000000007b1d */ /* 0x000fe60000010000 */
[----:B------:R-:W-:Y:S04]  /*11700*/  FMUL.FTZ R3, R27, c[0x0][0x320] ;  /* 0x0000c8001b037a20 */ /* 0x000fe80000410000 */
[----:B------:R-:W-:Y:S01]  /*11710*/  FMUL.FTZ R4, R26, c[0x0][0x320] ;  /* 0x0000c8001a047a20 */ /* 0x000fe20000410000 */
[----:B------:R5:W2:Y:S03]  /*11720*/  MUFU.TANH R172, R3 ;  /* 0x0000000300ac7308 */ /* 0x000aa60000002400 */
[----:B------:R-:W-:Y:S02]  /*11730*/  FMUL.FTZ R2, R28, c[0x0][0x320] ;  /* 0x0000c8001c027a20 */ /* 0x000fe40000410000 */
[----:B-1----:R-:W-:Y:S05]  /*11740*/  FMUL.FTZ R0, R12, c[0x0][0x320] ;  /* 0x0000c8000c007a20 */ /* 0x002fea0000410000 */
[----:B------:R1:W1:Y:S10]  /*11750*/  MUFU.TANH R204, R0 ;  /* 0x0000000000cc7308 */ /* 0x0002740000002400 */
[----:B------:R3:W3:Y:S01]  /*11760*/  MUFU.TANH R167, R2 ;  /* 0x0000000200a77308 */ /* 0x0006e20000002400 */
[----:B-----5:R-:W-:Y:S01]  /*11770*/  FMUL.FTZ R3, R34, c[0x0][0x320] ;  /* 0x0000c80022037a20 */ /* 0x020fe20000410000 */
[-C--:B--2---:R-:W-:Y:S08]  /*11780*/  HMMA.16816.F32 R36, R168, R8.reuse, R36 ;  /* 0x00000008a824723c */ /* 0x084ff00000001824 */
[----:B------:R2:W2:Y:S01]  /*11790*/  MUFU.TANH R174, R4 ;  /* 0x0000000400ae7308 */ /* 0x0004a20000002400 */
[----:B-1----:R-:W-:Y:S01]  /*117a0*/  FMUL.FTZ R0, R13, c[0x0][0x320] ;  /* 0x0000c8000d007a20 */ /* 0x002fe20000410000 */
[C---:B------:R-:W-:Y:S08]  /*117b0*/  HMMA.16816.F32 R40, R176.reuse, R8, R40 ;  /* 0x00000008b028723c */ /* 0x040ff00000001828 */
[----:B------:R1:W1:Y:S01]  /*117c0*/  MUFU.TANH R205, R0 ;  /* 0x0000000000cd7308 */ /* 0x0002620000002400 */
[----:B------:R-:W-:Y:S01]  /*117d0*/  MOV R8, R103 ;  /* 0x0000006700087202 */ /* 0x000fe20000000f00 */
[-C--:B------:R-:W-:Y:S03]  /*117e0*/  HMMA.16816.F32 R44, R176, R10.reuse, R44 ;  /* 0x0000000ab02c723c */ /* 0x080fe6000000182c */
[----:B---3--:R-:W-:Y:S05]  /*117f0*/  FMUL.FTZ R2, R35, c[0x0][0x320] ;  /* 0x0000c80023027a20 */ /* 0x008fea0000410000 */
[----:B------:R3:W3:Y:S01]  /*11800*/  MUFU.TANH R28, R2 ;  /* 0x00000002001c7308 */ /* 0x0006e20000002400 */
[----:B------:R-:W-:Y:S04]  /*11810*/  HMMA.16816.F32 R48, R168, R10, R48 ;  /* 0x0000000aa830723c */ /* 0x000fe80000001830 */
[----:B--2---:R-:W-:Y:S02]  /*11820*/  FMUL.FTZ R4, R33, c[0x0][0x320] ;  /* 0x0000c80021047a20 */ /* 0x004fe40000410000 */
[----:B-1----:R-:W-:Y:S04]  /*11830*/  FMUL.FTZ R0, R14, c[0x0][0x320] ;  /* 0x0000c8000e007a20 */ /* 0x002fe80000410000 */
[----:B------:R1:W2:Y:S11]  /*11840*/  MUFU.TANH R208, R0 ;  /* 0x0000000000d07308 */ /* 0x0002b60000002400 */
[----:B------:R-:W-:Y:S03]  /*11850*/  @!UPT UIADD3 URZ, URZ, URZ, URZ ;  /* 0x0000003f3f3ff290 */ /* 0x000fe6000fffe03f */
[----:B---3--:R-:W-:Y:S02]  /*11860*/  FMUL.FTZ R2, R49, c[0x0][0x320] ;  /* 0x0000c80031027a20 */ /* 0x008fe40000410000 */
[----:B-1----:R-:W-:Y:S04]  /*11870*/  FMUL.FTZ R0, R15, c[0x0][0x320] ;  /* 0x0000c8000f007a20 */ /* 0x002fe80000410000 */
[----:B------:R1:W3:Y:S02]  /*11880*/  MUFU.TANH R207, R0 ;  /* 0x0000000000cf7308 */ /* 0x0002e40000002400 */
[----:B-1----:R-:W-:Y:S08]  /*11890*/  FMUL.FTZ R0, R16, c[0x0][0x320] ;  /* 0x0000c80010007a20 */ /* 0x002ff00000410000 */
[----:B------:R-:W1:Y:S10]  /*118a0*/  MUFU.TANH R16, R2 ;  /* 0x0000000200107308 */ /* 0x000e740000002400 */
[----:B------:R5:W1:Y:S02]  /*118b0*/  MUFU.TANH R187, R0 ;  /* 0x0000000000bb7308 */ /* 0x000a640000002400 */
[----:B-----5:R-:W-:Y:S08]  /*118c0*/  FMUL.FTZ R0, R20, c[0x0][0x320] ;  /* 0x0000c80014007a20 */ /* 0x020ff00000410000 */
        /* <DEDUP_REMOVED lines=12> */
[----:B------:R5:W1:Y:S10]  /*11990*/  MUFU.TANH R29, R3 ;  /* 0x00000003001d7308 */ /* 0x000a740000002400 */
[----:B------:R1:W1:Y:S01]  /*119a0*/  MUFU.TANH R165, R0 ;  /* 0x0000000000a57308 */ /* 0x0002620000002400 */
[----:B-----5:R-:W-:Y:S09]  /*119b0*/  FMUL.FTZ R3, R48, c[0x0][0x320] ;  /* 0x0000c80030037a20 */ /* 0x020ff20000410000 */
[----:B------:R-:W2:Y:S01]  /*119c0*/  MUFU.TANH R17, R3 ;  /* 0x0000000300117308 */ /* 0x000ea20000002400 */
[----:B-1----:R-:W-:Y:S09]  /*119d0*/  FMUL.FTZ R0, R30, c[0x0][0x320] ;  /* 0x0000c8001e007a20 */ /* 0x002ff20000410000 */
[----:B------:R1:W1:Y:S10]  /*119e0*/  MUFU.TANH R166, R0 ;  /* 0x0000000000a67308 */ /* 0x0002740000002400 */
[----:B------:R5:W2:Y:S01]  /*119f0*/  MUFU.TANH R30, R4 ;  /* 0x00000004001e7308 */ /* 0x000aa20000002400 */
[----:B-1----:R-:W-:Y:S09]  /*11a00*/  FMUL.FTZ R0, R31, c[0x0][0x320] ;  /* 0x0000c8001f007a20 */ /* 0x002ff20000410000 */
[----:B------:R1:W1:Y:S01]  /*11a10*/  MUFU.TANH R164, R0 ;  /* 0x0000000000a47308 */ /* 0x0002620000002400 */
[----:B-----5:R-:W-:Y:S01]  /*11a20*/  MOV R4, R104 ;  /* 0x0000006800047202 */ /* 0x020fe20000000f00 */
        /* <DEDUP_REMOVED lines=32> */
[----:B--234-:R-:W-:Y:S04]  /*11c30*/  IADD3 R7, -R243, 0x30, RZ ;  /* 0x00000030f3077810 */ /* 0x01cfe80007ffe1ff */
[----:B------:R-:W-:Y:S11]  /*11c40*/  ISETP.GE.AND P1, PT, R7, 0x1, PT ;  /* 0x000000010700780c */ /* 0x000ff60003f26270 */
[----:B------:R-:W-:Y:S02]  /*11c50*/  @!UPT UIADD3 URZ, URZ, URZ, URZ ;  /* 0x0000003f3f3ff290 */ /* 0x000fe4000fffe03f */
[----:B------:R-:W-:Y:S04]  /*11c60*/  @P1 IADD3 R2, R212, -0x1, RZ ;  /* 0xffffffffd4021810 */ /* 0x000fe80007ffe0ff */
[----:B------:R-:W-:Y:S01]  /*11c70*/  @P1 SHF.R.S32.HI R3, RZ, 0x1f, R2 ;  /* 0x0000001fff031819 */ /* 0x000fe20000011402 */
[C---:B------:R-:W-:Y:S04]  /*11c80*/  @P1 IMAD.WIDE.U32 R10, R2.reuse, c[0x0][0x1e0], RZ ;  /* 0x00007800020a1a25 */ /* 0x040fe800078e00ff */
[----:B------:R-:W-:Y:S04]  /*11c90*/  @P1 IMAD R3, R3, c[0x0][0x1e0], RZ ;  /* 0x0000780003031a24 */ /* 0x000fe800078e02ff */
[----:B------:R-:W-:Y:S01]  /*11ca0*/  @P1 IMAD R2, R2, c[0x0][0x1e4], R3 ;  /* 0x0000790002021a24 */ /* 0x000fe200078e0203 */
[----:B------:R-:W-:Y:S03]  /*11cb0*/  @P1 MOV R3, R246 ;  /* 0x000000f600031202 */ /* 0x000fe60000000f00 */
[----:B------:R-:W-:Y:S02]  /*11cc0*/  @P1 IMAD.IADD R9, R11, 0x1, R2 ;  /* 0x000000010b091824 */ /* 0x000fe400078e0202 */
[----:B------:R-:W-:Y:S02]  /*11cd0*/  @P1 IMAD.MOV.U32 R2, RZ, RZ, R244 ;  /* 0x000000ffff021224 */ /* 0x000fe400078e00f4 */
[----:B------:R-:W-:Y:S02]  /*11ce0*/  @P1 IMAD R9, R9, 0x30, RZ ;  /* 0x0000003009091824 */ /* 0x000fe400078e02ff */
[----:B------:R-:W-:Y:S04]  /*11cf0*/  @P1 IMAD.WIDE.U32 R2, R10, 0x30, R2 ;  /* 0x000000300a021825 */ /* 0x000fe800078e0002 */
[----:B------:R-:W-:Y:S01]  /*11d00*/  @P1 IMAD.IADD R3, R3, 0x1, R9 ;  /* 0x0000000103031824 */ /* 0x000fe200078e0209 */
[C---:B------:R-:W-:Y:S04]  /*11d10*/  @P1 LEA R10, P0, R2.reuse, c[0x0][0x1c8], 0x1 ;  /* 0x00007200020a1a11 */ /* 0x040fe800078008ff */
[----:B------:R-:W-:Y:S02]  /*11d20*/  @P1 LEA.HI.X R11, R2, c[0x0][0x1cc], R3, 0x1, P0 ;  /* 0x00007300020b1a11 */ /* 0x000fe400000f0c03 */
[----:B------:R-:W-:Y:S03]  /*11d30*/  ISETP.GE.AND P0, PT, R7, 0x21, PT ;  /* 0x000000210700780c */ /* 0x000fe60003f06270 */
[----:B------:R-:W-:Y:S01]  /*11d40*/  @!PT LDS RZ, [RZ] ;  /* 0x00000000fffff984 */ /* 0x000fe20000000800 */
[----:B------:R-:W-:Y:S01]  /*11d50*/  @!PT LDS RZ, [RZ] ;  /* 0x00000000fffff984 */ /* 0x000fe20000000800 */
[----:B------:R-:W-:Y:S01]  /*11d60*/  @!PT LDS RZ, [RZ] ;  /* 0x00000000fffff984 */ /* 0x000fe20000000800 */
[----:B------:R1:W-:Y:S05]  /*11d70*/  @P1 LDGSTS.E.BYPASS.LTC128B.128 [R199+0x3c80], [R10.64], !P3 ;  /* 0x03c800000ac71fae */ /* 0x0003ea000d901d46 */
[----:B------:R1:W-:Y:S05]  /*11d80*/  @P1 LDGSTS.E.BYPASS.LTC128B.128 [R199+0x4880], [R10.64+0x40], !P4 ;  /* 0x048800400ac71fae */ /* 0x0003ea000e101d46 */
[----:B------:R1:W-:Y:S01]  /*11d90*/  @P1 LDGSTS.E.BYPASS.LTC128B.128 [R199+0x5480], [R10.64+0x80], !P5 ;  /* 0x054800800ac71fae */ /* 0x0003e2000e901d46 */
[----:B------:R-:W-:Y:S01]  /*11da0*/  @P0 IADD3 R2, R212, -0x1, RZ ;  /* 0xffffffffd4020810 */ /* 0x000fe20007ffe0ff */
[----:B------:R-:W-:Y:S01]  /*11db0*/  @P0 IMAD.MOV.U32 R7, RZ, RZ, c[0x0][0x1e0] ;  /* 0x00007800ff070624 */ /* 0x000fe200078e00ff */
[----:B------:R-:W-:Y:S02]  /*11dc0*/  @P0 MOV R9, 0x5 ;  /* 0x0000000500090802 */ /* 0x000fe40000000f00 */
[----:B------:R-:W-:Y:S01]  /*11dd0*/  @P0 SHF.R.S32.HI R3, RZ, 0x1f, R2 ;  /* 0x0000001fff030819 */ /* 0x000fe20000011402 */
[C---:B------:R-:W-:Y:S01]  /*11de0*/  @P0 IMAD.SHL.U32 R12, R7.reuse, 0x20, RZ ;  /* 0x00000020070c0824 */ /* 0x040fe200078e00ff */
[----:B------:R-:W-:Y:S03]  /*11df0*/  @P0 SHF.L.U64.HI R13, R7, R9, c[0x0][0x1e4] ;  /* 0x00007900070d0619 */ /* 0x000fe60000010209 */
[----:B------:R-:W-:Y:S04]  /*11e00*/  @P0 IMAD R3, R3, c[0x0][0x1e0], RZ ;  /* 0x0000780003030a24 */ /* 0x000fe800078e02ff */
[C---:B------:R-:W-:Y:S02]  /*11e10*/  @P0 IMAD R7, R2.reuse, c[0x0][0x1e4], R3 ;  /* 0x0000790002070a24 */ /* 0x040fe400078e0203 */
[----:B------:R-:W-:Y:S05]  /*11e20*/  @P0 IMAD.WIDE.U32 R2, R2, c[0x0][0x1e0], RZ ;  /* 0x0000780002020a25 */ /* 0x000fea00078e00ff */
[----:B------:R-:W-:Y:S01]  /*11e30*/  @P0 IADD3 R7, R3, R7, RZ ;  /* 0x0000000703070210 */ /* 0x000fe20007ffe0ff */
[----:B------:R-:W-:Y:S04]  /*11e40*/  @P0 IMAD.WIDE.U32 R2, R2, 0x30, R12 ;  /* 0x0000003002020825 */ /* 0x000fe800078e000c */
[----:B------:R-:W-:Y:S01]  /*11e50*/  @P0 IMAD R9, R7, 0x30, RZ ;  /* 0x0000003007090824 */ /* 0x000fe200078e02ff */
[----:B------:R-:W-:Y:S04]  /*11e60*/  @P0 IADD3 R7, P6, R244, R2, RZ ;  /* 0x00000002f4070210 */ /* 0x000fe80007fde0ff */
[----:B------:R-:W-:Y:S02]  /*11e70*/  @P0 IADD3.X R3, R246, R9, R3, P6, !PT ;  /* 0x00000009f6030210 */ /* 0x000fe400037fe403 */
[C---:B------:R-:W-:Y:S04]  /*11e80*/  @P0 LEA R2, P6, R7.reuse, c[0x0][0x1c8], 0x1 ;  /* 0x0000720007020a11 */ /* 0x040fe800078c08ff */
[----:B------:R-:W-:Y:S05]  /*11e90*/  @P0 LEA.HI.X R3, R7, c[0x0][0x1cc], R3, 0x1, P6 ;  /* 0x0000730007030a11 */ /* 0x000fea00030f0c03 */
[----:B------:R1:W-:Y:S05]  /*11ea0*/  @P0 LDGSTS.E.BYPASS.LTC128B.128 [R199+0x4480], [R2.64], !P3 ;  /* 0x0448000002c70fae */ /* 0x0003ea000d901d46 */
[----:B------:R1:W-:Y:S05]  /*11eb0*/  @P0 LDGSTS.E.BYPASS.LTC128B.128 [R199+0x5080], [R2.64+0x40], !P4 ;  /* 0x0508004002c70fae */ /* 0x0003ea000e101d46 */
[----:B------:R1:W-:Y:S02]  /*11ec0*/  @P0 LDGSTS.E.BYPASS.LTC128B.128 [R199+0x5c80], [R2.64+0x80], !P5 ;  /* 0x05c8008002c70fae */ /* 0x0003e4000e901d46 */
.L_x_264:
[----:B--234-:R-:W-:Y:S05]  /*11ed0*/  BSYNC B0 ;  /* 0x0000000000007941 */ /* 0x01cfea0003800000 */
.L_x_263:
[----:B-1----:R-:W-:Y:S01]  /*11ee0*/  FMNMX.FTZ R2, R200, R105, !PT ;  /* 0x00000069c8027209 */ /* 0x002fe20007810000 */
        /* <DEDUP_REMOVED lines=24> */
[----:B------:R-:W-:Y:S01]  /*12070*/  FMNMX.FTZ R7, R204, R7, !PT ;  /* 0x00000007cc077209 */ /* 0x000fe20007810000 */
[----:B------:R-:W-:Y:S01]  /*12080*/  SHFL.BFLY PT, R9, R2, 0x2, 0x1f ;  /* 0x0c401f0002097f89 */ /* 0x000fe200000e0000 */
[----:B------:R-:W-:Y:S02]  /*12090*/  FMNMX.FTZ R3, R15, R3, !PT ;  /* 0x000000030f037209 */ /* 0x000fe40007810000 */
[----:B------:R-:W-:Y:S02]  /*120a0*/  FMNMX.FTZ R7, R205, R7, !PT ;  /* 0x00000007cd077209 */ /* 0x000fe40007810000 */
[----:B------:R-:W-:Y:S02]  /*120b0*/  FMNMX.FTZ R3, R14, R3, !PT ;  /* 0x000000030e037209 */ /* 0x000fe40007810000 */
[----:B------:R-:W-:Y:S02]  /*120c0*/  FMNMX.FTZ R7, R182, R7, !PT ;  /* 0x00000007b6077209 */ /* 0x000fe40007810000 */
[----:B------:R-:W-:Y:S01]  /*120d0*/  IADD3 R212, R212, -0x1, RZ ;  /* 0xffffffffd4d47810 */ /* 0x000fe20007ffe0ff */
[----:B------:R-:W1:Y:S01]  /*120e0*/  SHFL.BFLY PT, R10, R3, 0x2, 0x1f ;  /* 0x0c401f00030a7f89 */ /* 0x000e6200000e0000 */
        /* <DEDUP_REMOVED lines=8> */
[----:B------:R-:W-:Y:S02]  /*12170*/  FMNMX.FTZ R9, R206, R102, !PT ;  /* 0x00000066ce097209 */ /* 0x000fe40007810000 */
[----:B------:R-:W-:Y:S01]  /*12180*/  FMNMX.FTZ R10, R18, R7, !PT ;  /* 0x00000007120a7209 */ /* 0x000fe20007810000 */
[----:B------:R-:W1:Y:S01]  /*12190*/  SHFL.BFLY PT, R11, R2, 0x1, 0x1f ;  /* 0x0c201f00020b7f89 */ /* 0x000e6200000e0000 */
[----:B------:R-:W-:Y:S04]  /*121a0*/  FMNMX.FTZ R9, R210, R9, !PT ;  /* 0x00000009d2097209 */ /* 0x000fe80007810000 */
[----:B------:R-:W-:Y:S03]  /*121b0*/  FMNMX.FTZ R9, R208, R9, !PT ;  /* 0x00000009d0097209 */ /* 0x000fe60007810000 */
[----:B------:R-:W2:Y:S01]  /*121c0*/  SHFL.BFLY PT, R13, R10, 0x2, 0x1f ;  /* 0x0c401f000a0d7f89 */ /* 0x000ea200000e0000 */
[----:B------:R-:W-:Y:S04]  /*121d0*/  FMNMX.FTZ R9, R207, R9, !PT ;  /* 0x00000009cf097209 */ /* 0x000fe80007810000 */
[----:B------:R-:W-:Y:S04]  /*121e0*/  FMNMX.FTZ R9, R174, R9, !PT ;  /* 0x00000009ae097209 */ /* 0x000fe80007810000 */
[----:B------:R-:W-:Y:S02]  /*121f0*/  FMNMX.FTZ R7, R172, R9, !PT ;  /* 0x00000009ac077209 */ /* 0x000fe40007810000 */
[----:B------:R-:W3:Y:S02]  /*12200*/  SHFL.BFLY PT, R9, R3, 0x1, 0x1f ;  /* 0x0c201f0003097f89 */ /* 0x000ee400000e0000 */
[----:B------:R-:W-:Y:S02]  /*12210*/  FMNMX.FTZ R7, R166, R7, !PT ;  /* 0x00000007a6077209 */ /* 0x000fe40007810000 */
[----:B-1----:R-:W-:Y:S02]  /*12220*/  FMNMX.FTZ R105, R2, R11, !PT ;  /* 0x0000000b02697209 */ /* 0x002fe40007810000 */
[----:B------:R-:W-:Y:S03]  /*12230*/  FMNMX.FTZ R2, R164, R7, !PT ;  /* 0x00000007a4027209 */ /* 0x000fe60007810000 */
[C---:B------:R-:W-:Y:S01]  /*12240*/  FADD.FTZ R0, -R105.reuse, R0 ;  /* 0x0000000069007221 */ /* 0x040fe20000010100 */
[----:B------:R-:W-:Y:S01]  /*12250*/  FMNMX.FTZ R7, R22, R2, !PT ;  /* 0x0000000216077209 */ /* 0x000fe20007810000 */
[----:B------:R-:W-:Y:S01]  /*12260*/  FMUL.FTZ R12, R105, c[0x0][0x2d0] ;  /* 0x0000b400690c7a20 */ /* 0x000fe20000410000 */
[----:B--2---:R-:W-:Y:S01]  /*12270*/  FMNMX.FTZ R10, R10, R13, !PT ;  /* 0x0000000d0a0a7209 */ /* 0x004fe20007810000 */
[----:B------:R-:W-:Y:S01]  /*12280*/  FMUL.FTZ R2, R0, c[0x0][0x2d0] ;  /* 0x0000b40000027a20 */ /* 0x000fe20000410000 */
[----:B------:R-:W-:Y:S01]  /*12290*/  FMNMX.FTZ R0, R20, R7, !PT ;  /* 0x0000000714007209 */ /* 0x000fe20007810000 */
[--C-:B------:R-:W-:Y:S02]  /*122a0*/  FFMA.FTZ R13, R203, c[0x0][0x2d0], -R12.reuse ;  /* 0x0000b400cb0d7a23 */ /* 0x100fe4000001080c */
[----:B------:R1:W2:Y:S01]  /*122b0*/  MUFU.EX2 R7, R2 ;  /* 0x0000000200077308 */ /* 0x0002a20000000800 */
[----:B------:R-:W-:Y:S01]  /*122c0*/  FMNMX.FTZ R0, R6, R0, !PT ;  /* 0x0000000006007209 */ /* 0x000fe20007810000 */
[--C-:B------:R-:W-:Y:S02]  /*122d0*/  FFMA.FTZ R203, R26, c[0x0][0x2d0], -R12.reuse ;  /* 0x0000b4001acb7a23 */ /* 0x100fe4000001080c */
[--C-:B------:R-:W-:Y:S01]  /*122e0*/  FFMA.FTZ R179, R186, c[0x0][0x2d0], -R12.reuse ;  /* 0x0000b400bab37a23 */ /* 0x100fe2000001080c */
[----:B------:R-:W-:Y:S01]  /*122f0*/  FMNMX.FTZ R0, R5, R0, !PT ;  /* 0x0000000005007209 */ /* 0x000fe20007810000 */
[--C-:B------:R-:W-:Y:S01]  /*12300*/  FFMA.FTZ R176, R185, c[0x0][0x2d0], -R12.reuse ;  /* 0x0000b400b9b07a23 */ /* 0x100fe2000001080c */
[----:B---3--:R-:W-:Y:S01]  /*12310*/  FMNMX.FTZ R104, R3, R9, !PT ;  /* 0x0000000903687209 */ /* 0x008fe20007810000 */
[--C-:B------:R-:W-:Y:S02]  /*12320*/  FFMA.FTZ R171, R31, c[0x0][0x2d0], -R12.reuse ;  /* 0x0000b4001fab7a23 */ /* 0x100fe4000001080c */
[----:B------:R-:W3:Y:S01]  /*12330*/  SHFL.BFLY PT, R3, R0, 0x2, 0x1f ;  /* 0x0c401f0000037f89 */ /* 0x000ee200000e0000 */
[----:B------:R-:W-:Y:S01]  /*12340*/  MUFU.EX2 R230, R13 ;  /* 0x0000000d00e67308 */ /* 0x000fe20000000800 */
[----:B------:R-:W-:Y:S02]  /*12350*/  FMUL.FTZ R11, R104, c[0x0][0x2d0] ;  /* 0x0000b400680b7a20 */ /* 0x000fe40000410000 */
[--C-:B------:R-:W-:Y:S02]  /*12360*/  FFMA.FTZ R170, R30, c[0x0][0x2d0], -R12.reuse ;  /* 0x0000b4001eaa7a23 */ /* 0x100fe4000001080c */
[--C-:B------:R-:W-:Y:S02]  /*12370*/  FFMA.FTZ R186, R24, c[0x0][0x2d0], -R11.reuse ;  /* 0x0000b40018ba7a23 */ /* 0x100fe4000001080b */
[--C-:B------:R-:W-:Y:S02]  /*12380*/  FFMA.FTZ R169, R184, c[0x0][0x2d0], -R11.reuse ;  /* 0x0000b400b8a97a23 */ /* 0x100fe4000001080b */
[--C-:B------:R-:W-:Y:S01]  /*12390*/  FFMA.FTZ R168, R183, c[0x0][0x2d0], -R11.reuse ;  /* 0x0000b400b7a87a23 */ /* 0x100fe2000001080b */
[----:B------:R-:W-:Y:S01]  /*123a0*/  MUFU.EX2 R226, R176 ;  /* 0x000000b000e27308 */ /* 0x000fe20000000800 */
[--C-:B------:R-:W-:Y:S02]  /*123b0*/  FFMA.FTZ R185, R15, c[0x0][0x2d0], -R11.reuse ;  /* 0x0000b4000fb97a23 */ /* 0x100fe4000001080b */
[----:B-1----:R-:W-:Y:S02]  /*123c0*/  FFMA.FTZ R2, R200, c[0x0][0x2d0], -R12 ;  /* 0x0000b400c8027a23 */ /* 0x002fe4000001080c */
[--C-:B------:R-:W-:Y:S02]  /*123d0*/  FFMA.FTZ R184, R14, c[0x0][0x2d0], -R11.reuse ;  /* 0x0000b4000eb87a23 */ /* 0x100fe4000001080b */
[C---:B--2---:R-:W-:Y:S02]  /*123e0*/  FMUL.FTZ R48, R7.reuse, R108 ;  /* 0x0000006c07307220 */ /* 0x044fe40000410000 */
[C---:B------:R-:W-:Y:S01]  /*123f0*/  FMUL.FTZ R49, R7.reuse, R109 ;  /* 0x0000006d07317220 */ /* 0x040fe20000410000 */
[----:B------:R-:W1:Y:S01]  /*12400*/  MUFU.EX2 R41, R2 ;  /* 0x0000000200297308 */ /* 0x000e620000000800 */
[C---:B------:R-:W-:Y:S01]  /*12410*/  FMUL.FTZ R32, R7.reuse, R116 ;  /* 0x0000007407207220 */ /* 0x040fe20000410000 */
[----:B---3--:R-:W-:Y:S01]  /*12420*/  FMNMX.FTZ R0, R0, R3, !PT ;  /* 0x0000000300007209 */ /* 0x008fe20007810000 */
[C---:B------:R-:W-:Y:S02]  /*12430*/  FMUL.FTZ R33, R7.reuse, R117 ;  /* 0x0000007507217220 */ /* 0x040fe40000410000 */
[C---:B------:R-:W-:Y:S02]  /*12440*/  FMUL.FTZ R36, R7.reuse, R112 ;  /* 0x0000007007247220 */ /* 0x040fe40000410000 */
[----:B------:R-:W2:Y:S01]  /*12450*/  SHFL.BFLY PT, R3, R0, 0x1, 0x1f ;  /* 0x0c201f0000037f89 */ /* 0x000ea200000e0000 */
[C---:B------:R-:W-:Y:S02]  /*12460*/  FMUL.FTZ R37, R7.reuse, R113 ;  /* 0x0000007107257220 */ /* 0x040fe40000410000 */
[----:B------:R-:W-:Y:S01]  /*12470*/  MUFU.EX2 R224, R168 ;  /* 0x000000a800e07308 */ /* 0x000fe20000000800 */
[C---:B------:R-:W-:Y:S02]  /*12480*/  FMUL.FTZ R52, R7.reuse, R52 ;  /* 0x0000003407347220 */ /* 0x040fe40000410000 */
[C---:B------:R-:W-:Y:S02]  /*12490*/  FMUL.FTZ R53, R7.reuse, R53 ;  /* 0x0000003507357220 */ /* 0x040fe40000410000 */
[C---:B------:R-:W-:Y:S02]  /*124a0*/  FMUL.FTZ R64, R7.reuse, R64 ;  /* 0x0000004007407220 */ /* 0x040fe40000410000 */
[C---:B------:R-:W-:Y:S02]  /*124b0*/  FMUL.FTZ R65, R7.reuse, R65 ;  /* 0x0000004107417220 */ /* 0x040fe40000410000 */
[C---:B------:R-:W-:Y:S01]  /*124c0*/  FMUL.FTZ R68, R7.reuse, R68 ;  /* 0x0000004407447220 */ /* 0x040fe20000410000 */
[----:B------:R-:W-:Y:S01]  /*124d0*/  MUFU.EX2 R227, R171 ;  /* 0x000000ab00e37308 */ /* 0x000fe20000000800 */
[C---:B------:R-:W-:Y:S02]  /*124e0*/  FMUL.FTZ R69, R7.reuse, R69 ;  /* 0x0000004507457220 */ /* 0x040fe40000410000 */
[C---:B------:R-:W-:Y:S01]  /*124f0*/  FMUL.FTZ R80, R7.reuse, R80 ;  /* 0x0000005007507220 */ /* 0x040fe20000410000 */
[----:B-1----:R-:W-:Y:S01]  /*12500*/  F2FP.PACK_AB R108, R230, R41 ;  /* 0x00000029e66c723e */ /* 0x002fe200000000ff */
[----:B------:R-:W-:Y:S02]  /*12510*/  FADD.FTZ R2, -R104, R4 ;  /* 0x0000000468027221 */ /* 0x000fe40000010100 */
[----:B------:R-:W1:Y:S01]  /*12520*/  SHFL.BFLY PT, R4, R10, 0x1, 0x1f ;  /* 0x0c201f000a047f89 */ /* 0x000e6200000e0000 */
[----:B------:R-:W-:Y:S02]  /*12530*/  FMUL.FTZ R81, R7, R81 ;  /* 0x0000005107517220 */ /* 0x000fe40000410000 */
[----:B------:R-:W-:Y:S01]  /*12540*/  FMUL.FTZ R2, R2, c[0x0][0x2d0] ;  /* 0x0000b40002027a20 */ /* 0x000fe20000410000 */
[----:B------:R-:W-:Y:S01]  /*12550*/  MUFU.EX2 R229, R170 ;  /* 0x000000aa00e57308 */ /* 0x000fe20000000800 */
[----:B--2---:R-:W-:Y:S01]  /*12560*/  FMNMX.FTZ R3, R0, R3, !PT ;  /* 0x0000000300037209 */ /* 0x004fe20007810000 */
[--C-:B------:R-:W-:Y:S02]  /*12570*/  FFMA.FTZ R0, R181, c[0x0][0x2d0], -R11.reuse ;  /* 0x0000b400b5007a23 */ /* 0x100fe4000001080b */
[C---:B------:R-:W-:Y:S02]  /*12580*/  FMUL.FTZ R84, R7.reuse, R84 ;  /* 0x0000005407547220 */ /* 0x040fe40000410000 */
[C---:B------:R-:W-:Y:S02]  /*12590*/  FMUL.FTZ R85, R7.reuse, R85 ;  /* 0x0000005507557220 */ /* 0x040fe40000410000 */
[C---:B------:R-:W-:Y:S02]  /*125a0*/  FMUL.FTZ R96, R7.reuse, R96 ;  /* 0x0000006007607220 */ /* 0x040fe40000410000 */
[----:B------:R2:W3:Y:S01]  /*125b0*/  MUFU.EX2 R9, R2 ;  /* 0x0000000200097308 */ /* 0x0004e20000000800 */
[----:B------:R-:W-:Y:S01]  /*125c0*/  FMUL.FTZ R97, R7, R97 ;  /* 0x0000006107617220 */ /* 0x000fe20000410000 */
[----:B-1----:R-:W-:Y:S01]  /*125d0*/  FMNMX.FTZ R103, R10, R4, !PT ;  /* 0x000000040a677209 */ /* 0x002fe20007810000 */
[--C-:B------:R-:W-:Y:S07]  /*125e0*/  FFMA.FTZ R4, R187, c[0x0][0x2d0], -R12.reuse ;  /* 0x0000b400bb047a23 */ /* 0x100fee000001080c */
[----:B------:R1:W-:Y:S01]  /*125f0*/  MUFU.EX2 R239, R0 ;  /* 0x0000000000ef7308 */ /* 0x0003e20000000800 */
[--C-:B------:R-:W-:Y:S09]  /*12600*/  FFMA.FTZ R187, R25, c[0x0][0x2d0], -R11.reuse ;  /* 0x0000b40019bb7a23 */ /* 0x100ff2000001080b */
[----:B------:R4:W-:Y:S01]  /*12610*/  MUFU.EX2 R228, R4 ;  /* 0x0000000400e47308 */ /* 0x0009e20000000800 */
[--C-:B--2---:R-:W-:Y:S02]  /*12620*/  FFMA.FTZ R2, R201, c[0x0][0x2d0], -R11.reuse ;  /* 0x0000b400c9027a23 */ /* 0x104fe4000001080b */
[----:B------:R-:W-:Y:S02]  /*12630*/  FFMA.FTZ R201, R16, c[0x0][0x2d0], -R12 ;  /* 0x0000b40010c97a23 */ /* 0x000fe4000001080c */
[----:B------:R-:W-:Y:S02]  /*12640*/  FMUL.FTZ R16, R7, R124 ;  /* 0x0000007c07107220 */ /* 0x000fe40000410000 */
[C---:B---3--:R-:W-:Y:S03]  /*12650*/  FMUL.FTZ R50, R9.reuse, R110 ;  /* 0x0000006e09327220 */ /* 0x048fe60000410000 */
[----:B------:R2:W3:Y:S01]  /*12660*/  MUFU.EX2 R40, R2 ;  /* 0x0000000200287308 */ /* 0x0004e20000000800 */
[C---:B------:R-:W-:Y:S02]  /*12670*/  FMUL.FTZ R51, R9.reuse, R111 ;  /* 0x0000006f09337220 */ /* 0x040fe40000410000 */
[----:B------:R-:W-:Y:S02]  /*12680*/  FMUL.FTZ R34, R9, R118 ;  /* 0x0000007609227220 */ /* 0x000fe40000410000 */
[----:B-1----:R-:W-:Y:S02]  /*12690*/  FADD.FTZ R0, -R3, R102 ;  /* 0x0000006603007221 */ /* 0x002fe40000010100 */
[C---:B------:R-:W-:Y:S02]  /*126a0*/  FMUL.FTZ R35, R9.reuse, R119 ;  /* 0x0000007709237220 */ /* 0x040fe40000410000 */
[----:B------:R-:W-:Y:S01]  /*126b0*/  FMUL.FTZ R0, R0, c[0x0][0x2d0] ;  /* 0x0000b40000007a20 */ /* 0x000fe20000410000 */
[----:B------:R-:W-:Y:S01]  /*126c0*/  LDSM.16.MT88.4 R116, [R158+0xc00] ;  /* 0x000c00009e74783b */ /* 0x000fe20000004200 */
[C---:B------:R-:W-:Y:S01]  /*126d0*/  FMUL.FTZ R38, R9.reuse, R114 ;  /* 0x0000007209267220 */ /* 0x040fe20000410000 */
[----:B------:R-:W-:Y:S01]  /*126e0*/  MUFU.EX2 R203, R203 ;  /* 0x000000cb00cb7308 */ /* 0x000fe20000000800 */
[C---:B------:R-:W-:Y:S02]  /*126f0*/  FMUL.FTZ R39, R9.reuse, R115 ;  /* 0x0000007309277220 */ /* 0x040fe40000410000 */
[--C-:B----4-:R-:W-:Y:S02]  /*12700*/  FFMA.FTZ R4, R180, c[0x0][0x2d0], -R12.reuse ;  /* 0x0000b400b4047a23 */ /* 0x110fe4000001080c */
[--C-:B------:R-:W-:Y:S02]  /*12710*/  FFMA.FTZ R180, R28, c[0x0][0x2d0], -R11.reuse ;  /* 0x0000b4001cb47a23 */ /* 0x100fe4000001080b */
[C---:B------:R-:W-:Y:S02]  /*12720*/  FMUL.FTZ R54, R9.reuse, R54 ;  /* 0x0000003609367220 */ /* 0x040fe40000410000 */
[C---:B------:R-:W-:Y:S01]  /*12730*/  FMUL.FTZ R55, R9.reuse, R55 ;  /* 0x0000003709377220 */ /* 0x040fe20000410000 */
[----:B------:R-:W1:Y:S01]  /*12740*/  MUFU.EX2 R240, R4 ;  /* 0x0000000400f07308 */ /* 0x000e620000000800 */
[----:B------:R-:W-:Y:S02]  /*12750*/  FMUL.FTZ R66, R9, R66 ;  /* 0x0000004209427220 */ /* 0x000fe40000410000 */
[--C-:B--2---:R-:W-:Y:S02]  /*12760*/  FFMA.FTZ R2, R202, c[0x0][0x2d0], -R11.reuse ;  /* 0x0000b400ca027a23 */ /* 0x104fe4000001080b */
[----:B------:R-:W-:Y:S02]  /*12770*/  FFMA.FTZ R202, R17, c[0x0][0x2d0], -R12 ;  /* 0x0000b40011ca7a23 */ /* 0x000fe4000001080c */
[----:B---3--:R-:W-:Y:S02]  /*12780*/  FFMA.FTZ R102, R9, R214, R40 ;  /* 0x000000d609667223 */ /* 0x008fe40000010028 */
[----:B------:R-:W-:Y:S01]  /*12790*/  FMUL.FTZ R17, R7, R125 ;  /* 0x0000007d07117220 */ /* 0x000fe20000410000 */
[----:B------:R2:W3:Y:S01]  /*127a0*/  MUFU.EX2 R225, R2 ;  /* 0x0000000200e17308 */ /* 0x0004e20000000800 */
[C---:B------:R-:W-:Y:S02]  /*127b0*/  FMUL.FTZ R67, R9.reuse, R67 ;  /* 0x0000004309437220 */ /* 0x040fe40000410000 */
[C---:B------:R-:W-:Y:S02]  /*127c0*/  FMUL.FTZ R70, R9.reuse, R70 ;  /* 0x0000004609467220 */ /* 0x040fe40000410000 */
[C---:B------:R-:W-:Y:S02]  /*127d0*/  FMUL.FTZ R71, R9.reuse, R71 ;  /* 0x0000004709477220 */ /* 0x040fe40000410000 */
[C---:B------:R-:W-:Y:S02]  /*127e0*/  FMUL.FTZ R82, R9.reuse, R82 ;  /* 0x0000005209527220 */ /* 0x040fe40000410000 */
[C---:B------:R-:W-:Y:S01]  /*127f0*/  FMUL.FTZ R83, R9.reuse, R83 ;  /* 0x0000005309537220 */ /* 0x040fe20000410000 */
[----:B------:R-:W-:Y:S01]  /*12800*/  MUFU.EX2 R0, R0 ;  /* 0x0000000000007308 */ /* 0x000fe20000000800 */
[C---:B------:R-:W-:Y:S02]  /*12810*/  FMUL.FTZ R86, R9.reuse, R86 ;  /* 0x0000005609567220 */ /* 0x040fe40000410000 */
[----:B------:R-:W-:Y:S01]  /*12820*/  FMUL.FTZ R87, R9, R87 ;  /* 0x0000005709577220 */ /* 0x000fe20000410000 */
[----:B-1----:R-:W-:Y:S01]  /*12830*/  F2FP.PACK_AB R110, R240, R228 ;  /* 0x000000e4f06e723e */ /* 0x002fe200000000ff */
[--C-:B------:R-:W-:Y:S02]  /*12840*/  FFMA.FTZ R4, R175, c[0x0][0x2d0], -R11.reuse ;  /* 0x0000b400af047a23 */ /* 0x100fe4000001080b */
[----:B------:R-:W-:Y:S02]  /*12850*/  FFMA.FTZ R175, R29, c[0x0][0x2d0], -R11 ;  /* 0x0000b4001daf7a23 */ /* 0x000fe4000001080b */
[C---:B------:R-:W-:Y:S01]  /*12860*/  FMUL.FTZ R98, R9.reuse, R98 ;  /* 0x0000006209627220 */ /* 0x040fe20000410000 */
[----:B------:R1:W4:Y:S01]  /*12870*/  MUFU.EX2 R223, R4 ;  /* 0x0000000400df7308 */ /* 0x0003220000000800 */
[----:B------:R-:W-:Y:S02]  /*12880*/  FMUL.FTZ R99, R9, R99 ;  /* 0x0000006309637220 */ /* 0x000fe40000410000 */
[----:B--2---:R-:W-:Y:S01]  /*12890*/  FADD.FTZ R2, -R103, R8 ;  /* 0x0000000867027221 */ /* 0x004fe20000010100 */
[----:B---3--:R-:W-:Y:S01]  /*128a0*/  F2FP.PACK_AB R109, R225, R40 ;  /* 0x00000028e16d723e */ /* 0x008fe200000000ff */
[----:B------:R-:W-:Y:S02]  /*128b0*/  FMUL.FTZ R8, R103, c[0x0][0x2d0] ;  /* 0x0000b40067087a20 */ /* 0x000fe40000410000 */
[----:B------:R-:W-:Y:S02]  /*128c0*/  FMUL.FTZ R2, R2, c[0x0][0x2d0] ;  /* 0x0000b40002027a20 */ /* 0x000fe40000410000 */
[--C-:B------:R-:W-:Y:S01]  /*128d0*/  FFMA.FTZ R10, R204, c[0x0][0x2d0], -R8.reuse ;  /* 0x0000b400cc0a7a23 */ /* 0x100fe20000010808 */
[----:B------:R-:W-:Y:S01]  /*128e0*/  MUFU.EX2 R222, R175 ;  /* 0x000000af00de7308 */ /* 0x000fe20000000800 */
[----:B------:R-:W-:Y:S02]  /*128f0*/  FFMA.FTZ R13, R205, c[0x0][0x2d0], -R8 ;  /* 0x0000b400cd0d7a23 */ /* 0x000fe40000010808 */
[----:B------:R-:W-:Y:S02]  /*12900*/  FFMA.FTZ R205, R27, c[0x0][0x2d0], -R12 ;  /* 0x0000b4001bcd7a23 */ /* 0x000fe4000001080c */
[----:B------:R-:W2:Y:S01]  /*12910*/  LDSM.16.MT88.4 R24, [R158] ;  /* 0x000000009e18783b */ /* 0x000ea20000004200 */
[--C-:B------:R-:W-:Y:S02]  /*12920*/  FFMA.FTZ R183, R23, c[0x0][0x2d0], -R8.reuse ;  /* 0x0000b40017b77a23 */ /* 0x100fe40000010808 */
[--C-:B------:R-:W-:Y:S02]  /*12930*/  FFMA.FTZ R181, R21, c[0x0][0x2d0], -R8.reuse ;  /* 0x0000b40015b57a23 */ /* 0x100fe40000010808 */
[----:B------:R-:W-:Y:S01]  /*12940*/  MUFU.EX2 R236, R10 ;  /* 0x0000000a00ec7308 */ /* 0x000fe20000000800 */
[--C-:B------:R-:W-:Y:S02]  /*12950*/  FFMA.FTZ R200, R19, c[0x0][0x2d0], -R8.reuse ;  /* 0x0000b40013c87a23 */ /* 0x100fe40000010808 */
[--C-:B-1----:R-:W-:Y:S01]  /*12960*/  FFMA.FTZ R4, R211, c[0x0][0x2d0], -R8.reuse ;  /* 0x0000b400d3047a23 */ /* 0x102fe20000010808 */
[----:B----4-:R-:W-:Y:S01]  /*12970*/  F2FP.PACK_AB R111, R239, R223 ;  /* 0x000000dfef6f723e */ /* 0x010fe200000000ff */
[--C-:B------:R-:W-:Y:S02]  /*12980*/  FFMA.FTZ R178, R173, c[0x0][0x2d0], -R8.reuse ;  /* 0x0000b400adb27a23 */ /* 0x100fe40000010808 */
[--C-:B------:R-:W-:Y:S02]  /*12990*/  FFMA.FTZ R173, R165, c[0x0][0x2d0], -R8.reuse ;  /* 0x0000b400a5ad7a23 */ /* 0x100fe40000010808 */
[--C-:B------:R-:W-:Y:S01]  /*129a0*/  FFMA.FTZ R177, R167, c[0x0][0x2d0], -R8.reuse ;  /* 0x0000b400a7b17a23 */ /* 0x100fe20000010808 */
[----:B------:R1:W-:Y:S01]  /*129b0*/  MUFU.EX2 R216, R4 ;  /* 0x0000000400d87308 */ /* 0x0003e20000000800 */
[--C-:B------:R-:W-:Y:S02]  /*129c0*/  FFMA.FTZ R182, R182, c[0x0][0x2d0], -R8.reuse ;  /* 0x0000b400b6b67a23 */ /* 0x100fe40000010808 */
[----:B------:R-:W-:Y:S02]  /*129d0*/  FMUL.FTZ R21, R7, R121 ;  /* 0x0000007907157220 */ /* 0x000fe40000410000 */
[C---:B------:R-:W-:Y:S02]  /*129e0*/  FMUL.FTZ R19, R9.reuse, R127 ;  /* 0x0000007f09137220 */ /* 0x040fe40000410000 */
[----:B------:R-:W-:Y:S02]  /*129f0*/  FMUL.FTZ R23, R9, R123 ;  /* 0x0000007b09177220 */ /* 0x000fe40000410000 */
[C---:B------:R-:W-:Y:S01]  /*12a00*/  FMUL.FTZ R14, R0.reuse, R138 ;  /* 0x0000008a000e7220 */ /* 0x040fe20000410000 */
[----:B------:R-:W3:Y:S01]  /*12a10*/  MUFU.EX2 R233, R13 ;  /* 0x0000000d00e97308 */ /* 0x000ee20000000800 */
[C---:B------:R-:W-:Y:S02]  /*12a20*/  FMUL.FTZ R15, R0.reuse, R139 ;  /* 0x0000008b000f7220 */ /* 0x040fe40000410000 */
[C---:B------:R-:W-:Y:S02]  /*12a30*/  FMUL.FTZ R30, R0.reuse, R146 ;  /* 0x00000092001e7220 */ /* 0x040fe40000410000 */
[C---:B------:R-:W-:Y:S02]  /*12a40*/  FMUL.FTZ R31, R0.reuse, R147 ;  /* 0x00000093001f7220 */ /* 0x040fe40000410000 */
[C---:B------:R-:W-:Y:S02]  /*12a50*/  FMUL.FTZ R46, R0.reuse, R162 ;  /* 0x000000a2002e7220 */ /* 0x040fe40000410000 */
[C---:B------:R-:W-:Y:S01]  /*12a60*/  FMUL.FTZ R47, R0.reuse, R163 ;  /* 0x000000a3002f7220 */ /* 0x040fe20000410000 */
[----:B------:R-:W4:Y:S01]  /*12a70*/  MUFU.EX2 R2, R2 ;  /* 0x0000000200027308 */ /* 0x000f220000000800 */
[C---:B------:R-:W-:Y:S02]  /*12a80*/  FMUL.FTZ R58, R0.reuse, R58 ;  /* 0x0000003a003a7220 */ /* 0x040fe40000410000 */
[C---:B------:R-:W-:Y:S02]  /*12a90*/  FMUL.FTZ R59, R0.reuse, R59 ;  /* 0x0000003b003b7220 */ /* 0x040fe40000410000 */
[----:B-1----:R-:W-:Y:S02]  /*12aa0*/  FFMA.FTZ R4, R209, c[0x0][0x2d0], -R8 ;  /* 0x0000b400d1047a23 */ /* 0x002fe40000010808 */
[C---:B------:R-:W-:Y:S02]  /*12ab0*/  FMUL.FTZ R62, R0.reuse, R62 ;  /* 0x0000003e003e7220 */ /* 0x040fe40000410000 */
[C---:B------:R-:W-:Y:S01]  /*12ac0*/  FMUL.FTZ R63, R0.reuse, R63 ;  /* 0x0000003f003f7220 */ /* 0x040fe20000410000 */
[----:B------:R-:W1:Y:S01]  /*12ad0*/  MUFU.EX2 R220, R4 ;  /* 0x0000000400dc7308 */ /* 0x000e620000000800 */
[C---:B------:R-:W-:Y:S02]  /*12ae0*/  FMUL.FTZ R74, R0.reuse, R74 ;  /* 0x0000004a004a7220 */ /* 0x040fe40000410000 */
[C---:B------:R-:W-:Y:S01]  /*12af0*/  FMUL.FTZ R75, R0.reuse, R75 ;  /* 0x0000004b004b7220 */ /* 0x040fe20000410000 */
[----:B---3--:R-:W-:Y:S01]  /*12b00*/  F2FP.PACK_AB R114, R233, R236 ;  /* 0x000000ece972723e */ /* 0x008fe200000000ff */
[C---:B------:R-:W-:Y:S02]  /*12b10*/  FMUL.FTZ R78, R0.reuse, R78 ;  /* 0x0000004e004e7220 */ /* 0x040fe40000410000 */
[C---:B------:R-:W-:Y:S02]  /*12b20*/  FMUL.FTZ R79, R0.reuse, R79 ;  /* 0x0000004f004f7220 */ /* 0x040fe40000410000 */
[C---:B------:R-:W-:Y:S01]  /*12b30*/  FMUL.FTZ R90, R0.reuse, R90 ;  /* 0x0000005a005a7220 */ /* 0x040fe20000410000 */
[----:B------:R-:W-:Y:S01]  /*12b40*/  MUFU.EX2 R221, R180 ;  /* 0x000000b400dd7308 */ /* 0x000fe20000000800 */
[C---:B------:R-:W-:Y:S02]  /*12b50*/  FMUL.FTZ R91, R0.reuse, R91 ;  /* 0x0000005b005b7220 */ /* 0x040fe40000410000 */
[----:B------:R-:W-:Y:S02]  /*12b60*/  FMUL.FTZ R94, R0, R94 ;  /* 0x0000005e005e7220 */ /* 0x000fe40000410000 */
[C---:B----4-:R-:W-:Y:S02]  /*12b70*/  FMUL.FTZ R13, R2.reuse, R137 ;  /* 0x00000089020d7220 */ /* 0x050fe40000410000 */
[C---:B------:R-:W-:Y:S02]  /*12b80*/  FMUL.FTZ R28, R2.reuse, R144 ;  /* 0x00000090021c7220 */ /* 0x040fe40000410000 */
[C---:B------:R-:W-:Y:S01]  /*12b90*/  FMUL.FTZ R29, R2.reuse, R145 ;  /* 0x00000091021d7220 */ /* 0x040fe20000410000 */
[----:B------:R-:W-:Y:S01]  /*12ba0*/  MUFU.EX2 R218, R177 ;  /* 0x000000b100da7308 */ /* 0x000fe20000000800 */
[C---:B------:R-:W-:Y:S02]  /*12bb0*/  FMUL.FTZ R44, R2.reuse, R160 ;  /* 0x000000a0022c7220 */ /* 0x040fe40000410000 */
[----:B------:R-:W-:Y:S01]  /*12bc0*/  FMUL.FTZ R45, R2, R161 ;  /* 0x000000a1022d7220 */ /* 0x000fe20000410000 */
[----:B-1----:R-:W-:Y:S01]  /*12bd0*/  F2FP.PACK_AB R112, R220, R216 ;  /* 0x000000d8dc70723e */ /* 0x002fe200000000ff */
[----:B------:R-:W-:Y:S02]  /*12be0*/  FMUL.FTZ R4, R3, c[0x0][0x2d0] ;  /* 0x0000b40003047a20 */ /* 0x000fe40000410000 */
[----:B------:R-:W-:Y:S02]  /*12bf0*/  FMUL.FTZ R56, R2, R56 ;  /* 0x0000003802387220 */ /* 0x000fe40000410000 */
[----:B------:R-:W-:Y:S01]  /*12c00*/  FFMA.FTZ R12, R206, c[0x0][0x2d0], -R4 ;  /* 0x0000b400ce0c7a23 */ /* 0x000fe20000010804 */
[----:B------:R-:W-:Y:S01]  /*12c10*/  MUFU.EX2 R219, R173 ;  /* 0x000000ad00db7308 */ /* 0x000fe20000000800 */
[----:B------:R-:W-:Y:S02]  /*12c20*/  FFMA.FTZ R206, R18, c[0x0][0x2d0], -R8 ;  /* 0x0000b40012ce7a23 */ /* 0x000fe40000010808 */
[--C-:B------:R-:W-:Y:S02]  /*12c30*/  FFMA.FTZ R10, R210, c[0x0][0x2d0], -R4.reuse ;  /* 0x0000b400d20a7a23 */ /* 0x100fe40000010804 */
[--C-:B------:R-:W-:Y:S02]  /*12c40*/  FFMA.FTZ R8, R208, c[0x0][0x2d0], -R4.reuse ;  /* 0x0000b400d0087a23 */ /* 0x100fe40000010804 */
[--C-:B------:R-:W-:Y:S02]  /*12c50*/  FFMA.FTZ R11, R207, c[0x0][0x2d0], -R4.reuse ;  /* 0x0000b400cf0b7a23 */ /* 0x100fe40000010804 */
[--C-:B------:R-:W-:Y:S01]  /*12c60*/  FFMA.FTZ R167, R174, c[0x0][0x2d0], -R4.reuse ;  /* 0x0000b400aea77a23 */ /* 0x100fe20000010804 */
[----:B------:R-:W-:Y:S01]  /*12c70*/  MUFU.EX2 R209, R12 ;  /* 0x0000000c00d17308 */ /* 0x000fe20000000800 */
[--C-:B------:R-:W-:Y:S02]  /*12c80*/  FFMA.FTZ R174, R20, c[0x0][0x2d0], -R4.reuse ;  /* 0x0000b40014ae7a23 */ /* 0x100fe40000010804 */
[--C-:B------:R-:W-:Y:S02]  /*12c90*/  FFMA.FTZ R165, R172, c[0x0][0x2d0], -R4.reuse ;  /* 0x0000b400aca57a23 */ /* 0x100fe40000010804 */
[--C-:B------:R-:W-:Y:S02]  /*12ca0*/  FFMA.FTZ R172, R22, c[0x0][0x2d0], -R4.reuse ;  /* 0x0000b40016ac7a23 */ /* 0x100fe40000010804 */
[--C-:B------:R-:W-:Y:S02]  /*12cb0*/  FFMA.FTZ R166, R166, c[0x0][0x2d0], -R4.reuse ;  /* 0x0000b400a6a67a23 */ /* 0x100fe40000010804 */
[--C-:B------:R-:W-:Y:S01]  /*12cc0*/  FFMA.FTZ R164, R164, c[0x0][0x2d0], -R4.reuse ;  /* 0x0000b400a4a47a23 */ /* 0x100fe20000010804 */
[----:B------:R-:W1:Y:S01]  /*12cd0*/  MUFU.EX2 R208, R10 ;  /* 0x0000000a00d07308 */ /* 0x000e620000000800 */
[--C-:B------:R-:W-:Y:S02]  /*12ce0*/  FFMA.FTZ R204, R6, c[0x0][0x2d0], -R4.reuse ;  /* 0x0000b40006cc7a23 */ /* 0x100fe40000010804 */
[----:B------:R-:W-:Y:S02]  /*12cf0*/  FFMA.FTZ R207, R5, c[0x0][0x2d0], -R4 ;  /* 0x0000b40005cf7a23 */ /* 0x000fe40000010804 */
[C---:B------:R-:W-:Y:S02]  /*12d00*/  FMUL.FTZ R4, R7.reuse, R128 ;  /* 0x0000008007047220 */ /* 0x040fe40000410000 */
[C---:B------:R-:W-:Y:S02]  /*12d10*/  FFMA.FTZ R128, R7.reuse, R213, R41 ;  /* 0x000000d507807223 */ /* 0x040fe40000010029 */
[----:B------:R-:W3:Y:S01]  /*12d20*/  LDSM.16.MT88.4 R40, [R159] ;  /* 0x000000009f28783b */ /* 0x000ee20000004200 */
[----:B------:R4:W-:Y:S01]  /*12d30*/  MUFU.EX2 R232, R8 ;  /* 0x0000000800e87308 */ /* 0x0009e20000000800 */
[C---:B------:R-:W-:Y:S02]  /*12d40*/  FMUL.FTZ R20, R7.reuse, R120 ;  /* 0x0000007807147220 */ /* 0x040fe40000410000 */
[----:B------:R-:W-:Y:S02]  /*12d50*/  FMUL.FTZ R5, R7, R129 ;  /* 0x0000008107057220 */ /* 0x000fe40000410000 */
[C---:B------:R-:W-:Y:S02]  /*12d60*/  FMUL.FTZ R6, R9.reuse, R130 ;  /* 0x0000008209067220 */ /* 0x040fe40000410000 */
[C---:B------:R-:W-:Y:S02]  /*12d70*/  FMUL.FTZ R7, R9.reuse, R131 ;  /* 0x0000008309077220 */ /* 0x040fe40000410000 */
[C---:B------:R-:W-:Y:S01]  /*12d80*/  FMUL.FTZ R18, R9.reuse, R126 ;  /* 0x0000007e09127220 */ /* 0x040fe20000410000 */
[----:B------:R-:W5:Y:S01]  /*12d90*/  MUFU.EX2 R231, R11 ;  /* 0x0000000b00e77308 */ /* 0x000f620000000800 */
[----:B------:R-:W-:Y:S01]  /*12da0*/  LDSM.16.MT88.4 R124, [R158+0x1000] ;  /* 0x001000009e7c783b */ /* 0x000fe20000004200 */
[----:B------:R-:W-:Y:S02]  /*12db0*/  FMUL.FTZ R22, R9, R122 ;  /* 0x0000007a09167220 */ /* 0x000fe40000410000 */
[-C--:B--2---:R-:W-:Y:S05]  /*12dc0*/  HMMA.16816.F32 R4, R108, R24.reuse, R4 ;  /* 0x000000186c04723c */ /* 0x084fea0000001804 */
[----:B-1----:R-:W-:Y:S01]  /*12dd0*/  F2FP.PACK_AB R113, R208, R209 ;  /* 0x000000d1d071723e */ /* 0x002fe200000000ff */
[----:B------:R-:W-:Y:S01]  /*12de0*/  FMUL.FTZ R9, R2, R133 ;  /* 0x0000008502097220 */ /* 0x000fe20000410000 */
[----:B------:R-:W-:Y:S01]  /*12df0*/  LDSM.16.MT88.4 R120, [R159+0x400] ;  /* 0x000400009f78783b */ /* 0x000fe20000004200 */
[----:B------:R-:W-:Y:S01]  /*12e00*/  FMUL.FTZ R10, R0, R134 ;  /* 0x00000086000a7220 */ /* 0x000fe20000410000 */
[----:B------:R-:W-:Y:S03]  /*12e10*/  MUFU.EX2 R131, R179 ;  /* 0x000000b300837308 */ /* 0x000fe60000000800 */
[C---:B----4-:R-:W-:Y:S02]  /*12e20*/  FMUL.FTZ R8, R2.reuse, R132 ;  /* 0x0000008402087220 */ /* 0x050fe40000410000 */
[C---:B------:R-:W-:Y:S02]  /*12e30*/  FMUL.FTZ R12, R2.reuse, R136 ;  /* 0x00000088020c7220 */ /* 0x040fe40000410000 */
[C---:B------:R-:W-:Y:S02]  /*12e40*/  FMUL.FTZ R57, R2.reuse, R57 ;  /* 0x0000003902397220 */ /* 0x040fe40000410000 */
[----:B------:R-:W-:Y:S01]  /*12e50*/  FMUL.FTZ R60, R2, R60 ;  /* 0x0000003c023c7220 */ /* 0x000fe20000410000 */
[----:B------:R-:W-:Y:S01]  /*12e60*/  MUFU.EX2 R130, R169 ;  /* 0x000000a900827308 */ /* 0x000fe20000000800 */
[----:B-----5:R-:W-:Y:S01]  /*12e70*/  F2FP.PACK_AB R115, R231, R232 ;  /* 0x000000e8e773723e */ /* 0x020fe200000000ff */
[----:B------:R-:W-:Y:S02]  /*12e80*/  FMUL.FTZ R11, R0, R135 ;  /* 0x00000087000b7220 */ /* 0x000fe40000410000 */
[C---:B------:R-:W-:Y:S02]  /*12e90*/  FMUL.FTZ R61, R2.reuse, R61 ;  /* 0x0000003d023d7220 */ /* 0x040fe40000410000 */
[C---:B------:R-:W-:Y:S02]  /*12ea0*/  FMUL.FTZ R72, R2.reuse, R72 ;  /* 0x0000004802487220 */ /* 0x040fe40000410000 */
[C---:B------:R-:W-:Y:S01]  /*12eb0*/  FMUL.FTZ R73, R2.reuse, R73 ;  /* 0x0000004902497220 */ /* 0x040fe20000410000 */
[C---:B------:R-:W-:Y:S01]  /*12ec0*/  HMMA.16816.F32 R8, R112.reuse, R24, R8 ;  /* 0x000000187008723c */ /* 0x040fe20000001808 */
[----:B------:R-:W-:Y:S03]  /*12ed0*/  MUFU.EX2 R211, R167 ;  /* 0x000000a700d37308 */ /* 0x000fe60000000800 */
[C---:B------:R-:W-:Y:S02]  /*12ee0*/  FMUL.FTZ R76, R2.reuse, R76 ;  /* 0x0000004c024c7220 */ /* 0x040fe40000410000 */
[C---:B------:R-:W-:Y:S02]  /*12ef0*/  FMUL.FTZ R77, R2.reuse, R77 ;  /* 0x0000004d024d7220 */ /* 0x040fe40000410000 */
[-C--:B------:R-:W-:Y:S03]  /*12f00*/  HMMA.16816.F32 R12, R112, R26.reuse, R12 ;  /* 0x0000001a700c723c */ /* 0x080fe6000000180c */
[----:B------:R-:W-:Y:S01]  /*12f10*/  MUFU.EX2 R214, R165 ;  /* 0x000000a500d67308 */ /* 0x000fe20000000800 */
[C---:B------:R-:W-:Y:S02]  /*12f20*/  FMUL.FTZ R24, R2.reuse, R140 ;  /* 0x0000008c02187220 */ /* 0x040fe40000410000 */
[C---:B------:R-:W-:Y:S02]  /*12f30*/  FMUL.FTZ R25, R2.reuse, R141 ;  /* 0x0000008d02197220 */ /* 0x040fe40000410000 */
[C---:B------:R-:W-:Y:S04]  /*12f40*/  HMMA.16816.F32 R16, R108.reuse, R26, R16 ;  /* 0x0000001a6c10723c */ /* 0x040fe80000001810 */
[C---:B------:R-:W-:Y:S01]  /*12f50*/  FMUL.FTZ R88, R2.reuse, R88 ;  /* 0x0000005802587220 */ /* 0x040fe20000410000 */
[----:B------:R-:W-:Y:S01]  /*12f60*/  MUFU.EX2 R217, R166 ;  /* 0x000000a600d97308 */ /* 0x000fe20000000800 */
[----:B------:R-:W-:Y:S02]  /*12f70*/  FMUL.FTZ R89, R2, R89 ;  /* 0x0000005902597220 */ /* 0x000fe40000410000 */
[-C--:B---3--:R-:W-:Y:S04]  /*12f80*/  HMMA.16816.F32 R20, R108, R40.reuse, R20 ;  /* 0x000000286c14723c */ /* 0x088fe80000001814 */
[C---:B------:R-:W-:Y:S02]  /*12f90*/  FMUL.FTZ R26, R0.reuse, R142 ;  /* 0x0000008e001a7220 */ /* 0x040fe40000410000 */
[----:B------:R-:W-:Y:S01]  /*12fa0*/  FMUL.FTZ R27, R0, R143 ;  /* 0x0000008f001b7220 */ /* 0x000fe20000410000 */
[----:B------:R-:W-:Y:S01]  /*12fb0*/  MUFU.EX2 R213, R164 ;  /* 0x000000a400d57308 */ /* 0x000fe20000000800 */
[C---:B------:R-:W-:Y:S04]  /*12fc0*/  FMUL.FTZ R92, R2.reuse, R92 ;  /* 0x0000005c025c7220 */ /* 0x040fe80000410000 */
[----:B------:R-:W-:Y:S01]  /*12fd0*/  FMUL.FTZ R93, R2, R93 ;  /* 0x0000005d025d7220 */ /* 0x000fe20000410000 */
[C---:B------:R-:W-:Y:S04]  /*12fe0*/  HMMA.16816.F32 R24, R112.reuse, R40, R24 ;  /* 0x000000287018723c */ /* 0x040fe80000001818 */
[----:B------:R-:W-:Y:S01]  /*12ff0*/  FMUL.FTZ R95, R0, R95 ;  /* 0x0000005f005f7220 */ /* 0x000fe20000410000 */
[----:B------:R-:W-:Y:S01]  /*13000*/  MUFU.EX2 R210, R182 ;  /* 0x000000b600d27308 */ /* 0x000fe20000000800 */
[----:B------:R-:W-:Y:S02]  /*13010*/  FADD.FTZ R102, R225, R102 ;  /* 0x00000066e1667221 */ /* 0x000fe40000010000 */
[-C--:B------:R-:W-:Y:S04]  /*13020*/  HMMA.16816.F32 R28, R112, R42.reuse, R28 ;  /* 0x0000002a701c723c */ /* 0x080fe8000000181c */
[C---:B------:R-:W-:Y:S02]  /*13030*/  FMUL.FTZ R40, R2.reuse, R148 ;  /* 0x0000009402287220 */ /* 0x040fe40000410000 */
[C---:B------:R-:W-:Y:S01]  /*13040*/  FMUL.FTZ R41, R2.reuse, R149 ;  /* 0x0000009502297220 */ /* 0x040fe20000410000 */
[----:B------:R-:W-:Y:S01]  /*13050*/  MUFU.EX2 R215, R178 ;  /* 0x000000b200d77308 */ /* 0x000fe20000000800 */
[C---:B------:R-:W-:Y:S04]  /*13060*/  HMMA.16816.F32 R32, R108.reuse, R42, R32 ;  /* 0x0000002a6c20723c */ /* 0x040fe80000001820 */
[----:B------:R-:W-:Y:S03]  /*13070*/  FFMA.FTZ R2, R2, R237, R216 ;  /* 0x000000ed02027223 */ /* 0x000fe600000100d8 */
[C---:B------:R-:W-:Y:S01]  /*13080*/  FMUL.FTZ R42, R0.reuse, R150 ;  /* 0x00000096002a7220 */ /* 0x040fe20000410000 */
[-C--:B------:R-:W-:Y:S01]  /*13090*/  HMMA.16816.F32 R36, R108, R116.reuse, R36 ;  /* 0x000000746c24723c */ /* 0x080fe20000001824 */
[----:B------:R-:W1:Y:S03]  /*130a0*/  MUFU.EX2 R180, R205 ;  /* 0x000000cd00b47308 */ /* 0x000e660000000800 */
[----:B------:R-:W-:Y:S02]  /*130b0*/  FMUL.FTZ R43, R0, R151 ;  /* 0x00000097002b7220 */ /* 0x000fe40000410000 */
[----:B------:R-:W-:Y:S02]  /*130c0*/  FADD.FTZ R129, R220, R2 ;  /* 0x00000002dc817221 */ /* 0x000fe40000010000 */
[----:B------:R-:W-:Y:S03]  /*130d0*/  FADD.FTZ R2, R223, R102 ;  /* 0x00000066df027221 */ /* 0x000fe60000010000 */
[C---:B------:R-:W-:Y:S01]  /*130e0*/  HMMA.16816.F32 R40, R112.reuse, R116, R40 ;  /* 0x000000747028723c */ /* 0x040fe20000001828 */
[----:B------:R-:W-:Y:S03]  /*130f0*/  MUFU.EX2 R182, R187 ;  /* 0x000000bb00b67308 */ /* 0x000fe60000000800 */
[----:B------:R-:W-:Y:S02]  /*13100*/  FADD.FTZ R2, R239, R2 ;  /* 0x00000002ef027221 */ /* 0x000fe40000010000 */
[----:B------:R-:W-:Y:S02]  /*13110*/  FFMA.FTZ R0, R0, R238, R209 ;  /* 0x000000ee00007223 */ /* 0x000fe400000100d1 */
[-C--:B------:R-:W-:Y:S03]  /*13120*/  HMMA.16816.F32 R44, R112, R118.reuse, R44 ;  /* 0x00000076702c723c */ /* 0x080fe6000000182c */
[----:B------:R-:W2:Y:S01]  /*13130*/  MUFU.EX2 R186, R186 ;  /* 0x000000ba00ba7308 */ /* 0x000ea20000000800 */
[----:B------:R-:W-:Y:S01]  /*13140*/  FADD.FTZ R0, R208, R0 ;  /* 0x00000000d0007221 */ /* 0x000fe20000010000 */
[----:B-1----:R-:W-:Y:S03]  /*13150*/  F2FP.PACK_AB R164, R203, R180 ;  /* 0x000000b4cba4723e */ /* 0x002fe600000000ff */
[C---:B------:R-:W-:Y:S01]  /*13160*/  HMMA.16816.F32 R48, R108.reuse, R118, R48 ;  /* 0x000000766c30723c */ /* 0x040fe20000001830 */
[----:B------:R-:W1:Y:S03]  /*13170*/  LDSM.16.MT88.4 R116, [R159+0xc00] ;  /* 0x000c00009f74783b */ /* 0x000e660000004200 */
[----:B------:R-:W-:Y:S01]  /*13180*/  FADD.FTZ R0, R232, R0 ;  /* 0x00000000e8007221 */ /* 0x000fe20000010000 */
[----:B------:R-:W-:Y:S10]  /*13190*/  MUFU.EX2 R187, R202 ;  /* 0x000000ca00bb7308 */ /* 0x000ff40000000800 */
[----:B------:R-:W3:Y:S01]  /*131a0*/  MUFU.EX2 R201, R201 ;  /* 0x000000c900c97308 */ /* 0x000ee20000000800 */
[----:B--2---:R-:W-:Y:S09]  /*131b0*/  F2FP.PACK_AB R165, R186, R182 ;  /* 0x000000b6baa5723e */ /* 0x004ff200000000ff */
[----:B------:R-:W-:Y:S10]  /*131c0*/  MUFU.EX2 R185, R185 ;  /* 0x000000b900b97308 */ /* 0x000ff40000000800 */
[----:B------:R-:W2:Y:S01]  /*131d0*/  MUFU.EX2 R184, R184 ;  /* 0x000000b800b87308 */ /* 0x000ea20000000800 */
[----:B---3--:R-:W-:Y:S01]  /*131e0*/  F2FP.PACK_AB R166, R201, R187 ;  /* 0x000000bbc9a6723e */ /* 0x008fe200000000ff */
[-C--:B-1----:R-:W-:Y:S08]  /*131f0*/  HMMA.16816.F32 R52, R108, R116.reuse, R52 ;  /* 0x000000746c34723c */ /* 0x082ff00000001834 */
[----:B------:R1:W-:Y:S01]  /*13200*/  MUFU.EX2 R179, R172 ;  /* 0x000000ac00b37308 */ /* 0x0003e20000000800 */
[C---:B------:R-:W-:Y:S09]  /*13210*/  HMMA.16816.F32 R56, R112.reuse, R116, R56 ;  /* 0x000000747038723c */ /* 0x040ff20000001838 */
[----:B------:R-:W-:Y:S01]  /*13220*/  MUFU.EX2 R183, R183 ;  /* 0x000000b700b77308 */ /* 0x000fe20000000800 */
[-C--:B------:R-:W-:Y:S03]  /*13230*/  HMMA.16816.F32 R60, R112, R118.reuse, R60 ;  /* 0x00000076703c723c */ /* 0x080fe6000000183c */
[----:B--2---:R-:W-:Y:S05]  /*13240*/  F2FP.PACK_AB R167, R184, R185 ;  /* 0x000000b9b8a7723e */ /* 0x004fea00000000ff */
[C---:B------:R-:W-:Y:S01]  /*13250*/  HMMA.16816.F32 R64, R108.reuse, R118, R64 ;  /* 0x000000766c40723c */ /* 0x040fe20000001840 */
[----:B------:R-:W2:Y:S01]  /*13260*/  LDSM.16.MT88.4 R116, [R158+0x1800] ;  /* 0x001800009e74783b */ /* 0x000ea20000004200 */
[----:B------:R-:W3:Y:S02]  /*13270*/  MUFU.EX2 R181, R181 ;  /* 0x000000b500b57308 */ /* 0x000ee40000000800 */
[----:B-1----:R-:W-:Y:S02]  /*13280*/  FADD.FTZ R172, R231, R0 ;  /* 0x00000000e7ac7221 */ /* 0x002fe40000010000 */
[----:B------:R-:W-:Y:S06]  /*13290*/  FADD.FTZ R0, R130, R2 ;  /* 0x0000000282007221 */ /* 0x000fec0000010000 */
[----:B------:R-:W1:Y:S01]  /*132a0*/  MUFU.EX2 R178, R174 ;  /* 0x000000ae00b27308 */ /* 0x000e620000000800 */
[----:B------:R-:W-:Y:S09]  /*132b0*/  FADD.FTZ R0, R224, R0 ;  /* 0x00000000e0007221 */ /* 0x000ff20000010000 */
[----:B------:R-:W-:Y:S01]  /*132c0*/  MUFU.EX2 R177, R200 ;  /* 0x000000c800b17308 */ /* 0x000fe20000000800 */
[----:B---3--:R-:W-:Y:S09]  /*132d0*/  F2FP.PACK_AB R168, R181, R183 ;  /* 0x000000b7b5a8723e */ /* 0x008ff200000000ff */
[----:B------:R-:W3:Y:S01]  /*132e0*/  MUFU.EX2 R176, R206 ;  /* 0x000000ce00b07308 */ /* 0x000ee20000000800 */
[----:B-1----:R-:W-:Y:S01]  /*132f0*/  F2FP.PACK_AB R169, R178, R179 ;  /* 0x000000b3b2a9723e */ /* 0x002fe200000000ff */
[-C--:B--2---:R-:W-:Y:S08]  /*13300*/  HMMA.16816.F32 R68, R108, R116.reuse, R68 ;  /* 0x000000746c44723c */ /* 0x084ff00000001844 */
[----:B------:R-:W-:Y:S01]  /*13310*/  MUFU.EX2 R175, R204 ;  /* 0x000000cc00af7308 */ /* 0x000fe20000000800 */
[C---:B------:R-:W-:Y:S09]  /*13320*/  HMMA.16816.F32 R72, R112.reuse, R116, R72 ;  /* 0x000000747048723c */ /* 0x040ff20000001848 */
[----:B------:R-:W1:Y:S03]  /*13330*/  MUFU.EX2 R174, R207 ;  /* 0x000000cf00ae7308 */ /* 0x000e660000000800 */
[----:B---3--:R-:W-:Y:S01]  /*13340*/  F2FP.PACK_AB R170, R176, R177 ;  /* 0x000000b1b0aa723e */ /* 0x008fe200000000ff */
[-C--:B------:R-:W-:Y:S08]  /*13350*/  HMMA.16816.F32 R76, R112, R118.reuse, R76 ;  /* 0x00000076704c723c */ /* 0x080ff0000000184c */
[C---:B------:R-:W-:Y:S01]  /*13360*/  HMMA.16816.F32 R80, R108.reuse, R118, R80 ;  /* 0x000000766c50723c */ /* 0x040fe20000001850 */
[----:B------:R-:W2:Y:S03]  /*13370*/  LDSM.16.MT88.4 R116, [R159+0x1800] ;  /* 0x001800009f74783b */ /* 0x000ea60000004200 */
[----:B-1----:R-:W-:Y:S04]  /*13380*/  F2FP.PACK_AB R171, R174, R175 ;  /* 0x000000afaeab723e */ /* 0x002fe800000000ff */
[-C--:B--2---:R-:W-:Y:S08]  /*13390*/  HMMA.16816.F32 R84, R108, R116.reuse, R84 ;  /* 0x000000746c54723c */ /* 0x084ff00000001854 */
[C---:B------:R-:W-:Y:S07]  /*133a0*/  HMMA.16816.F32 R88, R112.reuse, R116, R88 ;  /* 0x000000747058723c */ /* 0x040fee0000001858 */
[----:B------:R-:W-:Y:S01]  /*133b0*/  F2FP.PACK_AB R117, R214, R211 ;  /* 0x000000d3d675723e */ /* 0x000fe200000000ff */
[-C--:B------:R-:W-:Y:S01]  /*133c0*/  HMMA.16816.F32 R92, R112, R118.reuse, R92 ;  /* 0x00000076705c723c */ /* 0x080fe2000000185c */
[----:B------:R-:W1:Y:S03]  /*133d0*/  LDSM.16.MT88.4 R112, [R158+0x400] ;  /* 0x000400009e70783b */ /* 0x000e660000004200 */
[----:B------:R-:W-:Y:S04]  /*133e0*/  FADD.FTZ R116, R230, R128 ;  /* 0x00000080e6747221 */ /* 0x000fe80000010000 */
[----:B------:R-:W-:Y:S04]  /*133f0*/  HMMA.16816.F32 R96, R108, R118, R96 ;  /* 0x000000766c60723c */ /* 0x000fe80000001860 */
[----:B------:R-:W-:Y:S01]  /*13400*/  FADD.FTZ R128, R228, R116 ;  /* 0x00000074e4807221 */ /* 0x000fe20000010000 */
[----:B------:R-:W-:Y:S02]  /*13410*/  F2FP.PACK_AB R116, R215, R210 ;  /* 0x000000d2d774723e */ /* 0x000fe400000000ff */
[----:B------:R-:W-:Y:S01]  /*13420*/  F2FP.PACK_AB R108, R226, R131 ;  /* 0x00000083e26c723e */ /* 0x000fe200000000ff */
[----:B------:R-:W-:Y:S01]  /*13430*/  FADD.FTZ R102, R240, R128 ;  /* 0x00000080f0667221 */ /* 0x000fe20000010000 */
[----:B------:R-:W-:Y:S03]  /*13440*/  F2FP.PACK_AB R109, R224, R130 ;  /* 0x00000082e06d723e */ /* 0x000fe600000000ff */
[----:B------:R-:W-:Y:S01]  /*13450*/  F2FP.PACK_AB R110, R229, R227 ;  /* 0x000000e3e56e723e */ /* 0x000fe200000000ff */
[----:B------:R-:W-:Y:S01]  /*13460*/  FADD.FTZ R102, R131, R102 ;  /* 0x0000006683667221 */ /* 0x000fe20000010000 */
[----:B------:R-:W-:Y:S02]  /*13470*/  F2FP.PACK_AB R111, R221, R222 ;  /* 0x000000dedd6f723e */ /* 0x000fe400000000ff */
[----:B------:R-:W-:Y:S01]  /*13480*/  F2FP.PACK_AB R118, R219, R218 ;  /* 0x000000dadb76723e */ /* 0x000fe200000000ff */
[----:B------:R-:W-:Y:S01]  /*13490*/  FADD.FTZ R2, R226, R102 ;  /* 0x00000066e2027221 */ /* 0x000fe20000010000 */
[----:B------:R-:W-:Y:S02]  /*134a0*/  F2FP.PACK_AB R119, R213, R217 ;  /* 0x000000d9d577723e */ /* 0x000fe400000000ff */
[----:B------:R-:W-:Y:S01]  /*134b0*/  MOV R102, R3 ;  /* 0x0000000300667202 */ /* 0x000fe20000000f00 */
[-C--:B-1----:R-:W-:Y:S08]  /*134c0*/  HMMA.16816.F32 R4, R108, R112.reuse, R4 ;  /* 0x000000706c04723c */ /* 0x082ff00000001804 */
[C---:B------:R-:W-:Y:S08]  /*134d0*/  HMMA.16816.F32 R8, R116.reuse, R112, R8 ;  /* 0x000000707408723c */ /* 0x040ff00000001808 */
[-C--:B------:R-:W-:Y:S08]  /*134e0*/  HMMA.16816.F32 R12, R116, R114.reuse, R12 ;  /* 0x00000072740c723c */ /* 0x080ff0000000180c */
[C---:B------:R-:W-:Y:S01]  /*134f0*/  HMMA.16816.F32 R16, R108.reuse, R114, R16 ;  /* 0x000000726c10723c */ /* 0x040fe20000001810 */
[----:B------:R-:W1:Y:S07]  /*13500*/  LDSM.16.MT88.4 R112, [R159+0x1000] ;  /* 0x001000009f70783b */ /* 0x000e6e0000004200 */
[-C--:B------:R-:W-:Y:S08]  /*13510*/  HMMA.16816.F32 R20, R108, R120.reuse, R20 ;  /* 0x000000786c14723c */ /* 0x080ff00000001814 */
[C---:B------:R-:W-:Y:S08]  /*13520*/  HMMA.16816.F32 R24, R116.reuse, R120, R24 ;  /* 0x000000787418723c */ /* 0x040ff00000001818 */
[-C--:B------:R-:W-:Y:S08]  /*13530*/  HMMA.16816.F32 R28, R116, R122.reuse, R28 ;  /* 0x0000007a741c723c */ /* 0x080ff0000000181c */
[C---:B------:R-:W-:Y:S01]  /*13540*/  HMMA.16816.F32 R32, R108.reuse, R122, R32 ;  /* 0x0000007a6c20723c */ /* 0x040fe20000001820 */
[----:B------:R-:W2:Y:S07]  /*13550*/  LDSM.16.MT88.4 R120, [R158+0x1c00] ;  /* 0x001c00009e78783b */ /* 0x000eae0000004200 */
[-C--:B------:R-:W-:Y:S08]  /*13560*/  HMMA.16816.F32 R36, R108, R124.reuse, R36 ;  /* 0x0000007c6c24723c */ /* 0x080ff00000001824 */
[C---:B------:R-:W-:Y:S08]  /*13570*/  HMMA.16816.F32 R40, R116.reuse, R124, R40 ;  /* 0x0000007c7428723c */ /* 0x040ff00000001828 */
[-C--:B------:R-:W-:Y:S08]  /*13580*/  HMMA.16816.F32 R44, R116, R126.reuse, R44 ;  /* 0x0000007e742c723c */ /* 0x080ff0000000182c */
[C---:B------:R-:W-:Y:S01]  /*13590*/  HMMA.16816.F32 R48, R108.reuse, R126, R48 ;  /* 0x0000007e6c30723c */ /* 0x040fe20000001830 */
[----:B------:R-:W3:Y:S07]  /*135a0*/  LDSM.16.MT88.4 R124, [R159+0x1c00] ;  /* 0x001c00009f7c783b */ /* 0x000eee0000004200 */
        /* <DEDUP_REMOVED lines=8> */
[C---:B------:R-:W-:Y:S08]  /*13630*/  HMMA.16816.F32 R80, R108.reuse, R122, R80 ;  /* 0x0000007a6c50723c */ /* 0x040ff00000001850 */
[-C--:B---3--:R-:W-:Y:S08]  /*13640*/  HMMA.16816.F32 R84, R108, R124.reuse, R84 ;  /* 0x0000007c6c54723c */ /* 0x088ff00000001854 */
[C---:B------:R-:W-:Y:S08]  /*13650*/  HMMA.16816.F32 R88, R116.reuse, R124, R88 ;  /* 0x0000007c7458723c */ /* 0x040ff00000001858 */
[-C--:B------:R-:W-:Y:S07]  /*13660*/  HMMA.16816.F32 R92, R116, R126.reuse, R92 ;  /* 0x0000007e745c723c */ /* 0x080fee000000185c */
[----:B------:R-:W-:Y:S01]  /*13670*/  FADD.FTZ R116, R236, R129 ;  /* 0x00000081ec747221 */ /* 0x000fe20000010000 */
[----:B------:R-:W-:Y:S01]  /*13680*/  HMMA.16816.F32 R96, R108, R126, R96 ;  /* 0x0000007e6c60723c */ /* 0x000fe20000001860 */
[----:B------:R-:W-:Y:S03]  /*13690*/  LDSM.16.MT88.4 R108, [R158+0x1400] ;  /* 0x001400009e6c783b */ /* 0x000fe60000004200 */
[----:B------:R-:W-:Y:S04]  /*136a0*/  FADD.FTZ R173, R233, R116 ;  /* 0x00000074e9ad7221 */ /* 0x000fe80000010000 */
[-C--:B-1----:R-:W-:Y:S01]  /*136b0*/  HMMA.16816.F32 R128, R164, R112.reuse, R4 ;  /* 0x00000070a480723c */ /* 0x082fe20000001804 */
[----:B------:R-:W1:Y:S07]  /*136c0*/  LDSM.16.MT88.4 R116, [R159+0x800] ;  /* 0x000800009f74783b */ /* 0x000e6e0000004200 */
[C---:B------:R-:W-:Y:S01]  /*136d0*/  HMMA.16816.F32 R132, R168.reuse, R112, R8 ;  /* 0x00000070a884723c */ /* 0x040fe20000001808 */
[----:B------:R-:W2:Y:S07]  /*136e0*/  LDSM.16.MT88.4 R4, [R159+0x1400] ;  /* 0x001400009f04783b */ /* 0x000eae0000004200 */
[-C--:B------:R-:W-:Y:S01]  /*136f0*/  HMMA.16816.F32 R136, R168, R114.reuse, R12 ;  /* 0x00000072a888723c */ /* 0x080fe2000000180c */
[----:B------:R-:W3:Y:S07]  /*13700*/  LDSM.16.MT88.4 R8, [R158+0x2000] ;  /* 0x002000009e08783b */ /* 0x000eee0000004200 */
[C---:B------:R-:W-:Y:S01]  /*13710*/  HMMA.16816.F32 R124, R164.reuse, R114, R16 ;  /* 0x00000072a47c723c */ /* 0x040fe20000001810 */
[----:B------:R-:W4:Y:S07]  /*13720*/  LDSM.16.MT88.4 R12, [R159+0x2000] ;  /* 0x002000009f0c783b */ /* 0x000f2e0000004200 */
[-C--:B-1----:R-:W-:Y:S08]  /*13730*/  HMMA.16816.F32 R120, R164, R116.reuse, R20 ;  /* 0x00000074a478723c */ /* 0x082ff00000001814 */
[C---:B------:R-:W-:Y:S08]  /*13740*/  HMMA.16816.F32 R140, R168.reuse, R116, R24 ;  /* 0x00000074a88c723c */ /* 0x040ff00000001818 */
[-C--:B------:R-:W-:Y:S08]  /*13750*/  HMMA.16816.F32 R144, R168, R118.reuse, R28 ;  /* 0x00000076a890723c */ /* 0x080ff0000000181c */
[C---:B------:R-:W-:Y:S08]  /*13760*/  HMMA.16816.F32 R116, R164.reuse, R118, R32 ;  /* 0x00000076a474723c */ /* 0x040ff00000001820 */
[-C--:B------:R-:W-:Y:S08]  /*13770*/  HMMA.16816.F32 R112, R164, R108.reuse, R36 ;  /* 0x0000006ca470723c */ /* 0x080ff00000001824 */
[C---:B------:R-:W-:Y:S08]  /*13780*/  HMMA.16816.F32 R148, R168.reuse, R108, R40 ;  /* 0x0000006ca894723c */ /* 0x040ff00000001828 */
[-C--:B------:R-:W-:Y:S08]  /*13790*/  HMMA.16816.F32 R160, R168, R110.reuse, R44 ;  /* 0x0000006ea8a0723c */ /* 0x080ff0000000182c */
[C---:B------:R-:W-:Y:S08]  /*137a0*/  HMMA.16816.F32 R108, R164.reuse, R110, R48 ;  /* 0x0000006ea46c723c */ /* 0x040ff00000001830 */
[-C--:B--2---:R-:W-:Y:S08]  /*137b0*/  HMMA.16816.F32 R52, R164, R4.reuse, R52 ;  /* 0x00000004a434723c */ /* 0x084ff00000001834 */
[C---:B------:R-:W-:Y:S07]  /*137c0*/  HMMA.16816.F32 R56, R168.reuse, R4, R56 ;  /* 0x00000004a838723c */ /* 0x040fee0000001838 */
[----:B------:R-:W-:Y:S01]  /*137d0*/  FADD.FTZ R5, R210, R173 ;  /* 0x000000add2057221 */ /* 0x000fe20000010000 */
[-C--:B------:R-:W-:Y:S04]  /*137e0*/  HMMA.16816.F32 R60, R168, R6.reuse, R60 ;  /* 0x00000006a83c723c */ /* 0x080fe8000000183c */
[----:B------:R-:W-:Y:S04]  /*137f0*/  FADD.FTZ R4, R211, R172 ;  /* 0x000000acd3047221 */ /* 0x000fe80000010000 */
[C---:B------:R-:W-:Y:S07]  /*13800*/  HMMA.16816.F32 R64, R164.reuse, R6, R64 ;  /* 0x00000006a440723c */ /* 0x040fee0000001840 */
[----:B------:R-:W-:Y:S01]  /*13810*/  FADD.FTZ R7, R214, R4 ;  /* 0x00000004d6077221 */ /* 0x000fe20000010000 */
[-C--:B---3--:R-:W-:Y:S04]  /*13820*/  HMMA.16816.F32 R68, R164, R8.reuse, R68 ;  /* 0x00000008a444723c */ /* 0x088fe80000001844 */
[----:B------:R-:W-:Y:S04]  /*13830*/  FADD.FTZ R6, R222, R0 ;  /* 0x00000000de067221 */ /* 0x000fe80000010000 */
[C---:B------:R-:W-:Y:S04]  /*13840*/  HMMA.16816.F32 R72, R168.reuse, R8, R72 ;  /* 0x00000008a848723c */ /* 0x040fe80000001848 */
[----:B------:R-:W-:Y:S03]  /*13850*/  FADD.FTZ R6, R221, R6 ;  /* 0x00000006dd067221 */ /* 0x000fe60000010000 */
[----:B------:R-:W-:Y:S01]  /*13860*/  FADD.FTZ R8, R215, R5 ;  /* 0x00000005d7087221 */ /* 0x000fe20000010000 */
[-C--:B------:R-:W-:Y:S04]  /*13870*/  HMMA.16816.F32 R76, R168, R10.reuse, R76 ;  /* 0x0000000aa84c723c */ /* 0x080fe8000000184c */
[----:B------:R-:W-:Y:S02]  /*13880*/  FADD.FTZ R5, R227, R2 ;  /* 0x00000002e3057221 */ /* 0x000fe40000010000 */
[----:B------:R-:W-:Y:S02]  /*13890*/  FADD.FTZ R4, R218, R8 ;  /* 0x00000008da047221 */ /* 0x000fe40000010000 */
[C---:B------:R-:W-:Y:S04]  /*138a0*/  HMMA.16816.F32 R80, R164.reuse, R10, R80 ;  /* 0x0000000aa450723c */ /* 0x040fe80000001850 */
[----:B------:R-:W-:Y:S02]  /*138b0*/  FADD.FTZ R2, R217, R7 ;  /* 0x00000007d9027221 */ /* 0x000fe40000010000 */
[----:B------:R-:W-:Y:S02]  /*138c0*/  FADD.FTZ R0, R229, R5 ;  /* 0x00000005e5007221 */ /* 0x000fe40000010000 */
[----:B------:R-:W-:Y:S01]  /*138d0*/  FADD.FTZ R4, R219, R4 ;  /* 0x00000004db047221 */ /* 0x000fe20000010000 */
[-C--:B----4-:R-:W-:Y:S03]  /*138e0*/  HMMA.16816.F32 R84, R164, R12.reuse, R84 ;  /* 0x0000000ca454723c */ /* 0x090fe60000001854 */
        /* <DEDUP_REMOVED lines=19> */
[----:B------:R-:W-:Y:S01]  /*13a20*/  FADD.FTZ R238, R174, R0 ;  /* 0x00000000aeee7221 */ /* 0x000fe20000010000 */
[----:B------:R-:W-:-:S05]  /*13a30*/  @P2 BRA `(.L_x_265) ;  /* 0xffffd2a000002947 */ /* 0x000fca000383ffff */
.L_x_262:
        /* <DEDUP_REMOVED lines=16> */
.L_x_342:
        /* <DEDUP_REMOVED lines=51> */
[----:B---3--:R-:W-:Y:S01]  /*13e70*/  @P1 FMUL.FTZ R6, R0, 0.69314718246459960938 ;  /* 0x3f31721800061820 */ /* 0x008fe20000410000 */
[----:B------:R-:W-:Y:S01]  /*13e80*/  MOV R0, RZ ;  /* 0x000000ff00007202 */ /* 0x000fe20000000f00 */
[C---:B------:R-:W-:Y:S02]  /*13e90*/  FMUL.FTZ R127, R3.reuse, R55 ;  /* 0x00000037037f7220 */ /* 0x040fe40000410000 */
[C---:B------:R-:W-:Y:S02]  /*13ea0*/  FMUL.FTZ R172, R3.reuse, R130 ;  /* 0x0000008203ac7220 */ /* 0x040fe40000410000 */
[C---:B------:R-:W-:Y:S01]  /*13eb0*/  FMUL.FTZ R173, R3.reuse, R131 ;  /* 0x0000008303ad7220 */ /* 0x040fe20000410000 */
[----:B------:R-:W1:Y:S01]  /*13ec0*/  @P0 MUFU.RCP R0, R4 ;  /* 0x0000000400000308 */ /* 0x000e620000001000 */
[----:B------:R-:W-:-:S02]  /*13ed0*/  FMUL.FTZ R110, R3, R86 ;  /* 0x00000056036e7220 */ /* 0x000fc40000410000 */
[C---:B------:R-:W-:Y:S02]  /*13ee0*/  FMUL.FTZ R111, R3.reuse, R87 ;  /* 0x00000057036f7220 */ /* 0x040fe40000410000 */
[C---:B------:R-:W-:Y:S02]  /*13ef0*/  FMUL.FTZ R52, R2.reuse, R56 ;  /* 0x0000003802347220 */ /* 0x040fe40000410000 */
[C---:B------:R-:W-:Y:S02]  /*13f00*/  FMUL.FTZ R53, R2.reuse, R57 ;  /* 0x0000003902357220 */ /* 0x040fe40000410000 */
[C---:B------:R-:W-:Y:S02]  /*13f10*/  FMUL.FTZ R54, R2.reuse, R60 ;  /* 0x0000003c02367220 */ /* 0x040fe40000410000 */
[----:B------:R-:W-:Y:S02]  /*13f20*/  FMUL.FTZ R55, R2, R61 ;  /* 0x0000003d02377220 */ /* 0x000fe40000410000 */
        /* <DEDUP_REMOVED lines=11> */
[----:B------:R-:W-:Y:S01]  /*13fe0*/  FMUL.FTZ R87, R3, R99 ;  /* 0x0000006303577220 */ /* 0x000fe20000410000 */
[----:B------:R-:W-:Y:S01]  /*13ff0*/  @P3 MOV R3, 0x3f317218 ;  /* 0x3f31721800033802 */ /* 0x000fe20000000f00 */
        /* <DEDUP_REMOVED lines=19> */
[----:B------:R-:W-:Y:S02]  /*14130*/  FMUL.FTZ R37, R2, R93 ;  /* 0x0000005d02257220 */ /* 0x000fe40000410000 */
[----:B------:R2:W3:Y:S01]  /*14140*/  @P0 MUFU.LG2 R2, R4 ;  /* 0x0000000400020308 */ /* 0x0004e20000000c00 */
[----:B------:R-:W-:Y:S02]  /*14150*/  @P3 FMUL.FTZ R9, R7, 0.69314718246459960938 ;  /* 0x3f31721807093820 */ /* 0x000fe40000410000 */
[----:B------:R-:W-:Y:S02]  /*14160*/  @P3 FMUL.FTZ R7, R3, c[0x0][0x2d0] ;  /* 0x0000b40003073a20 */ /* 0x000fe40000410000 */
[----:B------:R-:W-:Y:S02]  /*14170*/  @P1 FMUL.FTZ R3, R10, c[0x0][0x2d0] ;  /* 0x0000b4000a031a20 */ /* 0x000fe40000410000 */
[----:B------:R-:W-:Y:S02]  /*14180*/  @P2 FMUL.FTZ R5, R5, c[0x0][0x2d0] ;  /* 0x0000b40005052a20 */ /* 0x000fe40000410000 */
[----:B------:R-:W-:Y:S01]  /*14190*/  @P1 FFMA.FTZ R23, R3, R103, R6 ;  /* 0x0000006703171223 */ /* 0x000fe20000010006 */
[----:B------:R-:W-:Y:S01]  /*141a0*/  @P0 MOV R3, 0x3f317218 ;  /* 0x3f31721800030802 */ /* 0x000fe20000000f00 */
[----:B-1----:R-:W-:-:S02]  /*141b0*/  FMUL.FTZ R82, R0, R58 ;  /* 0x0000003a00527220 */ /* 0x002fc40000410000 */
[----:B------:R-:W-:Y:S02]  /*141c0*/  FMUL.FTZ R83, R0, R59 ;  /* 0x0000003b00537220 */ /* 0x000fe40000410000 */
[----:B------:R-:W-:Y:S01]  /*141d0*/  @P0 FMUL.FTZ R3, R3, c[0x0][0x2d0] ;  /* 0x0000b40003030a20 */ /* 0x000fe20000410000 */
[----:B--2---:R-:W-:Y:S01]  /*141e0*/  MOV R4, 0x1 ;  /* 0x0000000100047802 */ /* 0x004fe20000000f00 */
[----:B---3--:R-:W-:Y:S02]  /*141f0*/  @P0 FMUL.FTZ R2, R2, 0.69314718246459960938 ;  /* 0x3f31721802020820 */ /* 0x008fe40000410000 */
        /* <DEDUP_REMOVED lines=25> */
[----:B------:R-:W-:Y:S02]  /*14390*/  @P0 FFMA.FTZ R20, R3, R102, R2 ;  /* 0x0000006603140223 */ /* 0x000fe40000010002 */
.L_x_207:
[----:B------:R2:W5:Y:S04]  /*143a0*/  LDL R6, [R1+0x10] ;  /* 0x0000100001067983 */ /* 0x0005680000100800 */
[----:B------:R-:W3:Y:S01]  /*143b0*/  S2R R2, SR_TID.X ;  /* 0x0000000000027919 */ /* 0x000ee20000002100 */
[----:B------:R-:W-:Y:S01]  /*143c0*/  BSSY B0, `(.L_x_267) ;  /* 0x0000011000007945 */ /* 0x000fe20003800000 */
[----:B---3--:R-:W-:-:S13]  /*143d0*/  LOP3.LUT P0, RZ, R2, 0x7f, RZ, 0xc0, !PT ;  /* 0x0000007f02ff7812 */ /* 0x008fda000780c0ff */
[----:B------:R-:W-:Y:S05]  /*143e0*/  @P0 BRA `(.L_x_268) ;  /* 0x000000e000000947 */ /* 0x000fea0003800000 */
[----:B--2---:R-:W2:Y:S01]  /*143f0*/  S2R R4, SR_LANEID ;  /* 0x0000000000047919 */ /* 0x004ea20000000000 */
[----:B------:R-:W-:Y:S01]  /*14400*/  VOTEU.ANY UR4, UPT, PT ;  /* 0x0000000000047886 */ /* 0x000fe200038e0100 */
[----:B------:R-:W-:Y:S01]  /*14410*/  IMAD.MOV.U32 R5, RZ, RZ, c[0x0][0x564] ;  /* 0x00015900ff057624 */ /* 0x000fe200078e00ff */
[----:B-1----:R-:W2:Y:S08]  /*14420*/  FLO.U32 R3, UR4 ;  /* 0x0000000400037d00 */ /* 0x002eb000080e0000 */
        /* <DEDUP_REMOVED lines=10> */
.L_x_268:
[----:B--2---:R-:W-:Y:S05]  /*144d0*/  BSYNC B0 ;  /* 0x0000000000007941 */ /* 0x004fea0003800000 */
.L_x_267:
        /* <DEDUP_REMOVED lines=16> */
[----:B------:R-:W-:Y:S01]  /*145e0*/  F2FP.PACK_AB R4, R81, R80 ;  /* 0x000000505104723e */ /* 0x000fe200000000ff */
[----:B------:R-:W4:Y:S01]  /*145f0*/  LDL.LU R11, [R1+0x18] ;  /* 0x00001800010b7983 */ /* 0x000f220000300800 */
[----:B------:R-:W-:Y:S02]  /*14600*/  F2FP.PACK_AB R5, R77, R76 ;  /* 0x0000004c4d05723e */ /* 0x000fe400000000ff */
[----:B------:R-:W-:-:S04]  /*14610*/  ISETP.NE.U32.AND P0, PT, RZ, c[0x0][0x508], PT ;  /* 0x00014200ff007a0c */ /* 0x000fc80003f05070 */
[----:B------:R-:W-:Y:S02]  /*14620*/  ISETP.NE.AND.EX P1, PT, RZ, c[0x0][0x50c], PT, P0 ;  /* 0x00014300ff007a0c */ /* 0x000fe40003f25300 */
[----:B------:R-:W-:-:S04]  /*14630*/  ISETP.NE.U32.AND P2, PT, RZ, c[0x0][0x500], PT ;  /* 0x00014000ff007a0c */ /* 0x000fc80003f45070 */
[----:B------:R-:W-:Y:S01]  /*14640*/  ISETP.NE.AND.EX P2, PT, RZ, c[0x0][0x504], PT, P2 ;  /* 0x00014100ff007a0c */ /* 0x000fe20003f45320 */
        /* <DEDUP_REMOVED lines=75> */
[----:B-1----:R-:W-:Y:S02]  /*14b00*/  F2FP.PACK_AB R3, R171, R170 ;  /* 0x000000aaab03723e */ /* 0x002fe400000000ff */
        /* <DEDUP_REMOVED lines=9> */
[----:B------:R-:W-:Y:S04]  /*14ba0*/  STS [R6+0x5080], R2 ;  /* 0x0050800206007388 */ /* 0x000fe80000000800 */
[----:B------:R2:W-:Y:S01]  /*14bb0*/  STS [R6+0x5280], R0 ;  /* 0x0052800006007388 */ /* 0x0005e20000000800 */
[----:B-1----:R-:W-:Y:S02]  /*14bc0*/  F2FP.PACK_AB R3, R37, R36 ;  /* 0x000000242503723e */ /* 0x002fe400000000ff */
[----:B--2---:R-:W-:-:S03]  /*14bd0*/  F2FP.PACK_AB R0, R39, R38 ;  /* 0x000000262700723e */ /* 0x004fc600000000ff */
[----:B------:R-:W-:Y:S04]  /*14be0*/  STS [R12+0x5000], R3 ;  /* 0x005000030c007388 */ /* 0x000fe80000000800 */
[----:B------:R1:W-:Y:S04]  /*14bf0*/  STS [R12+0x5200], R0 ;  /* 0x005200000c007388 */ /* 0x0003e80000000800 */
[----:B------:R-:W-:Y:S01]  /*14c00*/  BAR.SYNC.DEFER_BLOCKING 0x1, 0x80 ;  /* 0x0042000000007b1d */ /* 0x000fe20000010000 */
[----:B------:R-:W-:Y:S01]  /*14c10*/  @P1 LEA R4, P0, R9, c[0x0][0x508], 0x2 ;  /* 0x0001420009041a11 */ /* 0x000fe200078010ff */
[----:B------:R-:W-:-:S02]  /*14c20*/  IMAD.MOV.U32 R6, RZ, RZ, 0x4 ;  /* 0x00000004ff067424 */ /* 0x000fc400078e00ff */
[----:B------:R-:W-:Y:S01]  /*14c30*/  IMAD.MOV.U32 R10, RZ, RZ, c[0x0][0x388] ;  /* 0x0000e200ff0a7624 */ /* 0x000fe200078e00ff */
[C---:B------:R-:W-:Y:S01]  /*14c40*/  @P1 LEA.HI.X R5, R9.reuse, c[0x0][0x50c], R8, 0x2, P0 ;  /* 0x0001430009051a11 */ /* 0x040fe200000f1408 */
[----:B------:R-:W-:Y:S02]  /*14c50*/  IMAD.MOV.U32 R2, RZ, RZ, RZ ;  /* 0x000000ffff027224 */ /* 0x000fe400078e00ff */
[----:B------:R-:W-:Y:S02]  /*14c60*/  IMAD.WIDE R6, R9, R6, c[0x0][0x500] ;  /* 0x0001400009067625 */ /* 0x000fe400078e0206 */
[----:B------:R2:W5:Y:S04]  /*14c70*/  @P1 LDG.E R10, [R4.64] ;  /* 0x00000006040a1981 */ /* 0x000568000c1e1900 */
[----:B------:R2:W5:Y:S01]  /*14c80*/  @P2 LDG.E R2, [R6.64] ;  /* 0x0000000606022981 */ /* 0x000562000c1e1900 */
[----:B------:R-:W-:-:S04]  /*14c90*/  ISETP.NE.AND P0, PT, R11, RZ, PT ;  /* 0x000000ff0b00720c */ /* 0x000fc80003f05270 */
[----:B-1----:R-:W-:Y:S01]  /*14ca0*/  SEL R0, R11, c[0x0][0x3d4], P0 ;  /* 0x0000f5000b007a07 */ /* 0x002fe20000000000 */
[----:B------:R-:W-:Y:S05]  /*14cb0*/  @P1 BRA `(.L_x_271) ;  /* 0x0000004000001947 */ /* 0x000fea0003800000 */
[----:B------:R-:W-:Y:S05]  /*14cc0*/  @!P2 BRA `(.L_x_271) ;  /* 0x000000300000a947 */ /* 0x000fea0003800000 */
[----:B-----5:R1:W3:Y:S04]  /*14cd0*/  LDG.E R10, [R6.64] ;  /* 0x00000006060a7981 */ /* 0x0202e8000c1e1900 */
[----:B-12---:R-:W3:Y:S02]  /*14ce0*/  LDG.E R6, [R6.64+0x4] ;  /* 0x0000040606067981 */ /* 0x006ee4000c1e1900 */
[----:B---3--:R-:W-:Y:S02]  /*14cf0*/  IADD3 R10, -R10, R6, RZ ;  /* 0x000000060a0a7210 */ /* 0x008fe40007ffe1ff */
.L_x_271:
[----:B------:R-:W3:Y:S04]  /*14d00*/  LDL R3, [R1+0x9c] ;  /* 0x00009c0001037983 */ /* 0x000ee80000100800 */
[----:B------:R-:W3:Y:S04]  /*14d10*/  LDL R75, [R1+0x14] ;  /* 0x00001400014b7983 */ /* 0x000ee80000100800 */
[----:B------:R-:W4:Y:S04]  /*14d20*/  LDL R24, [R1+0xc] ;  /* 0x00000c0001187983 */ /* 0x000f280000100800 */
[----:B--2---:R-:W2:Y:S04]  /*14d30*/  LDL R13, [R1+0x50] ;  /* 0x00005000010d7983 */ /* 0x004ea80000100800 */
[----:B------:R-:W2:Y:S04]  /*14d40*/  LDL R26, [R1+0x98] ;  /* 0x00009800011a7983 */ /* 0x000ea80000100800 */
[----:B------:R-:W2:Y:S01]  /*14d50*/  LDL.LU R25, [R1+0x40] ;  /* 0x0000400001197983 */ /* 0x000ea20000300800 */
[----:B------:R-:W-:Y:S01]  /*14d60*/  IMAD.MOV.U32 R11, RZ, RZ, 0x368 ;  /* 0x00000368ff0b7424 */ /* 0x000fe200078e00ff */
[----:B------:R-:W-:-:S04]  /*14d70*/  ISETP.GT.AND P2, PT, R0, 0x1, PT ;  /* 0x000000010000780c */ /* 0x000fc80003f44270 */
[----:B------:R-:W-:-:S04]  /*14d80*/  SEL R11, R11, 0x328, P2 ;  /* 0x000003280b0b7807 */ /* 0x000fc80001000000 */
[----:B------:R-:W1:Y:S08]  /*14d90*/  LDC.64 R6, c[0x0][R11+0x170] ;  /* 0x00005c000b067b82 */ /* 0x000e700000000a00 */
[----:B------:R-:W4:Y:S08]  /*14da0*/  LDC.64 R14, c[0x0][R11+0x168] ;  /* 0x00005a000b0e7b82 */ /* 0x000f300000000a00 */
[----:B------:R1:W2:Y:S08]  /*14db0*/  LDC.64 R18, c[0x0][R11+0x178] ;  /* 0x00005e000b127b82 */ /* 0x0002b00000000a00 */
[----:B------:R1:W2:Y:S01]  /*14dc0*/  LDC.64 R16, c[0x0][R11+0x160] ;  /* 0x000058000b107b82 */ /* 0x0002a20000000a00 */
[----:B------:R-:W-:Y:S01]  /*14dd0*/  ISETP.NE.U32.AND P0, PT, RZ, c[0x0][0x500], PT ;  /* 0x00014000ff007a0c */ /* 0x000fe20003f05070 */
[----:B------:R-:W-:-:S03]  /*14de0*/  IMAD.MOV.U32 R0, RZ, RZ, c[0x0][0x4e8] ;  /* 0x00013a00ff007624 */ /* 0x000fc600078e00ff */
[----:B------:R-:W-:Y:S02]  /*14df0*/  ISETP.NE.AND.EX P0, PT, RZ, c[0x0][0x504], PT, P0 ;  /* 0x00014100ff007a0c */ /* 0x000fe40003f05300 */
[----:B------:R-:W-:Y:S02]  /*14e00*/  ISETP.NE.AND P5, PT, R0, 0x1, PT ;  /* 0x000000010000780c */ /* 0x000fe40003fa5270 */
[----:B------:R-:W-:Y:S02]  /*14e10*/  SEL R0, R9, RZ, !P0 ;  /* 0x000000ff09007207 */ /* 0x000fe40004000000 */
[----:B------:R-:W-:Y:S01]  /*14e20*/  SEL R5, R8, RZ, !P0 ;  /* 0x000000ff08057207 */ /* 0x000fe20004000000 */
[----:B------:R-:W2:Y:S02]  /*14e30*/  S2R R27, SR_TID.X ;  /* 0x00000000001b7919 */ /* 0x000ea40000002100 */
[----:B-1----:R-:W-:-:S04]  /*14e40*/  IMAD R4, R7, R0, RZ ;  /* 0x0000000007047224 */ /* 0x002fc800078e02ff */
[C---:B------:R-:W-:Y:S02]  /*14e50*/  IMAD R12, R6.reuse, R5, R4 ;  /* 0x00000005060c7224 */ /* 0x040fe400078e0204 */
[----:B------:R-:W-:-:S04]  /*14e60*/  IMAD.WIDE.U32 R6, R6, R0, RZ ;  /* 0x0000000006067225 */ /* 0x000fc800078e00ff */
[----:B------:R-:W-:Y:S02]  /*14e70*/  IMAD.IADD R12, R7, 0x1, R12 ;  /* 0x00000001070c7824 */ /* 0x000fe400078e020c */
[----:B---3--:R-:W-:-:S04]  /*14e80*/  IMAD R3, R75, 0x80, R3 ;  /* 0x000000804b037824 */ /* 0x008fc800078e0203 */
[----:B------:R-:W-:-:S04]  /*14e90*/  @P5 IMAD.HI.U32 R5, R3, c[0x0][0x4ec], RZ ;  /* 0x00013b0003055a27 */ /* 0x000fc800078e00ff */
[----:B----4-:R-:W-:-:S04]  /*14ea0*/  IMAD.WIDE.U32 R8, R14, R24, RZ ;  /* 0x000000180e087225 */ /* 0x010fc800078e00ff */
[----:B------:R-:W-:Y:S01]  /*14eb0*/  IMAD.MOV.U32 R4, RZ, RZ, R3 ;  /* 0x000000ffff047224 */ /* 0x000fe200078e0003 */
[----:B------:R-:W-:Y:S01]  /*14ec0*/  @P5 SHF.R.U32.HI R4, RZ, c[0x0][0x4f0], R5 ;  /* 0x00013c00ff045a19 */ /* 0x000fe20000011605 */
[----:B------:R-:W-:Y:S01]  /*14ed0*/  IMAD R11, R15, R24, RZ ;  /* 0x000000180f0b7224 */ /* 0x000fe200078e02ff */
[----:B--2---:R-:W-:Y:S02]  /*14ee0*/  SEL R5, R13, RZ, P2 ;  /* 0x000000ff0d057207 */ /* 0x004fe40001000000 */
[--C-:B-----5:R-:W-:Y:S01]  /*14ef0*/  IADD3 R13, P1, P0, R6, R8, R2.reuse ;  /* 0x00000008060d7210 */ /* 0x120fe2000783e002 */
[----:B------:R-:W-:Y:S01]  /*14f00*/  IMAD.IADD R8, R9, 0x1, R11 ;  /* 0x0000000109087824 */ /* 0x000fe200078e020b */
[----:B------:R-:W-:Y:S01]  /*14f10*/  SHF.R.S32.HI R14, RZ, 0x1f, R2 ;  /* 0x0000001fff0e7819 */ /* 0x000fe20000011402 */
[----:B------:R-:W-:Y:S02]  /*14f20*/  IMAD.MOV R9, RZ, RZ, -R4 ;  /* 0x000000ffff097224 */ /* 0x000fe400078e0a04 */
[----:B------:R-:W-:-:S02]  /*14f30*/  IMAD R11, R19, R5, RZ ;  /* 0x00000005130b7224 */ /* 0x000fc400078e02ff */
        /* <DEDUP_REMOVED lines=13> */
[----:B------:R-:W-:Y:S01]  /*15010*/  IMAD.MOV.U32 R7, RZ, RZ, c[0x0][0x4ac] ;  /* 0x00012b00ff077624 */ /* 0x000fe200078e00ff */
[----:B------:R-:W-:Y:S01]  /*15020*/  SHF.R.S32.HI R15, RZ, 0x1f, R27 ;  /* 0x0000001fff0f7819 */ /* 0x000fe2000001141b */
[----:B------:R-:W-:Y:S01]  /*15030*/  IMAD.IADD R5, R5, 0x1, R8 ;  /* 0x0000000105057824 */ /* 0x000fe200078e0208 */
[C---:B------:R-:W-:Y:S02]  /*15040*/  LEA R6, P0, R4.reuse, R6, 0x2 ;  /* 0x0000000604067211 */ /* 0x040fe400078010ff */
[----:B------:R-:W-:Y:S02]  /*15050*/  SEL R7, R7, c[0x0][0x454], P2 ;  /* 0x0001150007077a07 */ /* 0x000fe40001000000 */
[----:B------:R-:W-:Y:S02]  /*15060*/  LEA.HI R15, R15, R27, RZ, 0x5 ;  /* 0x0000001b0f0f7211 */ /* 0x000fe400078f28ff */
[----:B------:R-:W-:Y:S02]  /*15070*/  LEA.HI.X R5, R4, R7, R5, 0x2, P0 ;  /* 0x0000000704057211 */ /* 0x000fe400000f1405 */
[----:B------:R-:W-:Y:S01]  /*15080*/  LOP3.LUT R15, R15, 0xffffffe0, RZ, 0xc0, !PT ;  /* 0xffffffe00f0f7812 */ /* 0x000fe200078ec0ff */
[----:B------:R-:W-:Y:S01]  /*15090*/  IMAD R4, R10, c[0x0][0x4e8], RZ ;  /* 0x00013a000a047a24 */ /* 0x000fe200078e02ff */
[----:B------:R-:W-:Y:S04]  /*150a0*/  SHFL.IDX PT, R12, R6, RZ, 0x1c1f ;  /* 0x001c1fff060c7589 */ /* 0x000fe800000e0000 */
[----:B------:R-:W1:Y:S01]  /*150b0*/  SHFL.IDX PT, R13, R5, RZ, 0x1c1f ;  /* 0x001c1fff050d7589 */ /* 0x000e6200000e0000 */
[----:B------:R-:W-:-:S03]  /*150c0*/  IMAD.IADD R15, R27, 0x1, -R15 ;  /* 0x000000011b0f7824 */ /* 0x000fc600078e0a0f */
[----:B------:R-:W-:Y:S04]  /*150d0*/  SHFL.IDX PT, R10, R6, 0x1, 0x1c1f ;  /* 0x003c1f00060a7f89 */ /* 0x000fe800000e0000 */
[----:B------:R-:W2:Y:S04]  /*150e0*/  SHFL.IDX PT, R11, R5, 0x1, 0x1c1f ;  /* 0x003c1f00050b7f89 */ /* 0x000ea800000e0000 */
[----:B------:R-:W-:Y:S04]  /*150f0*/  SHFL.IDX PT, R9, R5, 0x2, 0x1c1f ;  /* 0x005c1f0005097f89 */ /* 0x000fe800000e0000 */
[----:B------:R3:W-:Y:S01]  /*15100*/  SHFL.IDX PT, R7, R5, 0x3, 0x1c1f ;  /* 0x007c1f0005077f89 */ /* 0x0007e200000e0000 */
[----:B------:R-:W-:-:S03]  /*15110*/  LOP3.LUT P0, RZ, R15, 0x3, RZ, 0xc0, !PT ;  /* 0x000000030fff7812 */ /* 0x000fc6000780c0ff */
[----:B------:R-:W4:Y:S01]  /*15120*/  SHFL.IDX PT, R8, R6, 0x2, 0x1c1f ;  /* 0x005c1f0006087f89 */ /* 0x000f2200000e0000 */
[----:B---3--:R-:W-:-:S05]  /*15130*/  IMAD R5, R75, 0x80, R26 ;  /* 0x000000804b057824 */ /* 0x008fca00078e021a */
[C---:B------:R-:W-:Y:S02]  /*15140*/  IADD3 R17, R5.reuse, 0x8, RZ ;  /* 0x0000000805117810 */ /* 0x040fe40007ffe0ff */
[CC--:B------:R-:W-:Y:S02]  /*15150*/  ISETP.GE.OR P4, PT, R5.reuse, R4.reuse, P0 ;  /* 0x000000040500720c */ /* 0x0c0fe40000786670 */
[----:B------:R-:W-:Y:S02]  /*15160*/  IADD3 R16, R5, 0x40, RZ ;  /* 0x0000004005107810 */ /* 0x000fe40007ffe0ff */
[-C--:B------:R-:W-:Y:S02]  /*15170*/  ISETP.GE.OR P3, PT, R17, R4.reuse, P0 ;  /* 0x000000041100720c */ /* 0x080fe40000766670 */
[----:B------:R-:W-:Y:S02]  /*15180*/  ISETP.GE.OR P1, PT, R16, R4, P0 ;  /* 0x000000041000720c */ /* 0x000fe40000726670 */
[----:B------:R-:W-:-:S05]  /*15190*/  IADD3 R15, R5, 0x48, RZ ;  /* 0x00000048050f7810 */ /* 0x000fca0007ffe0ff */
[----:B-1----:R-:W-:Y:S04]  /*151a0*/  @!P4 ST.E [R12.64], R21 ;  /* 0x000000150c00c985 */ /* 0x002fe8000c101906 */
[----:B--2---:R-:W-:Y:S01]  /*151b0*/  @!P3 ST.E [R10.64], R22 ;  /* 0x000000160a00b985 */ /* 0x004fe2000c101906 */
[----:B------:R-:W-:-:S03]  /*151c0*/  ISETP.GE.AND P3, PT, R16, R4, PT ;  /* 0x000000041000720c */ /* 0x000fc60003f66270 */
[----:B----4-:R-:W-:Y:S01]  /*151d0*/  @!P1 ST.E [R8.64], R23 ;  /* 0x0000001708009985 */ /* 0x010fe2000c101906 */
[----:B------:R-:W-:Y:S02]  /*151e0*/  ISETP.GE.AND P1, PT, R15, R4, PT ;  /* 0x000000040f00720c */ /* 0x000fe40003f26270 */
[----:B------:R-:W-:-:S04]  /*151f0*/  LOP3.LUT R25, R25, 0xfffffffd, RZ, 0xc0, !PT ;  /* 0xfffffffd19197812 */ /* 0x000fc800078ec0ff */
[----:B------:R-:W-:-:S04]  /*15200*/  LOP3.LUT R25, R25, 0xfffffffe, RZ, 0xc0, !PT ;  /* 0xfffffffe19197812 */ /* 0x000fc800078ec0ff */
[----:B------:R-:W-:Y:S01]  /*15210*/  @P3 LOP3.LUT R25, R25, 0x1, RZ, 0xfc, !PT ;  /* 0x0000000119193812 */ /* 0x000fe200078efcff */
[----:B------:R-:W1:Y:S03]  /*15220*/  SHFL.IDX PT, R6, R6, 0x3, 0x1c1f ;  /* 0x007c1f0006067f89 */ /* 0x000e6600000e0000 */
[----:B------:R-:W-:-:S05]  /*15230*/  @P1 LOP3.LUT R25, R25, 0x2, RZ, 0xfc, !PT ;  /* 0x0000000219191812 */ /* 0x000fca00078efcff */
[----:B------:R2:W-:Y:S01]  /*15240*/  STL [R1+0x40], R25 ;  /* 0x0000401901007387 */ /* 0x0005e20000100800 */
[-C--:B------:R-:W-:Y:S02]  /*15250*/  ISETP.GE.OR P0, PT, R15, R4.reuse, P0 ;  /* 0x000000040f00720c */ /* 0x080fe40000706670 */
[----:B------:R-:W-:-:S11]  /*15260*/  ISETP.GE.AND P6, PT, R17, R4, PT ;  /* 0x000000041100720c */ /* 0x000fd60003fc6270 */
[----:B-1----:R2:W-:Y:S01]  /*15270*/  @!P0 ST.E [R6.64], R20 ;  /* 0x0000001406008985 */ /* 0x0025e2000c101906 */
[----:B------:R-:W-:Y:S01]  /*15280*/  ISETP.GE.AND P0, PT, R5, R4, PT ;  /* 0x000000040500720c */ /* 0x000fe20003f06270 */
[----:B------:R-:W-:Y:S05]  /*15290*/  @P2 BRA `(.L_x_272) ;  /* 0x000008f000002947 */ /* 0x000fea0003800000 */
[----:B------:R-:W1:Y:S01]  /*152a0*/  S2R R26, SR_TID.X ;  /* 0x00000000001a7919 */ /* 0x000e620000002100 */
[----:B------:R-:W-:Y:S01]  /*152b0*/  IMAD R14, R14, c[0x0][0x3a0], RZ ;  /* 0x0000e8000e0e7a24 */ /* 0x000fe200078e02ff */
[----:B------:R-:W-:Y:S01]  /*152c0*/  LEA R11, R75, R243, 0x7 ;  /* 0x000000f34b0b7211 */ /* 0x000fe200078e38ff */
[----:B--2---:R-:W-:-:S04]  /*152d0*/  IMAD.WIDE.U32 R6, R2, c[0x0][0x3a0], RZ ;  /* 0x0000e80002067a25 */ /* 0x004fc800078e00ff */
[----:B------:R-:W-:-:S05]  /*152e0*/  IMAD R2, R2, c[0x0][0x3a4], R14 ;  /* 0x0000e90002027a24 */ /* 0x000fca00078e020e */
[----:B------:R-:W-:Y:S02]  /*152f0*/  IADD3 R3, R7, R2, RZ ;  /* 0x0000000207037210 */ /* 0x000fe40007ffe0ff */
[----:B------:R-:W-:-:S05]  /*15300*/  MOV R2, R6 ;  /* 0x0000000600027202 */ /* 0x000fca0000000f00 */
[----:B------:R-:W-:Y:S01]  /*15310*/  IMAD.WIDE.U32 R6, R24, c[0x0][0x3e8], R2 ;  /* 0x0000fa0018067a25 */ /* 0x000fe200078e0002 */
[----:B------:R-:W-:-:S03]  /*15320*/  SHF.R.S32.HI R3, RZ, 0x1f, R0 ;  /* 0x0000001fff037819 */ /* 0x000fc60000011400 */
[----:B------:R-:W-:Y:S01]  /*15330*/  IMAD R7, R24, c[0x0][0x3ec], R7 ;  /* 0x0000fb0018077a24 */ /* 0x000fe200078e0207 */
[----:B-1----:R-:W-:Y:S01]  /*15340*/  SHF.R.S32.HI R25, RZ, 0x1f, R26 ;  /* 0x0000001fff197819 */ /* 0x002fe2000001141a */
[----:B------:R-:W-:Y:S01]  /*15350*/  IMAD R8, R3, c[0x0][0x3f0], RZ ;  /* 0x0000fc0003087a24 */ /* 0x000fe200078e02ff */
[----:B------:R-:W-:Y:S01]  /*15360*/  SHF.L.U32 R3, R241, 0x1, RZ ;  /* 0x00000001f1037819 */ /* 0x000fe200000006ff */
[----:B------:R-:W-:Y:S01]  /*15370*/  IMAD.WIDE.U32 R6, R0, c[0x0][0x3f0], R6 ;  /* 0x0000fc0000067a25 */ /* 0x000fe200078e0006 */
[----:B------:R-:W-:-:S03]  /*15380*/  LEA.HI R25, R25, R26, RZ, 0x2 ;  /* 0x0000001a19197211 */ /* 0x000fc600078f10ff */
[----:B------:R-:W1:Y:S01]  /*15390*/  LDS.128 R36, [R3+0x880] ;  /* 0x0008800003247984 */ /* 0x000e620000000c00 */
[----:B------:R-:W-:-:S03]  /*153a0*/  LOP3.LUT R25, R25, 0xfffffffc, RZ, 0xc0, !PT ;  /* 0xfffffffc19197812 */ /* 0x000fc600078ec0ff */
[----:B------:R-:W2:Y:S01]  /*153b0*/  LDS.128 R48, [R3+0x1080] ;  /* 0x0010800003307984 */ /* 0x000ea20000000c00 */
[----:B------:R-:W-:-:S03]  /*153c0*/  IADD3 R25, -R25, R26, RZ ;  /* 0x0000001a19197210 */ /* 0x000fc60007ffe1ff */
[----:B------:R-:W3:Y:S01]  /*153d0*/  LDS.128 R60, [R3+0x1880] ;  /* 0x00188000033c7984 */ /* 0x000ee20000000c00 */
[----:B------:R-:W-:-:S03]  /*153e0*/  LEA R5, R25, R243, 0x5 ;  /* 0x000000f319057211 */ /* 0x000fc600078e28ff */
[----:B------:R-:W4:Y:S01]  /*153f0*/  LDS.128 R24, [R3+0x80] ;  /* 0x0000800003187984 */ /* 0x000f220000000c00 */
[----:B------:R-:W-:-:S03]  /*15400*/  LEA R5, R75, R5, 0x7 ;  /* 0x000000054b057211 */ /* 0x000fc600078e38ff */
[----:B------:R-:W1:Y:S02]  /*15410*/  LDS.128 R20, [R3+0x2080] ;  /* 0x0020800003147984 */ /* 0x000e640000000c00 */
[----:B------:R-:W-:Y:S02]  /*15420*/  @P5 IMAD.HI.U32 R9, R5, c[0x0][0x4ec], RZ ;  /* 0x00013b0005095a27 */ /* 0x000fe400078e00ff */
[----:B------:R-:W1:Y:S02]  /*15430*/  LDS.128 R32, [R3+0x2880] ;  /* 0x0028800003207984 */ /* 0x000e640000000c00 */
[----:B------:R-:W-:Y:S01]  /*15440*/  IMAD.MOV.U32 R2, RZ, RZ, R5 ;  /* 0x000000ffff027224 */ /* 0x000fe200078e0005 */
[----:B------:R-:W-:Y:S01]  /*15450*/  @P5 SHF.R.U32.HI R2, RZ, c[0x0][0x4f0], R9 ;  /* 0x00013c00ff025a19 */ /* 0x000fe20000011609 */
[----:B------:R-:W-:Y:S01]  /*15460*/  IMAD R9, R0, c[0x0][0x3f4], R8 ;  /* 0x0000fd0000097a24 */ /* 0x000fe200078e0208 */
[----:B------:R-:W1:Y:S02]  /*15470*/  LDS.128 R44, [R3+0x3080] ;  /* 0x00308000032c7984 */ /* 0x000e640000000c00 */
[----:B------:R-:W-:Y:S01]  /*15480*/  SHF.R.S32.HI R8, RZ, 0x1f, R2 ;  /* 0x0000001fff087819 */ /* 0x000fe20000011402 */
[----:B------:R-:W-:Y:S01]  /*15490*/  IMAD.IADD R7, R7, 0x1, R9 ;  /* 0x0000000107077824 */ /* 0x000fe200078e0209 */
[----:B------:R-:W-:Y:S01]  /*154a0*/  IADD3 R0, -R2, RZ, RZ ;  /* 0x000000ff02007210 */ /* 0x000fe20007ffe1ff */
[----:B------:R-:W1:Y:S04]  /*154b0*/  LDS.128 R56, [R3+0x3880] ;  /* 0x0038800003387984 */ /* 0x000e680000000c00 */
[----:B------:R-:W1:Y:S01]  /*154c0*/  LDS.128 R16, [R3+0x4080] ;  /* 0x0040800003107984 */ /* 0x000e620000000c00 */
[----:B------:R-:W-:-:S03]  /*154d0*/  IMAD R0, R0, c[0x0][0x4e8], R5 ;  /* 0x00013a0000007a24 */ /* 0x000fc600078e0205 */
[----:B------:R-:W1:Y:S02]  /*154e0*/  LDS.128 R28, [R3+0x4880] ;  /* 0x00488000031c7984 */ /* 0x000e640000000c00 */
[----:B------:R-:W-:Y:S02]  /*154f0*/  SHF.R.S32.HI R5, RZ, 0x1f, R0 ;  /* 0x0000001fff057819 */ /* 0x000fe40000011400 */
[----:B------:R-:W1:Y:S03]  /*15500*/  LDS.128 R40, [R3+0x5080] ;  /* 0x0050800003287984 */ /* 0x000e660000000c00 */
[----:B------:R-:W-:Y:S01]  /*15510*/  IMAD R5, R5, c[0x0][0x3d8], RZ ;  /* 0x0000f60005057a24 */ /* 0x000fe200078e02ff */
[----:B------:R5:W1:Y:S02]  /*15520*/  LDS.128 R52, [R3+0x5880] ;  /* 0x0058800003347984 */ /* 0x000a640000000c00 */
[----:B-----5:R-:W-:-:S04]  /*15530*/  IMAD R3, R8, c[0x0][0x3e0], RZ ;  /* 0x0000f80008037a24 */ /* 0x020fc800078e02ff */
[C---:B------:R-:W-:Y:S02]  /*15540*/  IMAD R8, R2.reuse, c[0x0][0x3e4], R3 ;  /* 0x0000f90002087a24 */ /* 0x040fe400078e0203 */
[----:B------:R-:W-:-:S05]  /*15550*/  IMAD.WIDE.U32 R2, R2, c[0x0][0x3e0], R6 ;  /* 0x0000f80002027a25 */ /* 0x000fca00078e0006 */
[----:B------:R-:W-:-:S05]  /*15560*/  IADD3 R3, R3, R8, RZ ;  /* 0x0000000803037210 */ /* 0x000fca0007ffe0ff */
[----:B------:R-:W-:-:S04]  /*15570*/  IMAD.WIDE.U32 R2, R0, c[0x0][0x3d8], R2 ;  /* 0x0000f60000027a25 */ /* 0x000fc800078e0002 */
[----:B------:R-:W-:Y:S01]  /*15580*/  IMAD R0, R0, c[0x0][0x3dc], R5 ;  /* 0x0000f70000007a24 */ /* 0x000fe200078e0205 */
[----:B------:R-:W-:-:S04]  /*15590*/  LEA R13, P0, R2, c[0x0][0x380], 0x1 ;  /* 0x0000e000020d7a11 */ /* 0x000fc800078008ff */
[----:B------:R-:W-:-:S04]  /*155a0*/  IADD3 R0, R3, R0, RZ ;  /* 0x0000000003007210 */ /* 0x000fc80007ffe0ff */
[----:B------:R-:W-:Y:S01]  /*155b0*/  LEA.HI.X R12, R2, c[0x0][0x384], R0, 0x1, P0 ;  /* 0x0000e100020c7a11 */ /* 0x000fe200000f0c00 */
[----:B------:R-:W-:Y:S05]  /*155c0*/  BRA.DIV ~URZ, `(.L_x_273) ;  /* 0x00003ae27f007947 */ /* 0x000fea000b800000 */
[----:B-1234-:R1:W2:Y:S02]  /*155d0*/  SHFL.IDX PT, R10, R12, RZ, 0x1c1f ;  /* 0x001c1fff0c0a7589 */ /* 0x01e2a400000e0000 */
.L_x_343:
[----:B------:R-:W-:Y:S05]  /*155e0*/  BRA.DIV ~URZ, `(.L_x_274) ;  /* 0x00003b327f007947 */ /* 0x000fea000b800000 */
[----:B------:R3:W4:Y:S02]  /*155f0*/  SHFL.IDX PT, R0, R13, RZ, 0x1c1f ;  /* 0x001c1fff0d007589 */ /* 0x00072400000e0000 */
.L_x_344:
        /* <DEDUP_REMOVED lines=18> */
.L_x_276:
[----:B------:R-:W-:Y:S05]  /*15720*/  BSYNC B0 ;  /* 0x0000000000007941 */ /* 0x000fea0003800000 */
.L_x_275:
[----:B------:R-:W-:Y:S05]  /*15730*/  BRA.DIV ~URZ, `(.L_x_277) ;  /* 0x00003a427f007947 */ /* 0x000fea000b800000 */
[----:B--2---:R2:W1:Y:S04]  /*15740*/  SHFL.IDX PT, R10, R12, 0x1, 0x1c1f ;  /* 0x003c1f000c0a7f89 */ /* 0x00446800000e0000 */
[----:B----4-:R2:W4:Y:S02]  /*15750*/  SHFL.IDX PT, R0, R13, 0x1, 0x1c1f ;  /* 0x003c1f000d007f89 */ /* 0x01052400000e0000 */
.L_x_345:
        /* <DEDUP_REMOVED lines=19> */
.L_x_279:
[----:B------:R-:W-:Y:S05]  /*15890*/  BSYNC B0 ;  /* 0x0000000000007941 */ /* 0x000fea0003800000 */
.L_x_278:
[----:B------:R-:W-:Y:S05]  /*158a0*/  BRA.DIV ~URZ, `(.L_x_280) ;  /* 0x000039927f007947 */ /* 0x000fea000b800000 */
[----:B-1----:R1:W2:Y:S02]  /*158b0*/  SHFL.IDX PT, R10, R12, 0x2, 0x1c1f ;  /* 0x005c1f000c0a7f89 */ /* 0x0022a400000e0000 */
.L_x_346:
[----:B------:R-:W-:Y:S05]  /*158c0*/  BRA.DIV ~URZ, `(.L_x_281) ;  /* 0x000039e27f007947 */ /* 0x000fea000b800000 */
[----:B----4-:R4:W1:Y:S02]  /*158d0*/  SHFL.IDX PT, R0, R13, 0x2, 0x1c1f ;  /* 0x005c1f000d007f89 */ /* 0x01086400000e0000 */
.L_x_347:
        /* <DEDUP_REMOVED lines=19> */
.L_x_283:
[----:B------:R-:W-:Y:S05]  /*15a10*/  BSYNC B0 ;  /* 0x0000000000007941 */ /* 0x000fea0003800000 */
.L_x_282:
[----:B------:R-:W-:Y:S05]  /*15a20*/  BRA.DIV ~URZ, `(.L_x_284) ;  /* 0x000038e27f007947 */ /* 0x000fea000b800000 */
[----:B-1----:R1:W3:Y:S04]  /*15a30*/  SHFL.IDX PT, R6, R12, 0x3, 0x1c1f ;  /* 0x007c1f000c067f89 */ /* 0x0022e800000e0000 */
[----:B------:R1:W4:Y:S02]  /*15a40*/  SHFL.IDX PT, R0, R13, 0x3, 0x1c1f ;  /* 0x007c1f000d007f89 */ /* 0x00032400000e0000 */
.L_x_348:
        /* <DEDUP_REMOVED lines=20> */
.L_x_272:
[----:B--2---:R-:W2:Y:S04]  /*15b90*/  LDL.LU R6, [R1+0xc] ;  /* 0x00000c0001067983 */ /* 0x004ea80000300800 */
[----:B------:R-:W3:Y:S01]  /*15ba0*/  LDL.LU R7, [R1+0x50] ;  /* 0x0000500001077983 */ /* 0x000ee20000300800 */
[----:B------:R-:W-:Y:S02]  /*15bb0*/  IMAD R14, R14, c[0x0][0x408], RZ ;  /* 0x000102000e0e7a24 */ /* 0x000fe400078e02ff */
[----:B------:R-:W-:-:S04]  /*15bc0*/  IMAD.WIDE.U32 R4, R2, c[0x0][0x408], RZ ;  /* 0x0001020002047a25 */ /* 0x000fc800078e00ff */
[----:B------:R-:W-:-:S05]  /*15bd0*/  IMAD R2, R2, c[0x0][0x40c], R14 ;  /* 0x0001030002027a24 */ /* 0x000fca00078e020e */
[----:B------:R-:W-:Y:S02]  /*15be0*/  IADD3 R5, R5, R2, RZ ;  /* 0x0000000205057210 */ /* 0x000fe40007ffe0ff */
[----:B------:R-:W-:-:S05]  /*15bf0*/  SHF.R.S32.HI R2, RZ, 0x1f, R0 ;  /* 0x0000001fff027819 */ /* 0x000fca0000011400 */
[----:B------:R-:W-:-:S04]  /*15c00*/  IMAD R2, R2, c[0x0][0x440], RZ ;  /* 0x0001100002027a24 */ /* 0x000fc800078e02ff */
[----:B------:R-:W-:Y:S02]  /*15c10*/  IMAD R2, R0, c[0x0][0x444], R2 ;  /* 0x0001110000027a24 */ /* 0x000fe400078e0202 */
[----:B--2---:R-:W-:-:S04]  /*15c20*/  IMAD.WIDE.U32 R4, R6, c[0x0][0x438], R4 ;  /* 0x00010e0006047a25 */ /* 0x004fc800078e0004 */
[----:B------:R-:W-:Y:S02]  /*15c30*/  IMAD R5, R6, c[0x0][0x43c], R5 ;  /* 0x00010f0006057a24 */ /* 0x000fe400078e0205 */
[----:B------:R-:W-:-:S04]  /*15c40*/  @P5 IMAD.HI.U32 R6, R3, c[0x0][0x4ec], RZ ;  /* 0x00013b0003065a27 */ /* 0x000fc800078e00ff */
        /* <DEDUP_REMOVED lines=22> */
.L_x_349:
[----:B------:R-:W-:Y:S05]  /*15db0*/  BRA.DIV ~URZ, `(.L_x_287) ;  /* 0x000036827f007947 */ /* 0x000fea000b800000 */
[----:B------:R3:W4:Y:S02]  /*15dc0*/  SHFL.IDX PT, R0, R24, RZ, 0x1c1f ;  /* 0x001c1fff18007589 */ /* 0x00072400000e0000 */
.L_x_350:
[----:B------:R-:W5:Y:S01]  /*15dd0*/  LDL R5, [R1+0x20] ;  /* 0x0000200001057983 */ /* 0x000f620000100800 */
[----:B------:R-:W-:Y:S01]  /*15de0*/  BSSY B0, `(.L_x_288) ;  /* 0x0000049000007945 */ /* 0x000fe20003800000 */
[C---:B-----5:R-:W-:Y:S02]  /*15df0*/  IADD3 R16, R5.reuse, 0x18, RZ ;  /* 0x0000001805107810 */ /* 0x060fe40007ffe0ff */
[C---:B------:R-:W-:Y:S02]  /*15e00*/  IADD3 R15, R5.reuse, 0x20, RZ ;  /* 0x00000020050f7810 */ /* 0x040fe40007ffe0ff */
[C---:B------:R-:W-:Y:S02]  /*15e10*/  IADD3 R14, R5.reuse, 0x28, RZ ;  /* 0x00000028050e7810 */ /* 0x040fe40007ffe0ff */
[C---:B------:R-:W-:Y:S02]  /*15e20*/  IADD3 R13, R5.reuse, 0x30, RZ ;  /* 0x00000030050d7810 */ /* 0x040fe40007ffe0ff */
[----:B------:R-:W-:-:S02]  /*15e30*/  IADD3 R12, R5, 0x38, RZ ;  /* 0x00000038050c7810 */ /* 0x000fc40007ffe0ff */
[C---:B------:R-:W-:Y:S02]  /*15e40*/  IADD3 R11, R5.reuse, 0x40, RZ ;  /* 0x00000040050b7810 */ /* 0x040fe40007ffe0ff */
[C---:B------:R-:W-:Y:S02]  /*15e50*/  IADD3 R10, R5.reuse, 0x48, RZ ;  /* 0x00000048050a7810 */ /* 0x040fe40007ffe0ff */
[C---:B------:R-:W-:Y:S02]  /*15e60*/  IADD3 R9, R5.reuse, 0x50, RZ ;  /* 0x0000005005097810 */ /* 0x040fe40007ffe0ff */
[C---:B------:R-:W-:Y:S02]  /*15e70*/  IADD3 R8, R5.reuse, 0x58, RZ ;  /* 0x0000005805087810 */ /* 0x040fe40007ffe0ff */
[C---:B------:R-:W-:Y:S02]  /*15e80*/  IADD3 R7, R5.reuse, 0x8, RZ ;  /* 0x0000000805077810 */ /* 0x040fe40007ffe0ff */
[----:B------:R-:W-:-:S02]  /*15e90*/  IADD3 R6, R5, 0x10, RZ ;  /* 0x0000001005067810 */ /* 0x000fc40007ffe0ff */
[----:B------:R-:W-:Y:S02]  /*15ea0*/  SHF.R.S32.HI R28, RZ, 0x1f, R15 ;  /* 0x0000001fff1c7819 */ /* 0x000fe4000001140f */
[----:B------:R-:W-:Y:S02]  /*15eb0*/  SHF.R.S32.HI R29, RZ, 0x1f, R14 ;  /* 0x0000001fff1d7819 */ /* 0x000fe4000001140e */
[----:B------:R-:W-:Y:S02]  /*15ec0*/  SHF.R.S32.HI R31, RZ, 0x1f, R13 ;  /* 0x0000001fff1f7819 */ /* 0x000fe4000001140d */
[----:B------:R-:W-:Y:S02]  /*15ed0*/  SHF.R.S32.HI R30, RZ, 0x1f, R12 ;  /* 0x0000001fff1e7819 */ /* 0x000fe4000001140c */
[----:B------:R-:W-:Y:S02]  /*15ee0*/  SHF.R.S32.HI R32, RZ, 0x1f, R11 ;  /* 0x0000001fff207819 */ /* 0x000fe4000001140b */
[----:B------:R-:W-:-:S02]  /*15ef0*/  SHF.R.S32.HI R33, RZ, 0x1f, R10 ;  /* 0x0000001fff217819 */ /* 0x000fc4000001140a */
[----:B------:R-:W-:Y:S02]  /*15f00*/  SHF.R.S32.HI R34, RZ, 0x1f, R9 ;  /* 0x0000001fff227819 */ /* 0x000fe40000011409 */
[----:B------:R-:W-:Y:S02]  /*15f10*/  SHF.R.S32.HI R35, RZ, 0x1f, R8 ;  /* 0x0000001fff237819 */ /* 0x000fe40000011408 */
[----:B------:R-:W-:Y:S02]  /*15f20*/  SHF.R.S32.HI R26, RZ, 0x1f, R7 ;  /* 0x0000001fff1a7819 */ /* 0x000fe40000011407 */
[----:B------:R-:W-:Y:S02]  /*15f30*/  SHF.R.S32.HI R25, RZ, 0x1f, R6 ;  /* 0x0000001fff197819 */ /* 0x000fe40000011406 */
[----:B------:R-:W-:Y:S01]  /*15f40*/  SHF.R.S32.HI R27, RZ, 0x1f, R16 ;  /* 0x0000001fff1b7819 */ /* 0x000fe20000011410 */
[----:B------:R-:W-:Y:S05]  /*15f50*/  @P0 BRA `(.L_x_289) ;  /* 0x0000031000000947 */ /* 0x000fea0003800000 */
[----:B------:R-:W-:Y:S02]  /*15f60*/  ISETP.GE.AND P0, PT, R5, c[0x0][0x3c8], PT ;  /* 0x0000f20005007a0c */ /* 0x000fe40003f06270 */
[----:B------:R-:W-:-:S02]  /*15f70*/  ISETP.GE.AND P1, PT, R7, c[0x0][0x3c8], PT ;  /* 0x0000f20007007a0c */ /* 0x000fc40003f26270 */
[----:B------:R-:W-:Y:S02]  /*15f80*/  ISETP.GE.AND P3, PT, R6, c[0x0][0x3c8], PT ;  /* 0x0000f20006007a0c */ /* 0x000fe40003f66270 */
[----:B------:R-:W-:-:S07]  /*15f90*/  ISETP.GE.AND P4, PT, R16, c[0x0][0x3c8], PT ;  /* 0x0000f20010007a0c */ /* 0x000fce0003f86270 */
[----:B----4-:R-:W-:Y:S02]  /*15fa0*/  @!P0 IMAD.MOV.U32 R2, RZ, RZ, R0 ;  /* 0x000000ffff028224 */ /* 0x010fe400078e0000 */
[----:B--2---:R-:W-:-:S04]  /*15fb0*/  @!P0 IMAD.MOV.U32 R3, RZ, RZ, R4 ;  /* 0x000000ffff038224 */ /* 0x004fc800078e0004 */
[----:B------:R-:W-:Y:S01]  /*15fc0*/  @!P0 IMAD.WIDE R18, R5, 0x4, R2 ;  /* 0x0000000405128825 */ /* 0x000fe200078e0202 */
[----:B------:R-:W-:-:S04]  /*15fd0*/  @!P1 LEA R2, P2, R7, R0, 0x2 ;  /* 0x0000000007029211 */ /* 0x000fc800078410ff */
[----:B------:R-:W-:Y:S01]  /*15fe0*/  @!P1 LEA.HI.X R3, R7, R4, R26, 0x2, P2 ;  /* 0x0000000407039211 */ /* 0x000fe200010f141a */
[----:B------:R2:W-:Y:S01]  /*15ff0*/  @!P0 ST.E.64 [R18.64], R128 ;  /* 0x0000008012008985 */ /* 0x0005e2000c101b06 */
[----:B------:R-:W-:-:S03]  /*16000*/  ISETP.GE.AND P2, PT, R14, c[0x0][0x3c8], PT ;  /* 0x0000f2000e007a0c */ /* 0x000fc60003f46270 */
[----:B------:R4:W-:Y:S01]  /*16010*/  @!P1 ST.E.64 [R2.64], R124 ;  /* 0x0000007c02009985 */ /* 0x0009e2000c101b06 */
[----:B------:R-:W-:Y:S02]  /*16020*/  ISETP.GE.AND P1, PT, R15, c[0x0][0x3c8], PT ;  /* 0x0000f2000f007a0c */ /* 0x000fe40003f26270 */
[----:B--2---:R-:W-:-:S04]  /*16030*/  @!P3 LEA R18, P0, R6, R0, 0x2 ;  /* 0x000000000612b211 */ /* 0x004fc800078010ff */
[----:B------:R-:W-:Y:S02]  /*16040*/  @!P3 LEA.HI.X R19, R6, R4, R25, 0x2, P0 ;  /* 0x000000040613b211 */ /* 0x000fe400000f1419 */
[----:B----4-:R-:W-:-:S03]  /*16050*/  @!P4 LEA R2, P0, R16, R0, 0x2 ;  /* 0x000000001002c211 */ /* 0x010fc600078010ff */
[----:B------:R2:W-:Y:S01]  /*16060*/  @!P3 ST.E.64 [R18.64], R120 ;  /* 0x000000781200b985 */ /* 0x0005e2000c101b06 */
[----:B------:R-:W-:Y:S02]  /*16070*/  @!P4 LEA.HI.X R3, R16, R4, R27, 0x2, P0 ;  /* 0x000000041003c211 */ /* 0x000fe400000f141b */
[----:B------:R-:W-:-:S03]  /*16080*/  ISETP.GE.AND P3, PT, R11, c[0x0][0x3c8], PT ;  /* 0x0000f2000b007a0c */ /* 0x000fc60003f66270 */
[----:B------:R4:W-:Y:S01]  /*16090*/  @!P4 ST.E.64 [R2.64], R116 ;  /* 0x000000740200c985 */ /* 0x0009e2000c101b06 */
[----:B------:R-:W-:Y:S02]  /*160a0*/  ISETP.GE.AND P4, PT, R13, c[0x0][0x3c8], PT ;  /* 0x0000f2000d007a0c */ /* 0x000fe40003f86270 */
[----:B--2---:R-:W-:-:S04]  /*160b0*/  @!P1 LEA R18, P0, R15, R0, 0x2 ;  /* 0x000000000f129211 */ /* 0x004fc800078010ff */
[----:B------:R-:W-:Y:S02]  /*160c0*/  @!P1 LEA.HI.X R19, R15, R4, R28, 0x2, P0 ;  /* 0x000000040f139211 */ /* 0x000fe400000f141c */
[----:B----4-:R-:W-:-:S03]  /*160d0*/  @!P2 LEA R2, P0, R14, R0, 0x2 ;  /* 0x000000000e02a211 */ /* 0x010fc600078010ff */
[----:B------:R2:W-:Y:S01]  /*160e0*/  @!P1 ST.E.64 [R18.64], R112 ;  /* 0x0000007012009985 */ /* 0x0005e2000c101b06 */
[----:B------:R-:W-:Y:S02]  /*160f0*/  ISETP.GE.AND P1, PT, R12, c[0x0][0x3c8], PT ;  /* 0x0000f2000c007a0c */ /* 0x000fe40003f26270 */
[----:B------:R-:W-:Y:S02]  /*16100*/  @!P2 LEA.HI.X R3, R14, R4, R29, 0x2, P0 ;  /* 0x000000040e03a211 */ /* 0x000fe400000f141d */
[----:B------:R-:W-:-:S03]  /*16110*/  @!P4 LEA R20, P0, R13, R0, 0x2 ;  /* 0x000000000d14c211 */ /* 0x000fc600078010ff */
        /* <DEDUP_REMOVED lines=11> */
[----:B-----5:R-:W-:-:S03]  /*161d0*/  @!P4 LEA R20, P0, R10, R0, 0x2 ;  /* 0x000000000a14c211 */ /* 0x020fc600078010ff */
[----:B------:R4:W-:Y:S01]  /*161e0*/  @!P3 ST.E.64 [R2.64], R108 ;  /* 0x0000006c0200b985 */ /* 0x0009e2000c101b06 */
[----:B------:R-:W-:-:S05]  /*161f0*/  @!P4 LEA.HI.X R21, R10, R4, R33, 0x2, P0 ;  /* 0x000000040a15c211 */ /* 0x000fca00000f1421 */
[----:B------:R1:W-:Y:S01]  /*16200*/  @!P4 ST.E.64 [R20.64], R178 ;  /* 0x000000b21400c985 */ /* 0x0003e2000c101b06 */
[----:B--2---:R-:W-:-:S04]  /*16210*/  @!P2 LEA R18, P0, R9, R0, 0x2 ;  /* 0x000000000912a211 */ /* 0x004fc800078010ff */
[----:B------:R-:W-:Y:S02]  /*16220*/  @!P2 LEA.HI.X R19, R9, R4, R34, 0x2, P0 ;  /* 0x000000040913a211 */ /* 0x000fe400000f1422 */
[----:B----4-:R-:W-:-:S03]  /*16230*/  @!P1 LEA R2, P0, R8, R0, 0x2 ;  /* 0x0000000008029211 */ /* 0x010fc600078010ff */
[----:B------:R1:W-:Y:S01]  /*16240*/  @!P2 ST.E.64 [R18.64], R170 ;  /* 0x000000aa1200a985 */ /* 0x0003e2000c101b06 */
[----:B------:R-:W-:-:S05]  /*16250*/  @!P1 LEA.HI.X R3, R8, R4, R35, 0x2, P0 ;  /* 0x0000000408039211 */ /* 0x000fca00000f1423 */
[----:B------:R1:W-:Y:S04]  /*16260*/  @!P1 ST.E.64 [R2.64], R96 ;  /* 0x0000006002009985 */ /* 0x0003e8000c101b06 */
.L_x_289:
[----:B------:R-:W-:Y:S05]  /*16270*/  BSYNC B0 ;  /* 0x0000000000007941 */ /* 0x000fea0003800000 */
.L_x_288:
[----:B------:R-:W-:Y:S05]  /*16280*/  BRA.DIV ~URZ, `(.L_x_290) ;  /* 0x000032127f007947 */ /* 0x000fea000b800000 */
[----:B--2---:R2:W1:Y:S04]  /*16290*/  SHFL.IDX PT, R4, R17, 0x1, 0x1c1f ;  /* 0x003c1f0011047f89 */ /* 0x00446800000e0000 */
[----:B----4-:R2:W4:Y:S02]  /*162a0*/  SHFL.IDX PT, R0, R24, 0x1, 0x1c1f ;  /* 0x003c1f0018007f89 */ /* 0x01052400000e0000 */
.L_x_351:
[----:B------:R-:W-:Y:S01]  /*162b0*/  BSSY B0, `(.L_x_291) ;  /* 0x0000034000007945 */ /* 0x000fe20003800000 */
[----:B------:R-:W-:Y:S05]  /*162c0*/  @P6 BRA `(.L_x_292) ;  /* 0x0000032000006947 */ /* 0x000fea0003800000 */
[----:B------:R-:W5:Y:S01]  /*162d0*/  LDL R5, [R1+0x20] ;  /* 0x0000200001057983 */ /* 0x000f620000100800 */
[----:B------:R-:W-:Y:S02]  /*162e0*/  ISETP.GE.AND P0, PT, R7, c[0x0][0x3c8], PT ;  /* 0x0000f20007007a0c */ /* 0x000fe40003f06270 */
[----:B------:R-:W-:Y:S02]  /*162f0*/  ISETP.GE.AND P3, PT, R6, c[0x0][0x3c8], PT ;  /* 0x0000f20006007a0c */ /* 0x000fe40003f66270 */
[----:B------:R-:W-:-:S09]  /*16300*/  ISETP.GE.AND P4, PT, R16, c[0x0][0x3c8], PT ;  /* 0x0000f20010007a0c */ /* 0x000fd20003f86270 */
[----:B-1--4-:R-:W-:-:S04]  /*16310*/  @!P0 LEA R2, P2, R7, R0, 0x2 ;  /* 0x0000000007028211 */ /* 0x012fc800078410ff */
[----:B------:R-:W-:Y:S02]  /*16320*/  @!P0 LEA.HI.X R3, R7, R4, R26, 0x2, P2 ;  /* 0x0000000407038211 */ /* 0x000fe400010f141a */
[----:B------:R-:W-:Y:S02]  /*16330*/  ISETP.GE.AND P2, PT, R15, c[0x0][0x3c8], PT ;  /* 0x0000f2000f007a0c */ /* 0x000fe40003f46270 */
[----:B-----5:R-:W-:-:S13]  /*16340*/  ISETP.GE.AND P1, PT, R5, c[0x0][0x3c8], PT ;  /* 0x0000f20005007a0c */ /* 0x020fda0003f26270 */
[----:B------:R-:W-:Y:S02]  /*16350*/  @!P1 IMAD.MOV.U32 R18, RZ, RZ, R0 ;  /* 0x000000ffff129224 */ /* 0x000fe400078e0000 */
[----:B------:R-:W-:-:S04]  /*16360*/  @!P1 IMAD.MOV.U32 R19, RZ, RZ, R4 ;  /* 0x000000ffff139224 */ /* 0x000fc800078e0004 */
[----:B------:R-:W-:-:S05]  /*16370*/  @!P1 IMAD.WIDE R18, R5, 0x4, R18 ;  /* 0x0000000405129825 */ /* 0x000fca00078e0212 */
[----:B------:R1:W-:Y:S01]  /*16380*/  @!P1 ST.E.64 [R18.64], R172 ;  /* 0x000000ac12009985 */ /* 0x0003e2000c101b06 */
[----:B------:R-:W-:-:S03]  /*16390*/  ISETP.GE.AND P1, PT, R14, c[0x0][0x3c8], PT ;  /* 0x0000f2000e007a0c */ /* 0x000fc60003f26270 */
[----:B------:R4:W-:Y:S01]  /*163a0*/  @!P0 ST.E.64 [R2.64], R174 ;  /* 0x000000ae02008985 */ /* 0x0009e2000c101b06 */
[-C--:B-1----:R-:W-:Y:S02]  /*163b0*/  @!P3 LEA R18, P5, R6, R0.reuse, 0x2 ;  /* 0x000000000612b211 */ /* 0x082fe400078a10ff */
[----:B----4-:R-:W-:Y:S02]  /*163c0*/  @!P4 LEA R2, P0, R16, R0, 0x2 ;  /* 0x000000001002c211 */ /* 0x010fe400078010ff */
[-C--:B------:R-:W-:Y:S02]  /*163d0*/  @!P3 LEA.HI.X R19, R6, R4.reuse, R25, 0x2, P5 ;  /* 0x000000040613b211 */ /* 0x080fe400028f1419 */
[----:B------:R-:W-:Y:S02]  /*163e0*/  @!P4 LEA.HI.X R3, R16, R4, R27, 0x2, P0 ;  /* 0x000000041003c211 */ /* 0x000fe400000f141b */
[----:B------:R-:W-:Y:S01]  /*163f0*/  ISETP.GE.AND P0, PT, R13, c[0x0][0x3c8], PT ;  /* 0x0000f2000d007a0c */ /* 0x000fe20003f06270 */
[----:B------:R1:W-:Y:S01]  /*16400*/  @!P3 ST.E.64 [R18.64], R176 ;  /* 0x000000b01200b985 */ /* 0x0003e2000c101b06 */
[----:B------:R-:W-:-:S03]  /*16410*/  ISETP.GE.AND P5, PT, R11, c[0x0][0x3c8], PT ;  /* 0x0000f2000b007a0c */ /* 0x000fc60003fa6270 */
[----:B------:R4:W-:Y:S01]  /*16420*/  @!P4 ST.E.64 [R2.64], R118 ;  /* 0x000000760200c985 */ /* 0x0009e2000c101b06 */
        /* <DEDUP_REMOVED lines=10> */
[CC--:B----4-:R-:W-:Y:S02]  /*164d0*/  @!P4 LEA R2, P1, R12.reuse, R0.reuse, 0x2 ;  /* 0x000000000c02c211 */ /* 0x0d0fe400078210ff */
[----:B------:R-:W-:Y:S01]  /*164e0*/  ISETP.GE.AND P2, PT, R9, c[0x0][0x3c8], PT ;  /* 0x0000f20009007a0c */ /* 0x000fe20003f46270 */
[----:B------:R1:W-:Y:S01]  /*164f0*/  @!P0 ST.E.64 [R18.64], R126 ;  /* 0x0000007e12008985 */ /* 0x0003e2000c101b06 */
[----:B------:R-:W-:Y:S02]  /*16500*/  @!P5 LEA R22, P0, R11, R0, 0x2 ;  /* 0x000000000b16d211 */ /* 0x000fe400078010ff */
[----:B------:R-:W-:Y:S02]  /*16510*/  @!P4 LEA.HI.X R3, R12, R4, R30, 0x2, P1 ;  /* 0x000000040c03c211 */ /* 0x000fe400008f141e */
[----:B------:R-:W-:-:S02]  /*16520*/  ISETP.GE.AND P1, PT, R8, c[0x0][0x3c8], PT ;  /* 0x0000f20008007a0c */ /* 0x000fc40003f26270 */
[----:B------:R-:W-:Y:S01]  /*16530*/  @!P5 LEA.HI.X R23, R11, R4, R32, 0x2, P0 ;  /* 0x000000040b17d211 */ /* 0x000fe200000f1420 */
[----:B------:R4:W-:Y:S01]  /*16540*/  @!P4 ST.E.64 [R2.64], R130 ;  /* 0x000000820200c985 */ /* 0x0009e2000c101b06 */
[----:B------:R-:W-:-:S03]  /*16550*/  @!P3 LEA R20, P0, R10, R0, 0x2 ;  /* 0x000000000a14b211 */ /* 0x000fc600078010ff */
[----:B------:R2:W-:Y:S01]  /*16560*/  @!P5 ST.E.64 [R22.64], R182 ;  /* 0x000000b61600d985 */ /* 0x0005e2000c101b06 */
[----:B------:R-:W-:-:S05]  /*16570*/  @!P3 LEA.HI.X R21, R10, R4, R33, 0x2, P0 ;  /* 0x000000040a15b211 */ /* 0x000fca00000f1421 */
[----:B------:R2:W-:Y:S01]  /*16580*/  @!P3 ST.E.64 [R20.64], R180 ;  /* 0x000000b41400b985 */ /* 0x0005e2000c101b06 */
[----:B-1----:R-:W-:-:S04]  /*16590*/  @!P2 LEA R18, P0, R9, R0, 0x2 ;  /* 0x000000000912a211 */ /* 0x002fc800078010ff */
[----:B------:R-:W-:Y:S02]  /*165a0*/  @!P2 LEA.HI.X R19, R9, R4, R34, 0x2, P0 ;  /* 0x000000040913a211 */ /* 0x000fe400000f1422 */
[----:B----4-:R-:W-:-:S03]  /*165b0*/  @!P1 LEA R2, P0, R8, R0, 0x2 ;  /* 0x0000000008029211 */ /* 0x010fc600078010ff */
[----:B------:R2:W-:Y:S01]  /*165c0*/  @!P2 ST.E.64 [R18.64], R110 ;  /* 0x0000006e1200a985 */ /* 0x0005e2000c101b06 */
[----:B------:R-:W-:-:S05]  /*165d0*/  @!P1 LEA.HI.X R3, R8, R4, R35, 0x2, P0 ;  /* 0x0000000408039211 */ /* 0x000fca00000f1423 */
[----:B------:R2:W-:Y:S04]  /*165e0*/  @!P1 ST.E.64 [R2.64], R86 ;  /* 0x0000005602009985 */ /* 0x0005e8000c101b06 */
.L_x_292:
[----:B------:R-:W-:Y:S05]  /*165f0*/  BSYNC B0 ;  /* 0x0000000000007941 */ /* 0x000fea0003800000 */
.L_x_291:
[----:B------:R-:W-:Y:S05]  /*16600*/  BRA.DIV ~URZ, `(.L_x_293) ;  /* 0x00002f527f007947 */ /* 0x000fea000b800000 */
[----:B-1----:R1:W2:Y:S02]  /*16610*/  SHFL.IDX PT, R4, R17, 0x2, 0x1c1f ;  /* 0x005c1f0011047f89 */ /* 0x0022a400000e0000 */
.L_x_352:
[----:B------:R-:W-:Y:S05]  /*16620*/  BRA.DIV ~URZ, `(.L_x_294) ;  /* 0x00002fa27f007947 */ /* 0x000fea000b800000 */
[----:B----4-:R4:W1:Y:S02]  /*16630*/  SHFL.IDX PT, R0, R24, 0x2, 0x1c1f ;  /* 0x005c1f0018007f89 */ /* 0x01086400000e0000 */
.L_x_353:
[----:B--2---:R-:W2:Y:S01]  /*16640*/  LDL R2, [R1+0x40] ;  /* 0x0000400001027983 */ /* 0x004ea20000100800 */
[----:B------:R-:W-:Y:S01]  /*16650*/  BSSY B0, `(.L_x_295) ;  /* 0x0000035000007945 */ /* 0x000fe20003800000 */
[----:B--2---:R-:W-:-:S13]  /*16660*/  LOP3.LUT P0, RZ, R2, 0x1, RZ, 0xc0, !PT ;  /* 0x0000000102ff7812 */ /* 0x004fda000780c0ff */
[----:B------:R-:W-:Y:S05]  /*16670*/  @P0 BRA `(.L_x_296) ;  /* 0x0000032000000947 */ /* 0x000fea0003800000 */
[----:B------:R-:W2:Y:S01]  /*16680*/  LDL R5, [R1+0x20] ;  /* 0x0000200001057983 */ /* 0x000ea20000100800 */
[----:B------:R-:W-:Y:S02]  /*16690*/  ISETP.GE.AND P2, PT, R7, c[0x0][0x3c8], PT ;  /* 0x0000f20007007a0c */ /* 0x000fe40003f46270 */
[----:B------:R-:W-:Y:S02]  /*166a0*/  ISETP.GE.AND P4, PT, R6, c[0x0][0x3c8], PT ;  /* 0x0000f20006007a0c */ /* 0x000fe40003f86270 */
[----:B------:R-:W-:Y:S02]  /*166b0*/  ISETP.GE.AND P3, PT, R16, c[0x0][0x3c8], PT ;  /* 0x0000f20010007a0c */ /* 0x000fe40003f66270 */
[----:B------:R-:W-:-:S07]  /*166c0*/  ISETP.GE.AND P6, PT, R13, c[0x0][0x3c8], PT ;  /* 0x0000f2000d007a0c */ /* 0x000fce0003fc6270 */
[----:B-1----:R-:W-:-:S04]  /*166d0*/  @!P2 LEA R2, P1, R7, R0, 0x2 ;  /* 0x000000000702a211 */ /* 0x002fc800078210ff */
[----:B------:R-:W-:Y:S02]  /*166e0*/  @!P2 LEA.HI.X R3, R7, R4, R26, 0x2, P1 ;  /* 0x000000040703a211 */ /* 0x000fe400008f141a */
[----:B------:R-:W-:Y:S02]  /*166f0*/  ISETP.GE.AND P1, PT, R15, c[0x0][0x3c8], PT ;  /* 0x0000f2000f007a0c */ /* 0x000fe40003f26270 */
[----:B--2---:R-:W-:-:S13]  /*16700*/  ISETP.GE.AND P0, PT, R5, c[0x0][0x3c8], PT ;  /* 0x0000f20005007a0c */ /* 0x004fda0003f06270 */
[----:B------:R-:W-:Y:S02]  /*16710*/  @!P0 IMAD.MOV.U32 R18, RZ, RZ, R0 ;  /* 0x000000ffff128224 */ /* 0x000fe400078e0000 */
[----:B------:R-:W-:-:S04]  /*16720*/  @!P0 IMAD.MOV.U32 R19, RZ, RZ, R4 ;  /* 0x000000ffff138224 */ /* 0x000fc800078e0004 */
[----:B------:R-:W-:-:S05]  /*16730*/  @!P0 IMAD.WIDE R18, R5, 0x4, R18 ;  /* 0x0000000405128825 */ /* 0x000fca00078e0212 */
[----:B------:R1:W-:Y:S01]  /*16740*/  @!P0 ST.E.64 [R18.64], R40 ;  /* 0x0000002812008985 */ /* 0x0003e2000c101b06 */
[----:B------:R-:W-:-:S03]  /*16750*/  ISETP.GE.AND P0, PT, R14, c[0x0][0x3c8], PT ;  /* 0x0000f2000e007a0c */ /* 0x000fc60003f06270 */
[----:B------:R2:W-:Y:S01]  /*16760*/  @!P2 ST.E.64 [R2.64], R42 ;  /* 0x0000002a0200a985 */ /* 0x0005e2000c101b06 */
[-C--:B-1----:R-:W-:Y:S02]  /*16770*/  @!P4 LEA R18, P5, R6, R0.reuse, 0x2 ;  /* 0x000000000612c211 */ /* 0x082fe400078a10ff */
[----:B--2---:R-:W-:Y:S02]  /*16780*/  @!P3 LEA R2, P2, R16, R0, 0x2 ;  /* 0x000000001002b211 */ /* 0x004fe400078410ff */
[-C--:B------:R-:W-:Y:S02]  /*16790*/  @!P4 LEA.HI.X R19, R6, R4.reuse, R25, 0x2, P5 ;  /* 0x000000040613c211 */ /* 0x080fe400028f1419 */
[----:B------:R-:W-:Y:S02]  /*167a0*/  @!P3 LEA.HI.X R3, R16, R4, R27, 0x2, P2 ;  /* 0x000000041003b211 */ /* 0x000fe400010f141b */
[----:B------:R-:W-:Y:S01]  /*167b0*/  @!P1 LEA R20, P5, R15, R0, 0x2 ;  /* 0x000000000f149211 */ /* 0x000fe200078a10ff */
[----:B------:R1:W-:Y:S01]  /*167c0*/  @!P4 ST.E.64 [R18.64], R44 ;  /* 0x0000002c1200c985 */ /* 0x0003e2000c101b06 */
[----:B------:R-:W-:-:S02]  /*167d0*/  ISETP.GE.AND P4, PT, R12, c[0x0][0x3c8], PT ;  /* 0x0000f2000c007a0c */ /* 0x000fc40003f86270 */
[----:B------:R-:W-:Y:S01]  /*167e0*/  @!P1 LEA.HI.X R21, R15, R4, R28, 0x2, P5 ;  /* 0x000000040f159211 */ /* 0x000fe200028f141c */
[----:B------:R2:W-:Y:S01]  /*167f0*/  @!P3 ST.E.64 [R2.64], R46 ;  /* 0x0000002e0200b985 */ /* 0x0005e2000c101b06 */
[----:B------:R-:W-:-:S03]  /*16800*/  ISETP.GE.AND P3, PT, R11, c[0x0][0x3c8], PT ;  /* 0x0000f2000b007a0c */ /* 0x000fc60003f66270 */
[----:B------:R-:W-:Y:S01]  /*16810*/  @!P1 ST.E.64 [R20.64], R64 ;  /* 0x0000004014009985 */ /* 0x000fe2000c101b06 */
[----:B------:R-:W-:Y:S02]  /*16820*/  ISETP.GE.AND P1, PT, R9, c[0x0][0x3c8], PT ;  /* 0x0000f20009007a0c */ /* 0x000fe40003f26270 */
[CC--:B-1----:R-:W-:Y:S02]  /*16830*/  @!P6 LEA R18, P5, R13.reuse, R0.reuse, 0x2 ;  /* 0x000000000d12e211 */ /* 0x0c2fe400078a10ff */
[C---:B--2---:R-:W-:Y:S02]  /*16840*/  @!P0 LEA R2, P2, R14.reuse, R0, 0x2 ;  /* 0x000000000e028211 */ /* 0x044fe400078410ff */
[-C--:B------:R-:W-:Y:S02]  /*16850*/  @!P6 LEA.HI.X R19, R13, R4.reuse, R31, 0x2, P5 ;  /* 0x000000040d13e211 */ /* 0x080fe400028f141f */
[----:B------:R-:W-:Y:S02]  /*16860*/  @!P0 LEA.HI.X R3, R14, R4, R29, 0x2, P2 ;  /* 0x000000040e038211 */ /* 0x000fe400010f141d */
[----:B------:R-:W-:-:S03]  /*16870*/  ISETP.GE.AND P2, PT, R10, c[0x0][0x3c8], PT ;  /* 0x0000f2000a007a0c */ /* 0x000fc60003f46270 */
[----:B------:R1:W-:Y:S01]  /*16880*/  @!P0 ST.E.64 [R2.64], R50 ;  /* 0x0000003202008985 */ /* 0x0003e2000c101b06 */
[----:B------:R-:W-:-:S03]  /*16890*/  ISETP.GE.AND P0, PT, R8, c[0x0][0x3c8], PT ;  /* 0x0000f20008007a0c */ /* 0x000fc60003f06270 */
[----:B------:R2:W-:Y:S01]  /*168a0*/  @!P6 ST.E.64 [R18.64], R52 ;  /* 0x000000341200e985 */ /* 0x0005e2000c101b06 */
[----:B-1----:R-:W-:-:S04]  /*168b0*/  @!P4 LEA R2, P5, R12, R0, 0x2 ;  /* 0x000000000c02c211 */ /* 0x002fc800078a10ff */
[----:B------:R-:W-:Y:S02]  /*168c0*/  @!P4 LEA.HI.X R3, R12, R4, R30, 0x2, P5 ;  /* 0x000000040c03c211 */ /* 0x000fe400028f141e */
[----:B------:R-:W-:-:S03]  /*168d0*/  @!P3 LEA R22, P5, R11, R0, 0x2 ;  /* 0x000000000b16b211 */ /* 0x000fc600078a10ff */
[----:B------:R1:W-:Y:S01]  /*168e0*/  @!P4 ST.E.64 [R2.64], R54 ;  /* 0x000000360200c985 */ /* 0x0003e2000c101b06 */
[C---:B------:R-:W-:Y:S02]  /*168f0*/  @!P2 LEA R20, P4, R10.reuse, R0, 0x2 ;  /* 0x000000000a14a211 */ /* 0x040fe400078810ff */
[----:B------:R-:W-:Y:S02]  /*16900*/  @!P3 LEA.HI.X R23, R11, R4, R32, 0x2, P5 ;  /* 0x000000040b17b211 */ /* 0x000fe400028f1420 */
[C---:B--2---:R-:W-:Y:S02]  /*16910*/  @!P1 LEA R18, P5, R9.reuse, R0, 0x2 ;  /* 0x0000000009129211 */ /* 0x044fe400078a10ff */
[-C--:B------:R-:W-:Y:S01]  /*16920*/  @!P2 LEA.HI.X R21, R10, R4.reuse, R33, 0x2, P4 ;  /* 0x000000040a15a211 */ /* 0x080fe200020f1421 */
[----:B------:R2:W-:Y:S01]  /*16930*/  @!P3 ST.E.64 [R22.64], R68 ;  /* 0x000000441600b985 */ /* 0x0005e2000c101b06 */
[----:B------:R-:W-:-:S03]  /*16940*/  @!P1 LEA.HI.X R19, R9, R4, R34, 0x2, P5 ;  /* 0x0000000409139211 */ /* 0x000fc600028f1422 */
[----:B------:R2:W-:Y:S04]  /*16950*/  @!P2 ST.E.64 [R20.64], R60 ;  /* 0x0000003c1400a985 */ /* 0x0005e8000c101b06 */
[----:B------:R2:W-:Y:S01]  /*16960*/  @!P1 ST.E.64 [R18.64], R56 ;  /* 0x0000003812009985 */ /* 0x0005e2000c101b06 */
[----:B-1----:R-:W-:-:S04]  /*16970*/  @!P0 LEA R2, P4, R8, R0, 0x2 ;  /* 0x0000000008028211 */ /* 0x002fc800078810ff */
[----:B------:R-:W-:-:S05]  /*16980*/  @!P0 LEA.HI.X R3, R8, R4, R35, 0x2, P4 ;  /* 0x0000000408038211 */ /* 0x000fca00020f1423 */
[----:B------:R2:W-:Y:S04]  /*16990*/  @!P0 ST.E.64 [R2.64], R36 ;  /* 0x0000002402008985 */ /* 0x0005e8000c101b06 */
.L_x_296:
[----:B------:R-:W-:Y:S05]  /*169a0*/  BSYNC B0 ;  /* 0x0000000000007941 */ /* 0x000fea0003800000 */
.L_x_295:
[----:B------:R-:W-:Y:S05]  /*169b0*/  BRA.DIV ~URZ, `(.L_x_297) ;  /* 0x00002c727f007947 */ /* 0x000fea000b800000 */
[----:B------:R2:W3:Y:S04]  /*169c0*/  SHFL.IDX PT, R4, R17, 0x3, 0x1c1f ;  /* 0x007c1f0011047f89 */ /* 0x0004e800000e0000 */
[----:B-1----:R2:W1:Y:S02]  /*169d0*/  SHFL.IDX PT, R0, R24, 0x3, 0x1c1f ;  /* 0x007c1f0018007f89 */ /* 0x00246400000e0000 */
.L_x_354:
[----:B--2---:R-:W2:Y:S02]  /*169e0*/  LDL R2, [R1+0x40] ;  /* 0x0000400001027983 */ /* 0x004ea40000100800 */
[----:B--2---:R-:W-:-:S13]  /*169f0*/  LOP3.LUT P0, RZ, R2, 0x2, RZ, 0xc0, !PT ;  /* 0x0000000202ff7812 */ /* 0x004fda000780c0ff */
[----:B------:R-:W-:Y:S05]  /*16a00*/  @P0 BRA `(.L_x_285) ;  /* 0x000010a000000947 */ /* 0x000fea0003800000 */
[----:B------:R-:W2:Y:S01]  /*16a10*/  LDL R5, [R1+0x20] ;  /* 0x0000200001057983 */ /* 0x000ea20000100800 */
[----:B------:R-:W-:Y:S02]  /*16a20*/  ISETP.GE.AND P3, PT, R7, c[0x0][0x3c8], PT ;  /* 0x0000f20007007a0c */ /* 0x000fe40003f66270 */
[----:B------:R-:W-:Y:S02]  /*16a30*/  ISETP.GE.AND P2, PT, R6, c[0x0][0x3c8], PT ;  /* 0x0000f20006007a0c */ /* 0x000fe40003f46270 */
[----:B------:R-:W-:Y:S02]  /*16a40*/  ISETP.GE.AND P1, PT, R16, c[0x0][0x3c8], PT ;  /* 0x0000f20010007a0c */ /* 0x000fe40003f26270 */
[----:B------:R-:W-:-:S07]  /*16a50*/  ISETP.GE.AND P0, PT, R15, c[0x0][0x3c8], PT ;  /* 0x0000f2000f007a0c */ /* 0x000fce0003f06270 */
[CC--:B-1----:R-:W-:Y:S02]  /*16a60*/  @!P3 LEA R20, P6, R7.reuse, R0.reuse, 0x2 ;  /* 0x000000000714b211 */ /* 0x0c2fe400078c10ff */
[C---:B------:R-:W-:Y:S02]  /*16a70*/  @!P2 LEA R18, P5, R6.reuse, R0, 0x2 ;  /* 0x000000000612a211 */ /* 0x040fe400078a10ff */
[-C--:B---3--:R-:W-:Y:S02]  /*16a80*/  @!P3 LEA.HI.X R21, R7, R4.reuse, R26, 0x2, P6 ;  /* 0x000000040715b211 */ /* 0x088fe400030f141a */
[----:B------:R-:W-:Y:S02]  /*16a90*/  @!P2 LEA.HI.X R19, R6, R4, R25, 0x2, P5 ;  /* 0x000000040613a211 */ /* 0x000fe400028f1419 */
[-C--:B------:R-:W-:Y:S02]  /*16aa0*/  @!P1 LEA R6, P6, R16, R0.reuse, 0x2 ;  /* 0x0000000010069211 */ /* 0x080fe400078c10ff */
[----:B------:R-:W-:-:S02]  /*16ab0*/  @!P0 LEA R2, P5, R15, R0, 0x2 ;  /* 0x000000000f028211 */ /* 0x000fc400078a10ff */
[-C--:B------:R-:W-:Y:S02]  /*16ac0*/  @!P1 LEA.HI.X R7, R16, R4.reuse, R27, 0x2, P6 ;  /* 0x0000000410079211 */ /* 0x080fe400030f141b */
[----:B------:R-:W-:Y:S02]  /*16ad0*/  ISETP.GE.AND P6, PT, R14, c[0x0][0x3c8], PT ;  /* 0x0000f2000e007a0c */ /* 0x000fe40003fc6270 */
[----:B------:R-:W-:Y:S02]  /*16ae0*/  @!P0 LEA.HI.X R3, R15, R4, R28, 0x2, P5 ;  /* 0x000000040f038211 */ /* 0x000fe400028f141c */
[----:B------:R-:W-:Y:S02]  /*16af0*/  ISETP.GE.AND P5, PT, R13, c[0x0][0x3c8], PT ;  /* 0x0000f2000d007a0c */ /* 0x000fe40003fa6270 */
[----:B--2---:R-:W-:-:S13]  /*16b00*/  ISETP.GE.AND P4, PT, R5, c[0x0][0x3c8], PT ;  /* 0x0000f20005007a0c */ /* 0x004fda0003f86270 */
[----:B------:R-:W-:Y:S02]  /*16b10*/  @!P4 IMAD.MOV.U32 R22, RZ, RZ, R0 ;  /* 0x000000ffff16c224 */ /* 0x000fe400078e0000 */
[----:B------:R-:W-:-:S04]  /*16b20*/  @!P4 IMAD.MOV.U32 R23, RZ, RZ, R4 ;  /* 0x000000ffff17c224 */ /* 0x000fc800078e0004 */
[----:B------:R-:W-:-:S05]  /*16b30*/  @!P4 IMAD.WIDE R22, R5, 0x4, R22 ;  /* 0x000000040516c825 */ /* 0x000fca00078e0216 */
[----:B------:R-:W-:Y:S01]  /*16b40*/  @!P4 ST.E.64 [R22.64], R84 ;  /* 0x000000541600c985 */ /* 0x000fe2000c101b06 */
[----:B------:R-:W-:-:S03]  /*16b50*/  ISETP.GE.AND P4, PT, R12, c[0x0][0x3c8], PT ;  /* 0x0000f2000c007a0c */ /* 0x000fc60003f86270 */
[----:B------:R-:W-:Y:S01]  /*16b60*/  @!P3 ST.E.64 [R20.64], R80 ;  /* 0x000000501400b985 */ /* 0x000fe2000c101b06 */
[----:B------:R-:W-:-:S03]  /*16b70*/  ISETP.GE.AND P3, PT, R11, c[0x0][0x3c8], PT ;  /* 0x0000f2000b007a0c */ /* 0x000fc60003f66270 */
[----:B------:R1:W-:Y:S01]  /*16b80*/  @!P2 ST.E.64 [R18.64], R72 ;  /* 0x000000481200a985 */ /* 0x0003e2000c101b06 */
[----:B------:R-:W-:-:S03]  /*16b90*/  ISETP.GE.AND P2, PT, R10, c[0x0][0x3c8], PT ;  /* 0x0000f2000a007a0c */ /* 0x000fc60003f46270 */
[----:B------:R2:W-:Y:S01]  /*16ba0*/  @!P1 ST.E.64 [R6.64], R66 ;  /* 0x0000004206009985 */ /* 0x0005e2000c101b06 */
[----:B------:R-:W-:-:S03]  /*16bb0*/  @!P5 LEA R16, P1, R13, R0, 0x2 ;  /* 0x000000000d10d211 */ /* 0x000fc600078210ff */
[----:B------:R3:W-:Y:S01]  /*16bc0*/  @!P0 ST.E.64 [R2.64], R48 ;  /* 0x0000003002008985 */ /* 0x0007e2000c101b06 */
[----:B------:R-:W-:Y:S02]  /*16bd0*/  @!P5 LEA.HI.X R17, R13, R4, R31, 0x2, P1 ;  /* 0x000000040d11d211 */ /* 0x000fe400008f141f */
[----:B------:R-:W-:Y:S02]  /*16be0*/  ISETP.GE.AND P1, PT, R9, c[0x0][0x3c8], PT ;  /* 0x0000f20009007a0c */ /* 0x000fe40003f26270 */
[----:B-1----:R-:W-:-:S04]  /*16bf0*/  @!P6 LEA R18, P0, R14, R0, 0x2 ;  /* 0x000000000e12e211 */ /* 0x002fc800078010ff */
[----:B------:R-:W-:Y:S02]  /*16c00*/  @!P6 LEA.HI.X R19, R14, R4, R29, 0x2, P0 ;  /* 0x000000040e13e211 */ /* 0x000fe400000f141d */
[----:B------:R-:W-:-:S03]  /*16c10*/  @!P4 LEA R14, P0, R12, R0, 0x2 ;  /* 0x000000000c0ec211 */ /* 0x000fc600078010ff */
[----:B------:R1:W-:Y:S01]  /*16c20*/  @!P6 ST.E.64 [R18.64], R88 ;  /* 0x000000581200e985 */ /* 0x0003e2000c101b06 */
[----:B------:R-:W-:Y:S02]  /*16c30*/  @!P4 LEA.HI.X R15, R12, R4, R30, 0x2, P0 ;  /* 0x000000040c0fc211 */ /* 0x000fe400000f141e */
[C---:B------:R-:W-:Y:S01]  /*16c40*/  @!P3 LEA R12, P0, R11.reuse, R0, 0x2 ;  /* 0x000000000b0cb211 */ /* 0x040fe200078010ff */
[----:B------:R1:W-:Y:S03]  /*16c50*/  @!P5 ST.E.64 [R16.64], R82 ;  /* 0x000000521000d985 */ /* 0x0003e6000c101b06 */
[----:B------:R-:W-:Y:S01]  /*16c60*/  @!P3 LEA.HI.X R13, R11, R4, R32, 0x2, P0 ;  /* 0x000000040b0db211 */ /* 0x000fe200000f1420 */
[----:B------:R1:W-:Y:S01]  /*16c70*/  @!P4 ST.E.64 [R14.64], R76 ;  /* 0x0000004c0e00c985 */ /* 0x0003e2000c101b06 */
[----:B--2---:R-:W-:-:S03]  /*16c80*/  @!P2 LEA R6, P0, R10, R0, 0x2 ;  /* 0x000000000a06a211 */ /* 0x004fc600078010ff */
[----:B------:R1:W-:Y:S01]  /*16c90*/  @!P3 ST.E.64 [R12.64], R70 ;  /* 0x000000460c00b985 */ /* 0x0003e2000c101b06 */
[----:B------:R-:W-:Y:S02]  /*16ca0*/  @!P2 LEA.HI.X R7, R10, R4, R33, 0x2, P0 ;  /* 0x000000040a07a211 */ /* 0x000fe400000f1421 */
[----:B---3--:R-:W-:-:S03]  /*16cb0*/  @!P1 LEA R2, P0, R9, R0, 0x2 ;  /* 0x0000000009029211 */ /* 0x008fc600078010ff */
[----:B------:R1:W-:Y:S01]  /*16cc0*/  @!P2 ST.E.64 [R6.64], R62 ;  /* 0x0000003e0600a985 */ /* 0x0003e2000c101b06 */
[----:B------:R-:W-:Y:S02]  /*16cd0*/  @!P1 LEA.HI.X R3, R9, R4, R34, 0x2, P0 ;  /* 0x0000000409039211 */ /* 0x000fe400000f1422 */
[----:B------:R-:W-:-:S03]  /*16ce0*/  ISETP.GE.AND P0, PT, R8, c[0x0][0x3c8], PT ;  /* 0x0000f20008007a0c */ /* 0x000fc60003f06270 */
[----:B------:R1:W-:Y:S10]  /*16cf0*/  @!P1 ST.E.64 [R2.64], R58 ;  /* 0x0000003a02009985 */ /* 0x0003f4000c101b06 */
[----:B------:R-:W-:Y:S05]  /*16d00*/  @P0 BRA `(.L_x_285) ;  /* 0x00000da000000947 */ /* 0x000fea0003800000 */
[----:B-1----:R-:W-:-:S04]  /*16d10*/  LEA R2, P0, R8, R0, 0x2 ;  /* 0x0000000008027211 */ /* 0x002fc800078010ff */
[----:B------:R-:W-:-:S05]  /*16d20*/  LEA.HI.X R3, R8, R4, R35, 0x2, P0 ;  /* 0x0000000408037211 */ /* 0x000fca00000f1423 */
[----:B------:R1:W-:Y:S01]  /*16d30*/  ST.E.64 [R2.64], R38 ;  /* 0x0000002602007985 */ /* 0x0003e2000c101b06 */
[----:B------:R-:W-:Y:S05]  /*16d40*/  BRA `(.L_x_285) ;  /* 0x00000d6000007947 */ /* 0x000fea0003800000 */
.L_x_270:
        /* <DEDUP_REMOVED lines=22> */
.L_x_298:
        /* <DEDUP_REMOVED lines=57> */
.L_x_300:
[----:B------:R-:W-:Y:S05]  /*17240*/  BSYNC B0 ;  /* 0x0000000000007941 */ /* 0x000fea0003800000 */
.L_x_299:
[----:B------:R-:W-:-:S13]  /*17250*/  ISETP.GT.AND P0, PT, R17, 0x1, PT ;  /* 0x000000011100780c */ /* 0x000fda0003f04270 */
[----:B------:R-:W-:Y:S05]  /*17260*/  @P0 BRA `(.L_x_285) ;  /* 0x0000084000000947 */ /* 0x000fea0003800000 */
[----:B-1----:R-:W2:Y:S04]  /*17270*/  LDL.LU R2, [R1+0x14] ;  /* 0x0000140001027983 */ /* 0x002ea80000300800 */
[----:B------:R-:W3:Y:S01]  /*17280*/  LDL.LU R7, [R1+0xc] ;  /* 0x00000c0001077983 */ /* 0x000ee20000300800 */
[----:B------:R-:W-:-:S03]  /*17290*/  IMAD R4, R16, c[0x0][0x3a0], RZ ;  /* 0x0000e80010047a24 */ /* 0x000fc600078e02ff */
[----:B------:R-:W1:Y:S02]  /*172a0*/  S2R R3, SR_TID.X ;  /* 0x0000000000037919 */ /* 0x000e640000002100 */
[----:B-1----:R-:W-:-:S04]  /*172b0*/  SHF.R.S32.HI R5, RZ, 0x1f, R3 ;  /* 0x0000001fff057819 */ /* 0x002fc80000011403 */
[----:B------:R-:W-:-:S04]  /*172c0*/  LEA.HI R5, R5, R3, RZ, 0x2 ;  /* 0x0000000305057211 */ /* 0x000fc800078f10ff */
[----:B------:R-:W-:-:S04]  /*172d0*/  LOP3.LUT R5, R5, 0xfffffffc, RZ, 0xc0, !PT ;  /* 0xfffffffc05057812 */ /* 0x000fc800078ec0ff */
[----:B------:R-:W-:Y:S02]  /*172e0*/  IADD3 R5, -R5, R3, RZ ;  /* 0x0000000305057210 */ /* 0x000fe40007ffe1ff */
[----:B--2---:R-:W-:Y:S02]  /*172f0*/  MOV R8, R2 ;  /* 0x0000000200087202 */ /* 0x004fe40000000f00 */
[----:B------:R-:W-:Y:S02]  /*17300*/  MOV R2, c[0x0][0x4e8] ;  /* 0x00013a0000027a02 */ /* 0x000fe40000000f00 */
[----:B------:R-:W-:Y:S02]  /*17310*/  LEA R11, R8, R243, 0x7 ;  /* 0x000000f3080b7211 */ /* 0x000fe400078e38ff */
[----:B------:R-:W-:Y:S01]  /*17320*/  ISETP.NE.AND P0, PT, R2, 0x1, PT ;  /* 0x000000010200780c */ /* 0x000fe20003f05270 */
[----:B------:R-:W-:-:S04]  /*17330*/  IMAD.WIDE.U32 R2, R0, c[0x0][0x3a0], RZ ;  /* 0x0000e80000027a25 */ /* 0x000fc800078e00ff */
[----:B------:R-:W-:Y:S01]  /*17340*/  IMAD R0, R0, c[0x0][0x3a4], R4 ;  /* 0x0000e90000007a24 */ /* 0x000fe200078e0204 */
[----:B------:R-:W-:Y:S01]  /*17350*/  LEA R4, R5, R243, 0x5 ;  /* 0x000000f305047211 */ /* 0x000fe200078e28ff */
[----:B------:R-:W-:Y:S02]  /*17360*/  IMAD R5, R20, c[0x0][0x3f0], RZ ;  /* 0x0000fc0014057a24 */ /* 0x000fe400078e02ff */
[----:B------:R-:W-:Y:S01]  /*17370*/  IMAD.IADD R3, R3, 0x1, R0 ;  /* 0x0000000103037824 */ /* 0x000fe200078e0200 */
[----:B------:R-:W-:-:S03]  /*17380*/  LEA R4, R8, R4, 0x7 ;  /* 0x0000000408047211 */ /* 0x000fc600078e38ff */
[----:B---3--:R-:W-:Y:S01]  /*17390*/  IMAD.WIDE.U32 R2, R7, c[0x0][0x3e8], R2 ;  /* 0x0000fa0007027a25 */ /* 0x008fe200078e0002 */
[----:B------:R-:W-:-:S03]  /*173a0*/  MOV R0, R4 ;  /* 0x0000000400007202 */ /* 0x000fc60000000f00 */
[----:B------:R-:W-:-:S04]  /*173b0*/  @P0 IMAD.HI.U32 R6, R4, c[0x0][0x4ec], RZ ;  /* 0x00013b0004060a27 */ /* 0x000fc800078e00ff */
[----:B------:R-:W-:Y:S01]  /*173c0*/  IMAD R3, R7, c[0x0][0x3ec], R3 ;  /* 0x0000fb0007037a24 */ /* 0x000fe200078e0203 */
[----:B------:R-:W-:Y:S01]  /*173d0*/  @P0 SHF.R.U32.HI R0, RZ, c[0x0][0x4f0], R6 ;  /* 0x00013c00ff000a19 */ /* 0x000fe20000011606 */
[C---:B------:R-:W-:Y:S02]  /*173e0*/  IMAD R7, R10.reuse, c[0x0][0x3f4], R5 ;  /* 0x0000fd000a077a24 */ /* 0x040fe400078e0205 */
[----:B------:R-:W-:Y:S01]  /*173f0*/  IMAD.WIDE.U32 R2, R10, c[0x0][0x3f0], R2 ;  /* 0x0000fc000a027a25 */ /* 0x000fe200078e0002 */
[----:B------:R-:W-:Y:S02]  /*17400*/  SHF.R.S32.HI R6, RZ, 0x1f, R0 ;  /* 0x0000001fff067819 */ /* 0x000fe40000011400 */
[----:B------:R-:W-:Y:S01]  /*17410*/  IADD3 R5, -R0, RZ, RZ ;  /* 0x000000ff00057210 */ /* 0x000fe20007ffe1ff */
[----:B------:R-:W-:Y:S02]  /*17420*/  IMAD.IADD R3, R3, 0x1, R7 ;  /* 0x0000000103037824 */ /* 0x000fe400078e0207 */
[----:B------:R-:W-:-:S02]  /*17430*/  IMAD R6, R6, c[0x0][0x3e0], RZ ;  /* 0x0000f80006067a24 */ /* 0x000fc400078e02ff */
        /* <DEDUP_REMOVED lines=13> */
.L_x_355:
[----:B------:R-:W-:Y:S05]  /*17510*/  BRA.DIV ~URZ, `(.L_x_302) ;  /* 0x000022427f007947 */ /* 0x000fea000b800000 */
[----:B------:R3:W4:Y:S02]  /*17520*/  SHFL.IDX PT, R0, R12, RZ, 0x1c1f ;  /* 0x001c1fff0c007589 */ /* 0x00072400000e0000 */
.L_x_356:
        /* <DEDUP_REMOVED lines=19> */
.L_x_304:
[----:B------:R-:W-:Y:S05]  /*17660*/  BSYNC B0 ;  /* 0x0000000000007941 */ /* 0x000fea0003800000 */
.L_x_303:
[----:B------:R-:W-:Y:S05]  /*17670*/  BRA.DIV ~URZ, `(.L_x_305) ;  /* 0x000021427f007947 */ /* 0x000fea000b800000 */
[----:B--2---:R2:W1:Y:S04]  /*17680*/  SHFL.IDX PT, R8, R9, 0x1, 0x1c1f ;  /* 0x003c1f0009087f89 */ /* 0x00446800000e0000 */
[----:B----4-:R2:W4:Y:S02]  /*17690*/  SHFL.IDX PT, R0, R12, 0x1, 0x1c1f ;  /* 0x003c1f000c007f89 */ /* 0x01052400000e0000 */
.L_x_357:
        /* <DEDUP_REMOVED lines=19> */
.L_x_307:
[----:B------:R-:W-:Y:S05]  /*177d0*/  BSYNC B0 ;  /* 0x0000000000007941 */ /* 0x000fea0003800000 */
.L_x_306:
[----:B------:R-:W-:Y:S05]  /*177e0*/  BRA.DIV ~URZ, `(.L_x_308) ;  /* 0x000020927f007947 */ /* 0x000fea000b800000 */
[----:B-1----:R1:W2:Y:S02]  /*177f0*/  SHFL.IDX PT, R8, R9, 0x2, 0x1c1f ;  /* 0x005c1f0009087f89 */ /* 0x0022a400000e0000 */
.L_x_358:
[----:B------:R-:W-:Y:S05]  /*17800*/  BRA.DIV ~URZ, `(.L_x_309) ;  /* 0x000020e27f007947 */ /* 0x000fea000b800000 */
[----:B----4-:R4:W1:Y:S02]  /*17810*/  SHFL.IDX PT, R0, R12, 0x2, 0x1c1f ;  /* 0x005c1f000c007f89 */ /* 0x01086400000e0000 */
.L_x_359:
        /* <DEDUP_REMOVED lines=19> */
.L_x_311:
[----:B------:R-:W-:Y:S05]  /*17950*/  BSYNC B0 ;  /* 0x0000000000007941 */ /* 0x000fea0003800000 */
.L_x_310:
[----:B------:R-:W-:Y:S05]  /*17960*/  BRA.DIV ~URZ, `(.L_x_312) ;  /* 0x00001fe27f007947 */ /* 0x000fea000b800000 */
[----:B--2---:R2:W3:Y:S04]  /*17970*/  SHFL.IDX PT, R8, R9, 0x3, 0x1c1f ;  /* 0x007c1f0009087f89 */ /* 0x0044e800000e0000 */
[----:B-1----:R2:W1:Y:S02]  /*17980*/  SHFL.IDX PT, R0, R12, 0x3, 0x1c1f ;  /* 0x007c1f000c007f89 */ /* 0x00246400000e0000 */
.L_x_360:
        /* <DEDUP_REMOVED lines=18> */
.L_x_285:
[----:B------:R-:W-:Y:S05]  /*17ab0*/  BSYNC B1 ;  /* 0x0000000000017941 */ /* 0x000fea0003800000 */
.L_x_269:
        /* <DEDUP_REMOVED lines=15> */
.L_x_361:
[----:B------:R-:W-:Y:S05]  /*17bb0*/  BRA.DIV ~URZ, `(.L_x_315) ;  /* 0x00001ec27f007947 */ /* 0x000fea000b800000 */
[----:B------:R3:W4:Y:S02]  /*17bc0*/  SHFL.IDX PT, R8, R74, 0x1, 0x1f ;  /* 0x00201f004a087f89 */ /* 0x00072400000e0000 */
.L_x_362:
[----:B------:R-:W5:Y:S01]  /*17bd0*/  LDL R0, [R1+0x1c] ;  /* 0x00001c0001007983 */ /* 0x000f620000100800 */
[----:B------:R-:W-:Y:S02]  /*17be0*/  IMAD.MOV.U32 R6, RZ, RZ, RZ ;  /* 0x000000ffff067224 */ /* 0x000fe400078e00ff */
[----:B-----5:R-:W-:-:S05]  /*17bf0*/  IMAD.IADD R0, R0, 0x1, R14 ;  /* 0x0000000100007824 */ /* 0x020fca00078e020e */
[----:B------:R-:W-:-:S13]  /*17c00*/  ISETP.GE.OR P0, PT, R0, c[0x0][0x53c], !P6 ;  /* 0x00014f0000007a0c */ /* 0x000fda0007706670 */
[----:B------:R-:W-:Y:S01]  /*17c10*/  @!P0 MOV R2, 0x4 ;  /* 0x0000000400028802 */ /* 0x000fe20000000f00 */
[----:B------:R-:W-:-:S04]  /*17c20*/  @!P0 IMAD.MOV.U32 R4, RZ, RZ, 0x4 ;  /* 0x00000004ff048424 */ /* 0x000fc800078e00ff */
        /* <DEDUP_REMOVED lines=13> */
.L_x_363:
        /* <DEDUP_REMOVED lines=16> */
.L_x_364:
[----:B---3--:R-:W-:Y:S01]  /*17e00*/  IMAD R0, R0, c[0x0][0x538], RZ ;  /* 0x00014e0000007a24 */ /* 0x008fe200078e02ff */
[----:B------:R-:W-:Y:S04]  /*17e10*/  BSSY B1, `(.L_x_318) ;  /* 0x0000084000017945 */ /* 0x000fe80003800000 */
[----:B----4-:R-:W-:-:S04]  /*17e20*/  IADD3 R8, R0, R8, RZ ;  /* 0x0000000800087210 */ /* 0x010fc80007ffe0ff */
[----:B--2---:R-:W-:-:S13]  /*17e30*/  ISETP.GT.AND P0, PT, R8, R9, PT ;  /* 0x000000090800720c */ /* 0x004fda0003f04270 */
[----:B------:R-:W-:Y:S05]  /*17e40*/  @P0 BRA `(.L_x_319) ;  /* 0x0000025000000947 */ /* 0x000fea0003800000 */
.L_x_323:
        /* <DEDUP_REMOVED lines=8> */
[----:B-1----:R-:W-:Y:S02]  /*17ed0*/  @!P0 MOV R4, 0x4 ;  /* 0x0000000400048802 */ /* 0x002fe40000000f00 */
[----:B------:R-:W-:-:S03]  /*17ee0*/  @!P0 MOV R2, 0x4 ;  /* 0x0000000400028802 */ /* 0x000fc60000000f00 */
[----:B------:R-:W-:-:S04]  /*17ef0*/  @!P0 IMAD.WIDE R4, R0, R4, c[0x0][0x580] ;  /* 0x0001600000048625 */ /* 0x000fc800078e0204 */
[----:B------:R-:W-:Y:S01]  /*17f00*/  @!P0 IMAD.WIDE R2, R0, R2, c[0x0][0x578] ;  /* 0x00015e0000028625 */ /* 0x000fe200078e0202 */
[----:B------:R-:W2:Y:S04]  /*17f10*/  @!P0 LDG.E R6, [R4.64] ;  /* 0x0000000604068981 */ /* 0x000ea8000c1e1900 */
[----:B------:R-:W2:Y:S02]  /*17f20*/  @!P0 LDG.E R7, [R2.64] ;  /* 0x0000000602078981 */ /* 0x000ea4000c1e1900 */
[----:B--2---:R-:W-:Y:S01]  /*17f30*/  IMAD R0, R7, R6, RZ ;  /* 0x0000000607007224 */ /* 0x004fe200078e02ff */
[----:B------:R-:W-:Y:S05]  /*17f40*/  BRA.DIV ~URZ, `(.L_x_321) ;  /* 0x00001d827f007947 */ /* 0x000fea000b800000 */
[----:B------:R1:W2:Y:S02]  /*17f50*/  SHFL.UP PT, R2, R0, 0x1, RZ ;  /* 0x0420000000027989 */ /* 0x0002a400000e00ff */
.L_x_365:
        /* <DEDUP_REMOVED lines=16> */
.L_x_366:
[----:B--2---:R-:W-:-:S05]  /*18060*/  IMAD R0, R0, c[0x0][0x538], RZ ;  /* 0x00014e0000007a24 */ /* 0x004fca00078e02ff */
[----:B------:R-:W-:-:S04]  /*18070*/  IADD3 R8, R0, R8, RZ ;  /* 0x0000000800087210 */ /* 0x000fc80007ffe0ff */
[----:B------:R-:W-:-:S13]  /*18080*/  ISETP.GT.AND P0, PT, R8, R9, PT ;  /* 0x000000090800720c */ /* 0x000fda0003f04270 */
[----:B-1----:R-:W-:Y:S05]  /*18090*/  @!P0 BRA `(.L_x_323) ;  /* 0xfffffdb000008947 */ /* 0x002fea000383ffff */
.L_x_319:
[----:B------:R-:W-:-:S05]  /*180a0*/  IADD3 R12, -R0, R8, RZ ;  /* 0x00000008000c7210 */ /* 0x000fca0007ffe1ff */
[----:B------:R-:W-:-:S05]  /*180b0*/  IMAD R0, R4, c[0x0][0x538], R12 ;  /* 0x00014e0004007a24 */ /* 0x000fca00078e020c */
[----:B------:R-:W-:Y:S01]  /*180c0*/  ISETP.GT.AND P0, PT, R0, R9, PT ;  /* 0x000000090000720c */ /* 0x000fe20003f04270 */
[----:B------:R-:W-:-:S12]  /*180d0*/  BRA.DIV ~URZ, `(.L_x_324) ;  /* 0x00001de27f007947 */ /* 0x000fd8000b800000 */
[----:B------:R-:W-:-:S04]  /*180e0*/  VOTE.ANY R11, PT, !P0 ;  /* 0x00000000000b7806 */ /* 0x000fc800040e0100 */
.L_x_367:
[----:B------:R2:W3:Y:S01]  /*180f0*/  POPC R10, R11 ;  /* 0x0000000b000a7309 */ /* 0x0004e20000000000 */
[----:B------:R-:W-:Y:S05]  /*18100*/  BRA.DIV ~URZ, `(.L_x_325) ;  /* 0x00001e027f007947 */ /* 0x000fea000b800000 */
[----:B---3--:R3:W4:Y:S04]  /*18110*/  SHFL.IDX PT, R8, R6, R10, 0x1f ;  /* 0x00001f0a06087589 */ /* 0x00872800000e0000 */
[----:B------:R3:W1:Y:S02]  /*18120*/  SHFL.IDX PT, R7, R7, R10, 0x1f ;  /* 0x00001f0a07077589 */ /* 0x00066400000e0000 */
.L_x_368:
[----:B------:R-:W-:Y:S01]  /*18130*/  ISETP.NE.AND P0, PT, R11, RZ, PT ;  /* 0x000000ff0b00720c */ /* 0x000fe20003f05270 */
[----:B------:R-:W-:-:S12]  /*18140*/  BSSY B0, `(.L_x_326) ;  /* 0x0000005000007945 */ /* 0x000fd80003800000 */
[----:B------:R-:W-:Y:S05]  /*18150*/  @!P0 BRA `(.L_x_327) ;  /* 0x0000003000008947 */ /* 0x000fea0003800000 */
[----:B------:R-:W-:Y:S01]  /*18160*/  IADD3 R3, R10, -0x1, RZ ;  /* 0xffffffff0a037810 */ /* 0x000fe20007ffe0ff */
[----:B------:R-:W-:Y:S05]  /*18170*/  BRA.DIV ~URZ, `(.L_x_328) ;  /* 0x00001e627f007947 */ /* 0x000fea000b800000 */
[----:B------:R2:W3:Y:S02]  /*18180*/  SHFL.IDX PT, R13, R4, R3, 0x1f ;  /* 0x00001f03040d7589 */ /* 0x0004e400000e0000 */
.L_x_327:
[----:B------:R-:W-:Y:S05]  /*18190*/  BSYNC B0 ;  /* 0x0000000000007941 */ /* 0x000fea0003800000 */
.L_x_326:
[----:B---3--:R-:W-:Y:S01]  /*181a0*/  IMAD R6, R13, c[0x0][0x538], R12 ;  /* 0x00014e000d067a24 */ /* 0x008fe200078e020c */
[----:B----4-:R-:W-:Y:S02]  /*181b0*/  IABS R2, R8 ;  /* 0x0000000800027213 */ /* 0x010fe40000000000 */
[----:B-12---:R-:W-:Y:S01]  /*181c0*/  IABS R3, R7 ;  /* 0x0000000700037213 */ /* 0x006fe20000000000 */
[----:B------:R-:W-:Y:S01]  /*181d0*/  IMAD.IADD R9, R9, 0x1, -R6 ;  /* 0x0000000109097824 */ /* 0x000fe200078e0a06 */
[----:B------:R1:W-:Y:S01]  /*181e0*/  STL [R1+0x10], R6 ;  /* 0x0000100601007387 */ /* 0x0003e20000100800 */
[----:B------:R-:W2:Y:S03]  /*181f0*/  I2F.RP R4, R2 ;  /* 0x0000000200047306 */ /* 0x000ea60000209400 */
[----:B------:R-:W3:Y:S05]  /*18200*/  LDL.LU R13, [R1+0x1c] ;  /* 0x00001c00010d7983 */ /* 0x000eea0000300800 */
[----:B--2---:R-:W2:Y:S02]  /*18210*/  MUFU.RCP R4, R4 ;  /* 0x0000000400047308 */ /* 0x004ea40000001000 */
[----:B--2---:R-:W-:-:S06]  /*18220*/  IADD3 R4, R4, 0xffffffe, RZ ;  /* 0x0ffffffe04047810 */ /* 0x004fcc0007ffe0ff */
[----:B------:R-:W2:Y:S01]  /*18230*/  F2I.FTZ.U32.TRUNC.NTZ R5, R4 ;  /* 0x0000000400057305 */ /* 0x000ea2000021f000 */
[----:B-1----:R-:W-:Y:S02]  /*18240*/  MOV R6, R3 ;  /* 0x0000000300067202 */ /* 0x002fe40000000f00 */
[----:B------:R-:W-:Y:S01]  /*18250*/  IABS R11, R9 ;  /* 0x00000009000b7213 */ /* 0x000fe20000000000 */
[----:B--2---:R-:W-:-:S04]  /*18260*/  IMAD.MOV R0, RZ, RZ, -R5 ;  /* 0x000000ffff007224 */ /* 0x004fc800078e0a05 */
[----:B------:R-:W-:Y:S01]  /*18270*/  IMAD.MOV.U32 R4, RZ, RZ, R0 ;  /* 0x000000ffff047224 */ /* 0x000fe200078e0000 */
[----:B------:R-:W-:-:S03]  /*18280*/  IABS R0, R8 ;  /* 0x0000000800007213 */ /* 0x000fc60000000000 */
[----:B------:R-:W-:Y:S02]  /*18290*/  IMAD R3, R4, R2, RZ ;  /* 0x0000000204037224 */ /* 0x000fe400078e02ff */
[----:B------:R-:W-:Y:S01]  /*182a0*/  IMAD.MOV.U32 R4, RZ, RZ, RZ ;  /* 0x000000ffff047224 */ /* 0x000fe200078e00ff */
[----:B------:R-:W1:Y:S01]  /*182b0*/  I2F.RP R12, R6 ;  /* 0x00000006000c7306 */ /* 0x000e620000209400 */
[----:B------:R-:W-:Y:S02]  /*182c0*/  IMAD.MOV R0, RZ, RZ, -R0 ;  /* 0x000000ffff007224 */ /* 0x000fe400078e0a00 */
[----:B------:R-:W-:-:S04]  /*182d0*/  IMAD.HI.U32 R5, R5, R3, R4 ;  /* 0x0000000305057227 */ /* 0x000fc800078e0004 */
[----:B------:R-:W-:Y:S01]  /*182e0*/  IMAD.MOV.U32 R3, RZ, RZ, R11 ;  /* 0x000000ffff037224 */ /* 0x000fe200078e000b */
[----:B------:R-:W-:-:S03]  /*182f0*/  MOV R4, R0 ;  /* 0x0000000000047202 */ /* 0x000fc60000000f00 */
[----:B------:R-:W-:-:S04]  /*18300*/  IMAD.HI.U32 R0, R5, R3, RZ ;  /* 0x0000000305007227 */ /* 0x000fc800078e00ff */
[----:B------:R-:W-:Y:S02]  /*18310*/  IMAD R3, R0, R4, R3 ;  /* 0x0000000400037224 */ /* 0x000fe400078e0203 */
[----:B-1----:R-:W1:Y:S03]  /*18320*/  MUFU.RCP R4, R12 ;  /* 0x0000000c00047308 */ /* 0x002e660000001000 */
[----:B------:R-:W-:-:S13]  /*18330*/  ISETP.GT.U32.AND P0, PT, R2, R3, PT ;  /* 0x000000030200720c */ /* 0x000fda0003f04070 */
[----:B------:R-:W-:Y:S01]  /*18340*/  @!P0 IMAD.IADD R3, R3, 0x1, -R2 ;  /* 0x0000000103038824 */ /* 0x000fe200078e0a02 */
[----:B-1----:R-:W-:-:S04]  /*18350*/  IADD3 R4, R4, 0xffffffe, RZ ;  /* 0x0ffffffe04047810 */ /* 0x002fc80007ffe0ff */
[----:B------:R-:W-:Y:S02]  /*18360*/  ISETP.GE.U32.AND P2, PT, R3, R2, PT ;  /* 0x000000020300720c */ /* 0x000fe40003f46070 */
[----:B------:R-:W1:Y:S01]  /*18370*/  F2I.FTZ.U32.TRUNC.NTZ R3, R4 ;  /* 0x0000000400037305 */ /* 0x000e62000021f000 */
[----:B------:R-:W-:Y:S02]  /*18380*/  LOP3.LUT R2, R9, R8, RZ, 0x3c, !PT ;  /* 0x0000000809027212 */ /* 0x000fe400078e3cff */
[----:B------:R-:W-:Y:S02]  /*18390*/  @!P0 IADD3 R0, R0, 0x1, RZ ;  /* 0x0000000100008810 */ /* 0x000fe40007ffe0ff */
[----:B------:R-:W-:Y:S02]  /*183a0*/  ISETP.GE.AND P1, PT, R2, RZ, PT ;  /* 0x000000ff0200720c */ /* 0x000fe40003f26270 */
[----:B------:R-:W-:-:S04]  /*183b0*/  ISETP.NE.AND P0, PT, R8, RZ, PT ;  /* 0x000000ff0800720c */ /* 0x000fc80003f05270 */
[----:B------:R-:W-:Y:S01]  /*183c0*/  @P2 IADD3 R0, R0, 0x1, RZ ;  /* 0x0000000100002810 */ /* 0x000fe20007ffe0ff */
[----:B-1----:R-:W-:-:S06]  /*183d0*/  IMAD.MOV R2, RZ, RZ, -R3 ;  /* 0x000000ffff027224 */ /* 0x002fcc00078e0a03 */
[----:B------:R-:W-:Y:S01]  /*183e0*/  @!P1 IMAD.MOV R0, RZ, RZ, -R0 ;  /* 0x000000ffff009224 */ /* 0x000fe200078e0a00 */
[----:B------:R-:W-:Y:S02]  /*183f0*/  MOV R4, R2 ;  /* 0x0000000200047202 */ /* 0x000fe40000000f00 */
[----:B------:R-:W-:Y:S02]  /*18400*/  IABS R2, R7 ;  /* 0x0000000700027213 */ /* 0x000fe40000000000 */
[----:B------:R-:W-:Y:S01]  /*18410*/  @!P0 LOP3.LUT R0, RZ, R8, RZ, 0x33, !PT ;  /* 0x00000008ff008212 */ /* 0x000fe200078e33ff */
[----:B------:R-:W-:Y:S02]  /*18420*/  IMAD R4, R4, R6, RZ ;  /* 0x0000000604047224 */ /* 0x000fe400078e02ff */
[----:B------:R-:W-:Y:S01]  /*18430*/  IMAD.MOV R5, RZ, RZ, -R2 ;  /* 0x000000ffff057224 */ /* 0x000fe200078e0a02 */
[----:B------:R-:W-:Y:S01]  /*18440*/  IABS R11, R0 ;  /* 0x00000000000b7213 */ /* 0x000fe20000000000 */
[----:B------:R-:W-:-:S04]  /*18450*/  IMAD.MOV.U32 R2, RZ, RZ, RZ ;  /* 0x000000ffff027224 */ /* 0x000fc800078e00ff */
        /* <DEDUP_REMOVED lines=26> */
.L_x_320:
[----:B------:R-:W-:Y:S01]  /*18600*/  MOV R0, c[0x0][0x53c] ;  /* 0x00014f0000007a02 */ /* 0x000fe20000000f00 */
[----:B------:R2:W-:Y:S04]  /*18610*/  STL [R1+0x10], R9 ;  /* 0x0000100901007387 */ /* 0x0005e80000100800 */
[----:B------:R2:W-:Y:S04]  /*18620*/  STL [R1+0x14], RZ ;  /* 0x000014ff01007387 */ /* 0x0005e80000100800 */
[----:B------:R2:W-:Y:S04]  /*18630*/  STL [R1+0x18], RZ ;  /* 0x000018ff01007387 */ /* 0x0005e80000100800 */
[----:B------:R2:W-:Y:S02]  /*18640*/  STL [R1+0x1c], R0 ;  /* 0x00001c0001007387 */ /* 0x0005e40000100800 */
.L_x_329:
[----:B------:R-:W-:Y:S05]  /*18650*/  BSYNC B1 ;  /* 0x0000000000017941 */ /* 0x000fea0003800000 */
.L_x_318:
        /* <DEDUP_REMOVED lines=9> */
.L_x_313:
[----:B--2---:R-:W2:Y:S02]  /*186f0*/  LDL R0, [R1+0x1c] ;  /* 0x00001c0001007983 */ /* 0x004ea40000100800 */
[----:B--2---:R-:W-:-:S13]  /*18700*/  ISETP.GE.AND P0, PT, R0, c[0x0][0x53c], PT ;  /* 0x00014f0000007a0c */ /* 0x004fda0003f06270 */
[----:B-1----:R-:W-:Y:S01]  /*18710*/  @P0 CALL.REL.NOINC `(.L_x_330) ;  /* 0x0000001000000944 */ /* 0x002fe20003c00000 */
[----:B------:R-:W-:Y:S05]  /*18720*/  BRA `(.L_x_331) ;  /* 0xfffe94b000007947 */ /* 0x000fea000383ffff */
.L_x_330:
[----:B------:R-:W-:Y:S05]  /*18730*/  EXIT ;  /* 0x000000000000794d */ /* 0x000fea0003800000 */
.L_x_163:
[----:B------:R-:W-:Y:S01]  /*18740*/  IMAD.MOV.U32 R0, RZ, RZ, R5 ;  /* 0x000000ffff007224 */ /* 0x000fe200078e0005 */
[----:B------:R-:W-:Y:S02]  /*18750*/  MOV R2, 0x1 ;  /* 0x0000000100027802 */ /* 0x000fe40000000f00 */
[----:B------:R-:W-:Y:S02]  /*18760*/  MOV R3, 0x18780 ;  /* 0x0001878000037802 */ /* 0x000fe40000000f00 */
[----:B------:R-:W-:Y:S05]  /*18770*/  CALL.REL.NOINC `($__internal_6_$__cuda_sm70_shflsync_up_p) ;  /* 0x0000195000007944 */ /* 0x000fea0003c00000 */
[----:B------:R-:W-:Y:S01]  /*18780*/  MOV R0, R4 ;  /* 0x0000000400007202 */ /* 0x000fe20000000f00 */
[----:B------:R-:W-:Y:S05]  /*18790*/  BRA `(.L_x_332) ;  /* 0xfffe7cd000007947 */ /* 0x000fea000383ffff */
.L_x_164:
[----:B------:R-:W-:Y:S01]  /*187a0*/  IMAD.MOV.U32 R0, RZ, RZ, R5 ;  /* 0x000000ffff007224 */ /* 0x000fe200078e0005 */
[----:B------:R-:W-:Y:S02]  /*187b0*/  MOV R2, 0x2 ;  /* 0x0000000200027802 */ /* 0x000fe40000000f00 */
[----:B------:R-:W-:Y:S02]  /*187c0*/  MOV R3, 0x187e0 ;  /* 0x000187e000037802 */ /* 0x000fe40000000f00 */
[----:B------:R-:W-:Y:S05]  /*187d0*/  CALL.REL.NOINC `($__internal_6_$__cuda_sm70_shflsync_up_p) ;  /* 0x000018f000007944 */ /* 0x000fea0003c00000 */
[----:B------:R-:W-:Y:S01]  /*187e0*/  SEL R0, R4, RZ, P4 ;  /* 0x000000ff04007207 */ /* 0x000fe20002000000 */
[----:B------:R-:W-:Y:S01]  /*187f0*/  IMAD.MOV.U32 R2, RZ, RZ, 0x4 ;  /* 0x00000004ff027424 */ /* 0x000fe200078e00ff */
[----:B------:R-:W-:-:S03]  /*18800*/  MOV R3, 0x18830 ;  /* 0x0001883000037802 */ /* 0x000fc60000000f00 */
[----:B------:R-:W-:Y:S02]  /*18810*/  IMAD.IADD R0, R5, 0x1, R0 ;  /* 0x0000000105007824 */ /* 0x000fe400078e0200 */
        /* <DEDUP_REMOVED lines=14> */
[----:B------:R-:W-:Y:S01]  /*18900*/  IMAD.IADD R4, R0, 0x1, R4 ;  /* 0x0000000100047824 */ /* 0x000fe200078e0204 */
[----:B------:R-:W-:-:S03]  /*18910*/  MOV R0, 0x1f ;  /* 0x0000001f00007802 */ /* 0x000fc60000000f00 */
[----:B------:R-:W-:Y:S02]  /*18920*/  IMAD.MOV.U32 R5, RZ, RZ, R4 ;  /* 0x000000ffff057224 */ /* 0x000fe400078e0004 */
[----:B------:R-:W-:Y:S05]  /*18930*/  CALL.REL.NOINC `($__internal_5_$__cuda_sm70_shflsync_idx_p) ;  /* 0x0000174000007944 */ /* 0x000fea0003c00000 */
[----:B------:R-:W-:Y:S05]  /*18940*/  BRA `(.L_x_333) ;  /* 0xfffe7c2000007947 */ /* 0x000fea000383ffff */
.L_x_166:
[----:B------:R-:W-:Y:S02]  /*18950*/  SEL R0, RZ, 0x1, P0 ;  /* 0x00000001ff007807 */ /* 0x000fe40000000000 */
[----:B------:R-:W-:Y:S02]  /*18960*/  MOV R2, 0x18980 ;  /* 0x0001898000027802 */ /* 0x000fe40000000f00 */
[----:B------:R-:W-:Y:S05]  /*18970*/  CALL.REL.NOINC `($__internal_7_$__cuda_sm70_votesync_ballot) ;  /* 0x000017c000007944 */ /* 0x000fea0003c00000 */
[----:B------:R-:W-:Y:S01]  /*18980*/  MOV R6, R0 ;  /* 0x0000000000067202 */ /* 0x000fe20000000f00 */
[----:B------:R-:W-:Y:S05]  /*18990*/  BRA `(.L_x_334) ;  /* 0xfffe7c6000007947 */ /* 0x000fea000383ffff */
.L_x_167:
[----:B------:R-:W-:Y:S01]  /*189a0*/  IMAD.MOV.U32 R5, RZ, RZ, R8 ;  /* 0x000000ffff057224 */ /* 0x000fe200078e0008 */
[----:B--2---:R-:W-:Y:S01]  /*189b0*/  MOV R3, R13 ;  /* 0x0000000d00037202 */ /* 0x004fe20000000f00 */
[----:B------:R-:W-:Y:S01]  /*189c0*/  IMAD.MOV.U32 R0, RZ, RZ, 0x1f ;  /* 0x0000001fff007424 */ /* 0x000fe200078e00ff */
[----:B------:R-:W-:Y:S02]  /*189d0*/  MOV R2, 0x189f0 ;  /* 0x000189f000027802 */ /* 0x000fe40000000f00 */
[----:B-1----:R-:W-:Y:S05]  /*189e0*/  CALL.REL.NOINC `($__internal_5_$__cuda_sm70_shflsync_idx_p) ;  /* 0x0000169000007944 */ /* 0x002fea0003c00000 */
[----:B------:R-:W-:Y:S01]  /*189f0*/  IMAD.MOV.U32 R11, RZ, RZ, R0 ;  /* 0x000000ffff0b7224 */ /* 0x000fe200078e0000 */
[----:B------:R-:W-:Y:S01]  /*18a00*/  MOV R5, R7 ;  /* 0x0000000700057202 */ /* 0x000fe20000000f00 */
[----:B------:R-:W-:Y:S01]  /*18a10*/  IMAD.MOV.U32 R7, RZ, RZ, RZ ;  /* 0x000000ffff077224 */ /* 0x000fe200078e00ff */
[----:B------:R-:W-:Y:S01]  /*18a20*/  MOV R3, R13 ;  /* 0x0000000d00037202 */ /* 0x000fe20000000f00 */
[----:B------:R-:W-:Y:S01]  /*18a30*/  IMAD.MOV.U32 R0, RZ, RZ, 0x1f ;  /* 0x0000001fff007424 */ /* 0x000fe200078e00ff */
[----:B------:R-:W-:-:S02]  /*18a40*/  MOV R2, 0x18a60 ;  /* 0x00018a6000027802 */ /* 0x000fc40000000f00 */
[----:B------:R-:W-:Y:S05]  /*18a50*/  CALL.REL.NOINC `($__internal_5_$__cuda_sm70_shflsync_idx_p) ;  /* 0x0000162000007944 */ /* 0x000fea0003c00000 */
[----:B------:R-:W-:Y:S01]  /*18a60*/  MOV R10, R0 ;  /* 0x00000000000a7202 */ /* 0x000fe20000000f00 */
[----:B------:R-:W-:Y:S05]  /*18a70*/  BRA `(.L_x_335) ;  /* 0xfffe7bd000007947 */ /* 0x000fea000383ffff */
.L_x_170:
[----:B------:R-:W-:Y:S01]  /*18a80*/  IMAD.MOV.U32 R5, RZ, RZ, R4 ;  /* 0x000000ffff057224 */ /* 0x000fe200078e0004 */
[----:B------:R-:W-:-:S02]  /*18a90*/  MOV R0, 0x1f ;  /* 0x0000001f00007802 */ /* 0x000fc40000000f00 */
[----:B------:R-:W-:Y:S02]  /*18aa0*/  MOV R2, 0x18ac0 ;  /* 0x00018ac000027802 */ /* 0x000fe40000000f00 */
[----:B-1----:R-:W-:Y:S05]  /*18ab0*/  CALL.REL.NOINC `($__internal_5_$__cuda_sm70_shflsync_idx_p) ;  /* 0x000015c000007944 */ /* 0x002fea0003c00000 */
[----:B------:R-:W-:Y:S01]  /*18ac0*/  MOV R7, R0 ;  /* 0x0000000000077202 */ /* 0x000fe20000000f00 */
[----:B------:R-:W-:Y:S05]  /*18ad0*/  BRA `(.L_x_169) ;  /* 0xfffe7bd000007947 */ /* 0x000fea000383ffff */
.L_x_208:
[----:B------:R-:W-:Y:S01]  /*18ae0*/  IMAD.MOV.U32 R5, RZ, RZ, R10 ;  /* 0x000000ffff057224 */ /* 0x000fe200078e000a */
[----:B------:R-:W-:Y:S01]  /*18af0*/  MOV R3, RZ ;  /* 0x000000ff00037202 */ /* 0x000fe20000000f00 */
[----:B------:R-:W-:Y:S01]  /*18b00*/  IMAD.MOV.U32 R0, RZ, RZ, 0x1c1f ;  /* 0x00001c1fff007424 */ /* 0x000fe200078e00ff */
[----:B------:R-:W-:Y:S02]  /*18b10*/  MOV R2, 0x18b30 ;  /* 0x00018b3000027802 */ /* 0x000fe40000000f00 */
[----:B-----5:R-:W-:Y:S05]  /*18b20*/  CALL.REL.NOINC `($__internal_5_$__cuda_sm70_shflsync_idx_p) ;  /* 0x0000155000007944 */ /* 0x020fea0003c00000 */
[----:B------:R-:W-:Y:S01]  /*18b30*/  MOV R8, R0 ;  /* 0x0000000000087202 */ /* 0x000fe20000000f00 */
[----:B------:R-:W-:Y:S05]  /*18b40*/  BRA `(.L_x_336) ;  /* 0xfffef51000007947 */ /* 0x000fea000383ffff */
.L_x_209:
[----:B------:R-:W-:Y:S01]  /*18b50*/  IMAD.MOV.U32 R5, RZ, RZ, R11 ;  /* 0x000000ffff057224 */ /* 0x000fe200078e000b */
[----:B------:R-:W-:Y:S01]  /*18b60*/  MOV R3, RZ ;  /* 0x000000ff00037202 */ /* 0x000fe20000000f00 */
[----:B------:R-:W-:Y:S01]  /*18b70*/  IMAD.MOV.U32 R0, RZ, RZ, 0x1c1f ;  /* 0x00001c1fff007424 */ /* 0x000fe200078e00ff */
[----:B------:R-:W-:Y:S02]  /*18b80*/  MOV R2, 0x18ba0 ;  /* 0x00018ba000027802 */ /* 0x000fe40000000f00 */
[----:B-12--5:R-:W-:Y:S05]  /*18b90*/  CALL.REL.NOINC `($__internal_5_$__cuda_sm70_shflsync_idx_p) ;  /* 0x000014e000007944 */ /* 0x026fea0003c00000 */
[----:B------:R-:W-:Y:S05]  /*18ba0*/  BRA `(.L_x_337) ;  /* 0xfffef4d000007947 */ /* 0x000fea000383ffff */
.L_x_212:
[----:B--2---:R-:W-:Y:S01]  /*18bb0*/  IMAD.MOV.U32 R5, RZ, RZ, R10 ;  /* 0x000000ffff057224 */ /* 0x004fe200078e000a */
[----:B------:R-:W-:Y:S01]  /*18bc0*/  MOV R3, 0x1 ;  /* 0x0000000100037802 */ /* 0x000fe20000000f00 */
[----:B----4-:R-:W-:Y:S01]  /*18bd0*/  IMAD.MOV.U32 R0, RZ, RZ, 0x1c1f ;  /* 0x00001c1fff007424 */ /* 0x010fe200078e00ff */
[----:B------:R-:W-:-:S02]  /*18be0*/  MOV R2, 0x18c00 ;  /* 0x00018c0000027802 */ /* 0x000fc40000000f00 */
[----:B-1-3-5:R-:W-:Y:S05]  /*18bf0*/  CALL.REL.NOINC `($__internal_5_$__cuda_sm70_shflsync_idx_p) ;  /* 0x0000148000007944 */ /* 0x02afea0003c00000 */
[----:B------:R-:W-:Y:S01]  /*18c00*/  IMAD.MOV.U32 R8, RZ, RZ, R0 ;  /* 0x000000ffff087224 */ /* 0x000fe200078e0000 */
[----:B------:R-:W-:Y:S01]  /*18c10*/  MOV R3, 0x1 ;  /* 0x0000000100037802 */ /* 0x000fe20000000f00 */
[----:B------:R-:W-:Y:S01]  /*18c20*/  IMAD.MOV.U32 R5, RZ, RZ, R11 ;  /* 0x000000ffff057224 */ /* 0x000fe200078e000b */
[----:B------:R-:W-:-:S02]  /*18c30*/  MOV R0, 0x1c1f ;  /* 0x00001c1f00007802 */ /* 0x000fc40000000f00 */
[----:B------:R-:W-:Y:S02]  /*18c40*/  MOV R2, 0x18c60 ;  /* 0x00018c6000027802 */ /* 0x000fe40000000f00 */
[----:B------:R-:W-:Y:S05]  /*18c50*/  CALL.REL.NOINC `($__internal_5_$__cuda_sm70_shflsync_idx_p) ;  /* 0x0000142000007944 */ /* 0x000fea0003c00000 */
[----:B------:R-:W-:Y:S05]  /*18c60*/  BRA `(.L_x_338) ;  /* 0xfffef59000007947 */ /* 0x000fea000383ffff */
.L_x_215:
[----:B-1----:R-:W-:Y:S01]  /*18c70*/  IMAD.MOV.U32 R5, RZ, RZ, R10 ;  /* 0x000000ffff057224 */ /* 0x002fe200078e000a */
[----:B------:R-:W-:Y:S01]  /*18c80*/  MOV R3, 0x2 ;  /* 0x0000000200037802 */ /* 0x000fe20000000f00 */
[----:B----4-:R-:W-:Y:S01]  /*18c90*/  IMAD.MOV.U32 R0, RZ, RZ, 0x1c1f ;  /* 0x00001c1fff007424 */ /* 0x010fe200078e00ff */
[----:B------:R-:W-:Y:S02]  /*18ca0*/  MOV R2, 0x18cc0 ;  /* 0x00018cc000027802 */ /* 0x000fe40000000f00 */
[----:B--23-5:R-:W-:Y:S05]  /*18cb0*/  CALL.REL.NOINC `($__internal_5_$__cuda_sm70_shflsync_idx_p) ;  /* 0x000013c000007944 */ /* 0x02cfea0003c00000 */
[----:B------:R-:W-:Y:S01]  /*18cc0*/  MOV R8, R0 ;  /* 0x0000000000087202 */ /* 0x000fe20000000f00 */
[----:B------:R-:W-:Y:S05]  /*18cd0*/  BRA `(.L_x_339) ;  /* 0xfffef69000007947 */ /* 0x000fea000383ffff */
.L_x_216:
[----:B------:R-:W-:Y:S01]  /*18ce0*/  IMAD.MOV.U32 R5, RZ, RZ, R11 ;  /* 0x000000ffff057224 */ /* 0x000fe200078e000b */
[----:B------:R-:W-:Y:S01]  /*18cf0*/  MOV R3, 0x2 ;  /* 0x0000000200037802 */ /* 0x000fe20000000f00 */
[----:B----4-:R-:W-:Y:S01]  /*18d00*/  IMAD.MOV.U32 R0, RZ, RZ, 0x1c1f ;  /* 0x00001c1fff007424 */ /* 0x010fe200078e00ff */
[----:B------:R-:W-:Y:S02]  /*18d10*/  MOV R2, 0x18d30 ;  /* 0x00018d3000027802 */ /* 0x000fe40000000f00 */
[----:B-123-5:R-:W-:Y:S05]  /*18d20*/  CALL.REL.NOINC `($__internal_5_$__cuda_sm70_shflsync_idx_p) ;  /* 0x0000135000007944 */ /* 0x02efea0003c00000 */
[----:B------:R-:W-:Y:S05]  /*18d30*/  BRA `(.L_x_340) ;  /* 0xfffef65000007947 */ /* 0x000fea000383ffff */
.L_x_219:
[----:B-1----:R-:W-:Y:S01]  /*18d40*/  IMAD.MOV.U32 R5, RZ, RZ, R10 ;  /* 0x000000ffff057224 */ /* 0x002fe200078e000a */
[----:B------:R-:W-:Y:S01]  /*18d50*/  MOV R3, 0x3 ;  /* 0x0000000300037802 */ /* 0x000fe20000000f00 */
[----:B------:R-:W-:Y:S01]  /*18d60*/  IMAD.MOV.U32 R0, RZ, RZ, 0x1c1f ;  /* 0x00001c1fff007424 */ /* 0x000fe200078e00ff */
[----:B------:R-:W-:-:S02]  /*18d70*/  MOV R2, 0x18d90 ;  /* 0x00018d9000027802 */ /* 0x000fc40000000f00 */
[----:B--2345:R-:W-:Y:S05]  /*18d80*/  CALL.REL.NOINC `($__internal_5_$__cuda_sm70_shflsync_idx_p) ;  /* 0x000012f000007944 */ /* 0x03cfea0003c00000 */
[----:B------:R-:W-:Y:S01]  /*18d90*/  IMAD.MOV.U32 R8, RZ, RZ, R0 ;  /* 0x000000ffff087224 */ /* 0x000fe200078e0000 */
[----:B------:R-:W-:Y:S01]  /*18da0*/  MOV R3, 0x3 ;  /* 0x0000000300037802 */ /* 0x000fe20000000f00 */
[----:B------:R-:W-:Y:S01]  /*18db0*/  IMAD.MOV.U32 R5, RZ, RZ, R11 ;  /* 0x000000ffff057224 */ /* 0x000fe200078e000b */
[----:B------:R-:W-:-:S02]  /*18dc0*/  MOV R0, 0x1c1f ;  /* 0x00001c1f00007802 */ /* 0x000fc40000000f00 */
[----:B------:R-:W-:Y:S02]  /*18dd0*/  MOV R2, 0x18df0 ;  /* 0x00018df000027802 */ /* 0x000fe40000000f00 */
[----:B------:R-:W-:Y:S05]  /*18de0*/  CALL.REL.NOINC `($__internal_5_$__cuda_sm70_shflsync_idx_p) ;  /* 0x0000129000007944 */ /* 0x000fea0003c00000 */
[----:B------:R-:W-:Y:S05]  /*18df0*/  BRA `(.L_x_341) ;  /* 0xfffef71000007947 */ /* 0x000fea000383ffff */
.L_x_266:
[----:B------:R-:W-:Y:S01]  /*18e00*/  IMAD.MOV.U32 R0, RZ, RZ, R213 ;  /* 0x000000ffff007224 */ /* 0x000fe200078e00d5 */
[----:B------:R-:W-:Y:S01]  /*18e10*/  MOV R9, 0x1f ;  /* 0x0000001f00097802 */ /* 0x000fe20000000f00 */
[----:B------:R-:W-:Y:S01]  /*18e20*/  IMAD.MOV.U32 R3, RZ, RZ, 0x2 ;  /* 0x00000002ff037424 */ /* 0x000fe200078e00ff */
[----:B------:R-:W-:Y:S02]  /*18e30*/  MOV R8, 0xffffffff ;  /* 0xffffffff00087802 */ /* 0x000fe40000000f00 */
[----:B------:R-:W-:Y:S02]  /*18e40*/  MOV R2, 0x18e60 ;  /* 0x00018e6000027802 */ /* 0x000fe40000000f00 */
[----:B------:R-:W-:Y:S05]  /*18e50*/  CALL.REL.NOINC `($__internal_4_$__cuda_sm70_shflsync_bfly_p) ;  /* 0x000011e000007944 */ /* 0x000fea0003c00000 */
[----:B------:R-:W-:Y:S01]  /*18e60*/  FADD.FTZ R7, R213, R0 ;  /* 0x00000000d5077221 */ /* 0x000fe20000010000 */
[----:B------:R-:W-:Y:S02]  /*18e70*/  MOV R3, 0x1 ;  /* 0x0000000100037802 */ /* 0x000fe40000000f00 */
[----:B------:R-:W-:Y:S02]  /*18e80*/  MOV R2, 0x18eb0 ;  /* 0x00018eb000027802 */ /* 0x000fe40000000f00 */
[----:B------:R-:W-:-:S02]  /*18e90*/  MOV R0, R7 ;  /* 0x0000000700007202 */ /* 0x000fc40000000f00 */
[----:B------:R-:W-:Y:S05]  /*18ea0*/  CALL.REL.NOINC `($__internal_4_$__cuda_sm70_shflsync_bfly_p) ;  /* 0x0000119000007944 */ /* 0x000fea0003c00000 */
[----:B------:R-:W-:Y:S01]  /*18eb0*/  FADD.FTZ R7, R7, R0 ;  /* 0x0000000007077221 */ /* 0x000fe20000010000 */
[----:B------:R-:W-:-:S02]  /*18ec0*/  MOV R0, R214 ;  /* 0x000000d600007202 */ /* 0x000fc40000000f00 */
[----:B------:R-:W-:Y:S02]  /*18ed0*/  MOV R3, 0x2 ;  /* 0x0000000200037802 */ /* 0x000fe40000000f00 */
[----:B------:R-:W-:Y:S02]  /*18ee0*/  MOV R2, 0x18f00 ;  /* 0x00018f0000027802 */ /* 0x000fe40000000f00 */
[----:B------:R-:W-:Y:S05]  /*18ef0*/  CALL.REL.NOINC `($__internal_4_$__cuda_sm70_shflsync_bfly_p) ;  /* 0x0000114000007944 */ /* 0x000fea0003c00000 */
[----:B------:R-:W-:Y:S01]  /*18f00*/  FADD.FTZ R6, R214, R0 ;  /* 0x00000000d6067221 */ /* 0x000fe20000010000 */
[----:B------:R-:W-:Y:S02]  /*18f10*/  MOV R3, 0x1 ;  /* 0x0000000100037802 */ /* 0x000fe40000000f00 */
[----:B------:R-:W-:Y:S02]  /*18f20*/  MOV R2, 0x18f50 ;  /* 0x00018f5000027802 */ /* 0x000fe40000000f00 */
[----:B------:R-:W-:Y:S02]  /*18f30*/  MOV R0, R6 ;  /* 0x0000000600007202 */ /* 0x000fe40000000f00 */
[----:B------:R-:W-:Y:S05]  /*18f40*/  CALL.REL.NOINC `($__internal_4_$__cuda_sm70_shflsync_bfly_p) ;  /* 0x000010f000007944 */ /* 0x000fea0003c00000 */
[----:B------:R-:W-:Y:S01]  /*18f50*/  FADD.FTZ R6, R6, R0 ;  /* 0x0000000006067221 */ /* 0x000fe20000010000 */
[----:B------:R-:W-:Y:S02]  /*18f60*/  MOV R0, R237 ;  /* 0x000000ed00007202 */ /* 0x000fe40000000f00 */
[----:B------:R-:W-:-:S02]  /*18f70*/  MOV R3, 0x2 ;  /* 0x0000000200037802 */ /* 0x000fc40000000f00 */
        /* <DEDUP_REMOVED lines=9> */
[----:B------:R-:W-:Y:S02]  /*19010*/  MOV R3, 0x2 ;  /* 0x0000000200037802 */ /* 0x000fe40000000f00 */
[----:B------:R-:W-:-:S02]  /*19020*/  MOV R2, 0x19040 ;  /* 0x0001904000027802 */ /* 0x000fc40000000f00 */
[----:B------:R-:W-:Y:S05]  /*19030*/  CALL.REL.NOINC `($__internal_4_$__cuda_sm70_shflsync_bfly_p) ;  /* 0x0000100000007944 */ /* 0x000fea0003c00000 */
[----:B------:R-:W-:Y:S01]  /*19040*/  FADD.FTZ R4, R238, R0 ;  /* 0x00000000ee047221 */ /* 0x000fe20000010000 */
[----:B------:R-:W-:-:S02]  /*19050*/  MOV R3, 0x1 ;  /* 0x0000000100037802 */ /* 0x000fc40000000f00 */
[----:B------:R-:W-:Y:S02]  /*19060*/  MOV R2, 0x19090 ;  /* 0x0001909000027802 */ /* 0x000fe40000000f00 */
[----:B------:R-:W-:Y:S02]  /*19070*/  MOV R0, R4 ;  /* 0x0000000400007202 */ /* 0x000fe40000000f00 */
[----:B------:R-:W-:Y:S05]  /*19080*/  CALL.REL.NOINC `($__internal_4_$__cuda_sm70_shflsync_bfly_p) ;  /* 0x00000fb000007944 */ /* 0x000fea0003c00000 */
[----:B------:R-:W-:Y:S01]  /*19090*/  MOV R8, R0 ;  /* 0x0000000000087202 */ /* 0x000fe20000000f00 */
[----:B------:R-:W-:Y:S05]  /*190a0*/  BRA `(.L_x_342) ;  /* 0xffffaa9000007947 */ /* 0x000fea000383ffff */
.L_x_273:
[----:B-1234-:R-:W-:Y:S01]  /*190b0*/  IMAD.MOV.U32 R5, RZ, RZ, R12 ;  /* 0x000000ffff057224 */ /* 0x01efe200078e000c */
[----:B------:R-:W-:Y:S01]  /*190c0*/  MOV R3, RZ ;  /* 0x000000ff00037202 */ /* 0x000fe20000000f00 */
[----:B------:R-:W-:Y:S01]  /*190d0*/  IMAD.MOV.U32 R0, RZ, RZ, 0x1c1f ;  /* 0x00001c1fff007424 */ /* 0x000fe200078e00ff */
[----:B------:R-:W-:Y:S02]  /*190e0*/  MOV R2, 0x19100 ;  /* 0x0001910000027802 */ /* 0x000fe40000000f00 */
[----:B------:R-:W-:Y:S05]  /*190f0*/  CALL.REL.NOINC `($__internal_5_$__cuda_sm70_shflsync_idx_p) ;  /* 0x00000f8000007944 */ /* 0x000fea0003c00000 */
[----:B------:R-:W-:Y:S01]  /*19100*/  MOV R10, R0 ;  /* 0x00000000000a7202 */ /* 0x000fe20000000f00 */
[----:B------:R-:W-:Y:S05]  /*19110*/  BRA `(.L_x_343) ;  /* 0xffffc4c000007947 */ /* 0x000fea000383ffff */
.L_x_274:
[----:B------:R-:W-:Y:S01]  /*19120*/  IMAD.MOV.U32 R5, RZ, RZ, R13 ;  /* 0x000000ffff057224 */ /* 0x000fe200078e000d */
[----:B------:R-:W-:Y:S01]  /*19130*/  MOV R3, RZ ;  /* 0x000000ff00037202 */ /* 0x000fe20000000f00 */
[----:B------:R-:W-:Y:S01]  /*19140*/  IMAD.MOV.U32 R0, RZ, RZ, 0x1c1f ;  /* 0x00001c1fff007424 */ /* 0x000fe200078e00ff */
[----:B------:R-:W-:-:S02]  /*19150*/  MOV R2, 0x19170 ;  /* 0x0001917000027802 */ /* 0x000fc40000000f00 */
[----:B-12---:R-:W-:Y:S05]  /*19160*/  CALL.REL.NOINC `($__internal_5_$__cuda_sm70_shflsync_idx_p) ;  /* 0x00000f1000007944 */ /* 0x006fea0003c00000 */
[----:B------:R-:W-:Y:S05]  /*19170*/  BRA `(.L_x_344) ;  /* 0xffffc48000007947 */ /* 0x000fea000383ffff */
.L_x_277:
[----:B------:R-:W-:Y:S01]  /*19180*/  IMAD.MOV.U32 R5, RZ, RZ, R12 ;  /* 0x000000ffff057224 */ /* 0x000fe200078e000c */
[----:B--2---:R-:W-:Y:S01]  /*19190*/  MOV R3, 0x1 ;  /* 0x0000000100037802 */ /* 0x004fe20000000f00 */
[----:B----4-:R-:W-:Y:S01]  /*191a0*/  IMAD.MOV.U32 R0, RZ, RZ, 0x1c1f ;  /* 0x00001c1fff007424 */ /* 0x010fe200078e00ff */
[----:B------:R-:W-:-:S02]  /*191b0*/  MOV R2, 0x191d0 ;  /* 0x000191d000027802 */ /* 0x000fc40000000f00 */
[----:B-1-3--:R-:W-:Y:S05]  /*191c0*/  CALL.REL.NOINC `($__internal_5_$__cuda_sm70_shflsync_idx_p) ;  /* 0x00000eb000007944 */ /* 0x00afea0003c00000 */
[----:B------:R-:W-:Y:S01]  /*191d0*/  IMAD.MOV.U32 R10, RZ, RZ, R0 ;  /* 0x000000ffff0a7224 */ /* 0x000fe200078e0000 */
[----:B------:R-:W-:Y:S01]  /*191e0*/  MOV R3, 0x1 ;  /* 0x0000000100037802 */ /* 0x000fe20000000f00 */
[----:B------:R-:W-:Y:S01]  /*191f0*/  IMAD.MOV.U32 R5, RZ, RZ, R13 ;  /* 0x000000ffff057224 */ /* 0x000fe200078e000d */
[----:B------:R-:W-:-:S02]  /*19200*/  MOV R0, 0x1c1f ;  /* 0x00001c1f00007802 */ /* 0x000fc40000000f00 */
[----:B------:R-:W-:Y:S02]  /*19210*/  MOV R2, 0x19230 ;  /* 0x0001923000027802 */ /* 0x000fe40000000f00 */
[----:B------:R-:W-:Y:S05]  /*19220*/  CALL.REL.NOINC `($__internal_5_$__cuda_sm70_shflsync_idx_p) ;  /* 0x00000e5000007944 */ /* 0x000fea0003c00000 */
[----:B------:R-:W-:Y:S05]  /*19230*/  BRA `(.L_x_345) ;  /* 0xffffc52000007947 */ /* 0x000fea000383ffff */
.L_x_280:
[----:B------:R-:W-:Y:S01]  /*19240*/  IMAD.MOV.U32 R5, RZ, RZ, R12 ;  /* 0x000000ffff057224 */ /* 0x000fe200078e000c */
[----:B-1----:R-:W-:Y:S01]  /*19250*/  MOV R3, 0x2 ;  /* 0x0000000200037802 */ /* 0x002fe20000000f00 */
[----:B----4-:R-:W-:Y:S01]  /*19260*/  IMAD.MOV.U32 R0, RZ, RZ, 0x1c1f ;  /* 0x00001c1fff007424 */ /* 0x010fe200078e00ff */
[----:B------:R-:W-:Y:S02]  /*19270*/  MOV R2, 0x19290 ;  /* 0x0001929000027802 */ /* 0x000fe40000000f00 */
[----:B--23--:R-:W-:Y:S05]  /*19280*/  CALL.REL.NOINC `($__internal_5_$__cuda_sm70_shflsync_idx_p) ;  /* 0x00000df000007944 */ /* 0x00cfea0003c00000 */
[----:B------:R-:W-:Y:S01]  /*19290*/  MOV R10, R0 ;  /* 0x00000000000a7202 */ /* 0x000fe20000000f00 */
[----:B------:R-:W-:Y:S05]  /*192a0*/  BRA `(.L_x_346) ;  /* 0xffffc61000007947 */ /* 0x000fea000383ffff */
.L_x_281:
[----:B------:R-:W-:Y:S01]  /*192b0*/  IMAD.MOV.U32 R5, RZ, RZ, R13 ;  /* 0x000000ffff057224 */ /* 0x000fe200078e000d */
[----:B------:R-:W-:Y:S01]  /*192c0*/  MOV R3, 0x2 ;  /* 0x0000000200037802 */ /* 0x000fe20000000f00 */
[----:B----4-:R-:W-:Y:S01]  /*192d0*/  IMAD.MOV.U32 R0, RZ, RZ, 0x1c1f ;  /* 0x00001c1fff007424 */ /* 0x010fe200078e00ff */
[----:B------:R-:W-:Y:S02]  /*192e0*/  MOV R2, 0x19300 ;  /* 0x0001930000027802 */ /* 0x000fe40000000f00 */
[----:B-123--:R-:W-:Y:S05]  /*192f0*/  CALL.REL.NOINC `($__internal_5_$__cuda_sm70_shflsync_idx_p) ;  /* 0x00000d8000007944 */ /* 0x00efea0003c00000 */
[----:B------:R-:W-:Y:S05]  /*19300*/  BRA `(.L_x_347) ;  /* 0xffffc5d000007947 */ /* 0x000fea000383ffff */
.L_x_284:
[----:B------:R-:W-:Y:S01]  /*19310*/  IMAD.MOV.U32 R5, RZ, RZ, R12 ;  /* 0x000000ffff057224 */ /* 0x000fe200078e000c */
[----:B-1----:R-:W-:Y:S01]  /*19320*/  MOV R3, 0x3 ;  /* 0x0000000300037802 */ /* 0x002fe20000000f00 */
[----:B------:R-:W-:Y:S01]  /*19330*/  IMAD.MOV.U32 R0, RZ, RZ, 0x1c1f ;  /* 0x00001c1fff007424 */ /* 0x000fe200078e00ff */
[----:B------:R-:W-:-:S02]  /*19340*/  MOV R2, 0x19360 ;  /* 0x0001936000027802 */ /* 0x000fc40000000f00 */
[----:B--234-:R-:W-:Y:S05]  /*19350*/  CALL.REL.NOINC `($__internal_5_$__cuda_sm70_shflsync_idx_p) ;  /* 0x00000d2000007944 */ /* 0x01cfea0003c00000 */
[----:B------:R-:W-:Y:S01]  /*19360*/  IMAD.MOV.U32 R6, RZ, RZ, R0 ;  /* 0x000000ffff067224 */ /* 0x000fe200078e0000 */
[----:B------:R-:W-:Y:S01]  /*19370*/  MOV R3, 0x3 ;  /* 0x0000000300037802 */ /* 0x000fe20000000f00 */
[----:B------:R-:W-:Y:S01]  /*19380*/  IMAD.MOV.U32 R5, RZ, RZ, R13 ;  /* 0x000000ffff057224 */ /* 0x000fe200078e000d */
[----:B------:R-:W-:-:S02]  /*19390*/  MOV R0, 0x1c1f ;  /* 0x00001c1f00007802 */ /* 0x000fc40000000f00 */
[----:B------:R-:W-:Y:S02]  /*193a0*/  MOV R2, 0x193c0 ;  /* 0x000193c000027802 */ /* 0x000fe40000000f00 */
[----:B------:R-:W-:Y:S05]  /*193b0*/  CALL.REL.NOINC `($__internal_5_$__cuda_sm70_shflsync_idx_p) ;  /* 0x00000cc000007944 */ /* 0x000fea0003c00000 */
[----:B------:R-:W-:Y:S05]  /*193c0*/  BRA `(.L_x_348) ;  /* 0xffffc68000007947 */ /* 0x000fea000383ffff */
.L_x_286:
[----:B------:R-:W-:Y:S01]  /*193d0*/  IMAD.MOV.U32 R5, RZ, RZ, R17 ;  /* 0x000000ffff057224 */ /* 0x000fe200078e0011 */
[----:B------:R-:W-:Y:S01]  /*193e0*/  MOV R3, RZ ;  /* 0x000000ff00037202 */ /* 0x000fe20000000f00 */
[----:B------:R-:W-:Y:S01]  /*193f0*/  IMAD.MOV.U32 R0, RZ, RZ, 0x1c1f ;  /* 0x00001c1fff007424 */ /* 0x000fe200078e00ff */
[----:B------:R-:W-:Y:S02]  /*19400*/  MOV R2, 0x19420 ;  /* 0x0001942000027802 */ /* 0x000fe40000000f00 */
[----:B------:R-:W-:Y:S05]  /*19410*/  CALL.REL.NOINC `($__internal_5_$__cuda_sm70_shflsync_idx_p) ;  /* 0x00000c6000007944 */ /* 0x000fea0003c00000 */
[----:B------:R-:W-:Y:S01]  /*19420*/  MOV R4, R0 ;  /* 0x0000000000047202 */ /* 0x000fe20000000f00 */
[----:B------:R-:W-:Y:S05]  /*19430*/  BRA `(.L_x_349) ;  /* 0xffffc97000007947 */ /* 0x000fea000383ffff */
.L_x_287:
[----:B------:R-:W-:Y:S01]  /*19440*/  IMAD.MOV.U32 R5, RZ, RZ, R24 ;  /* 0x000000ffff057224 */ /* 0x000fe200078e0018 */
[----:B------:R-:W-:Y:S01]  /*19450*/  MOV R3, RZ ;  /* 0x000000ff00037202 */ /* 0x000fe20000000f00 */
[----:B------:R-:W-:Y:S01]  /*19460*/  IMAD.MOV.U32 R0, RZ, RZ, 0x1c1f ;  /* 0x00001c1fff007424 */ /* 0x000fe200078e00ff */
[----:B------:R-:W-:Y:S02]  /*19470*/  MOV R2, 0x19490 ;  /* 0x0001949000027802 */ /* 0x000fe40000000f00 */
[----:B-12---:R-:W-:Y:S05]  /*19480*/  CALL.REL.NOINC `($__internal_5_$__cuda_sm70_shflsync_idx_p) ;  /* 0x00000bf000007944 */ /* 0x006fea0003c00000 */
[----:B------:R-:W-:Y:S05]  /*19490*/  BRA `(.L_x_350) ;  /* 0xffffc93000007947 */ /* 0x000fea000383ffff */
.L_x_290:
[----:B------:R-:W-:Y:S01]  /*194a0*/  IMAD.MOV.U32 R5, RZ, RZ, R17 ;  /* 0x000000ffff057224 */ /* 0x000fe200078e0011 */
[----:B-1----:R-:W-:Y:S01]  /*194b0*/  MOV R3, 0x1 ;  /* 0x0000000100037802 */ /* 0x002fe20000000f00 */
[----:B----4-:R-:W-:Y:S01]  /*194c0*/  IMAD.MOV.U32 R0, RZ, RZ, 0x1c1f ;  /* 0x00001c1fff007424 */ /* 0x010fe200078e00ff */
[----:B------:R-:W-:-:S02]  /*194d0*/  MOV R2, 0x194f0 ;  /* 0x000194f000027802 */ /* 0x000fc40000000f00 */
[----:B--23--:R-:W-:Y:S05]  /*194e0*/  CALL.REL.NOINC `($__internal_5_$__cuda_sm70_shflsync_idx_p) ;  /* 0x00000b9000007944 */ /* 0x00cfea0003c00000 */
[----:B------:R-:W-:Y:S01]  /*194f0*/  IMAD.MOV.U32 R4, RZ, RZ, R0 ;  /* 0x000000ffff047224 */ /* 0x000fe200078e0000 */
[----:B------:R-:W-:Y:S01]  /*19500*/  MOV R3, 0x1 ;  /* 0x0000000100037802 */ /* 0x000fe20000000f00 */
[----:B------:R-:W-:Y:S01]  /*19510*/  IMAD.MOV.U32 R5, RZ, RZ, R24 ;  /* 0x000000ffff057224 */ /* 0x000fe200078e0018 */
[----:B------:R-:W-:-:S02]  /*19520*/  MOV R0, 0x1c1f ;  /* 0x00001c1f00007802 */ /* 0x000fc40000000f00 */
[----:B------:R-:W-:Y:S02]  /*19530*/  MOV R2, 0x19550 ;  /* 0x0001955000027802 */ /* 0x000fe40000000f00 */
[----:B------:R-:W-:Y:S05]  /*19540*/  CALL.REL.NOINC `($__internal_5_$__cuda_sm70_shflsync_idx_p) ;  /* 0x00000b3000007944 */ /* 0x000fea0003c00000 */
[----:B------:R-:W-:Y:S05]  /*19550*/  BRA `(.L_x_351) ;  /* 0xffffcd5000007947 */ /* 0x000fea000383ffff */
.L_x_293:
[----:B------:R-:W-:Y:S01]  /*19560*/  IMAD.MOV.U32 R5, RZ, RZ, R17 ;  /* 0x000000ffff057224 */ /* 0x000fe200078e0011 */
[----:B-12---:R-:W-:Y:S01]  /*19570*/  MOV R3, 0x2 ;  /* 0x0000000200037802 */ /* 0x006fe20000000f00 */
[----:B----4-:R-:W-:Y:S01]  /*19580*/  IMAD.MOV.U32 R0, RZ, RZ, 0x1c1f ;  /* 0x00001c1fff007424 */ /* 0x010fe200078e00ff */
[----:B------:R-:W-:Y:S02]  /*19590*/  MOV R2, 0x195b0 ;  /* 0x000195b000027802 */ /* 0x000fe40000000f00 */
[----:B---3--:R-:W-:Y:S05]  /*195a0*/  CALL.REL.NOINC `($__internal_5_$__cuda_sm70_shflsync_idx_p) ;  /* 0x00000ad000007944 */ /* 0x008fea0003c00000 */
[----:B------:R-:W-:Y:S01]  /*195b0*/  MOV R4, R0 ;  /* 0x0000000000047202 */ /* 0x000fe20000000f00 */
[----:B------:R-:W-:Y:S05]  /*195c0*/  BRA `(.L_x_352) ;  /* 0xffffd05000007947 */ /* 0x000fea000383ffff */
.L_x_294:
[----:B------:R-:W-:Y:S01]  /*195d0*/  IMAD.MOV.U32 R5, RZ, RZ, R24 ;  /* 0x000000ffff057224 */ /* 0x000fe200078e0018 */
[----:B--2---:R-:W-:Y:S01]  /*195e0*/  MOV R3, 0x2 ;  /* 0x0000000200037802 */ /* 0x004fe20000000f00 */
[----:B----4-:R-:W-:Y:S01]  /*195f0*/  IMAD.MOV.U32 R0, RZ, RZ, 0x1c1f ;  /* 0x00001c1fff007424 */ /* 0x010fe200078e00ff */
[----:B------:R-:W-:Y:S02]  /*19600*/  MOV R2, 0x19620 ;  /* 0x0001962000027802 */ /* 0x000fe40000000f00 */
[----:B-1-3--:R-:W-:Y:S05]  /*19610*/  CALL.REL.NOINC `($__internal_5_$__cuda_sm70_shflsync_idx_p) ;  /* 0x00000a6000007944 */ /* 0x00afea0003c00000 */
[----:B------:R-:W-:Y:S05]  /*19620*/  BRA `(.L_x_353) ;  /* 0xffffd01000007947 */ /* 0x000fea000383ffff */
.L_x_297:
[----:B------:R-:W-:Y:S01]  /*19630*/  IMAD.MOV.U32 R5, RZ, RZ, R17 ;  /* 0x000000ffff057224 */ /* 0x000fe200078e0011 */
[----:B--2---:R-:W-:Y:S01]  /*19640*/  MOV R3, 0x3 ;  /* 0x0000000300037802 */ /* 0x004fe20000000f00 */
[----:B-1----:R-:W-:Y:S01]  /*19650*/  IMAD.MOV.U32 R0, RZ, RZ, 0x1c1f ;  /* 0x00001c1fff007424 */ /* 0x002fe200078e00ff */
[----:B------:R-:W-:-:S02]  /*19660*/  MOV R2, 0x19680 ;  /* 0x0001968000027802 */ /* 0x000fc40000000f00 */
[----:B---34-:R-:W-:Y:S05]  /*19670*/  CALL.REL.NOINC `($__internal_5_$__cuda_sm70_shflsync_idx_p) ;  /* 0x00000a0000007944 */ /* 0x018fea0003c00000 */
[----:B------:R-:W-:Y:S01]  /*19680*/  IMAD.MOV.U32 R4, RZ, RZ, R0 ;  /* 0x000000ffff047224 */ /* 0x000fe200078e0000 */
[----:B------:R-:W-:Y:S01]  /*19690*/  MOV R3, 0x3 ;  /* 0x0000000300037802 */ /* 0x000fe20000000f00 */
[----:B------:R-:W-:Y:S01]  /*196a0*/  IMAD.MOV.U32 R5, RZ, RZ, R24 ;  /* 0x000000ffff057224 */ /* 0x000fe200078e0018 */
[----:B------:R-:W-:-:S02]  /*196b0*/  MOV R0, 0x1c1f ;  /* 0x00001c1f00007802 */ /* 0x000fc40000000f00 */
[----:B------:R-:W-:Y:S02]  /*196c0*/  MOV R2, 0x196e0 ;  /* 0x000196e000027802 */ /* 0x000fe40000000f00 */
[----:B------:R-:W-:Y:S05]  /*196d0*/  CALL.REL.NOINC `($__internal_5_$__cuda_sm70_shflsync_idx_p) ;  /* 0x000009a000007944 */ /* 0x000fea0003c00000 */
[----:B------:R-:W-:Y:S05]  /*196e0*/  BRA `(.L_x_354) ;  /* 0xffffd2f000007947 */ /* 0x000fea000383ffff */
.L_x_301:
[----:B------:R-:W-:Y:S01]  /*196f0*/  IMAD.MOV.U32 R5, RZ, RZ, R9 ;  /* 0x000000ffff057224 */ /* 0x000fe200078e0009 */
[----:B------:R-:W-:Y:S01]  /*19700*/  MOV R3, RZ ;  /* 0x000000ff00037202 */ /* 0x000fe20000000f00 */
[----:B------:R-:W-:Y:S01]  /*19710*/  IMAD.MOV.U32 R0, RZ, RZ, 0x1c1f ;  /* 0x00001c1fff007424 */ /* 0x000fe200078e00ff */
[----:B------:R-:W-:Y:S02]  /*19720*/  MOV R2, 0x19740 ;  /* 0x0001974000027802 */ /* 0x000fe40000000f00 */
[----:B------:R-:W-:Y:S05]  /*19730*/  CALL.REL.NOINC `($__internal_5_$__cuda_sm70_shflsync_idx_p) ;  /* 0x0000094000007944 */ /* 0x000fea0003c00000 */
[----:B------:R-:W-:Y:S01]  /*19740*/  MOV R8, R0 ;  /* 0x0000000000087202 */ /* 0x000fe20000000f00 */
[----:B------:R-:W-:Y:S05]  /*19750*/  BRA `(.L_x_355) ;  /* 0xffffddb000007947 */ /* 0x000fea000383ffff */
.L_x_302:
[----:B------:R-:W-:Y:S01]  /*19760*/  IMAD.MOV.U32 R5, RZ, RZ, R12 ;  /* 0x000000ffff057224 */ /* 0x000fe200078e000c */
[----:B------:R-:W-:Y:S01]  /*19770*/  MOV R3, RZ ;  /* 0x000000ff00037202 */ /* 0x000fe20000000f00 */
[----:B------:R-:W-:Y:S01]  /*19780*/  IMAD.MOV.U32 R0, RZ, RZ, 0x1c1f ;  /* 0x00001c1fff007424 */ /* 0x000fe200078e00ff */
[----:B------:R-:W-:Y:S02]  /*19790*/  MOV R2, 0x197b0 ;  /* 0x000197b000027802 */ /* 0x000fe40000000f00 */
[----:B-12---:R-:W-:Y:S05]  /*197a0*/  CALL.REL.NOINC `($__internal_5_$__cuda_sm70_shflsync_idx_p) ;  /* 0x000008d000007944 */ /* 0x006fea0003c00000 */
[----:B------:R-:W-:Y:S05]  /*197b0*/  BRA `(.L_x_356) ;  /* 0xffffdd7000007947 */ /* 0x000fea000383ffff */
.L_x_305:
[----:B--2---:R-:W-:Y:S01]  /*197c0*/  IMAD.MOV.U32 R5, RZ, RZ, R9 ;  /* 0x000000ffff057224 */ /* 0x004fe200078e0009 */
[----:B------:R-:W-:Y:S01]  /*197d0*/  MOV R3, 0x1 ;  /* 0x0000000100037802 */ /* 0x000fe20000000f00 */
        /* <DEDUP_REMOVED lines=10> */
.L_x_308:
[----:B-1----:R-:W-:Y:S01]  /*19880*/  IMAD.MOV.U32 R5, RZ, RZ, R9 ;  /* 0x000000ffff057224 */ /* 0x002fe200078e0009 */
[----:B------:R-:W-:Y:S01]  /*19890*/  MOV R3, 0x2 ;  /* 0x0000000200037802 */ /* 0x000fe20000000f00 */
[----:B----4-:R-:W-:Y:S01]  /*198a0*/  IMAD.MOV.U32 R0, RZ, RZ, 0x1c1f ;  /* 0x00001c1fff007424 */ /* 0x010fe200078e00ff */
[----:B------:R-:W-:Y:S02]  /*198b0*/  MOV R2, 0x198d0 ;  /* 0x000198d000027802 */ /* 0x000fe40000000f00 */
[----:B--23--:R-:W-:Y:S05]  /*198c0*/  CALL.REL.NOINC `($__internal_5_$__cuda_sm70_shflsync_idx_p) ;  /* 0x000007b000007944 */ /* 0x00cfea0003c00000 */
[----:B------:R-:W-:Y:S01]  /*198d0*/  MOV R8, R0 ;  /* 0x0000000000087202 */ /* 0x000fe20000000f00 */
[----:B------:R-:W-:Y:S05]  /*198e0*/  BRA `(.L_x_358) ;  /* 0xffffdf1000007947 */ /* 0x000fea000383ffff */
.L_x_309:
[----:B------:R-:W-:Y:S01]  /*198f0*/  IMAD.MOV.U32 R5, RZ, RZ, R12 ;  /* 0x000000ffff057224 */ /* 0x000fe200078e000c */
[----:B------:R-:W-:Y:S01]  /*19900*/  MOV R3, 0x2 ;  /* 0x0000000200037802 */ /* 0x000fe20000000f00 */
[----:B----4-:R-:W-:Y:S01]  /*19910*/  IMAD.MOV.U32 R0, RZ, RZ, 0x1c1f ;  /* 0x00001c1fff007424 */ /* 0x010fe200078e00ff */
[----:B------:R-:W-:Y:S02]  /*19920*/  MOV R2, 0x19940 ;  /* 0x0001994000027802 */ /* 0x000fe40000000f00 */
[----:B-123--:R-:W-:Y:S05]  /*19930*/  CALL.REL.NOINC `($__internal_5_$__cuda_sm70_shflsync_idx_p) ;  /* 0x0000074000007944 */ /* 0x00efea0003c00000 */
[----:B------:R-:W-:Y:S05]  /*19940*/  BRA `(.L_x_359) ;  /* 0xffffded000007947 */ /* 0x000fea000383ffff */
.L_x_312:
[----:B-1----:R-:W-:Y:S01]  /*19950*/  IMAD.MOV.U32 R5, RZ, RZ, R9 ;  /* 0x000000ffff057224 */ /* 0x002fe200078e0009 */
[----:B------:R-:W-:Y:S01]  /*19960*/  MOV R3, 0x3 ;  /* 0x0000000300037802 */ /* 0x000fe20000000f00 */
        /* <DEDUP_REMOVED lines=10> */
.L_x_314:
[----:B------:R-:W-:Y:S01]  /*19a10*/  IMAD.MOV.U32 R5, RZ, RZ, R74 ;  /* 0x000000ffff057224 */ /* 0x000fe200078e004a */
[----:B------:R-:W-:Y:S01]  /*19a20*/  MOV R3, RZ ;  /* 0x000000ff00037202 */ /* 0x000fe20000000f00 */
[----:B------:R-:W-:Y:S01]  /*19a30*/  IMAD.MOV.U32 R0, RZ, RZ, 0x1f ;  /* 0x0000001fff007424 */ /* 0x000fe200078e00ff */
[----:B------:R-:W-:Y:S02]  /*19a40*/  MOV R2, 0x19a60 ;  /* 0x00019a6000027802 */ /* 0x000fe40000000f00 */
[----:B--2---:R-:W-:Y:S05]  /*19a50*/  CALL.REL.NOINC `($__internal_5_$__cuda_sm70_shflsync_idx_p) ;  /* 0x0000062000007944 */ /* 0x004fea0003c00000 */
[----:B------:R-:W-:Y:S01]  /*19a60*/  MOV R9, R0 ;  /* 0x0000000000097202 */ /* 0x000fe20000000f00 */
[----:B------:R-:W-:Y:S05]  /*19a70*/  BRA `(.L_x_361) ;  /* 0xffffe13000007947 */ /* 0x000fea000383ffff */
.L_x_315:
[----:B------:R-:W-:Y:S01]  /*19a80*/  IMAD.MOV.U32 R5, RZ, RZ, R74 ;  /* 0x000000ffff057224 */ /* 0x000fe200078e004a */
[----:B------:R-:W-:Y:S01]  /*19a90*/  MOV R3, 0x1 ;  /* 0x0000000100037802 */ /* 0x000fe20000000f00 */
[----:B------:R-:W-:Y:S01]  /*19aa0*/  IMAD.MOV.U32 R0, RZ, RZ, 0x1f ;  /* 0x0000001fff007424 */ /* 0x000fe200078e00ff */
[----:B------:R-:W-:Y:S02]  /*19ab0*/  MOV R2, 0x19ad0 ;  /* 0x00019ad000027802 */ /* 0x000fe40000000f00 */
[----:B-12---:R-:W-:Y:S05]  /*19ac0*/  CALL.REL.NOINC `($__internal_5_$__cuda_sm70_shflsync_idx_p) ;  /* 0x000005b000007944 */ /* 0x006fea0003c00000 */
[----:B------:R-:W-:Y:S01]  /*19ad0*/  MOV R8, R0 ;  /* 0x0000000000087202 */ /* 0x000fe20000000f00 */
[----:B------:R-:W-:Y:S05]  /*19ae0*/  BRA `(.L_x_362) ;  /* 0xffffe0e000007947 */ /* 0x000fea000383ffff */
.L_x_316:
[----:B------:R-:W-:Y:S02]  /*19af0*/  MOV R2, 0x1 ;  /* 0x0000000100027802 */ /* 0x000fe40000000f00 */
[----:B------:R-:W-:-:S02]  /*19b00*/  MOV R3, 0x19b20 ;  /* 0x00019b2000037802 */ /* 0x000fc40000000f00 */
[----:B-1234-:R-:W-:Y:S05]  /*19b10*/  CALL.REL.NOINC `($__internal_6_$__cuda_sm70_shflsync_up_p) ;  /* 0x000005b000007944 */ /* 0x01efea0003c00000 */
[----:B------:R-:W-:Y:S05]  /*19b20*/  BRA `(.L_x_363) ;  /* 0xffffe1d000007947 */ /* 0x000fea000383ffff */
.L_x_317:
[----:B------:R-:W-:Y:S02]  /*19b30*/  MOV R2, 0x2 ;  /* 0x0000000200027802 */ /* 0x000fe40000000f00 */
[----:B------:R-:W-:-:S02]  /*19b40*/  MOV R3, 0x19b60 ;  /* 0x00019b6000037802 */ /* 0x000fc40000000f00 */
[----:B--2-4-:R-:W-:Y:S05]  /*19b50*/  CALL.REL.NOINC `($__internal_6_$__cuda_sm70_shflsync_up_p) ;  /* 0x0000057000007944 */ /* 0x014fea0003c00000 */
        /* <DEDUP_REMOVED lines=23> */
.L_x_321:
[----:B------:R-:W-:Y:S02]  /*19cd0*/  MOV R2, 0x1 ;  /* 0x0000000100027802 */ /* 0x000fe40000000f00 */
[----:B------:R-:W-:Y:S02]  /*19ce0*/  MOV R3, 0x19d00 ;  /* 0x00019d0000037802 */ /* 0x000fe40000000f00 */
[----:B------:R-:W-:Y:S05]  /*19cf0*/  CALL.REL.NOINC `($__internal_6_$__cuda_sm70_shflsync_up_p) ;  /* 0x000003d000007944 */ /* 0x000fea0003c00000 */
[----:B------:R-:W-:Y:S01]  /*19d00*/  MOV R2, R4 ;  /* 0x0000000400027202 */ /* 0x000fe20000000f00 */
[----:B------:R-:W-:Y:S05]  /*19d10*/  BRA `(.L_x_365) ;  /* 0xffffe24000007947 */ /* 0x000fea000383ffff */
.L_x_322:
        /* <DEDUP_REMOVED lines=26> */
.L_x_324:
[----:B------:R-:W-:Y:S02]  /*19ec0*/  SEL R0, RZ, 0x1, P0 ;  /* 0x00000001ff007807 */ /* 0x000fe40000000000 */
[----:B------:R-:W-:Y:S02]  /*19ed0*/  MOV R2, 0x19ef0 ;  /* 0x00019ef000027802 */ /* 0x000fe40000000f00 */
[----:B-1----:R-:W-:Y:S05]  /*19ee0*/  CALL.REL.NOINC `($__internal_7_$__cuda_sm70_votesync_ballot) ;  /* 0x0000025000007944 */ /* 0x002fea0003c00000 */
[----:B------:R-:W-:Y:S01]  /*19ef0*/  MOV R11, R0 ;  /* 0x00000000000b7202 */ /* 0x000fe20000000f00 */
[----:B------:R-:W-:Y:S05]  /*19f00*/  BRA `(.L_x_367) ;  /* 0xffffe1e000007947 */ /* 0x000fea000383ffff */
.L_x_325:
[----:B------:R-:W-:Y:S01]  /*19f10*/  IMAD.MOV.U32 R5, RZ, RZ, R6 ;  /* 0x000000ffff057224 */ /* 0x000fe200078e0006 */
[----:B---3--:R-:W-:Y:S01]  /*19f20*/  MOV R3, R10 ;  /* 0x0000000a00037202 */ /* 0x008fe20000000f00 */
[----:B------:R-:W-:Y:S01]  /*19f30*/  IMAD.MOV.U32 R0, RZ, RZ, 0x1f ;  /* 0x0000001fff007424 */ /* 0x000fe200078e00ff */
[----:B------:R-:W-:Y:S02]  /*19f40*/  MOV R2, 0x19f60 ;  /* 0x00019f6000027802 */ /* 0x000fe40000000f00 */
[----:B-12---:R-:W-:Y:S05]  /*19f50*/  CALL.REL.NOINC `($__internal_5_$__cuda_sm70_shflsync_idx_p) ;  /* 0x0000012000007944 */ /* 0x006fea0003c00000 */
[----:B------:R-:W-:Y:S01]  /*19f60*/  IMAD.MOV.U32 R8, RZ, RZ, R0 ;  /* 0x000000ffff087224 */ /* 0x000fe200078e0000 */
[----:B------:R-:W-:Y:S01]  /*19f70*/  MOV R3, R10 ;  /* 0x0000000a00037202 */ /* 0x000fe20000000f00 */
[----:B------:R-:W-:Y:S01]  /*19f80*/  IMAD.MOV.U32 R5, RZ, RZ, R7 ;  /* 0x000000ffff057224 */ /* 0x000fe200078e0007 */
[----:B------:R-:W-:Y:S02]  /*19f90*/  MOV R0, 0x1f ;  /* 0x0000001f00007802 */ /* 0x000fe40000000f00 */
[----:B------:R-:W-:-:S02]  /*19fa0*/  MOV R2, 0x19fc0 ;  /* 0x00019fc000027802 */ /* 0x000fc40000000f00 */
[----:B------:R-:W-:Y:S05]  /*19fb0*/  CALL.REL.NOINC `($__internal_5_$__cuda_sm70_shflsync_idx_p) ;  /* 0x000000c000007944 */ /* 0x000fea0003c00000 */
[----:B------:R-:W-:Y:S01]  /*19fc0*/  MOV R7, R0 ;  /* 0x0000000000077202 */ /* 0x000fe20000000f00 */
[----:B------:R-:W-:Y:S05]  /*19fd0*/  BRA `(.L_x_368) ;  /* 0xffffe15000007947 */ /* 0x000fea000383ffff */
.L_x_328:
[----:B------:R-:W-:Y:S01]  /*19fe0*/  IMAD.MOV.U32 R5, RZ, RZ, R4 ;  /* 0x000000ffff057224 */ /* 0x000fe200078e0004 */
[----:B------:R-:W-:-:S02]  /*19ff0*/  MOV R0, 0x1f ;  /* 0x0000001f00007802 */ /* 0x000fc40000000f00 */
[----:B------:R-:W-:Y:S02]  /*1a000*/  MOV R2, 0x1a020 ;  /* 0x0001a02000027802 */ /* 0x000fe40000000f00 */
[----:B-1234-:R-:W-:Y:S05]  /*1a010*/  CALL.REL.NOINC `($__internal_5_$__cuda_sm70_shflsync_idx_p) ;  /* 0x0000006000007944 */ /* 0x01efea0003c00000 */
[----:B------:R-:W-:Y:S01]  /*1a020*/  MOV R13, R0 ;  /* 0x00000000000d7202 */ /* 0x000fe20000000f00 */
[----:B------:R-:W-:Y:S05]  /*1a030*/  BRA `(.L_x_327) ;  /* 0xffffe15000007947 */ /* 0x000fea000383ffff */
        .weak           $__internal_4_$__cuda_sm70_shflsync_bfly_p
        .type           $__internal_4_$__cuda_sm70_shflsync_bfly_p,@function
        .size           $__internal_4_$__cuda_sm70_shflsync_bfly_p,($__internal_5_$__cuda_sm70_shflsync_idx_p - $__internal_4_$__cuda_sm70_shflsync_bfly_p)
$__internal_4_$__cuda_sm70_shflsync_bfly_p:
[----:B------:R-:W-:Y:S04]  /*1a040*/  WARPSYNC R8 ;  /* 0x0000000800007348 */ /* 0x000fe80003800000 */
[----:B------:R1:W2:Y:S02]  /*1a050*/  SHFL.BFLY PT, R0, R0, R3, R9 ;  /* 0x0c00000300007389 */ /* 0x0002a400000e0009 */
[----:B-1----:R-:W-:-:S04]  /*1a060*/  MOV R3, 0x0 ;  /* 0x0000000000037802 */ /* 0x002fc80000000f00 */
[----:B--2---:R-:W-:Y:S05]  /*1a070*/  RET.REL.NODEC R2 `(_ZN7cutlass13device_kernelIN5flash19enable_sm80_to_sm89INS1_16FlashAttnFwdSm80INS1_25CollectiveMainloopFwdSm80ILi4ELi1ELb0EN4cute5tupleIJNS5_1CILi128EEENS7_ILi48EEENS7_ILi96EEEEEELi96ENS_6half_tEfNS_4arch4Sm80ELb0ELb0ELb1ELb1ELb0ELb1ELb1ELb1EEENS1_21CollectiveEpilogueFwdINS6_IJS8_SA_S9_EEENS6_IJNS7_ILi1EEESI_SI_EEESC_SE_Li128ELb1ELb1ELb1ELb0EEENS1_36VarlenDynamicPersistentTileSchedulerILi128ELi48ELi128ELi128ELb1ELb1ELb0ELb0ELb1ELb1EEEEEEEEEvNT_6ParamsE) ;  /* 0xfffe5f8002007950 */ /* 0x004fea0003c3ffff */
        .weak           $__internal_5_$__cuda_sm70_shflsync_idx_p
        .type           $__internal_5_$__cuda_sm70_shflsync_idx_p,@function
        .size           $__internal_5_$__cuda_sm70_shflsync_idx_p,($__internal_6_$__cuda_sm70_shflsync_up_p - $__internal_5_$__cuda_sm70_shflsync_idx_p)
$__internal_5_$__cuda_sm70_shflsync_idx_p:
[----:B------:R-:W-:-:S04]  /*1a080*/  MOV R75, 0xffffffff ;  /* 0xffffffff004b7802 */ /* 0x000fc80000000f00 */
[----:B------:R-:W-:Y:S04]  /*1a090*/  WARPSYNC R75 ;  /* 0x0000004b00007348 */ /* 0x000fe80003800000 */
[----:B------:R1:W2:Y:S02]  /*1a0a0*/  SHFL.IDX PT, R0, R5, R3, R0 ;  /* 0x0000000305007389 */ /* 0x0002a400000e0000 */
[----:B-1----:R-:W-:-:S04]  /*1a0b0*/  MOV R3, 0x0 ;  /* 0x0000000000037802 */ /* 0x002fc80000000f00 */
[----:B--2---:R-:W-:Y:S05]  /*1a0c0*/  RET.REL.NODEC R2 `(_ZN7cutlass13device_kernelIN5flash19enable_sm80_to_sm89INS1_16FlashAttnFwdSm80INS1_25CollectiveMainloopFwdSm80ILi4ELi1ELb0EN4cute5tupleIJNS5_1CILi128EEENS7_ILi48EEENS7_ILi96EEEEEELi96ENS_6half_tEfNS_4arch4Sm80ELb0ELb0ELb1ELb1ELb0ELb1ELb1ELb1EEENS1_21CollectiveEpilogueFwdINS6_IJS8_SA_S9_EEENS6_IJNS7_ILi1EEESI_SI_EEESC_SE_Li128ELb1ELb1ELb1ELb0EEENS1_36VarlenDynamicPersistentTileSchedulerILi128ELi48ELi128ELi128ELb1ELb1ELb0ELb0ELb1ELb1EEEEEEEEEvNT_6ParamsE) ;  /* 0xfffe5f3002007950 */ /* 0x004fea0003c3ffff */
        .weak           $__internal_6_$__cuda_sm70_shflsync_up_p
        .type           $__internal_6_$__cuda_sm70_shflsync_up_p,@function
        .size           $__internal_6_$__cuda_sm70_shflsync_up_p,($__internal_7_$__cuda_sm70_votesync_ballot - $__internal_6_$__cuda_sm70_shflsync_up_p)
$__internal_6_$__cuda_sm70_shflsync_up_p:
[----:B------:R-:W-:Y:S02]  /*1a0d0*/  IMAD.MOV.U32 R4, RZ, RZ, RZ ;  /* 0x000000ffff047224 */ /* 0x000fe400078e00ff */
[----:B------:R-:W-:-:S04]  /*1a0e0*/  IMAD.MOV.U32 R10, RZ, RZ, -0x1 ;  /* 0xffffffffff0a7424 */ /* 0x000fc800078e00ff */
[----:B------:R-:W-:Y:S04]  /*1a0f0*/  WARPSYNC R10 ;  /* 0x0000000a00007348 */ /* 0x000fe80003800000 */
[----:B------:R1:W2:Y:S02]  /*1a100*/  SHFL.UP PT, R4, R0, R2, R4 ;  /* 0x0400000200047389 */ /* 0x0002a400000e0004 */
[----:B-1----:R-:W-:Y:S02]  /*1a110*/  MOV R2, R3 ;  /* 0x0000000300027202 */ /* 0x002fe40000000f00 */
[----:B------:R-:W-:-:S04]  /*1a120*/  MOV R3, 0x0 ;  /* 0x0000000000037802 */ /* 0x000fc80000000f00 */
[----:B--2---:R-:W-:Y:S05]  /*1a130*/  RET.REL.NODEC R2 `(_ZN7cutlass13device_kernelIN5flash19enable_sm80_to_sm89INS1_16FlashAttnFwdSm80INS1_25CollectiveMainloopFwdSm80ILi4ELi1ELb0EN4cute5tupleIJNS5_1CILi128EEENS7_ILi48EEENS7_ILi96EEEEEELi96ENS_6half_tEfNS_4arch4Sm80ELb0ELb0ELb1ELb1ELb0ELb1ELb1ELb1EEENS1_21CollectiveEpilogueFwdINS6_IJS8_SA_S9_EEENS6_IJNS7_ILi1EEESI_SI_EEESC_SE_Li128ELb1ELb1ELb1ELb0EEENS1_36VarlenDynamicPersistentTileSchedulerILi128ELi48ELi128ELi128ELb1ELb1ELb0ELb0ELb1ELb1EEEEEEEEEvNT_6ParamsE) ;  /* 0xfffe5ec002007950 */ /* 0x004fea0003c3ffff */
        .weak           $__internal_7_$__cuda_sm70_votesync_ballot
        .type           $__internal_7_$__cuda_sm70_votesync_ballot,@function
        .size           $__internal_7_$__cuda_sm70_votesync_ballot,(.L_x_1430 - $__internal_7_$__cuda_sm70_votesync_ballot)
$__internal_7_$__cuda_sm70_votesync_ballot:
[----:B------:R-:W-:Y:S01]  /*1a140*/  ISETP.NE.U32.AND P0, PT, R0, 0x1, PT ;  /* 0x000000010000780c */ /* 0x000fe20003f05070 */
[----:B------:R-:W-:-:S04]  /*1a150*/  IMAD.MOV.U32 R3, RZ, RZ, -0x1 ;  /* 0xffffffffff037424 */ /* 0x000fc800078e00ff */
[----:B------:R-:W-:Y:S08]  /*1a160*/  WARPSYNC R3 ;  /* 0x0000000300007348 */ /* 0x000ff00003800000 */
[----:B------:R-:W-:-:S04]  /*1a170*/  VOTE.ANY R0, PT, !P0 ;  /* 0x0000000000007806 */ /* 0x000fc800040e0100 */
[----:B------:R-:W-:Y:S01]  /*1a180*/  LOP3.LUT R0, R0, R3, RZ, 0xc0, !PT ;  /* 0x0000000300007212 */ /* 0x000fe200078ec0ff */
[----:B------:R-:W-:-:S04]  /*1a190*/  IMAD.MOV.U32 R3, RZ, RZ, 0x0 ;  /* 0x00000000ff037424 */ /* 0x000fc800078e00ff */
[----:B------:R-:W-:Y:S05]  /*1a1a0*/  RET.REL.NODEC R2 `(_ZN7cutlass13device_kernelIN5flash19enable_sm80_to_sm89INS1_16FlashAttnFwdSm80INS1_25CollectiveMainloopFwdSm80ILi4ELi1ELb0EN4cute5tupleIJNS5_1CILi128EEENS7_ILi48EEENS7_ILi96EEEEEELi96ENS_6half_tEfNS_4arch4Sm80ELb0ELb0ELb1ELb1ELb0ELb1ELb1ELb1EEENS1_21CollectiveEpilogueFwdINS6_IJS8_SA_S9_EEENS6_IJNS7_ILi1EEESI_SI_EEESC_SE_Li128ELb1ELb1ELb1ELb0EEENS1_36VarlenDynamicPersistentTileSchedulerILi128ELi48ELi128ELi128ELb1ELb1ELb0ELb0ELb1ELb1EEEEEEEEEvNT_6ParamsE) ;  /* 0xfffe5e5002007950 */ /* 0x000fea0003c3ffff */
.L_x_369:
        /* <DEDUP_REMOVED lines=13> */
.L_x_1430:


//--------------------- .text._ZN7cutlass13device_kernelIN5flash19enable_sm80_to_sm89INS1_16FlashAttnFwdSm80INS1_25CollectiveMainloopFwdSm80ILi4ELi1ELb0EN4cute5tupleIJNS5_1CILi128EEENS7_ILi48EEENS7_ILi96EEEEEELi96ENS_6half_tEfNS_4arch4Sm80ELb0ELb1ELb1ELb0ELb0ELb0ELb1ELb1EEENS1_21CollectiveEpilogueFwdINS6_IJS8_SA_S9_EEENS6_IJNS7_ILi1EEESI_SI_EEESC_SE_Li128ELb0ELb1ELb1ELb0EEENS1_19SingleTileSchedulerILb0ELb1ELb1ELi128EEEEEEEEEvNT_6ParamsE --------------------------
	.section	.text._ZN7cutlass13device_kernelIN5flash19enable_sm80_to_sm89INS1_16FlashAttnFwdSm80INS1_25CollectiveMainloopFwdSm80ILi4ELi1ELb0EN4cute5tupleIJNS5_1CILi128EEENS7_ILi48EEENS7_ILi96EEEEEELi96ENS_6half_tEfNS_4arch4Sm80ELb0ELb1ELb1ELb0ELb0ELb0ELb1ELb1EEENS1_21CollectiveEpilogueFwdINS6_IJS8_SA_S9_EEENS6_IJNS7_ILi1EEESI_SI_EEESC_SE_Li128ELb0ELb1ELb1ELb0EEENS1_19SingleTileSchedulerILb0ELb1ELb1ELi128EEEEEEEEEvNT_6ParamsE,"ax",@progbits
	.sectioninfo	@"SHI_REGISTERS=255"
	.align	128
.text._ZN7cutlass13device_kernelIN5flash19enable_sm80_to_sm89INS1_16FlashAttnFwdSm80INS1_25CollectiveMainloopFwdSm80ILi4ELi1ELb0EN4cute5tupleIJNS5_1CILi128EEENS7_ILi48EEENS7_ILi96EEEEEELi96ENS_6half_tEfNS_4arch4Sm80ELb0ELb1ELb1ELb0ELb0ELb0ELb1ELb1EEENS1_21CollectiveEpilogueFwdINS6_IJS8_SA_S9_EEENS6_IJNS7_ILi1EEESI_SI_EEESC_SE_Li128ELb0ELb1ELb1ELb0EEENS1_19SingleTileSchedulerILb0ELb1ELb1ELi128EEEEEEEEEvNT_6ParamsE:
        .type           _ZN7cutlass13device_kernelIN5flash19enable_sm80_to_sm89INS1_16FlashAttnFwdSm80INS1_25CollectiveMainloopFwdSm80ILi4ELi1ELb0EN4cute5tupleIJNS5_1CILi128EEENS7_ILi48EEENS7_ILi96EEEEEELi96ENS_6half_tEfNS_4arch4Sm80ELb0ELb1ELb1ELb0ELb0ELb0ELb1ELb1EEENS1_21CollectiveEpilogueFwdINS6_IJS8_SA_S9_EEENS6_IJNS7_ILi1EEESI_SI_EEESC_SE_Li128ELb0ELb1ELb1ELb0EEENS1_19SingleTileSchedulerILb0ELb1ELb1ELi128EEEEEEEEEvNT_6ParamsE,@function
        .size           _ZN7cutlass13device_kernelIN5flash19enable_sm80_to_sm89INS1_16FlashAttnFwdSm80INS1_25CollectiveMainloopFwdSm80ILi4ELi1ELb0EN4cute5tupleIJNS5_1CILi128EEENS7_ILi48EEENS7_ILi96EEEEEELi96ENS_6half_tEfNS_4arch4Sm80ELb0ELb1ELb1ELb0ELb0ELb0ELb1ELb1EEENS1_21CollectiveEpilogueFwdINS6_IJS8_SA_S9_EEENS6_IJNS7_ILi1EEESI_SI_EEESC_SE_Li128ELb0ELb1ELb1ELb0EEENS1_19SingleTileSchedulerILb0ELb1ELb1ELi128EEEEEEEEEvNT_6ParamsE,(.L_x_1435 - _ZN7cutlass13device_kernelIN5flash19enable_sm80_to_sm89INS1_16FlashAttnFwdSm80INS1_25CollectiveMainloopFwdSm80ILi4ELi1ELb0EN4cute5tupleIJNS5_1CILi128EEENS7_ILi48EEENS7_ILi96EEEEEELi96ENS_6half_tEfNS_4arch4Sm80ELb0ELb1ELb1ELb0ELb0ELb0ELb1ELb1EEENS1_21CollectiveEpilogueFwdINS6_IJS8_SA_S9_EEENS6_IJNS7_ILi1EEESI_SI_EEESC_SE_Li128ELb0ELb1ELb1ELb0EEENS1_19SingleTileSchedulerILb0ELb1ELb1ELi128EEEEEEEEEvNT_6ParamsE)
        .other          _ZN7cutlass13device_kernelIN5flash19enable_sm80_to_sm89INS1_16FlashAttnFwdSm80INS1_25CollectiveMainloopFwdSm80ILi4ELi1ELb0EN4cute5tupleIJNS5_1CILi128EEENS7_ILi48EEENS7_ILi96EEEEEELi96ENS_6half_tEfNS_4arch4Sm80ELb0ELb1ELb1ELb0ELb0ELb0ELb1ELb1EEENS1_21CollectiveEpilogueFwdINS6_IJS8_SA_S9_EEENS6_IJNS7_ILi1EEESI_SI_EEESC_SE_Li128ELb0ELb1ELb1ELb0EEENS1_19SingleTileSchedulerILb0ELb1ELb1ELi128EEEEEEEEEvNT_6ParamsE,@"STO_CUDA_ENTRY STV_DEFAULT"
_ZN7cutlass13device_kernelIN5flash19enable_sm80_to_sm89INS1_16FlashAttnFwdSm80INS1_25CollectiveMainloopFwdSm80ILi4ELi1ELb0EN4cute5tupleIJNS5_1CILi128EEENS7_ILi48EEENS7_ILi96EEEEEELi96ENS_6half_tEfNS_4arch4Sm80ELb0ELb1ELb1ELb0ELb0ELb0ELb1ELb1EEENS1_21CollectiveEpilogueFwdINS6_IJS8_SA_S9_EEENS6_IJNS7_ILi1EEESI_SI_EEESC_SE_Li128ELb0ELb1ELb1ELb0EEENS1_19SingleTileSchedulerILb0ELb1ELb1ELi128EEEEEEEEEvNT_6ParamsE:
[----:B------:R-:W-:Y:S02]  /*0000*/  MOV R1, c[0x0][0x28] ;  /* 0x00000a0000017a02 */ /* 0x000fe40000000f00 */
[----:B------:R-:W1:Y:S01]  /*0010*/  S2R R93, SR_TID.X ;  /* 0x00000000005d7919 */ /* 0x000e620000002100 */
[----:B------:R-:W2:Y:S03]  /*0020*/  S2UR UR6, SR_CTAID.Y ;  /* 0x00000000000679c3 */ /* 0x000ea60000002600 */
[----:B------:R-:W3:Y:S01]  /*0030*/  S2R R0, SR_CTAID.Z ;  /* 0x0000000000007919 */ /* 0x000ee20000002700 */
[----:B-1----:R-:W-:-:S06]  /*0040*/  SHF.R.U32.HI R2, RZ, 0x5, R93 ;  /* 0x00000005ff027819 */ /* 0x002fcc000001165d */
[----:B------:R-:W1:Y:S02]  /*0050*/  SHFL.IDX PT, R2, R2, RZ, 0x1f ;  /* 0x00001fff02027589 */ /* 0x000e6400000e0000 */
[----:B-1----:R-:W-:-:S13]  /*0060*/  ISETP.NE.AND P0, PT, R2, RZ, PT ;  /* 0x000000ff0200720c */ /* 0x002fda0003f05270 */
[----:B--2---:R-:W-:Y:S05]  /*0070*/  @!P0 BRA `(.L_x_370) ;  /* 0x0000009000008947 */ /* 0x004fea0003800000 */
[----:B---3--:R-:W-:Y:S01]  /*0080*/  MOV R2, c[0x0][0x550] ;  /* 0x0001540000027a02 */ /* 0x008fe20000000f00 */
[----:B------:R-:W-:-:S03]  /*0090*/  UMOV UR10, UR6 ;  /* 0x00000006000a7c82 */ /* 0x000fc60008000000 */
[----:B------:R-:W-:-:S13]  /*00a0*/  ISETP.NE.AND P0, PT, R2, 0x1, PT ;  /* 0x000000010200780c */ /* 0x000fda0003f05270 */
[----:B------:R-:W-:Y:S05]  /*00b0*/  @!P0 BRA `(.L_x_371) ;  /* 0x000000b000008947 */ /* 0x000fea0003800000 */
[----:B------:R-:W-:Y:S02]  /*00c0*/  ULDC UR4, c[0x0][0x554] ;  /* 0x0001550000047ab9 */ /* 0x000fe40000000800 */
[----:B------:R-:W-:Y:S02]  /*00d0*/  UIMAD.WIDE.U32 UR4, UR6, UR4, URZ ;  /* 0x00000004060472a5 */ /* 0x000fe4000f8e003f */
[----:B------:R-:W-:Y:S02]  /*00e0*/  ULDC UR10, c[0x0][0x558] ;  /* 0x00015600000a7ab9 */ /* 0x000fe40000000800 */
[----:B------:R-:W-:Y:S01]  /*00f0*/  USHF.R.U32.HI UR10, URZ, UR10, UR5 ;  /* 0x0000000a3f0a7299 */ /* 0x000fe20008011605 */
[----:B------:R-:W-:Y:S05]  /*0100*/  BRA `(.L_x_371) ;  /* 0x0000006000007947 */ /* 0x000fea0003800000 */
.L_x_370:
[----:B---3--:R-:W-:Y:S02]  /*0110*/  ULDC.64 UR4, c[0x0][0x550] ;  /* 0x0001540000047ab9 */ /* 0x008fe40000000a00 */
[----:B------:R-:W-:Y:S02]  /*0120*/  UISETP.NE.AND UP0, UPT, UR4, 0x1, UPT ;  /* 0x000000010400788c */ /* 0x000fe4000bf05270 */
[----:B------:R-:W-:-:S02]  /*0130*/  UIMAD.WIDE.U32 UR8, UR6, UR5, URZ ;  /* 0x00000005060872a5 */ /* 0x000fc4000f8e003f */
[----:B------:R-:W-:Y:S02]  /*0140*/  ULDC UR4, c[0x0][0x558] ;  /* 0x0001560000047ab9 */ /* 0x000fe40000000800 */
[----:B------:R-:W-:-:S05]  /*0150*/  UMOV UR10, UR6 ;  /* 0x00000006000a7c82 */ /* 0x000fca0008000000 */
[----:B------:R-:W-:-:S03]  /*0160*/  @UP0 USHF.R.U32.HI UR10, URZ, UR4, UR9 ;  /* 0x000000043f0a0299 */ /* 0x000fc60008011609 */
.L_x_371:
[----:B------:R-:W-:Y:S01]  /*0170*/  ISETP.GE.AND P0, PT, R0, RZ, PT ;  /* 0x000000ff0000720c */ /* 0x000fe20003f06270 */
[----:B------:R-:W-:Y:S02]  /*0180*/  UIADD3 UR4, -UR10, URZ, URZ ;  /* 0x0000003f0a047290 */ /* 0x000fe4000fffe13f */
[----:B------:R-:W-:Y:S02]  /*0190*/  ULDC UR11, c[0x0][0x550] ;  /* 0x00015400000b7ab9 */ /* 0x000fe40000000800 */
[----:B------:R-:W-:-:S08]  /*01a0*/  UIMAD UR11, UR4, UR11, UR6 ;  /* 0x0000000b040b72a4 */ /* 0x000fd0000f8e0206 */
[----:B------:R-:W-:Y:S05]  /*01b0*/  @!P0 EXIT ;  /* 0x000000000000894d */ /* 0x000fea0003800000 */
[----:B------:R-:W1:Y:S01]  /*01c0*/  S2UR UR9, SR_CTAID.X ;  /* 0x00000000000979c3 */ /* 0x000e620000002500 */
[----:B------:R-:W-:Y:S02]  /*01d0*/  ULDC UR4, c[0x0][0x2c4] ;  /* 0x0000b10000047ab9 */ /* 0x000fe40000000800 */
[----:B------:R-:W-:Y:S02]  /*01e0*/  UISETP.NE.AND UP2, UPT, UR4, 0x1, UPT ;  /* 0x000000010400788c */ /* 0x000fe4000bf45270 */
[----:B------:R-:W-:Y:S02]  /*01f0*/  UMOV UR8, 0x1 ;  /* 0x0000000100087882 */ /* 0x000fe40000000000 */
[----:B------:R-:W-:Y:S02]  /*0200*/  ULDC.64 UR4, c[0x0][0x328] ;  /* 0x0000ca0000047ab9 */ /* 0x000fe40000000a00 */
[----:B------:R-:W-:Y:S02]  /*0210*/  UISETP.LE.AND UP1, UPT, UR8, UR5, UPT ;  /* 0x000000050800728c */ /* 0x000fe4000bf23270 */
[----:B------:R-:W-:-:S02]  /*0220*/  ULDC.64 UR6, c[0x0][0x2c8] ;  /* 0x0000b20000067ab9 */ /* 0x000fc40000000a00 */
[----:B------:R-:W-:Y:S02]  /*0230*/  ULDC UR12, c[0x0][0x168] ;  /* 0x00005a00000c7ab9 */ /* 0x000fe40000000800 */
[----:B------:R-:W-:Y:S01]  /*0240*/  PLOP3.LUT P0, PT, PT, PT, UP1, 0x40, 0x0 ;  /* 0x000000000000781c */ /* 0x000fe20003f0e818 */
[----:B------:R-:W-:Y:S02]  /*0250*/  UIADD3 UR12, UR8, -UR12, URZ ;  /* 0x8000000c080c7290 */ /* 0x000fe4000fffe03f */
[----:B------:R-:W-:Y:S02]  /*0260*/  ULDC UR5, c[0x0][0x1d0] ;  /* 0x0000740000057ab9 */ /* 0x000fe40000000800 */
[----:B-1----:R-:W-:-:S04]  /*0270*/  USHF.L.U32 UR9, UR9, 0x7, URZ ;  /* 0x0000000709097899 */ /* 0x002fc8000800063f */
[----:B------:R-:W-:-:S04]  /*0280*/  @UP2 UIADD3 UR14, UR9, 0x7f, URZ ;  /* 0x0000007f090e2890 */ /* 0x000fc8000fffe03f */
[----:B------:R-:W-:Y:S02]  /*0290*/  UIMAD.WIDE.U32 UR14, UR14, UR6, URZ ;  /* 0x000000060e0e72a5 */ /* 0x000fe4000f8e003f */
[----:B------:R-:W-:Y:S02]  /*02a0*/  UIADD3 UR6, UR9, 0x7f, URZ ;  /* 0x0000007f09067890 */ /* 0x000fe4000fffe03f */
[----:B------:R-:W-:-:S04]  /*02b0*/  @UP2 USHF.R.U32.HI UR6, URZ, UR7, UR15 ;  /* 0x000000073f062299 */ /* 0x000fc8000801160f */
[----:B------:R-:W-:-:S04]  /*02c0*/  UIADD3 UR5, UR6, UR5, UR12 ;  /* 0x0000000506057290 */ /* 0x000fc8000fffe00c */
[----:B------:R-:W-:Y:S01]  /*02d0*/  UIADD3 UR6, UR5, UR4, URZ ;  /* 0x0000000405067290 */ /* 0x000fe2000fffe03f */
[----:B------:R-:W-:Y:S05]  /*02e0*/  @P0 BRA `(.L_x_372) ;  /* 0x0000014000000947 */ /* 0x000fea0003800000 */
[----:B------:R-:W-:Y:S01]  /*02f0*/  ISETP.LT.AND P0, PT, RZ, UR5, PT ;  /* 0x00000005ff007c0c */ /* 0x000fe2000bf01270 */
[----:B------:R-:W-:-:S12]  /*0300*/  UIADD3 UR7, UR5, -0x1, URZ ;  /* 0xffffffff05077890 */ /* 0x000fd8000fffe03f */
[----:B------:R-:W-:Y:S05]  /*0310*/  @P0 BRA `(.L_x_373) ;  /* 0x0000008000000947 */ /* 0x000fea0003800000 */
[----:B------:R-:W-:Y:S02]  /*0320*/  ULDC UR4, c[0x0][0x32c] ;  /* 0x0000cb0000047ab9 */ /* 0x000fe40000000800 */
[----:B------:R-:W-:Y:S02]  /*0330*/  UISETP.NE.AND UP0, UPT, UR8, UR4, UPT ;  /* 0x000000040800728c */ /* 0x000fe4000bf05270 */
[----:B------:R-:W-:-:S03]  /*0340*/  UIADD3 UR7, -UR5, URZ, URZ ;  /* 0x0000003f05077290 */ /* 0x000fc6000fffe13f */
[----:B------:R-:W-:Y:S02]  /*0350*/  ULDC.64 UR4, c[0x0][0x330] ;  /* 0x0000cc0000047ab9 */ /* 0x000fe40000000a00 */
[----:B------:R-:W-:-:S04]  /*0360*/  UIMAD.WIDE.U32 UR12, UR7, UR4, URZ ;  /* 0x00000004070c72a5 */ /* 0x000fc8000f8e003f */
[----:B------:R-:W-:-:S04]  /*0370*/  @UP0 USHF.R.U32.HI UR7, URZ, UR5, UR13 ;  /* 0x000000053f070299 */ /* 0x000fc8000801160d */
[----:B------:R-:W-:Y:S01]  /*0380*/  ULOP3.LUT UR7, URZ, UR7, URZ, 0x33, !UPT ;  /* 0x000000073f077292 */ /* 0x000fe2000f8e333f */
[----:B------:R-:W-:Y:S05]  /*0390*/  BRA `(.L_x_374) ;  /* 0x0000005000007947 */ /* 0x000fea0003800000 */
.L_x_373:
[----:B------:R-:W-:Y:S02]  /*03a0*/  ULDC UR4, c[0x0][0x32c] ;  /* 0x0000cb0000047ab9 */ /* 0x000fe40000000800 */
[----:B------:R-:W-:-:S03]  /*03b0*/  UISETP.NE.AND UP0, UPT, UR8, UR4, UPT ;  /* 0x000000040800728c */ /* 0x000fc6000bf05270 */
[----:B------:R-:W-:Y:S02]  /*03c0*/  ULDC.64 UR4, c[0x0][0x330] ;  /* 0x0000cc0000047ab9 */ /* 0x000fe40000000a00 */
[----:B------:R-:W-:-:S06]  /*03d0*/  UIMAD.WIDE.U32 UR12, UR7, UR4, URZ ;  /* 0x00000004070c72a5 */ /* 0x000fcc000f8e003f */
[----:B------:R-:W-:Y:S02]  /*03e0*/  @UP0 USHF.R.U32.HI UR7, URZ, UR5, UR13 ;  /* 0x000000053f070299 */ /* 0x000fe4000801160d */
.L_x_374:
[----:B------:R-:W-:Y:S02]  /*03f0*/  ULDC UR4, c[0x0][0x32c] ;  /* 0x0000cb0000047ab9 */ /* 0x000fe40000000800 */
[----:B------:R-:W-:-:S04]  /*0400*/  UIMAD UR4, UR7, UR4, UR4 ;  /* 0x00000004070472a4 */ /* 0x000fc8000f8e0204 */
[----:B------:R-:W-:-:S04]  /*0410*/  UISETP.LT.AND UP0, UPT, UR6, UR4, UPT ;  /* 0x000000040600728c */ /* 0x000fc8000bf01270 */
[----:B------:R-:W-:-:S03]  /*0420*/  USEL UR6, UR6, UR4, UP0 ;  /* 0x0000000406067287 */ /* 0x000fc60008000000 */
.L_x_372:
[----:B------:R-:W-:Y:S01]  /*0430*/  ULDC.64 UR4, c[0x0][0x2c8] ;  /* 0x0000b20000047ab9 */ /* 0x000fe20000000a00 */
[----:B------:R-:W-:Y:S01]  /*0440*/  PLOP3.LUT P0, PT, PT, PT, UP1, 0x40, 0x0 ;  /* 0x000000000000781c */ /* 0x000fe20003f0e818 */
[----:B------:R-:W-:Y:S02]  /*0450*/  UIMAD.WIDE.U32 UR14, UR9, UR4, URZ ;  /* 0x00000004090e72a5 */ /* 0x000fe4000f8e003f */
[----:B------:R-:W-:Y:S02]  /*0460*/  UMOV UR12, 0x2f ;  /* 0x0000002f000c7882 */ /* 0x000fe40000000000 */
[----:B------:R-:W-:Y:S02]  /*0470*/  ULDC UR8, c[0x0][0x1d0] ;  /* 0x0000740000087ab9 */ /* 0x000fe40000000800 */
[----:B------:R-:W-:Y:S02]  /*0480*/  UIADD3 UR6, UR6, 0x2f, URZ ;  /* 0x0000002f06067890 */ /* 0x000fe4000fffe03f */
[----:B------:R-:W-:-:S02]  /*0490*/  UIADD3 UR12, UR12, UR8, URZ ;  /* 0x000000080c0c7290 */ /* 0x000fc4000fffe03f */
[----:B------:R-:W-:Y:S02]  /*04a0*/  UIMAD.WIDE UR6, UR6, 0x2aaaaaab, URZ ;  /* 0x2aaaaaab060678a5 */ /* 0x000fe4000f8e023f */
[----:B------:R-:W-:Y:S02]  /*04b0*/  UIMAD.WIDE UR12, UR12, 0x2aaaaaab, URZ ;  /* 0x2aaaaaab0c0c78a5 */ /* 0x000fe4000f8e023f */
[----:B------:R-:W-:Y:S02]  /*04c0*/  ULDC UR14, c[0x0][0x168] ;  /* 0x00005a00000e7ab9 */ /* 0x000fe40000000800 */
[----:B------:R-:W-:Y:S02]  /*04d0*/  UMOV UR4, UR9 ;  /* 0x0000000900047c82 */ /* 0x000fe40008000000 */
[----:B------:R-:W-:Y:S02]  /*04e0*/  @UP2 USHF.R.U32.HI UR4, URZ, UR5, UR15 ;  /* 0x000000053f042299 */ /* 0x000fe4000801160f */
[----:B------:R-:W-:-:S02]  /*04f0*/  UIADD3 UR8, UR8, -UR14, URZ ;  /* 0x8000000e08087290 */ /* 0x000fc4000fffe03f */
[----:B------:R-:W-:Y:S02]  /*0500*/  USHF.R.U32.HI UR6, URZ, 0x1f, UR7 ;  /* 0x0000001f3f067899 */ /* 0x000fe40008011607 */
[----:B------:R-:W-:Y:S02]  /*0510*/  USHF.R.U32.HI UR12, URZ, 0x1f, UR13 ;  /* 0x0000001f3f0c7899 */ /* 0x000fe4000801160d */
[----:B------:R-:W-:Y:S02]  /*0520*/  UIADD3 UR4, UR8, UR4, URZ ;  /* 0x0000000408047290 */ /* 0x000fe4000fffe03f */
[----:B------:R-:W-:Y:S02]  /*0530*/  ULDC UR5, c[0x0][0x324] ;  /* 0x0000c90000057ab9 */ /* 0x000fe40000000800 */
[----:B------:R-:W-:Y:S02]  /*0540*/  ULEA.HI.SX32 UR6, UR7, UR6, 0x1d ;  /* 0x0000000607067291 */ /* 0x000fe4000f8fea3f */
[----:B------:R-:W-:-:S02]  /*0550*/  ULEA.HI.SX32 UR12, UR13, UR12, 0x1d ;  /* 0x0000000c0d0c7291 */ /* 0x000fc4000f8fea3f */
[----:B------:R-:W-:Y:S02]  /*0560*/  UIADD3 UR5, UR4, -UR5, URZ ;  /* 0x8000000504057290 */ /* 0x000fe4000fffe03f */
[----:B------:R-:W-:-:S04]  /*0570*/  UISETP.LT.AND UP0, UPT, UR12, UR6, UPT ;  /* 0x000000060c00728c */ /* 0x000fc8000bf01270 */
[----:B------:R-:W-:Y:S01]  /*0580*/  USEL UR6, UR12, UR6, UP0 ;  /* 0x000000060c067287 */ /* 0x000fe20008000000 */
[----:B------:R-:W-:Y:S01]  /*0590*/  MOV R3, UR5 ;  /* 0x0000000500037c02 */ /* 0x000fe20008000f00 */
[----:B------:R-:W-:Y:S05]  /*05a0*/  @P0 BRA `(.L_x_375) ;  /* 0x0000010000000947 */ /* 0x000fea0003800000 */
[----:B------:R-:W-:-:S04]  /*05b0*/  MOV R4, UR4 ;  /* 0x0000000400047c02 */ /* 0x000fc80008000f00 */
[----:B------:R-:W-:-:S13]  /*05c0*/  ISETP.GT.AND P0, PT, R4, -0x1, PT ;  /* 0xffffffff0400780c */ /* 0x000fda0003f04270 */
[----:B------:R-:W-:Y:S05]  /*05d0*/  @P0 BRA `(.L_x_376) ;  /* 0x0000007000000947 */ /* 0x000fea0003800000 */
[----:B------:R-:W-:Y:S01]  /*05e0*/  IMAD.MOV.U32 R2, RZ, RZ, c[0x0][0x32c] ;  /* 0x0000cb00ff027624 */ /* 0x000fe200078e00ff */
[----:B------:R-:W-:-:S04]  /*05f0*/  LOP3.LUT R4, RZ, R4, RZ, 0x33, !PT ;  /* 0x00000004ff047212 */ /* 0x000fc800078e33ff */
[----:B------:R-:W-:-:S13]  /*0600*/  ISETP.NE.AND P0, PT, R2, 0x1, PT ;  /* 0x000000010200780c */ /* 0x000fda0003f05270 */
[----:B------:R-:W-:-:S05]  /*0610*/  @P0 IMAD.HI.U32 R2, R4, c[0x0][0x330], RZ ;  /* 0x0000cc0004020a27 */ /* 0x000fca00078e00ff */
[----:B------:R-:W-:-:S04]  /*0620*/  @P0 SHF.R.U32.HI R4, RZ, c[0x0][0x334], R2 ;  /* 0x0000cd00ff040a19 */ /* 0x000fc80000011602 */
[----:B------:R-:W-:Y:S01]  /*0630*/  LOP3.LUT R4, RZ, R4, RZ, 0x33, !PT ;  /* 0x00000004ff047212 */ /* 0x000fe200078e33ff */
[----:B------:R-:W-:Y:S05]  /*0640*/  BRA `(.L_x_377) ;  /* 0x0000004000007947 */ /* 0x000fea0003800000 */
.L_x_376:
[----:B------:R-:W-:-:S04]  /*0650*/  MOV R2, c[0x0][0x32c] ;  /* 0x0000cb0000027a02 */ /* 0x000fc80000000f00 */
[----:B------:R-:W-:-:S13]  /*0660*/  ISETP.NE.AND P0, PT, R2, 0x1, PT ;  /* 0x000000010200780c */ /* 0x000fda0003f05270 */
[----:B------:R-:W-:-:S05]  /*0670*/  @P0 IMAD.HI.U32 R2, R4, c[0x0][0x330], RZ ;  /* 0x0000cc0004020a27 */ /* 0x000fca00078e00ff */
[----:B------:R-:W-:-:S05]  /*0680*/  @P0 SHF.R.U32.HI R4, RZ, c[0x0][0x334], R2 ;  /* 0x0000cd00ff040a19 */ /* 0x000fca0000011602 */
.L_x_377:
[----:B------:R-:W-:-:S05]  /*0690*/  IMAD R4, R4, c[0x0][0x32c], RZ ;  /* 0x0000cb0004047a24 */ /* 0x000fca00078e02ff */
[----:B------:R-:W-:-:S05]  /*06a0*/  IMNMX R3, R3, R4, !PT ;  /* 0x0000000403037217 */ /* 0x000fca0007800200 */
.L_x_375:
[----:B------:R-:W-:Y:S01]  /*06b0*/  IMAD.HI R3, R3, 0x2aaaaaab, RZ ;  /* 0x2aaaaaab03037827 */ /* 0x000fe200078e02ff */
[----:B------:R-:W-:Y:S02]  /*06c0*/  USHF.R.U32.HI UR5, URZ, 0x10, UR11 ;  /* 0x000000103f057899 */ /* 0x000fe4000801160b */
[----:B------:R-:W-:Y:S01]  /*06d0*/  ULDC UR4, c[0x0][0x338] ;  /* 0x0000ce0000047ab9 */ /* 0x000fe20000000800 */
[----:B------:R-:W-:Y:S01]  /*06e0*/  IMAD.MOV.U32 R154, RZ, RZ, RZ ;  /* 0x000000ffff9a7224 */ /* 0x000fe200078e00ff */
[----:B------:R-:W-:Y:S01]  /*06f0*/  SHF.R.U32.HI R2, RZ, 0x1f, R3 ;  /* 0x0000001fff027819 */ /* 0x000fe20000011603 */
[----:B------:R-:W-:-:S03]  /*0700*/  UISETP.NE.AND UP0, UPT, UR5, URZ, UPT ;  /* 0x0000003f0500728c */ /* 0x000fc6000bf05270 */
[----:B------:R-:W-:Y:S01]  /*0710*/  LEA.HI.SX32 R2, R3, R2, 0x1d ;  /* 0x0000000203027211 */ /* 0x000fe200078feaff */
[----:B------:R-:W-:-:S03]  /*0720*/  USEL UR4, UR5, UR4, UP0 ;  /* 0x0000000405047287 */ /* 0x000fc60008000000 */
[----:B------:R-:W-:-:S04]  /*0730*/  IMNMX R219, RZ, R2, !PT ;  /* 0x00000002ffdb7217 */ /* 0x000fc80007800200 */
[----:B------:R-:W-:-:S13]  /*0740*/  ISETP.LT.AND P0, PT, R219, UR6, PT ;  /* 0x00000006db007c0c */ /* 0x000fda000bf01270 */
[----:B------:R-:W-:Y:S05]  /*0750*/  @!P0 BRA `(.L_x_378) ;  /* 0x000001c000008947 */ /* 0x000fea0003800000 */
[----:B------:R-:W-:Y:S01]  /*0760*/  IMAD.U32 R2, RZ, RZ, UR4 ;  /* 0x00000004ff027e24 */ /* 0x000fe2000f8e00ff */
[----:B------:R-:W-:-:S04]  /*0770*/  UIADD3 UR5, UR4, -0x1, UR6 ;  /* 0xffffffff04057890 */ /* 0x000fc8000fffe006 */
[-C--:B------:R-:W-:Y:S02]  /*0780*/  IABS R5, R2.reuse ;  /* 0x0000000200057213 */ /* 0x080fe40000000000 */
[----:B------:R-:W-:Y:S02]  /*0790*/  IADD3 R6, -R219, UR5, RZ ;  /* 0x00000005db067c10 */ /* 0x000fe4000fffe1ff */
[----:B------:R-:W1:Y:S01]  /*07a0*/  I2F.RP R7, R5 ;  /* 0x0000000500077306 */ /* 0x000e620000209400 */
[----:B------:R-:W-:Y:S02]  /*07b0*/  IABS R2, R2 ;  /* 0x0000000200027213 */ /* 0x000fe40000000000 */
[----:B------:R-:W-:Y:S02]  /*07c0*/  IABS R3, R6 ;  /* 0x0000000600037213 */ /* 0x000fe40000000000 */
[----:B------:R-:W-:Y:S01]  /*07d0*/  LOP3.LUT R6, R6, UR4, RZ, 0x3c, !PT ;  /* 0x0000000406067c12 */ /* 0x000fe2000f8e3cff */
[----:B------:R-:W-:-:S03]  /*07e0*/  IMAD.MOV R2, RZ, RZ, -R2 ;  /* 0x000000ffff027224 */ /* 0x000fc600078e0a02 */
[----:B------:R-:W-:Y:S01]  /*07f0*/  ISETP.GE.AND P0, PT, R6, RZ, PT ;  /* 0x000000ff0600720c */ /* 0x000fe20003f06270 */
[----:B-1----:R-:W1:Y:S02]  /*0800*/  MUFU.RCP R8, R7 ;  /* 0x0000000700087308 */ /* 0x002e640000001000 */
[----:B-1----:R-:W-:-:S06]  /*0810*/  IADD3 R8, R8, 0xffffffe, RZ ;  /* 0x0ffffffe08087810 */ /* 0x002fcc0007ffe0ff */
[----:B------:R-:W1:Y:S02]  /*0820*/  F2I.FTZ.U32.TRUNC.NTZ R9, R8 ;  /* 0x0000000800097305 */ /* 0x000e64000021f000 */
[----:B-1----:R-:W-:Y:S02]  /*0830*/  IMAD.MOV R4, RZ, RZ, -R9 ;  /* 0x000000ffff047224 */ /* 0x002fe400078e0a09 */
[----:B------:R-:W-:Y:S02]  /*0840*/  IMAD.MOV.U32 R8, RZ, RZ, RZ ;  /* 0x000000ffff087224 */ /* 0x000fe400078e00ff */
[----:B------:R-:W-:-:S04]  /*0850*/  IMAD R4, R4, R5, RZ ;  /* 0x0000000504047224 */ /* 0x000fc800078e02ff */
[----:B------:R-:W-:-:S06]  /*0860*/  IMAD.HI.U32 R4, R9, R4, R8 ;  /* 0x0000000409047227 */ /* 0x000fcc00078e0008 */
[----:B------:R-:W-:-:S04]  /*0870*/  IMAD.HI.U32 R4, R4, R3, RZ ;  /* 0x0000000304047227 */ /* 0x000fc800078e00ff */
[----:B------:R-:W-:-:S05]  /*0880*/  IMAD R2, R4, R2, R3 ;  /* 0x0000000204027224 */ /* 0x000fca00078e0203 */
[----:B------:R-:W-:-:S13]  /*0890*/  ISETP.GT.U32.AND P1, PT, R5, R2, PT ;  /* 0x000000020500720c */ /* 0x000fda0003f24070 */
[----:B------:R-:W-:Y:S01]  /*08a0*/  @!P1 IMAD.IADD R2, R2, 0x1, -R5 ;  /* 0x0000000102029824 */ /* 0x000fe200078e0a05 */
[----:B------:R-:W-:Y:S02]  /*08b0*/  @!P1 IADD3 R4, R4, 0x1, RZ ;  /* 0x0000000104049810 */ /* 0x000fe40007ffe0ff */
[----:B------:R-:W-:Y:S02]  /*08c0*/  ISETP.NE.AND P1, PT, RZ, UR4, PT ;  /* 0x00000004ff007c0c */ /* 0x000fe4000bf25270 */
[----:B------:R-:W-:-:S13]  /*08d0*/  ISETP.GE.U32.AND P2, PT, R2, R5, PT ;  /* 0x000000050200720c */ /* 0x000fda0003f46070 */
[----:B------:R-:W-:-:S05]  /*08e0*/  @P2 IADD3 R4, R4, 0x1, RZ ;  /* 0x0000000104042810 */ /* 0x000fca0007ffe0ff */
[----:B------:R-:W-:Y:S01]  /*08f0*/  @!P0 IMAD.MOV R4, RZ, RZ, -R4 ;  /* 0x000000ffff048224 */ /* 0x000fe200078e0a04 */
[----:B------:R-:W-:-:S05]  /*0900*/  @!P1 LOP3.LUT R4, RZ, UR4, RZ, 0x33, !PT ;  /* 0x00000004ff049c12 */ /* 0x000fca000f8e33ff */
[----:B------:R-:W-:Y:S02]  /*0910*/  IMAD.MOV.U32 R154, RZ, RZ, R4 ;  /* 0x000000ffff9a7224 */ /* 0x000fe400078e0004 */
.L_x_378:
[----:B------:R-:W-:Y:S01]  /*0920*/  ULOP3.LUT UR11, UR11, 0xffff, URZ, 0xc0, !UPT ;  /* 0x0000ffff0b0b7892 */ /* 0x000fe2000f8ec03f */
[----:B------:R-:W-:Y:S01]  /*0930*/  PLOP3.LUT P4, PT, PT, PT, PT, 0x80, 0x0 ;  /* 0x000000000000781c */ /* 0x000fe20003f8f070 */
[----:B------:R-:W-:Y:S01]  /*0940*/  ULDC.64 UR12, c[0x0][0x118] ;  /* 0x00004600000c7ab9 */ /* 0x000fe20000000a00 */
[----:B------:R-:W-:Y:S01]  /*0950*/  IMAD.MOV.U32 R12, RZ, RZ, RZ ;  /* 0x000000ffff0c7224 */ /* 0x000fe200078e00ff */
[----:B------:R-:W-:Y:S01]  /*0960*/  CS2R R10, SRZ ;  /* 0x00000000000a7805 */ /* 0x000fe2000001ff00 */
[----:B------:R-:W-:Y:S01]  /*0970*/  MOV R7, RZ ;  /* 0x000000ff00077202 */ /* 0x000fe20000000f00 */
[----:B------:R-:W-:Y:S01]  /*0980*/  IMAD R219, R154, UR11, R219 ;  /* 0x0000000b9adb7c24 */ /* 0x000fe2000f8e02db */
[----:B------:R-:W-:Y:S01]  /*0990*/  CS2R R94, SRZ ;  /* 0x00000000005e7805 */ /* 0x000fe2000001ff00 */
[----:B------:R-:W-:Y:S01]  /*09a0*/  CS2R R4, SRZ ;  /* 0x0000000000047805 */ /* 0x000fe2000001ff00 */
[----:B------:R-:W-:Y:S01]  /*09b0*/  CS2R R98, SRZ ;  /* 0x0000000000627805 */ /* 0x000fe2000001ff00 */
[----:B------:R-:W-:Y:S01]  /*09c0*/  IMAD.IADD R154, R219, 0x1, R154 ;  /* 0x00000001db9a7824 */ /* 0x000fe200078e029a */
[----:B------:R-:W-:Y:S01]  /*09d0*/  CS2R R96, SRZ ;  /* 0x0000000000607805 */ /* 0x000fe2000001ff00 */
[----:B------:R-:W-:Y:S01]  /*09e0*/  CS2R R90, SRZ ;  /* 0x00000000005a7805 */ /* 0x000fe2000001ff00 */
[----:B------:R-:W-:Y:S01]  /*09f0*/  CS2R R88, SRZ ;  /* 0x0000000000587805 */ /* 0x000fe2000001ff00 */
[----:B------:R-:W-:Y:S01]  /*0a00*/  CS2R R86, SRZ ;  /* 0x0000000000567805 */ /* 0x000fe2000001ff00 */
[----:B------:R-:W-:Y:S01]  /*0a10*/  IMNMX R154, R154, UR6, PT ;  /* 0x000000069a9a7c17 */ /* 0x000fe2000b800200 */
        /* <DEDUP_REMOVED lines=43> */
[----:B------:R-:W-:Y:S02]  /*0cd0*/  ISETP.NE.U32.AND P0, PT, RZ, c[0x0][0x340], PT ;  /* 0x0000d000ff007a0c */ /* 0x000fe40003f05070 */
[----:B------:R-:W-:Y:S01]  /*0ce0*/  SHF.R.S32.HI R14, RZ, 0x1f, R93 ;  /* 0x0000001fff0e7819 */ /* 0x000fe2000001145d */
[----:B------:R-:W-:Y:S01]  /*0cf0*/  USHF.R.S32.HI UR11, URZ, 0x1f, UR10 ;  /* 0x0000001f3f0b7899 */ /* 0x000fe2000801140a */
[----:B------:R-:W-:Y:S01]  /*0d00*/  ISETP.NE.AND.EX P0, PT, RZ, c[0x0][0x344], PT, P0 ;  /* 0x0000d100ff007a0c */ /* 0x000fe20003f05300 */
[----:B------:R-:W-:-:S12]  /*0d10*/  ULDC.64 UR4, c[0x0][0x1b8] ;  /* 0x00006e0000047ab9 */ /* 0x000fd80000000a00 */
[----:B------:R-:W-:-:S04]  /*0d20*/  @P0 IMAD.MOV.U32 R3, RZ, RZ, 0x4 ;  /* 0x00000004ff030424 */ /* 0x000fc800078e00ff */
[----:B------:R-:W-:-:S06]  /*0d30*/  @P0 IMAD.WIDE R18, R0, R3, c[0x0][0x340] ;  /* 0x0000d00000120625 */ /* 0x000fcc00078e0203 */
[----:B------:R-:W2:Y:S01]  /*0d40*/  @P0 LDG.E R18, [R18.64] ;  /* 0x0000000c12120981 */ /* 0x000ea2000c1e1900 */
[-C--:B------:R-:W-:Y:S01]  /*0d50*/  LEA.HI R8, R14, R93.reuse, RZ, 0x2 ;  /* 0x0000005d0e087211 */ /* 0x080fe200078f10ff */
[----:B------:R-:W-:Y:S01]  /*0d60*/  UIMAD.WIDE.U32 UR6, UR10, UR4, URZ ;  /* 0x000000040a0672a5 */ /* 0x000fe2000f8e003f */
[----:B------:R-:W-:Y:S01]  /*0d70*/  PLOP3.LUT P2, PT, PT, PT, UP2, 0x80, 0x0 ;  /* 0x000000000000781c */ /* 0x000fe20003f4f028 */
[----:B------:R-:W-:Y:S01]  /*0d80*/  UIMAD UR4, UR11, UR4, URZ ;  /* 0x000000040b0472a4 */ /* 0x000fe2000f8e023f */
[----:B------:R-:W-:Y:S01]  /*0d90*/  LOP3.LUT R96, R8, 0xfffffffc, RZ, 0xc0, !PT ;  /* 0xfffffffc08607812 */ /* 0x000fe200078ec0ff */
[----:B------:R-:W-:Y:S01]  /*0da0*/  IMAD.U32 R220, RZ, RZ, UR10 ;  /* 0x0000000affdc7e24 */ /* 0x000fe2000f8e00ff */
[----:B------:R-:W-:Y:S01]  /*0db0*/  SHF.R.S32.HI R239, RZ, 0x2, R8 ;  /* 0x00000002ffef7819 */ /* 0x000fe20000011408 */
[----:B------:R-:W-:Y:S01]  /*0dc0*/  UIMAD UR4, UR10, UR5, UR4 ;  /* 0x000000050a0472a4 */ /* 0x000fe2000f8e0204 */
[----:B------:R-:W-:Y:S01]  /*0dd0*/  PLOP3.LUT P1, PT, PT, PT, UP2, 0x80, 0x0 ;  /* 0x000000000000781c */ /* 0x000fe20003f2f028 */
[----:B------:R-:W-:Y:S01]  /*0de0*/  IMAD.IADD R96, R93, 0x1, -R96 ;  /* 0x000000015d607824 */ /* 0x000fe200078e0a60 */
[----:B------:R-:W-:Y:S01]  /*0df0*/  SHF.R.S32.HI R7, RZ, 0x1f, R0 ;  /* 0x0000001fff077819 */ /* 0x000fe20000011400 */
[----:B------:R-:W-:Y:S01]  /*0e00*/  UIADD3 UR4, UR7, UR4, URZ ;  /* 0x0000000407047290 */ /* 0x000fe2000fffe03f */
[-C--:B------:R-:W-:Y:S01]  /*0e10*/  LEA.HI R10, R14, R93.reuse, RZ, 0x3 ;  /* 0x0000005d0e0a7211 */ /* 0x080fe200078f18ff */
[C-C-:B------:R-:W-:Y:S01]  /*0e20*/  IMAD R6, R96.reuse, 0x20, R239.reuse ;  /* 0x0000002060067824 */ /* 0x140fe200078e02ef */
[----:B------:R-:W-:Y:S01]  /*0e30*/  SHF.R.S32.HI R22, RZ, 0x1f, R239 ;  /* 0x0000001fff167819 */ /* 0x000fe200000114ef */
[----:B------:R-:W-:Y:S01]  /*0e40*/  IMAD R3, R7, c[0x0][0x1c0], RZ ;  /* 0x0000700007037a24 */ /* 0x000fe200078e02ff */
[----:B------:R-:W-:Y:S01]  /*0e50*/  SHF.L.U32 R20, R96, 0x3, RZ ;  /* 0x0000000360147819 */ /* 0x000fe200000006ff */
[----:B------:R-:W-:Y:S01]  /*0e60*/  IMAD.U32 R17, RZ, RZ, UR7 ;  /* 0x00000007ff117e24 */ /* 0x000fe2000f8e00ff */
[----:B------:R-:W-:Y:S01]  /*0e70*/  IADD3 R6, R6, UR9, RZ ;  /* 0x0000000906067c10 */ /* 0x000fe2000fffe0ff */
[C---:B------:R-:W-:Y:S01]  /*0e80*/  IMAD R26, R22.reuse, c[0x0][0x1e0], RZ ;  /* 0x00007800161a7a24 */ /* 0x040fe200078e02ff */
[----:B------:R-:W-:Y:S01]  /*0e90*/  SHF.R.S32.HI R4, RZ, 0x3, R10 ;  /* 0x00000003ff047819 */ /* 0x000fe2000001140a */
[----:B------:R-:W-:Y:S01]  /*0ea0*/  IMAD R22, R22, c[0x0][0x208], RZ ;  /* 0x0000820016167a24 */ /* 0x000fe200078e02ff */
[----:B------:R-:W-:Y:S01]  /*0eb0*/  SHF.R.S32.HI R21, RZ, 0x1f, R20 ;  /* 0x0000001fff157819 */ /* 0x000fe20000011414 */
[----:B------:R-:W-:Y:S01]  /*0ec0*/  @P2 IMAD.HI.U32 R2, R6, c[0x0][0x2c8], RZ ;  /* 0x0000b20006022a27 */ /* 0x000fe200078e00ff */
[----:B------:R-:W-:Y:S01]  /*0ed0*/  LEA.HI R95, R14, R93, RZ, 0x5 ;  /* 0x0000005d0e5f7211 */ /* 0x000fe200078f28ff */
[----:B------:R-:W-:Y:S01]  /*0ee0*/  BSSY B0, `(.L_x_380) ;  /* 0x0000070000007945 */ /* 0x000fe20003800000 */
[----:B------:R-:W-:Y:S01]  /*0ef0*/  LEA.HI R8, R8, R239, RZ, 0x1 ;  /* 0x000000ef08087211 */ /* 0x000fe200078f08ff */
[----:B------:R-:W-:Y:S01]  /*0f00*/  IMAD.MOV.U32 R5, RZ, RZ, R6 ;  /* 0x000000ffff057224 */ /* 0x000fe200078e0006 */
[----:B------:R-:W-:Y:S01]  /*0f10*/  @P1 SHF.R.U32.HI R5, RZ, c[0x0][0x2cc], R2 ;  /* 0x0000b300ff051a19 */ /* 0x000fe20000011602 */
[----:B------:R-:W-:Y:S01]  /*0f20*/  IMAD R2, R0, c[0x0][0x1c4], R3 ;  /* 0x0000710000027a24 */ /* 0x000fe200078e0203 */
[----:B------:R-:W-:Y:S01]  /*0f30*/  LOP3.LUT R8, R8, 0x7fffffe, RZ, 0xc0, !PT ;  /* 0x07fffffe08087812 */ /* 0x000fe200078ec0ff */
[----:B------:R-:W-:Y:S01]  /*0f40*/  IMAD.SHL.U32 R3, R4, 0x40, RZ ;  /* 0x0000004004037824 */ /* 0x000fe200078e00ff */
[----:B------:R-:W-:Y:S01]  /*0f50*/  SHF.R.S32.HI R24, RZ, 0x1f, R5 ;  /* 0x0000001fff187819 */ /* 0x000fe20000011405 */
[----:B------:R-:W-:Y:S01]  /*0f60*/  IMAD.U32 R16, RZ, RZ, UR6 ;  /* 0x00000006ff107e24 */ /* 0x000fe2000f8e00ff */
[----:B------:R-:W-:Y:S01]  /*0f70*/  ULDC.64 UR6, c[0x0][0x1e8] ;  /* 0x00007a0000067ab9 */ /* 0x000fe20000000a00 */
[----:B------:R-:W-:Y:S01]  /*0f80*/  IMAD.U32 R17, RZ, RZ, UR4 ;  /* 0x00000004ff117e24 */ /* 0x000fe2000f8e00ff */
[----:B------:R-:W-:Y:S01]  /*0f90*/  LOP3.LUT R3, R3, 0xc0, RZ, 0xc0, !PT ;  /* 0x000000c003037812 */ /* 0x000fe200078ec0ff */
[C---:B------:R-:W-:Y:S01]  /*0fa0*/  IMAD R22, R239.reuse, c[0x0][0x20c], R22 ;  /* 0x00008300ef167a24 */ /* 0x040fe200078e0216 */
[----:B------:R-:W-:Y:S01]  /*0fb0*/  ULDC.64 UR4, c[0x0][0x210] ;  /* 0x0000840000047ab9 */ /* 0x000fe20000000a00 */
[----:B------:R-:W-:Y:S01]  /*0fc0*/  IMAD.WIDE.U32 R12, R239, c[0x0][0x208], R20 ;  /* 0x00008200ef0c7a25 */ /* 0x000fe200078e0014 */
[----:B------:R-:W-:Y:S01]  /*0fd0*/  LOP3.LUT R11, R3, 0x18, R20, 0xf8, !PT ;  /* 0x00000018030b7812 */ /* 0x000fe200078ef814 */
[----:B------:R-:W-:Y:S01]  /*0fe0*/  UIMAD UR4, UR11, UR4, URZ ;  /* 0x000000040b0472a4 */ /* 0x000fe2000f8e023f */
[----:B------:R-:W-:Y:S01]  /*0ff0*/  SHF.R.U32.HI R218, RZ, 0x3, R3 ;  /* 0x00000003ffda7819 */ /* 0x000fe20000011603 */
[----:B------:R-:W-:Y:S01]  /*1000*/  IMAD.WIDE.U32 R16, R0, c[0x0][0x1c0], R16 ;  /* 0x0000700000107a25 */ /* 0x000fe200078e0010 */
[----:B------:R-:W-:Y:S01]  /*1010*/  UIMAD UR6, UR11, UR6, URZ ;  /* 0x000000060b0672a4 */ /* 0x000fe2000f8e023f */
[----:B------:R-:W-:Y:S01]  /*1020*/  IADD3 R15, R20, 0x20, RZ ;  /* 0x00000020140f7810 */ /* 0x000fe20007ffe0ff */
[----:B------:R-:W-:Y:S01]  /*1030*/  UIMAD UR4, UR10, UR5, UR4 ;  /* 0x000000050a0472a4 */ /* 0x000fe2000f8e0204 */
[----:B------:R-:W-:Y:S01]  /*1040*/  IMAD.IADD R23, R13, 0x1, R22 ;  /* 0x000000010d177824 */ /* 0x000fe200078e0216 */
[----:B------:R-:W-:Y:S01]  /*1050*/  MOV R22, R12 ;  /* 0x0000000c00167202 */ /* 0x000fe20000000f00 */
[----:B------:R-:W-:Y:S01]  /*1060*/  IMAD.MOV R9, RZ, RZ, -R5 ;  /* 0x000000ffff097224 */ /* 0x000fe200078e0a05 */
[----:B------:R-:W-:Y:S01]  /*1070*/  LEA.HI R12, R14, R93, RZ, 0x4 ;  /* 0x0000005d0e0c7211 */ /* 0x000fe200078f20ff */
[----:B------:R-:W-:Y:S01]  /*1080*/  IMAD.IADD R3, R17, 0x1, R2 ;  /* 0x0000000111037824 */ /* 0x000fe200078e0202 */
[----:B------:R-:W-:Y:S01]  /*1090*/  LOP3.LUT R218, R11, R218, RZ, 0x3c, !PT ;  /* 0x000000da0bda7212 */ /* 0x000fe200078e3cff */
[----:B------:R-:W-:Y:S01]  /*10a0*/  IMAD.MOV.U32 R2, RZ, RZ, R16 ;  /* 0x000000ffff027224 */ /* 0x000fe200078e0010 */
[----:B------:R-:W-:Y:S01]  /*10b0*/  ULDC UR5, c[0x0][0x2c4] ;  /* 0x0000b10000057ab9 */ /* 0x000fe20000000800 */
[----:B------:R-:W-:Y:S01]  /*10c0*/  IMAD R16, R9, c[0x0][0x2c4], R6 ;  /* 0x0000b10009107a24 */ /* 0x000fe200078e0206 */
[----:B------:R-:W-:Y:S01]  /*10d0*/  LOP3.LUT R6, R12, 0xfffffff0, RZ, 0xc0, !PT ;  /* 0xfffffff00c067812 */ /* 0x000fe200078ec0ff */
[----:B------:R-:W-:Y:S01]  /*10e0*/  IMAD R24, R24, c[0x0][0x1b0], RZ ;  /* 0x00006c0018187a24 */ /* 0x000fe200078e02ff */
[----:B------:R-:W-:Y:S01]  /*10f0*/  IADD3 R14, R239, UR9, RZ ;  /* 0x00000009ef0e7c10 */ /* 0x000fe2000fffe0ff */
[----:B------:R-:W-:Y:S01]  /*1100*/  IMAD.WIDE.U32 R220, R220, c[0x0][0x210], R22 ;  /* 0x00008400dcdc7a25 */ /* 0x000fe200078e0016 */
[----:B------:R-:W-:Y:S01]  /*1110*/  SHF.R.S32.HI R11, RZ, 0x1f, R16 ;  /* 0x0000001fff0b7819 */ /* 0x000fe20000011410 */
[----:B------:R-:W-:Y:S01]  /*1120*/  UIMAD UR6, UR10, UR7, UR6 ;  /* 0x000000070a0672a4 */ /* 0x000fe2000f8e0206 */
[----:B------:R-:W-:Y:S01]  /*1130*/  SHF.R.S32.HI R94, RZ, 0x5, R95 ;  /* 0x00000005ff5e7819 */ /* 0x000fe2000001145f */
[----:B------:R-:W-:Y:S01]  /*1140*/  IMAD.IADD R6, R93, 0x1, -R6 ;  /* 0x000000015d067824 */ /* 0x000fe200078e0a06 */
[----:B------:R-:W-:Y:S01]  /*1150*/  IADD3 R221, R221, UR4, RZ ;  /* 0x00000004dddd7c10 */ /* 0x000fe2000fffe0ff */
[----:B------:R-:W-:Y:S01]  /*1160*/  IMAD.WIDE.U32 R2, R5, c[0x0][0x1b0], R2 ;  /* 0x00006c0005027a25 */ /* 0x000fe200078e0002 */
[----:B------:R-:W-:Y:S01]  /*1170*/  ULDC UR4, c[0x0][0x168] ;  /* 0x00005a0000047ab9 */ /* 0x000fe20000000800 */
[----:B------:R-:W-:Y:S01]  /*1180*/  ISETP.GE.AND P2, PT, R15, c[0x0][0x198], PT ;  /* 0x000066000f007a0c */ /* 0x000fe20003f46270 */
[----:B------:R-:W-:Y:S01]  /*1190*/  UIMAD UR4, UR5, UR4, URZ ;  /* 0x00000004050472a4 */ /* 0x000fe2000f8e023f */
[----:B------:R-:W-:Y:S01]  /*11a0*/  IMAD R24, R5, c[0x0][0x1b4], R24 ;  /* 0x00006d0005187a24 */ /* 0x000fe200078e0218 */
[----:B------:R-:W-:Y:S01]  /*11b0*/  LEA.HI R9, R6, R6, RZ, 0x1 ;  /* 0x0000000606097211 */ /* 0x000fe200078f08ff */
[C---:B------:R-:W-:Y:S01]  /*11c0*/  IMAD R26, R239.reuse, c[0x0][0x1e4], R26 ;  /* 0x00007900ef1a7a24 */ /* 0x040fe200078e021a */
[----:B------:R-:W-:Y:S01]  /*11d0*/  ISETP.GE.AND P6, PT, R20, c[0x0][0x1d4], PT ;  /* 0x0000750014007a0c */ /* 0x000fe20003fc6270 */
[----:B------:R-:W-:Y:S01]  /*11e0*/  IMAD.WIDE.U32 R28, R239, c[0x0][0x1e0], R20 ;  /* 0x00007800ef1c7a25 */ /* 0x000fe200078e0014 */
[----:B------:R-:W-:-:S02]  /*11f0*/  SHF.R.S32.HI R22, RZ, 0x1, R9 ;  /* 0x00000001ff167819 */ /* 0x000fc40000011409 */
[----:B------:R-:W-:Y:S01]  /*1200*/  SHF.R.S32.HI R5, RZ, 0x1f, R9 ;  /* 0x0000001fff057819 */ /* 0x000fe20000011409 */
[----:B------:R-:W-:Y:S01]  /*1210*/  IMAD.IADD R25, R3, 0x1, R24 ;  /* 0x0000000103197824 */ /* 0x000fe200078e0218 */
[----:B------:R-:W-:Y:S01]  /*1220*/  IADD3 R3, R20, 0x40, RZ ;  /* 0x0000004014037810 */ /* 0x000fe20007ffe0ff */
[----:B------:R-:W-:Y:S01]  /*1230*/  IMAD R11, R11, c[0x0][0x1a8], RZ ;  /* 0x00006a000b0b7a24 */ /* 0x000fe200078e02ff */
[----:B------:R-:W-:Y:S01]  /*1240*/  LEA.HI R5, R5, R22, RZ, 0x2 ;  /* 0x0000001605057211 */ /* 0x000fe200078f10ff */
[----:B------:R-:W-:Y:S01]  /*1250*/  IMAD.MOV.U32 R24, RZ, RZ, R2 ;  /* 0x000000ffff187224 */ /* 0x000fe200078e0002 */
[----:B------:R-:W-:Y:S01]  /*1260*/  ISETP.GE.AND P4, PT, R3, c[0x0][0x1d4], PT ;  /* 0x0000750003007a0c */ /* 0x000fe20003f86270 */
[----:B------:R-:W-:Y:S01]  /*1270*/  IMAD.IADD R27, R29, 0x1, R26 ;  /* 0x000000011d1b7824 */ /* 0x000fe200078e021a */
[----:B------:R-:W-:Y:S01]  /*1280*/  LOP3.LUT R5, R5, 0xfffffffc, RZ, 0xc0, !PT ;  /* 0xfffffffc05057812 */ /* 0x000fe200078ec0ff */
[----:B------:R-:W-:Y:S01]  /*1290*/  IMAD.MOV.U32 R26, RZ, RZ, R28 ;  /* 0x000000ffff1a7224 */ /* 0x000fe200078e001c */
[----:B------:R-:W-:Y:S01]  /*12a0*/  ISETP.GE.AND P5, PT, R15, c[0x0][0x1d4], PT ;  /* 0x000075000f007a0c */ /* 0x000fe20003fa6270 */
[----:B------:R-:W-:Y:S01]  /*12b0*/  IMAD.U32 R224, RZ, RZ, UR10 ;  /* 0x0000000affe07e24 */ /* 0x000fe2000f8e00ff */
[----:B------:R-:W-:Y:S01]  /*12c0*/  IADD3 R5, R22, -R5, RZ ;  /* 0x8000000516057210 */ /* 0x000fe20007ffe0ff */
[C---:B------:R-:W-:Y:S01]  /*12d0*/  IMAD R2, R16.reuse, c[0x0][0x1ac], R11 ;  /* 0x00006b0010027a24 */ /* 0x040fe200078e020b */
[----:B------:R-:W-:Y:S01]  /*12e0*/  IADD3 R11, R239, -R8, RZ ;  /* 0x80000008ef0b7210 */ /* 0x000fe20007ffe0ff */
[----:B------:R-:W-:-:S04]  /*12f0*/  IMAD.WIDE.U32 R16, R16, c[0x0][0x1a8], R24 ;  /* 0x00006a0010107a25 */ /* 0x000fc800078e0018 */
[----:B------:R-:W-:Y:S01]  /*1300*/  IMAD.WIDE.U32 R224, R224, c[0x0][0x1e8], R26 ;  /* 0x00007a00e0e07a25 */ /* 0x000fe200078e001a */
[----:B------:R-:W-:-:S03]  /*1310*/  LEA R3, P1, R16, c[0x0][0x160], 0x1 ;  /* 0x0000580010037a11 */ /* 0x000fc600078208ff */
[----:B------:R-:W-:Y:S01]  /*1320*/  IMAD.IADD R2, R17, 0x1, R2 ;  /* 0x0000000111027824 */ /* 0x000fe200078e0202 */
[----:B------:R-:W-:Y:S01]  /*1330*/  IADD3 R225, R225, UR6, RZ ;  /* 0x00000006e1e17c10 */ /* 0x000fe2000fffe0ff */
[----:B------:R-:W-:Y:S01]  /*1340*/  IMAD.SHL.U32 R13, R96, 0x8, RZ ;  /* 0x00000008600d7824 */ /* 0x000fe200078e00ff */
[----:B------:R1:W3:Y:S01]  /*1350*/  SHFL.IDX PT, R22, R3, RZ, 0x1c1f ;  /* 0x001c1fff03167589 */ /* 0x0002e200000e0000 */
[----:B------:R-:W-:Y:S01]  /*1360*/  IMAD R11, R94, 0x8, R11 ;  /* 0x000000085e0b7824 */ /* 0x000fe200078e020b */
[----:B------:R-:W-:Y:S02]  /*1370*/  LEA.HI.X R2, R16, c[0x0][0x164], R2, 0x1, P1 ;  /* 0x0000590010027a11 */ /* 0x000fe400008f0c02 */
[----:B------:R-:W-:Y:S01]  /*1380*/  LOP3.LUT P1, RZ, R5, 0x2, RZ, 0xc0, !PT ;  /* 0x0000000205ff7812 */ /* 0x000fe2000782c0ff */
[----:B------:R-:W-:Y:S01]  /*1390*/  IMAD.U32 R218, R11, 0x20, R218 ;  /* 0x000000200bda7824 */ /* 0x000fe200078e00da */
[----:B------:R-:W-:Y:S01]  /*13a0*/  P2R R16, PR, RZ, 0x4 ;  /* 0x00000004ff107803 */ /* 0x000fe20000000000 */
[----:B------:R1:W4:Y:S01]  /*13b0*/  SHFL.IDX PT, R23, R2, RZ, 0x1c1f ;  /* 0x001c1fff02177589 */ /* 0x00032200000e0000 */
[----:B------:R-:W-:-:S02]  /*13c0*/  ISETP.GE.AND P3, PT, R13, c[0x0][0x198], PT ;  /* 0x000066000d007a0c */ /* 0x000fc40003f66270 */
[----:B--2---:R-:W-:Y:S01]  /*13d0*/  @P0 SHF.R.S32.HI R19, RZ, 0x1f, R18 ;  /* 0x0000001fff130819 */ /* 0x004fe20000011412 */
[----:B------:R-:W-:Y:S02]  /*13e0*/  @!P0 IMAD.MOV.U32 R18, RZ, RZ, R0 ;  /* 0x000000ffff128224 */ /* 0x000fe400078e0000 */
[----:B------:R-:W-:Y:S01]  /*13f0*/  @!P0 IMAD.MOV.U32 R19, RZ, RZ, R7 ;  /* 0x000000ffff138224 */ /* 0x000fe200078e0007 */
[----:B------:R-:W-:Y:S01]  /*1400*/  ISETP.GE.AND P0, PT, R14, UR4, PT ;  /* 0x000000040e007c0c */ /* 0x000fe2000bf06270 */
[----:B------:R-:W-:Y:S01]  /*1410*/  IMAD.MOV.U32 R0, RZ, RZ, 0x10 ;  /* 0x00000010ff007424 */ /* 0x000fe200078e00ff */
[----:B------:R-:W-:Y:S01]  /*1420*/  IADD3 R7, R13, 0x40, RZ ;  /* 0x000000400d077810 */ /* 0x000fe20007ffe0ff */
[C---:B------:R-:W-:Y:S02]  /*1430*/  IMAD R237, R19.reuse, c[0x0][0x1f0], RZ ;  /* 0x00007c0013ed7a24 */ /* 0x040fe400078e02ff */
[----:B------:R-:W-:Y:S01]  /*1440*/  IMAD R231, R19, c[0x0][0x218], RZ ;  /* 0x0000860013e77a24 */ /* 0x000fe200078e02ff */
[----:B------:R-:W-:Y:S01]  /*1450*/  SEL R0, R0, 0xfffffff0, !P1 ;  /* 0xfffffff000007807 */ /* 0x000fe20004800000 */
[----:B------:R-:W-:Y:S01]  /*1460*/  IMAD R237, R18, c[0x0][0x1f4], R237 ;  /* 0x00007d0012ed7a24 */ /* 0x000fe200078e02ed */
[----:B------:R-:W-:Y:S01]  /*1470*/  ISETP.NE.AND P1, PT, R16, RZ, PT ;  /* 0x000000ff1000720c */ /* 0x000fe20003f25270 */
[C---:B------:R-:W-:Y:S01]  /*1480*/  IMAD R231, R18.reuse, c[0x0][0x21c], R231 ;  /* 0x0000870012e77a24 */ /* 0x040fe200078e02e7 */
[----:B------:R-:W-:Y:S01]  /*1490*/  ISETP.GE.AND P2, PT, R7, c[0x0][0x198], PT ;  /* 0x0000660007007a0c */ /* 0x000fe20003f46270 */
[----:B------:R-:W-:-:S04]  /*14a0*/  IMAD.WIDE.U32 R224, R18, c[0x0][0x1f0], R224 ;  /* 0x00007c0012e07a25 */ /* 0x000fc800078e00e0 */
[----:B------:R-:W-:-:S04]  /*14b0*/  IMAD.WIDE.U32 R220, R18, c[0x0][0x218], R220 ;  /* 0x0000860012dc7a25 */ /* 0x000fc800078e00dc */
[----:B------:R-:W-:Y:S02]  /*14c0*/  IMAD.IADD R237, R225, 0x1, R237 ;  /* 0x00000001e1ed7824 */ /* 0x000fe400078e02ed */
[----:B------:R-:W-:Y:S01]  /*14d0*/  IMAD.IADD R231, R221, 0x1, R231 ;  /* 0x00000001dde77824 */ /* 0x000fe200078e02e7 */
[----:B------:R-:W-:Y:S05]  /*14e0*/  @P0 BRA `(.L_x_381) ;  /* 0x000000f000000947 */ /* 0x000fea0003800000 */
[----:B-1-34-:R-:W-:Y:S02]  /*14f0*/  SHF.R.S32.HI R18, RZ, 0x1f, R15 ;  /* 0x0000001fff127819 */ /* 0x01afe4000001140f */
[----:B------:R-:W-:Y:S02]  /*1500*/  SHF.R.S32.HI R8, RZ, 0x1f, R7 ;  /* 0x0000001fff087819 */ /* 0x000fe40000011407 */
[----:B------:R-:W-:Y:S02]  /*1510*/  LEA.HI R11, R18, R15, RZ, 0x3 ;  /* 0x0000000f120b7211 */ /* 0x000fe400078f18ff */
[----:B------:R-:W-:Y:S01]  /*1520*/  LEA.HI R8, R8, R7, RZ, 0x3 ;  /* 0x0000000708087211 */ /* 0x000fe200078f18ff */
[----:B------:R-:W-:Y:S01]  /*1530*/  IMAD.SHL.U32 R7, R218, 0x2, RZ ;  /* 0x00000002da077824 */ /* 0x000fe200078e00ff */
[----:B------:R-:W-:-:S02]  /*1540*/  LEA R18, P0, R13, R22, 0x1 ;  /* 0x000000160d127211 */ /* 0x000fc400078008ff */
[----:B------:R-:W-:Y:S02]  /*1550*/  LOP3.LUT R11, R11, 0xfffffff8, RZ, 0xc0, !PT ;  /* 0xfffffff80b0b7812 */ /* 0x000fe400078ec0ff */
[----:B------:R-:W-:Y:S02]  /*1560*/  LOP3.LUT R8, R8, 0xfffffff8, RZ, 0xc0, !PT ;  /* 0xfffffff808087812 */ /* 0x000fe400078ec0ff */
[----:B------:R-:W-:Y:S01]  /*1570*/  LEA.HI.X R19, R13, R23, R21, 0x1, P0 ;  /* 0x000000170d137211 */ /* 0x000fe200000f0c15 */
[----:B------:R-:W-:-:S04]  /*1580*/  IMAD.WIDE R24, R11, 0x2, R22 ;  /* 0x000000020b187825 */ /* 0x000fc800078e0216 */
[----:B------:R-:W-:Y:S01]  /*1590*/  IMAD.WIDE R22, R8, 0x2, R22 ;  /* 0x0000000208167825 */ /* 0x000fe200078e0216 */
[----:B------:R-:W-:Y:S01]  /*15a0*/  @!PT LDS RZ, [RZ] ;  /* 0x00000000fffff984 */ /* 0x000fe20000000800 */
[----:B------:R1:W-:Y:S04]  /*15b0*/  LDGSTS.E.BYPASS.LTC128B.128 [R7+0x4900], [R18.64], !P3 ;  /* 0x0490000012077fae */ /* 0x0003e8000d901d4c */
[----:B------:R1:W-:Y:S04]  /*15c0*/  LDGSTS.E.BYPASS.LTC128B.128 [R7+0x6900], [R24.64], !P1 ;  /* 0x0690000018077fae */ /* 0x0003e8000c901d4c */
[----:B------:R1:W-:Y:S02]  /*15d0*/  LDGSTS.E.BYPASS.LTC128B.128 [R7+0x8900], [R22.64], !P2 ;  /* 0x0890000016077fae */ /* 0x0003e4000d101d4c */
.L_x_381:
[----:B-1-34-:R-:W-:Y:S05]  /*15e0*/  BSYNC B0 ;  /* 0x0000000000007941 */ /* 0x01afea0003800000 */
.L_x_380:
[----:B------:R-:W-:Y:S01]  /*15f0*/  IADD3 R7, R14, 0x20, RZ ;  /* 0x000000200e077810 */ /* 0x000fe20007ffe0ff */
[----:B------:R1:W2:Y:S01]  /*1600*/  SHFL.IDX PT, R23, R2, 0x1, 0x1c1f ;  /* 0x003c1f0002177f89 */ /* 0x0002a200000e0000 */
[----:B------:R-:W-:Y:S02]  /*1610*/  BSSY B0, `(.L_x_382) ;  /* 0x0000014000007945 */ /* 0x000fe40003800000 */
[----:B------:R-:W-:Y:S01]  /*1620*/  ISETP.GE.AND P0, PT, R7, UR4, PT ;  /* 0x0000000407007c0c */ /* 0x000fe2000bf06270 */
[----:B------:R1:W3:-:S12]  /*1630*/  SHFL.IDX PT, R22, R3, 0x1, 0x1c1f ;  /* 0x003c1f0003167f89 */ /* 0x0002d800000e0000 */
[----:B------:R-:W-:Y:S05]  /*1640*/  @P0 BRA `(.L_x_383) ;  /* 0x0000010000000947 */ /* 0x000fea0003800000 */
[----:B------:R-:W-:Y:S02]  /*1650*/  IADD3 R8, R13, 0x40, RZ ;  /* 0x000000400d087810 */ /* 0x000fe40007ffe0ff */
[----:B------:R-:W-:Y:S02]  /*1660*/  SHF.R.S32.HI R18, RZ, 0x1f, R15 ;  /* 0x0000001fff127819 */ /* 0x000fe4000001140f */
[----:B------:R-:W-:Y:S02]  /*1670*/  SHF.R.S32.HI R7, RZ, 0x1f, R8 ;  /* 0x0000001fff077819 */ /* 0x000fe40000011408 */
[----:B------:R-:W-:Y:S02]  /*1680*/  LEA.HI R11, R18, R15, RZ, 0x3 ;  /* 0x0000000f120b7211 */ /* 0x000fe400078f18ff */
[----:B------:R-:W-:Y:S01]  /*1690*/  LEA.HI R7, R7, R8, RZ, 0x3 ;  /* 0x0000000807077211 */ /* 0x000fe200078f18ff */
[----:B------:R-:W-:Y:S01]  /*16a0*/  IMAD.SHL.U32 R8, R218, 0x2, RZ ;  /* 0x00000002da087824 */ /* 0x000fe200078e00ff */
[----:B---3--:R-:W-:-:S02]  /*16b0*/  LEA R18, P0, R13, R22, 0x1 ;  /* 0x000000160d127211 */ /* 0x008fc400078008ff */
[----:B------:R-:W-:Y:S02]  /*16c0*/  LOP3.LUT R11, R11, 0xfffffff8, RZ, 0xc0, !PT ;  /* 0xfffffff80b0b7812 */ /* 0x000fe400078ec0ff */
[----:B------:R-:W-:Y:S02]  /*16d0*/  LOP3.LUT R7, R7, 0xfffffff8, RZ, 0xc0, !PT ;  /* 0xfffffff807077812 */ /* 0x000fe400078ec0ff */
[----:B--2---:R-:W-:Y:S01]  /*16e0*/  LEA.HI.X R19, R13, R23, R21, 0x1, P0 ;  /* 0x000000170d137211 */ /* 0x004fe200000f0c15 */
[----:B------:R-:W-:-:S04]  /*16f0*/  IMAD.WIDE R24, R11, 0x2, R22 ;  /* 0x000000020b187825 */ /* 0x000fc800078e0216 */
[----:B------:R-:W-:Y:S01]  /*1700*/  IMAD.WIDE R22, R7, 0x2, R22 ;  /* 0x0000000207167825 */ /* 0x000fe200078e0216 */
[----:B------:R-:W-:Y:S01]  /*1710*/  @!PT LDS RZ, [RZ] ;  /* 0x00000000fffff984 */ /* 0x000fe20000000800 */
[----:B------:R2:W-:Y:S04]  /*1720*/  LDGSTS.E.BYPASS.LTC128B.128 [R8+0x5100], [R18.64], !P3 ;  /* 0x0510000012087fae */ /* 0x0005e8000d901d4c */
[----:B------:R2:W-:Y:S04]  /*1730*/  LDGSTS.E.BYPASS.LTC128B.128 [R8+0x7100], [R24.64], !P1 ;  /* 0x0710000018087fae */ /* 0x0005e8000c901d4c */
[----:B------:R2:W-:Y:S02]  /*1740*/  LDGSTS.E.BYPASS.LTC128B.128 [R8+0x9100], [R22.64], !P2 ;  /* 0x0910000016087fae */ /* 0x0005e4000d101d4c */
.L_x_383:
[----:B------:R-:W-:Y:S05]  /*1750*/  BSYNC B0 ;  /* 0x0000000000007941 */ /* 0x000fea0003800000 */
.L_x_382:
[----:B------:R-:W-:Y:S01]  /*1760*/  IADD3 R7, R14, 0x40, RZ ;  /* 0x000000400e077810 */ /* 0x000fe20007ffe0ff */
[----:B--2---:R2:W4:Y:S01]  /*1770*/  SHFL.IDX PT, R23, R2, 0x2, 0x1c1f ;  /* 0x005c1f0002177f89 */ /* 0x00452200000e0000 */
[----:B------:R-:W-:Y:S02]  /*1780*/  BSSY B0, `(.L_x_384) ;  /* 0x0000014000007945 */ /* 0x000fe40003800000 */
[----:B------:R-:W-:Y:S01]  /*1790*/  ISETP.GE.AND P0, PT, R7, UR4, PT ;  /* 0x0000000407007c0c */ /* 0x000fe2000bf06270 */
[----:B---3--:R2:W3:-:S12]  /*17a0*/  SHFL.IDX PT, R22, R3, 0x2, 0x1c1f ;  /* 0x005c1f0003167f89 */ /* 0x0084d800000e0000 */
        /* <DEDUP_REMOVED lines=10> */
[----:B----4-:R-:W-:Y:S01]  /*1850*/  LEA.HI.X R19, R13, R23, R21, 0x1, P0 ;  /* 0x000000170d137211 */ /* 0x010fe200000f0c15 */
[----:B------:R-:W-:-:S04]  /*1860*/  IMAD.WIDE R24, R11, 0x2, R22 ;  /* 0x000000020b187825 */ /* 0x000fc800078e0216 */
[----:B------:R-:W-:Y:S01]  /*1870*/  IMAD.WIDE R22, R7, 0x2, R22 ;  /* 0x0000000207167825 */ /* 0x000fe200078e0216 */
[----:B------:R-:W-:Y:S01]  /*1880*/  @!PT LDS RZ, [RZ] ;  /* 0x00000000fffff984 */ /* 0x000fe20000000800 */
[----:B------:R3:W-:Y:S04]  /*1890*/  LDGSTS.E.BYPASS.LTC128B.128 [R8+0x5900], [R18.64], !P3 ;  /* 0x0590000012087fae */ /* 0x0007e8000d901d4c */
[----:B------:R3:W-:Y:S04]  /*18a0*/  LDGSTS.E.BYPASS.LTC128B.128 [R8+0x7900], [R24.64], !P1 ;  /* 0x0790000018087fae */ /* 0x0007e8000c901d4c */
[----:B------:R3:W-:Y:S02]  /*18b0*/  LDGSTS.E.BYPASS.LTC128B.128 [R8+0x9900], [R22.64], !P2 ;  /* 0x0990000016087fae */ /* 0x0007e4000d101d4c */
.L_x_385:
[----:B------:R-:W-:Y:S05]  /*18c0*/  BSYNC B0 ;  /* 0x0000000000007941 */ /* 0x000fea0003800000 */
.L_x_384:
[----:B---3--:R-:W3:Y:S01]  /*18d0*/  SHFL.IDX PT, R18, R3, 0x3, 0x1c1f ;  /* 0x007c1f0003127f89 */ /* 0x008ee200000e0000 */
[----:B------:R-:W-:Y:S01]  /*18e0*/  IADD3 R14, R14, 0x60, RZ ;  /* 0x000000600e0e7810 */ /* 0x000fe20007ffe0ff */
[----:B------:R-:W-:Y:S01]  /*18f0*/  IMAD.MOV.U32 R99, RZ, RZ, 0x30 ;  /* 0x00000030ff637424 */ /* 0x000fe200078e00ff */
[----:B------:R-:W-:Y:S01]  /*1900*/  IADD3 R97, R154, -0x1, RZ ;  /* 0xffffffff9a617810 */ /* 0x000fe20007ffe0ff */
[----:B------:R-:W5:Y:S01]  /*1910*/  SHFL.IDX PT, R19, R2, 0x3, 0x1c1f ;  /* 0x007c1f0002137f89 */ /* 0x000f6200000e0000 */
[----:B------:R-:W-:Y:S01]  /*1920*/  ISETP.GE.AND P1, PT, R14, UR4, PT ;  /* 0x000000040e007c0c */ /* 0x000fe2000bf26270 */
[----:B------:R-:W-:Y:S01]  /*1930*/  IMAD R92, R154, -0x30, R99 ;  /* 0xffffffd09a5c7824 */ /* 0x000fe200078e0263 */
[----:B------:R-:W-:Y:S01]  /*1940*/  SHF.R.S32.HI R29, RZ, 0x1f, R97 ;  /* 0x0000001fff1d7819 */ /* 0x000fe20000011461 */
[----:B------:R-:W-:Y:S01]  /*1950*/  IMAD.SHL.U32 R218, R218, 0x2, RZ ;  /* 0x00000002dada7824 */ /* 0x000fe200078e00ff */
[----:B------:R-:W-:Y:S01]  /*1960*/  LOP3.LUT R10, R10, 0xfffffff8, RZ, 0xc0, !PT ;  /* 0xfffffff80a0a7812 */ /* 0x000fe200078ec0ff */
[----:B------:R-:W-:Y:S01]  /*1970*/  IMAD.MOV.U32 R236, RZ, RZ, R224 ;  /* 0x000000ffffec7224 */ /* 0x000fe200078e00e0 */
[----:B------:R-:W-:Y:S01]  /*1980*/  LOP3.LUT R9, R9, 0x7fffffe, RZ, 0xc0, !PT ;  /* 0x07fffffe09097812 */ /* 0x000fe200078ec0ff */
[----:B------:R-:W-:Y:S01]  /*1990*/  IMAD.MOV.U32 R223, RZ, RZ, 0x5 ;  /* 0x00000005ffdf7424 */ /* 0x000fe200078e00ff */
[----:B------:R-:W-:Y:S01]  /*19a0*/  SHF.R.S32.HI R11, RZ, 0x1f, R6 ;  /* 0x0000001fff0b7819 */ /* 0x000fe20000011406 */
[----:B------:R-:W-:Y:S01]  /*19b0*/  IMAD.IADD R10, R93, 0x1, -R10 ;  /* 0x000000015d0a7824 */ /* 0x000fe200078e0a0a */
[----:B------:R-:W-:Y:S01]  /*19c0*/  SEL R73, RZ, 0x1, P6 ;  /* 0x00000001ff497807 */ /* 0x000fe20003000000 */
[----:B------:R-:W-:Y:S01]  /*19d0*/  IMAD.IADD R102, R6, 0x1, -R9 ;  /* 0x0000000106667824 */ /* 0x000fe200078e0a09 */
[----:B------:R-:W-:Y:S01]  /*19e0*/  LEA.HI R11, R11, R6, RZ, 0x3 ;  /* 0x000000060b0b7211 */ /* 0x000fe200078f18ff */
[----:B------:R-:W-:Y:S01]  /*19f0*/  IMAD.SHL.U32 R6, R5, 0x40, RZ ;  /* 0x0000004005067824 */ /* 0x000fe200078e00ff */
[----:B------:R-:W-:Y:S01]  /*1a00*/  @!P1 IADD3 R8, R13, 0x40, RZ ;  /* 0x000000400d089810 */ /* 0x000fe20007ffe0ff */
[----:B------:R-:W-:Y:S01]  /*1a10*/  IMAD.SHL.U32 R4, R4, 0x8, RZ ;  /* 0x0000000804047824 */ /* 0x000fe200078e00ff */
[----:B------:R-:W-:Y:S01]  /*1a20*/  @!P1 SHF.R.S32.HI R14, RZ, 0x1f, R15 ;  /* 0x0000001fff0e9819 */ /* 0x000fe2000001140f */
[----:B------:R-:W-:Y:S01]  /*1a30*/  IMAD.SHL.U32 R11, R11, 0x20, RZ ;  /* 0x000000200b0b7824 */ /* 0x000fe200078e00ff */
[----:B------:R-:W-:Y:S01]  /*1a40*/  @!P1 SHF.R.S32.HI R7, RZ, 0x1f, R8 ;  /* 0x0000001fff079819 */ /* 0x000fe20000011408 */
[----:B------:R-:W-:Y:S01]  /*1a50*/  IMAD R52, R29, c[0x0][0x208], RZ ;  /* 0x000082001d347a24 */ /* 0x000fe200078e02ff */
[C---:B---3--:R-:W-:Y:S01]  /*1a60*/  @!P1 LEA R20, P0, R13.reuse, R18, 0x1 ;  /* 0x000000120d149211 */ /* 0x048fe200078008ff */
[----:B------:R-:W-:Y:S01]  /*1a70*/  IMAD.MOV.U32 R230, RZ, RZ, R220 ;  /* 0x000000ffffe67224 */ /* 0x000fe200078e00dc */
[----:B------:R-:W-:Y:S01]  /*1a80*/  @!P1 LEA.HI R15, R14, R15, RZ, 0x3 ;  /* 0x0000000f0e0f9211 */ /* 0x000fe200078f18ff */
[----:B------:R-:W-:Y:S01]  /*1a90*/  IMAD.MOV.U32 R14, RZ, RZ, c[0x0][0x1e0] ;  /* 0x00007800ff0e7624 */ /* 0x000fe200078e00ff */
[----:B-----5:R-:W-:Y:S01]  /*1aa0*/  @!P1 LEA.HI.X R21, R13, R19, R21, 0x1, P0 ;  /* 0x000000130d159211 */ /* 0x020fe200000f0c15 */
[----:B------:R-:W-:Y:S01]  /*1ab0*/  IMAD R52, R97, c[0x0][0x20c], R52 ;  /* 0x0000830061347a24 */ /* 0x000fe200078e0234 */
[----:B------:R-:W-:Y:S01]  /*1ac0*/  ISETP.NE.AND P0, PT, R16, RZ, PT ;  /* 0x000000ff1000720c */ /* 0x000fe20003f05270 */
[----:B------:R-:W-:Y:S01]  /*1ad0*/  IMAD.SHL.U32 R228, R14, 0x20, RZ ;  /* 0x000000200ee47824 */ /* 0x000fe200078e00ff */
[----:B------:R-:W-:Y:S01]  /*1ae0*/  @!P1 LEA.HI R7, R7, R8, RZ, 0x3 ;  /* 0x0000000807079211 */ /* 0x000fe200078f18ff */
[----:B------:R-:W-:Y:S01]  /*1af0*/  @!PT LDS RZ, [RZ] ;  /* 0x00000000fffff984 */ /* 0x000fe20000000800 */
[----:B------:R3:W-:Y:S01]  /*1b00*/  @!P1 LDGSTS.E.BYPASS.LTC128B.128 [R218+0x6100], [R20.64], !P3 ;  /* 0x0610000014da9fae */ /* 0x0007e2000d901d4c */
[----:B-12---:R-:W-:Y:S01]  /*1b10*/  IADD3 R2, R92, c[0x0][0x1d0], RZ ;  /* 0x000074005c027a10 */ /* 0x006fe20007ffe0ff */
[----:B------:R-:W-:Y:S01]  /*1b20*/  IMAD.MOV.U32 R226, RZ, RZ, c[0x0][0x208] ;  /* 0x00008200ffe27624 */ /* 0x000fe200078e00ff */
[----:B------:R-:W-:-:S02]  /*1b30*/  @!P1 LOP3.LUT R3, R15, 0xfffffff8, RZ, 0xc0, !PT ;  /* 0xfffffff80f039812 */ /* 0x000fc400078ec0ff */
[----:B------:R-:W-:Y:S02]  /*1b40*/  @!P1 LOP3.LUT R7, R7, 0xfffffff8, RZ, 0xc0, !PT ;  /* 0xfffffff807079812 */ /* 0x000fe400078ec0ff */
[----:B------:R-:W-:Y:S01]  /*1b50*/  IMNMX R8, R2, 0x30, PT ;  /* 0x0000003002087817 */ /* 0x000fe20003800200 */
[----:B------:R-:W-:Y:S01]  /*1b60*/  @!P1 IMAD.WIDE R16, R3, 0x2, R18 ;  /* 0x0000000203109825 */ /* 0x000fe200078e0212 */
[----:B------:R-:W-:Y:S02]  /*1b70*/  SHF.L.U64.HI R229, R14, R223, c[0x0][0x1e4] ;  /* 0x000079000ee57619 */ /* 0x000fe400000102df */
[----:B------:R-:W-:Y:S01]  /*1b80*/  SHF.R.S32.HI R13, RZ, 0x4, R12 ;  /* 0x00000004ff0d7819 */ /* 0x000fe2000001140c */
[C---:B------:R-:W-:Y:S01]  /*1b90*/  IMAD R3, R99.reuse, c[0x0][0x1e4], RZ ;  /* 0x0000790063037a24 */ /* 0x040fe200078e02ff */
[----:B------:R1:W-:Y:S01]  /*1ba0*/  @!P1 LDGSTS.E.BYPASS.LTC128B.128 [R218+0x8100], [R16.64], !P0 ;  /* 0x0810000010da9fae */ /* 0x0003e2000c101d4c */
[----:B------:R-:W-:Y:S01]  /*1bb0*/  IMAD.IADD R8, R8, 0x1, -R239 ;  /* 0x0000000108087824 */ /* 0x000fe200078e0aef */
[----:B------:R-:W-:Y:S01]  /*1bc0*/  LEA.HI R28, R10, R10, RZ, 0x1 ;  /* 0x0000000a0a1c7211 */ /* 0x000fe200078f08ff */
[----:B------:R-:W-:Y:S01]  /*1bd0*/  IMAD.WIDE.U32 R98, R99, c[0x0][0x1e0], RZ ;  /* 0x0000780063627a25 */ /* 0x000fe200078e00ff */
[----:B------:R-:W-:-:S02]  /*1be0*/  LEA.HI R12, R12, R13, RZ, 0x1 ;  /* 0x0000000d0c0c7211 */ /* 0x000fc400078f08ff */
[C---:B------:R-:W-:Y:S01]  /*1bf0*/  ISETP.GE.AND P3, PT, R8.reuse, 0x1, PT ;  /* 0x000000010800780c */ /* 0x040fe20003f66270 */
[----:B------:R-:W-:Y:S01]  /*1c00*/  IMAD.IADD R3, R99, 0x1, R3 ;  /* 0x0000000163037824 */ /* 0x000fe200078e0203 */
[----:B------:R-:W-:Y:S02]  /*1c10*/  ISETP.GE.AND P0, PT, R8, 0x21, PT ;  /* 0x000000210800780c */ /* 0x000fe40003f06270 */
[----:B------:R-:W-:Y:S02]  /*1c20*/  LOP3.LUT R9, R28, 0x3fffffe, RZ, 0xc0, !PT ;  /* 0x03fffffe1c097812 */ /* 0x000fe400078ec0ff */
[----:B------:R-:W-:Y:S01]  /*1c30*/  SHF.R.S32.HI R28, RZ, 0x1, R28 ;  /* 0x00000001ff1c7819 */ /* 0x000fe2000001141c */
[----:B---3--:R-:W-:Y:S01]  /*1c40*/  @!P1 IMAD.WIDE R20, R7, 0x2, R18 ;  /* 0x0000000207149825 */ /* 0x008fe200078e0212 */
[----:B------:R-:W-:Y:S02]  /*1c50*/  LOP3.LUT R12, R12, 0xfffffffe, RZ, 0xc0, !PT ;  /* 0xfffffffe0c0c7812 */ /* 0x000fe400078ec0ff */
[----:B------:R-:W-:Y:S01]  /*1c60*/  LOP3.LUT R6, R6, 0xc0, RZ, 0xc0, !PT ;  /* 0x000000c006067812 */ /* 0x000fe200078ec0ff */
[----:B------:R-:W-:Y:S01]  /*1c70*/  IMAD R7, R3, R97, RZ ;  /* 0x0000006103077224 */ /* 0x000fe200078e02ff */
[----:B------:R2:W-:Y:S01]  /*1c80*/  @!P1 LDGSTS.E.BYPASS.LTC128B.128 [R218+0xa100], [R20.64], !P2 ;  /* 0x0a10000014da9fae */ /* 0x0005e2000d101d4c */
[----:B------:R-:W-:Y:S01]  /*1c90*/  IMAD.WIDE.U32 R18, R97, R98, R236 ;  /* 0x0000006261127225 */ /* 0x000fe200078e00ec */
[----:B------:R-:W-:-:S02]  /*1ca0*/  LOP3.LUT R101, R11, 0xffffff00, RZ, 0xc0, !PT ;  /* 0xffffff000b657812 */ /* 0x000fc400078ec0ff */
[----:B------:R-:W0:Y:S01]  /*1cb0*/  LDGDEPBAR ;  /* 0x00000000000079af */ /* 0x000e220000000000 */
[----:B------:R-:W-:Y:S01]  /*1cc0*/  IMAD R7, R29, R98, R7 ;  /* 0x000000621d077224 */ /* 0x000fe200078e0207 */
[----:B------:R-:W-:Y:S01]  /*1cd0*/  @P0 IADD3 R8, P1, R228, R18, RZ ;  /* 0x00000012e4080210 */ /* 0x000fe20007f3e0ff */
[----:B------:R-:W-:Y:S01]  /*1ce0*/  IMAD.SHL.U32 R5, R28, 0x40, RZ ;  /* 0x000000401c057824 */ /* 0x000fe200078e00ff */
[----:B-1----:R-:W-:Y:S01]  /*1cf0*/  @P3 LEA R16, P2, R18, c[0x0][0x1c8], 0x1 ;  /* 0x0000720012103a11 */ /* 0x002fe200078408ff */
[----:B------:R-:W-:Y:S01]  /*1d00*/  IMAD.IADD R7, R19, 0x1, R7 ;  /* 0x0000000113077824 */ /* 0x000fe200078e0207 */
[----:B------:R-:W-:Y:S01]  /*1d10*/  SHF.R.U32.HI R11, RZ, 0x3, R6 ;  /* 0x00000003ff0b7819 */ /* 0x000fe20000011606 */
[----:B------:R-:W-:Y:S01]  /*1d20*/  IMAD.IADD R12, R13, 0x1, -R12 ;  /* 0x000000010d0c7824 */ /* 0x000fe200078e0a0c */
[----:B------:R-:W-:Y:S01]  /*1d30*/  LOP3.LUT R5, R5, 0xc0, RZ, 0xc0, !PT ;  /* 0x000000c005057812 */ /* 0x000fe200078ec0ff */
[----:B------:R-:W-:Y:S01]  /*1d40*/  IMAD.IADD R9, R10, 0x1, -R9 ;  /* 0x000000010a097824 */ /* 0x000fe200078e0a09 */
[--C-:B------:R-:W-:Y:S01]  /*1d50*/  @P3 LEA.HI.X R17, R18, c[0x0][0x1cc], R7.reuse, 0x1, P2 ;  /* 0x0000730012113a11 */ /* 0x100fe200010f0c07 */
[----:B------:R-:W-:Y:S01]  /*1d60*/  BAR.SYNC.DEFER_BLOCKING 0x0 ;  /* 0x0000000000007b1d */ /* 0x000fe20000010000 */
[----:B------:R-:W-:Y:S01]  /*1d70*/  @P0 IMAD.X R7, R229, 0x1, R7, P1 ;  /* 0x00000001e5070824 */ /* 0x000fe200008e0607 */
[----:B------:R-:W-:Y:S01]  /*1d80*/  @P0 LEA R14, P1, R8, c[0x0][0x1c8], 0x1 ;  /* 0x00007200080e0a11 */ /* 0x000fe200078208ff */
[----:B------:R-:W-:Y:S01]  /*1d90*/  IMAD R9, R12, 0x8, R9 ;  /* 0x000000080c097824 */ /* 0x000fe200078e0209 */
[----:B------:R-:W-:-:S02]  /*1da0*/  LOP3.LUT R4, R5, 0x8, R4, 0xf8, !PT ;  /* 0x0000000805047812 */ /* 0x000fc400078ef804 */
[----:B------:R-:W-:Y:S01]  /*1db0*/  @P0 LEA.HI.X R15, R8, c[0x0][0x1cc], R7, 0x1, P1 ;  /* 0x00007300080f0a11 */ /* 0x000fe200008f0c07 */
[----:B------:R-:W-:Y:S01]  /*1dc0*/  IMAD.SHL.U32 R7, R12, 0x8, RZ ;  /* 0x000000080c077824 */ /* 0x000fe200078e00ff */
[----:B------:R-:W-:Y:S02]  /*1dd0*/  SHF.R.U32.HI R5, RZ, 0x3, R5 ;  /* 0x00000003ff057819 */ /* 0x000fe40000011605 */
[----:B------:R-:W-:Y:S02]  /*1de0*/  SEL R76, RZ, 0x4, P4 ;  /* 0x00000004ff4c7807 */ /* 0x000fe40002000000 */
[----:B------:R-:W-:Y:S01]  /*1df0*/  LOP3.LUT R100, R6, 0x8, R7, 0xf8, !PT ;  /* 0x0000000806647812 */ /* 0x000fe200078ef807 */
[--C-:B------:R-:W-:Y:S01]  /*1e00*/  IMAD R7, R94, 0x200, R101.reuse ;  /* 0x000002005e077824 */ /* 0x100fe200078e0265 */
[----:B------:R-:W-:Y:S01]  /*1e10*/  LOP3.LUT R4, R4, R5, RZ, 0x3c, !PT ;  /* 0x0000000504047212 */ /* 0x000fe200078e3cff */
[----:B------:R-:W-:Y:S01]  /*1e20*/  IMAD R101, R102, 0x20, R101 ;  /* 0x0000002066657824 */ /* 0x000fe200078e0265 */
[----:B------:R-:W-:Y:S01]  /*1e30*/  LOP3.LUT R100, R100, R11, RZ, 0x3c, !PT ;  /* 0x0000000b64647212 */ /* 0x000fe200078e3cff */
[----:B------:R-:W-:Y:S01]  /*1e40*/  IMAD R7, R102, 0x20, R7 ;  /* 0x0000002066077824 */ /* 0x000fe200078e0207 */
[----:B------:R-:W-:Y:S01]  /*1e50*/  SHF.L.U64.HI R223, R226, R223, c[0x0][0x20c] ;  /* 0x00008300e2df7619 */ /* 0x000fe200000102df */
[----:B------:R-:W-:Y:S01]  /*1e60*/  IMAD.U32 R216, R9, 0x20, R4 ;  /* 0x0000002009d87824 */ /* 0x000fe200078e0004 */
[----:B------:R-:W-:Y:S01]  /*1e70*/  IADD3 R72, R92, c[0x0][0x1d0], -R239 ;  /* 0x000074005c487a10 */ /* 0x000fe20007ffe8ef */
[----:B------:R-:W-:-:S02]  /*1e80*/  IMAD.IADD R217, R100, 0x1, R7 ;  /* 0x0000000164d97824 */ /* 0x000fc400078e0207 */
[----:B------:R-:W-:Y:S01]  /*1e90*/  IMAD.SHL.U32 R216, R216, 0x2, RZ ;  /* 0x00000002d8d87824 */ /* 0x000fe200078e00ff */
[----:B------:R-:W-:Y:S01]  /*1ea0*/  @!PT LDS RZ, [RZ] ;  /* 0x00000000fffff984 */ /* 0x000fe20000000800 */
[----:B------:R-:W-:Y:S01]  /*1eb0*/  @!PT LDS RZ, [RZ] ;  /* 0x00000000fffff984 */ /* 0x000fe20000000800 */
[----:B------:R-:W-:Y:S01]  /*1ec0*/  @!PT LDS RZ, [RZ] ;  /* 0x00000000fffff984 */ /* 0x000fe20000000800 */
[----:B------:R1:W-:Y:S01]  /*1ed0*/  @P3 LDGSTS.E.BYPASS.LTC128B.128 [R218+0x2500], [R16.64], !P6 ;  /* 0x0250000010da3fae */ /* 0x0003e2000f101d4c */
[----:B------:R-:W-:Y:S02]  /*1ee0*/  IMAD.SHL.U32 R217, R217, 0x2, RZ ;  /* 0x00000002d9d97824 */ /* 0x000fe400078e00ff */
[----:B------:R-:W-:Y:S01]  /*1ef0*/  IMAD.SHL.U32 R226, R226, 0x20, RZ ;  /* 0x00000020e2e27824 */ /* 0x000fe200078e00ff */
[----:B------:R1:W-:Y:S01]  /*1f00*/  @P3 LDGSTS.E.BYPASS.LTC128B.128 [R218+0x3100], [R16.64+0x40], !P5 ;  /* 0x0310004010da3fae */ /* 0x0003e2000e901d4c */
[----:B------:R-:W-:Y:S01]  /*1f10*/  IADD3 R215, R216, 0x2520, RZ ;  /* 0x00002520d8d77810 */ /* 0x000fe20007ffe0ff */
[----:B------:R-:W-:Y:S02]  /*1f20*/  IMAD R213, R0, 0x2, R217 ;  /* 0x0000000200d57824 */ /* 0x000fe400078e02d9 */
[----:B------:R1:W-:Y:S01]  /*1f30*/  @P3 LDGSTS.E.BYPASS.LTC128B.128 [R218+0x3d00], [R16.64+0x80], !P4 ;  /* 0x03d0008010da3fae */ /* 0x0003e2000e101d4c */
[----:B------:R-:W-:-:S03]  /*1f40*/  ISETP.GT.AND P3, PT, R93, 0x3f, PT ;  /* 0x0000003f5d00780c */ /* 0x000fc60003f64270 */
[----:B------:R3:W-:Y:S04]  /*1f50*/  @P0 LDGSTS.E.BYPASS.LTC128B.128 [R218+0x2d00], [R14.64], !P6 ;  /* 0x02d000000eda0fae */ /* 0x0007e8000f101d4c */
[----:B------:R3:W-:Y:S04]  /*1f60*/  @P0 LDGSTS.E.BYPASS.LTC128B.128 [R218+0x3900], [R14.64+0x40], !P5 ;  /* 0x039000400eda0fae */ /* 0x0007e8000e901d4c */
[----:B------:R3:W-:Y:S01]  /*1f70*/  @P0 LDGSTS.E.BYPASS.LTC128B.128 [R218+0x4500], [R14.64+0x80], !P4 ;  /* 0x045000800eda0fae */ /* 0x0007e2000e101d4c */
[----:B------:R-:W-:Y:S02]  /*1f80*/  LOP3.LUT P0, RZ, R28, 0x2, RZ, 0xc0, !PT ;  /* 0x000000021cff7812 */ /* 0x000fe4000780c0ff */
[----:B------:R-:W-:Y:S01]  /*1f90*/  IADD3 R28, R216, 0x2500, RZ ;  /* 0x00002500d81c7810 */ /* 0x000fe20007ffe0ff */
[----:B------:R-:W0:Y:S10]  /*1fa0*/  LDGDEPBAR ;  /* 0x00000000000079af */ /* 0x000e340000000000 */
[----:B------:R-:W-:Y:S01]  /*1fb0*/  @P0 IADD3 R215, R28, -0x20, RZ ;  /* 0xffffffe01cd70810 */ /* 0x000fe20007ffe0ff */
[----:B------:R-:W-:-:S03]  /*1fc0*/  IMAD.WIDE.U32 R28, R97, c[0x0][0x208], RZ ;  /* 0x00008200611c7a25 */ /* 0x000fc600078e00ff */
[----:B------:R-:W-:Y:S01]  /*1fd0*/  IADD3 R211, R215, 0x400, RZ ;  /* 0x00000400d7d37810 */ /* 0x000fe20007ffe0ff */
[----:B------:R-:W-:Y:S01]  /*1fe0*/  IMAD.IADD R52, R29, 0x1, R52 ;  /* 0x000000011d347824 */ /* 0x000fe200078e0234 */
[C---:B------:R-:W-:Y:S01]  /*1ff0*/  IADD3 R210, R215.reuse, 0x800, RZ ;  /* 0x00000800d7d27810 */ /* 0x040fe20007ffe0ff */
[----:B------:R-:W-:Y:S01]  /*2000*/  IMAD.WIDE.U32 R54, R28, 0x30, R230 ;  /* 0x000000301c367825 */ /* 0x000fe200078e00e6 */
[C---:B------:R-:W-:Y:S02]  /*2010*/  IADD3 R209, R215.reuse, 0xc00, RZ ;  /* 0x00000c00d7d17810 */ /* 0x040fe40007ffe0ff */
[----:B------:R-:W-:Y:S01]  /*2020*/  IADD3 R208, R215, 0x1000, RZ ;  /* 0x00001000d7d07810 */ /* 0x000fe20007ffe0ff */
[----:B------:R-:W-:Y:S01]  /*2030*/  IMAD R52, R52, 0x30, RZ ;  /* 0x0000003034347824 */ /* 0x000fe200078e02ff */
[----:B------:R-:W-:Y:S01]  /*2040*/  LEA R74, P0, R54, c[0x0][0x1f8], 0x1 ;  /* 0x00007e00364a7a11 */ /* 0x000fe200078008ff */
[----:B------:R-:W-:-:S04]  /*2050*/  DEPBAR.LE SB0, 0x1 ;  /* 0x000080400000791a */ /* 0x000fc80000000000 */
[----:B------:R-:W-:-:S04]  /*2060*/  DEPBAR.LE SB0, 0x0 ;  /* 0x000080000000791a */ /* 0x000fc80000000000 */
[----:B------:R-:W-:Y:S01]  /*2070*/  BAR.SYNC.DEFER_BLOCKING 0x0 ;  /* 0x0000000000007b1d */ /* 0x000fe20000010000 */
[----:B------:R-:W-:Y:S01]  /*2080*/  IMAD.IADD R52, R55, 0x1, R52 ;  /* 0x0000000137347824 */ /* 0x000fe200078e0234 */
[C---:B------:R-:W-:Y:S02]  /*2090*/  IADD3 R207, R215.reuse, 0x1400, RZ ;  /* 0x00001400d7cf7810 */ /* 0x040fe40007ffe0ff */
[C---:B------:R-:W-:Y:S02]  /*20a0*/  IADD3 R206, R215.reuse, 0x1800, RZ ;  /* 0x00001800d7ce7810 */ /* 0x040fe40007ffe0ff */
[----:B------:R-:W-:Y:S02]  /*20b0*/  LEA.HI.X R75, R54, c[0x0][0x1fc], R52, 0x1, P0 ;  /* 0x00007f00364b7a11 */ /* 0x000fe400000f0c34 */
[----:B------:R-:W-:Y:S02]  /*20c0*/  @!P3 LEA R104, P0, R226, R74, 0x1 ;  /* 0x0000004ae268b211 */ /* 0x000fe400078008ff */
[----:B------:R-:W-:-:S02]  /*20d0*/  IADD3 R205, R215, 0x1c00, RZ ;  /* 0x00001c00d7cd7810 */ /* 0x000fc40007ffe0ff */
[----:B------:R-:W-:Y:S02]  /*20e0*/  @!P3 LEA.HI.X R105, R226, R75, R223, 0x1, P0 ;  /* 0x0000004be269b211 */ /* 0x000fe400000f0cdf */
[----:B------:R-:W-:Y:S01]  /*20f0*/  IADD3 R204, R215, 0x2000, RZ ;  /* 0x00002000d7cc7810 */ /* 0x000fe20007ffe0ff */
[----:B------:R-:W-:Y:S04]  /*2100*/  LDSM.16.M88.4 R48, [R217+0x5900] ;  /* 0x00590000d930783b */ /* 0x000fe80000000200 */
[----:B------:R-:W3:Y:S04]  /*2110*/  LDSM.16.M88.4 R56, [R216+0x2900] ;  /* 0x00290000d838783b */ /* 0x000ee80000000200 */
[----:B------:R-:W5:Y:S04]  /*2120*/  LDSM.16.M88.4 R44, [R217+0x4900] ;  /* 0x00490000d92c783b */ /* 0x000f680000000200 */
[----:B------:R-:W2:Y:S04]  /*2130*/  LDSM.16.M88.4 R64, [R216+0x2500] ;  /* 0x00250000d840783b */ /* 0x000ea80000000200 */
[----:B------:R-:W4:Y:S04]  /*2140*/  LDSM.16.M88.4 R24, [R216+0x2d00] ;  /* 0x002d0000d818783b */ /* 0x000f280000000200 */
[----:B------:R-:W-:Y:S04]  /*2150*/  LDSM.16.M88.4 R40, [R213+0x5900] ;  /* 0x00590000d528783b */ /* 0x000fe80000000200 */
[----:B------:R-:W1:Y:S04]  /*2160*/  LDSM.16.M88.4 R36, [R215] ;  /* 0x00000000d724783b */ /* 0x000e680000000200 */
[----:B------:R-:W1:Y:S04]  /*2170*/  LDSM.16.M88.4 R32, [R215+0x400] ;  /* 0x00040000d720783b */ /* 0x000e680000000200 */
[----:B------:R-:W4:Y:S01]  /*2180*/  LDSM.16.M88.4 R28, [R215+0x800] ;  /* 0x00080000d71c783b */ /* 0x000f220000000200 */
[-C--:B---3--:R-:W-:Y:S08]  /*2190*/  HMMA.16816.F32 R12, R48, R56.reuse, RZ ;  /* 0x00000038300c723c */ /* 0x088ff000000018ff */
[----:B-----5:R-:W-:Y:S07]  /*21a0*/  HMMA.16816.F32 R60, R44, R56, RZ ;  /* 0x000000382c3c723c */ /* 0x020fee00000018ff */
[----:B------:R-:W-:Y:S01]  /*21b0*/  SEL R56, RZ, 0x2, P5 ;  /* 0x00000002ff387807 */ /* 0x000fe20002800000 */
[----:B--2-4-:R-:W-:Y:S04]  /*21c0*/  HMMA.16816.F32 R20, R48, R64, RZ ;  /* 0x000000403014723c */ /* 0x014fe800000018ff */
[----:B------:R-:W-:-:S04]  /*21d0*/  IMAD.IADD R73, R56, 0x1, R73 ;  /* 0x0000000138497824 */ /* 0x000fc800078e0249 */
[----:B------:R-:W-:Y:S01]  /*21e0*/  IMAD.IADD R76, R76, 0x1, R73 ;  /* 0x000000014c4c7824 */ /* 0x000fe200078e0249 */
[C---:B-1----:R-:W-:Y:S04]  /*21f0*/  HMMA.16816.F32 R16, R48.reuse, R66, RZ ;  /* 0x000000423010723c */ /* 0x042fe800000018ff */
[C---:B------:R-:W-:Y:S02]  /*2200*/  LOP3.LUT P2, RZ, R76.reuse, 0x1, RZ, 0xc0, !PT ;  /* 0x000000014cff7812 */ /* 0x040fe4000784c0ff */
[----:B------:R-:W-:Y:S02]  /*2210*/  LOP3.LUT P1, RZ, R76, 0x2, RZ, 0xc0, !PT ;  /* 0x000000024cff7812 */ /* 0x000fe4000782c0ff */
[C---:B------:R-:W-:Y:S01]  /*2220*/  ISETP.LT.OR P2, PT, R72.reuse, 0x1, !P2 ;  /* 0x000000014800780c */ /* 0x040fe20005741670 */
[----:B------:R-:W-:Y:S01]  /*2230*/  HMMA.16816.F32 R8, R48, R58, RZ ;  /* 0x0000003a3008723c */ /* 0x000fe200000018ff */
[----:B------:R-:W-:-:S02]  /*2240*/  ISETP.LT.OR P1, PT, R72, 0x1, !P1 ;  /* 0x000000014800780c */ /* 0x000fc40004f21670 */
[----:B------:R-:W-:-:S04]  /*2250*/  LOP3.LUT P0, RZ, R76, 0x4, RZ, 0xc0, !PT ;  /* 0x000000044cff7812 */ /* 0x000fc8000780c0ff */
[----:B------:R-:W-:Y:S01]  /*2260*/  ISETP.LT.OR P0, PT, R72, 0x1, !P0 ;  /* 0x000000014800780c */ /* 0x000fe20004701670 */
[----:B------:R-:W-:Y:S08]  /*2270*/  HMMA.16816.F32 R68, R44, R64, RZ ;  /* 0x000000402c44723c */ /* 0x000ff000000018ff */
[----:B------:R-:W-:Y:S08]  /*2280*/  HMMA.16816.F32 R4, R48, R24, RZ ;  /* 0x000000183004723c */ /* 0x000ff000000018ff */
[C---:B------:R-:W-:Y:S08]  /*2290*/  HMMA.16816.F32 R64, R44.reuse, R66, RZ ;  /* 0x000000422c40723c */ /* 0x040ff000000018ff */
[C---:B------:R-:W-:Y:S08]  /*22a0*/  HMMA.16816.F32 R56, R44.reuse, R58, RZ ;  /* 0x0000003a2c38723c */ /* 0x040ff000000018ff */
[----:B------:R-:W-:Y:S08]  /*22b0*/  HMMA.16816.F32 R52, R44, R24, RZ ;  /* 0x000000182c34723c */ /* 0x000ff000000018ff */
[-C--:B------:R-:W-:Y:S08]  /*22c0*/  HMMA.16816.F32 R48, R48, R26.reuse, RZ ;  /* 0x0000001a3030723c */ /* 0x080ff000000018ff */
[----:B------:R-:W-:Y:S01]  /*22d0*/  HMMA.16816.F32 R44, R44, R26, RZ ;  /* 0x0000001a2c2c723c */ /* 0x000fe200000018ff */
[----:B------:R-:W1:Y:S04]  /*22e0*/  LDSM.16.M88.4 R24, [R213+0x4900] ;  /* 0x00490000d518783b */ /* 0x000e680000000200 */
[----:B------:R-:W-:Y:S01]  /*22f0*/  @!PT LDS RZ, [RZ] ;  /* 0x00000000fffff984 */ /* 0x000fe20000000800 */
[----:B------:R-:W-:Y:S01]  /*2300*/  @!PT LDS RZ, [RZ] ;  /* 0x00000000fffff984 */ /* 0x000fe20000000800 */
[----:B------:R-:W-:Y:S01]  /*2310*/  @!PT LDS RZ, [RZ] ;  /* 0x00000000fffff984 */ /* 0x000fe20000000800 */
[----:B------:R2:W-:Y:S01]  /*2320*/  LDGSTS.E.BYPASS.LTC128B.128 [R218+0x100], [R74.64], !P2 ;  /* 0x001000004ada7fae */ /* 0x0005e2000d101d4c */
[----:B------:R-:W-:-:S02]  /*2330*/  @!P3 LOP3.LUT P2, RZ, R73, 0x1, RZ, 0xc0, !PT ;  /* 0x0000000149ffb812 */ /* 0x000fc4000784c0ff */
[C---:B------:R-:W-:Y:S01]  /*2340*/  HMMA.16816.F32 R20, R40.reuse, R36, R20 ;  /* 0x000000242814723c */ /* 0x040fe20000001814 */
[----:B------:R2:W-:Y:S01]  /*2350*/  LDGSTS.E.BYPASS.LTC128B.128 [R218+0xd00], [R74.64+0x40], !P1 ;  /* 0x00d000404ada7fae */ /* 0x0005e2000c901d4c */
[----:B------:R-:W-:Y:S02]  /*2360*/  @!P3 LOP3.LUT P1, RZ, R73, 0x2, RZ, 0xc0, !PT ;  /* 0x0000000249ffb812 */ /* 0x000fe4000782c0ff */
[C---:B------:R-:W-:Y:S01]  /*2370*/  @!P3 ISETP.LT.OR P2, PT, R72.reuse, 0x21, !P2 ;  /* 0x000000214800b80c */ /* 0x040fe20005741670 */
[----:B------:R2:W-:Y:S01]  /*2380*/  LDGSTS.E.BYPASS.LTC128B.128 [R218+0x1900], [R74.64+0x80], !P0 ;  /* 0x019000804ada7fae */ /* 0x0005e2000c101d4c */
[C---:B------:R-:W-:Y:S02]  /*2390*/  @!P3 ISETP.LT.OR P1, PT, R72.reuse, 0x21, !P1 ;  /* 0x000000214800b80c */ /* 0x040fe40004f21670 */
[----:B------:R-:W-:Y:S01]  /*23a0*/  @!P3 ISETP.LT.OR P0, PT, R72, 0x21, P4 ;  /* 0x000000214800b80c */ /* 0x000fe20002701670 */
[C---:B------:R-:W-:Y:S08]  /*23b0*/  HMMA.16816.F32 R12, R40.reuse, R32, R12 ;  /* 0x00000020280c723c */ /* 0x040ff0000000180c */
[----:B------:R3:W-:Y:S01]  /*23c0*/  @!P3 LDGSTS.E.BYPASS.LTC128B.128 [R218+0x900], [R104.64], !P2 ;  /* 0x0090000068dabfae */ /* 0x0007e2000d101d4c */
[C---:B------:R-:W-:Y:S03]  /*23d0*/  HMMA.16816.F32 R4, R40.reuse, R28, R4 ;  /* 0x0000001c2804723c */ /* 0x040fe60000001804 */
[----:B------:R3:W-:Y:S04]  /*23e0*/  @!P3 LDGSTS.E.BYPASS.LTC128B.128 [R218+0x1500], [R104.64+0x40], !P1 ;  /* 0x0150004068dabfae */ /* 0x0007e8000c901d4c */
[----:B------:R3:W-:Y:S01]  /*23f0*/  @!P3 LDGSTS.E.BYPASS.LTC128B.128 [R218+0x2100], [R104.64+0x80], !P0 ;  /* 0x0210008068dabfae */ /* 0x0007e2000c101d4c */
[----:B------:R-:W-:Y:S01]  /*2400*/  HMMA.16816.F32 R16, R40, R38, R16 ;  /* 0x000000262810723c */ /* 0x000fe20000001810 */
[----:B------:R-:W-:-:S02]  /*2410*/  ISETP.GT.AND P0, PT, R97, R219, PT ;  /* 0x000000db6100720c */ /* 0x000fc40003f04270 */
[----:B------:R-:W-:Y:S04]  /*2420*/  LDSM.16.M88.4 R88, [R217+0x7900] ;  /* 0x00790000d958783b */ /* 0x000fe80000000200 */
[----:B------:R-:W4:Y:S01]  /*2430*/  LDSM.16.M88.4 R84, [R216+0x3100] ;  /* 0x00310000d854783b */ /* 0x000f220000000200 */
[C---:B------:R-:W-:Y:S03]  /*2440*/  HMMA.16816.F32 R8, R40.reuse, R34, R8 ;  /* 0x000000222808723c */ /* 0x040fe60000001808 */
[----:B------:R-:W5:Y:S04]  /*2450*/  LDSM.16.M88.4 R80, [R216+0x3500] ;  /* 0x00350000d850783b */ /* 0x000f680000000200 */
[----:B------:R-:W3:Y:S01]  /*2460*/  LDSM.16.M88.4 R76, [R216+0x3900] ;  /* 0x00390000d84c783b */ /* 0x000ee20000000200 */
[----:B------:R-:W-:Y:S03]  /*2470*/  HMMA.16816.F32 R48, R40, R30, R48 ;  /* 0x0000001e2830723c */ /* 0x000fe60000001830 */
[----:B--2---:R-:W2:Y:S04]  /*2480*/  LDSM.16.M88.4 R72, [R217+0x6900] ;  /* 0x00690000d948783b */ /* 0x004ea80000000200 */
[----:B------:R-:W-:Y:S01]  /*2490*/  LDSM.16.M88.4 R40, [R215+0x1400] ;  /* 0x00140000d728783b */ /* 0x000fe20000000200 */
[C---:B-1----:R-:W-:Y:S03]  /*24a0*/  HMMA.16816.F32 R68, R24.reuse, R36, R68 ;  /* 0x000000241844723c */ /* 0x042fe60000001844 */
[----:B------:R-:W0:Y:S05]  /*24b0*/  LDGDEPBAR ;  /* 0x00000000000079af */ /* 0x000e2a0000000000 */
[C---:B------:R-:W-:Y:S08]  /*24c0*/  HMMA.16816.F32 R60, R24.reuse, R32, R60 ;  /* 0x00000020183c723c */ /* 0x040ff0000000183c */
[C---:B------:R-:W-:Y:S08]  /*24d0*/  HMMA.16816.F32 R52, R24.reuse, R28, R52 ;  /* 0x0000001c1834723c */ /* 0x040ff00000001834 */
[C---:B------:R-:W-:Y:S01]  /*24e0*/  HMMA.16816.F32 R64, R24.reuse, R38, R64 ;  /* 0x000000261840723c */ /* 0x040fe20000001840 */
[----:B------:R-:W-:Y:S07]  /*24f0*/  LDSM.16.M88.4 R36, [R213+0x7900] ;  /* 0x00790000d524783b */ /* 0x000fee0000000200 */
[C---:B------:R-:W-:Y:S01]  /*2500*/  HMMA.16816.F32 R56, R24.reuse, R34, R56 ;  /* 0x000000221838723c */ /* 0x040fe20000001838 */
[----:B------:R-:W1:Y:S07]  /*2510*/  LDSM.16.M88.4 R32, [R215+0xc00] ;  /* 0x000c0000d720783b */ /* 0x000e6e0000000200 */
[----:B------:R-:W-:Y:S01]  /*2520*/  HMMA.16816.F32 R44, R24, R30, R44 ;  /* 0x0000001e182c723c */ /* 0x000fe2000000182c */
[----:B------:R-:W1:Y:S04]  /*2530*/  LDSM.16.M88.4 R28, [R215+0x1000] ;  /* 0x00100000d71c783b */ /* 0x000e680000000200 */
[----:B------:R-:W1:Y:S03]  /*2540*/  LDSM.16.M88.4 R24, [R213+0x6900] ;  /* 0x00690000d518783b */ /* 0x000e660000000200 */
[C---:B----4-:R-:W-:Y:S08]  /*2550*/  HMMA.16816.F32 R20, R88.reuse, R84, R20 ;  /* 0x000000545814723c */ /* 0x050ff00000001814 */
[C---:B-----5:R-:W-:Y:S08]  /*2560*/  HMMA.16816.F32 R12, R88.reuse, R80, R12 ;  /* 0x00000050580c723c */ /* 0x060ff0000000180c */
[C---:B---3--:R-:W-:Y:S08]  /*2570*/  HMMA.16816.F32 R4, R88.reuse, R76, R4 ;  /* 0x0000004c5804723c */ /* 0x048ff00000001804 */
[C---:B------:R-:W-:Y:S08]  /*2580*/  HMMA.16816.F32 R16, R88.reuse, R86, R16 ;  /* 0x000000565810723c */ /* 0x040ff00000001810 */
[C---:B------:R-:W-:Y:S08]  /*2590*/  HMMA.16816.F32 R8, R88.reuse, R82, R8 ;  /* 0x000000525808723c */ /* 0x040ff00000001808 */
[----:B------:R-:W-:Y:S01]  /*25a0*/  HMMA.16816.F32 R48, R88, R78, R48 ;  /* 0x0000004e5830723c */ /* 0x000fe20000001830 */
[----:B------:R-:W-:Y:S07]  /*25b0*/  LDSM.16.M88.4 R88, [R217+0x8900] ;  /* 0x00890000d958783b */ /* 0x000fee0000000200 */
[C---:B--2---:R-:W-:Y:S08]  /*25c0*/  HMMA.16816.F32 R68, R72.reuse, R84, R68 ;  /* 0x000000544844723c */ /* 0x044ff00000001844 */
[C---:B------:R-:W-:Y:S01]  /*25d0*/  HMMA.16816.F32 R64, R72.reuse, R86, R64 ;  /* 0x000000564840723c */ /* 0x040fe20000001840 */
[----:B------:R-:W-:Y:S07]  /*25e0*/  LDSM.16.M88.4 R84, [R217+0x9900] ;  /* 0x00990000d954783b */ /* 0x000fee0000000200 */
[C---:B------:R-:W-:Y:S08]  /*25f0*/  HMMA.16816.F32 R60, R72.reuse, R80, R60 ;  /* 0x00000050483c723c */ /* 0x040ff0000000183c */
[C---:B------:R-:W-:Y:S01]  /*2600*/  HMMA.16816.F32 R56, R72.reuse, R82, R56 ;  /* 0x000000524838723c */ /* 0x040fe20000001838 */
[----:B------:R-:W2:Y:S07]  /*2610*/  LDSM.16.M88.4 R80, [R216+0x3d00] ;  /* 0x003d0000d850783b */ /* 0x000eae0000000200 */
[C---:B------:R-:W-:Y:S08]  /*2620*/  HMMA.16816.F32 R52, R72.reuse, R76, R52 ;  /* 0x0000004c4834723c */ /* 0x040ff00000001834 */
[----:B------:R-:W-:Y:S01]  /*2630*/  HMMA.16816.F32 R44, R72, R78, R44 ;  /* 0x0000004e482c723c */ /* 0x000fe2000000182c */
[----:B------:R-:W3:Y:S04]  /*2640*/  LDSM.16.M88.4 R76, [R216+0x4100] ;  /* 0x00410000d84c783b */ /* 0x000ee80000000200 */
[----:B------:R-:W4:Y:S03]  /*2650*/  LDSM.16.M88.4 R72, [R216+0x4500] ;  /* 0x00450000d848783b */ /* 0x000f260000000200 */
[C---:B-1----:R-:W-:Y:S08]  /*2660*/  HMMA.16816.F32 R20, R36.reuse, R32, R20 ;  /* 0x000000202414723c */ /* 0x042ff00000001814 */
[C---:B------:R-:W-:Y:S08]  /*2670*/  HMMA.16816.F32 R16, R36.reuse, R34, R16 ;  /* 0x000000222410723c */ /* 0x040ff00000001810 */
[C---:B------:R-:W-:Y:S08]  /*2680*/  HMMA.16816.F32 R12, R36.reuse, R28, R12 ;  /* 0x0000001c240c723c */ /* 0x040ff0000000180c */
[C---:B------:R-:W-:Y:S08]  /*2690*/  HMMA.16816.F32 R8, R36.reuse, R30, R8 ;  /* 0x0000001e2408723c */ /* 0x040ff00000001808 */
[C---:B------:R-:W-:Y:S08]  /*26a0*/  HMMA.16816.F32 R4, R36.reuse, R40, R4 ;  /* 0x000000282404723c */ /* 0x040ff00000001804 */
[----:B------:R-:W-:Y:S01]  /*26b0*/  HMMA.16816.F32 R48, R36, R42, R48 ;  /* 0x0000002a2430723c */ /* 0x000fe20000001830 */
[----:B------:R-:W-:Y:S07]  /*26c0*/  LDSM.16.M88.4 R36, [R213+0x9900] ;  /* 0x00990000d524783b */ /* 0x000fee0000000200 */
[C---:B------:R-:W-:Y:S08]  /*26d0*/  HMMA.16816.F32 R68, R24.reuse, R32, R68 ;  /* 0x000000201844723c */ /* 0x040ff00000001844 */
[C---:B------:R-:W-:Y:S01]  /*26e0*/  HMMA.16816.F32 R64, R24.reuse, R34, R64 ;  /* 0x000000221840723c */ /* 0x040fe20000001840 */
[----:B------:R-:W1:Y:S07]  /*26f0*/  LDSM.16.M88.4 R32, [R215+0x1800] ;  /* 0x00180000d720783b */ /* 0x000e6e0000000200 */
[C---:B------:R-:W-:Y:S08]  /*2700*/  HMMA.16816.F32 R60, R24.reuse, R28, R60 ;  /* 0x0000001c183c723c */ /* 0x040ff0000000183c */
[C---:B------:R-:W-:Y:S01]  /*2710*/  HMMA.16816.F32 R56, R24.reuse, R30, R56 ;  /* 0x0000001e1838723c */ /* 0x040fe20000001838 */
[----:B------:R-:W5:Y:S07]  /*2720*/  LDSM.16.M88.4 R28, [R215+0x1c00] ;  /* 0x001c0000d71c783b */ /* 0x000f6e0000000200 */
[C---:B------:R-:W-:Y:S08]  /*2730*/  HMMA.16816.F32 R52, R24.reuse, R40, R52 ;  /* 0x000000281834723c */ /* 0x040ff00000001834 */
[----:B------:R-:W-:Y:S01]  /*2740*/  HMMA.16816.F32 R44, R24, R42, R44 ;  /* 0x0000002a182c723c */ /* 0x000fe2000000182c */
[----:B------:R-:W1:Y:S04]  /*2750*/  LDSM.16.M88.4 R24, [R215+0x2000] ;  /* 0x00200000d718783b */ /* 0x000e680000000200 */
[----:B------:R-:W1:Y:S01]  /*2760*/  LDSM.16.M88.4 R40, [R213+0x8900] ;  /* 0x00890000d528783b */ /* 0x000e620000000200 */
[----:B------:R-:W-:-:S04]  /*2770*/  DEPBAR.LE SB0, 0x0 ;  /* 0x000080000000791a */ /* 0x000fc80000000000 */
[C---:B--2---:R-:W-:Y:S08]  /*2780*/  HMMA.16816.F32 R20, R84.reuse, R80, R20 ;  /* 0x000000505414723c */ /* 0x044ff00000001814 */
[C---:B------:R-:W-:Y:S08]  /*2790*/  HMMA.16816.F32 R16, R84.reuse, R82, R16 ;  /* 0x000000525410723c */ /* 0x040ff00000001810 */
[C---:B---3--:R-:W-:Y:S08]  /*27a0*/  HMMA.16816.F32 R12, R84.reuse, R76, R12 ;  /* 0x0000004c540c723c */ /* 0x048ff0000000180c */
[C---:B------:R-:W-:Y:S08]  /*27b0*/  HMMA.16816.F32 R8, R84.reuse, R78, R8 ;  /* 0x0000004e5408723c */ /* 0x040ff00000001808 */
[C---:B----4-:R-:W-:Y:S08]  /*27c0*/  HMMA.16816.F32 R4, R84.reuse, R72, R4 ;  /* 0x000000485404723c */ /* 0x050ff00000001804 */
[----:B------:R-:W-:Y:S08]  /*27d0*/  HMMA.16816.F32 R48, R84, R74, R48 ;  /* 0x0000004a5430723c */ /* 0x000ff00000001830 */
[C---:B------:R-:W-:Y:S08]  /*27e0*/  HMMA.16816.F32 R68, R88.reuse, R80, R68 ;  /* 0x000000505844723c */ /* 0x040ff00000001844 */
[C---:B------:R-:W-:Y:S08]  /*27f0*/  HMMA.16816.F32 R64, R88.reuse, R82, R64 ;  /* 0x000000525840723c */ /* 0x040ff00000001840 */
[C---:B------:R-:W-:Y:S08]  /*2800*/  HMMA.16816.F32 R60, R88.reuse, R76, R60 ;  /* 0x0000004c583c723c */ /* 0x040ff0000000183c */
[C---:B------:R-:W-:Y:S08]  /*2810*/  HMMA.16816.F32 R56, R88.reuse, R78, R56 ;  /* 0x0000004e5838723c */ /* 0x040ff00000001838 */
[C---:B------:R-:W-:Y:S08]  /*2820*/  HMMA.16816.F32 R52, R88.reuse, R72, R52 ;  /* 0x000000485834723c */ /* 0x040ff00000001834 */
[----:B------:R-:W-:Y:S08]  /*2830*/  HMMA.16816.F32 R44, R88, R74, R44 ;  /* 0x0000004a582c723c */ /* 0x000ff0000000182c */
[C---:B-1----:R-:W-:Y:S08]  /*2840*/  HMMA.16816.F32 R20, R36.reuse, R32, R20 ;  /* 0x000000202414723c */ /* 0x042ff00000001814 */
[C---:B------:R-:W-:Y:S08]  /*2850*/  HMMA.16816.F32 R16, R36.reuse, R34, R16 ;  /* 0x000000222410723c */ /* 0x040ff00000001810 */
[C---:B-----5:R-:W-:Y:S08]  /*2860*/  HMMA.16816.F32 R12, R36.reuse, R28, R12 ;  /* 0x0000001c240c723c */ /* 0x060ff0000000180c */
[C---:B------:R-:W-:Y:S08]  /*2870*/  HMMA.16816.F32 R8, R36.reuse, R30, R8 ;  /* 0x0000001e2408723c */ /* 0x040ff00000001808 */
[C---:B------:R-:W-:Y:S07]  /*2880*/  HMMA.16816.F32 R72, R36.reuse, R24, R4 ;  /* 0x000000182448723c */ /* 0x040fee0000001804 */
[----:B------:R-:W-:Y:S01]  /*2890*/  IMAD.IADD R4, R100, 0x1, R101 ;  /* 0x0000000164047824 */ /* 0x000fe200078e0265 */
[----:B------:R-:W-:Y:S08]  /*28a0*/  HMMA.16816.F32 R48, R36, R26, R48 ;  /* 0x0000001a2430723c */ /* 0x000ff00000001830 */
[C---:B------:R-:W-:Y:S08]  /*28b0*/  HMMA.16816.F32 R68, R40.reuse, R32, R68 ;  /* 0x000000202844723c */ /* 0x040ff00000001844 */
[C---:B------:R-:W-:Y:S08]  /*28c0*/  HMMA.16816.F32 R64, R40.reuse, R34, R64 ;  /* 0x000000222840723c */ /* 0x040ff00000001840 */
[C---:B------:R-:W-:Y:S08]  /*28d0*/  HMMA.16816.F32 R60, R40.reuse, R28, R60 ;  /* 0x0000001c283c723c */ /* 0x040ff0000000183c */
[C---:B------:R-:W-:Y:S08]  /*28e0*/  HMMA.16816.F32 R56, R40.reuse, R30, R56 ;  /* 0x0000001e2838723c */ /* 0x040ff00000001838 */
[C---:B------:R-:W-:Y:S08]  /*28f0*/  HMMA.16816.F32 R52, R40.reuse, R24, R52 ;  /* 0x000000182834723c */ /* 0x040ff00000001834 */
[----:B------:R-:W-:Y:S01]  /*2900*/  HMMA.16816.F32 R44, R40, R26, R44 ;  /* 0x0000001a282c723c */ /* 0x000fe2000000182c */
[----:B------:R-:W-:Y:S06]  /*2910*/  BAR.SYNC.DEFER_BLOCKING 0x0 ;  /* 0x0000000000007b1d */ /* 0x000fec0000010000 */
[----:B------:R-:W-:Y:S05]  /*2920*/  @!P0 BRA `(.L_x_386) ;  /* 0x000001a000008947 */ /* 0x000fea0003800000 */
[----:B------:R-:W-:Y:S02]  /*2930*/  IADD3 R6, -R239, 0x30, RZ ;  /* 0x00000030ef067810 */ /* 0x000fe40007ffe1ff */
[----:B------:R-:W-:-:S02]  /*2940*/  IADD3 R7, R154, -0x2, RZ ;  /* 0xfffffffe9a077810 */ /* 0x000fc40007ffe0ff */
[----:B------:R-:W-:Y:S02]  /*2950*/  ISETP.GE.AND P2, PT, R6, 0x21, PT ;  /* 0x000000210600780c */ /* 0x000fe40003f46270 */
[----:B------:R-:W-:Y:S01]  /*2960*/  SHF.R.S32.HI R5, RZ, 0x1f, R7 ;  /* 0x0000001fff057819 */ /* 0x000fe20000011407 */
[-C--:B------:R-:W-:Y:S02]  /*2970*/  IMAD R3, R3, R7.reuse, RZ ;  /* 0x0000000703037224 */ /* 0x080fe400078e02ff */
[----:B------:R-:W-:-:S04]  /*2980*/  IMAD.WIDE.U32 R26, R98, R7, RZ ;  /* 0x00000007621a7225 */ /* 0x000fc800078e00ff */
[----:B------:R-:W-:-:S04]  /*2990*/  IMAD R3, R5, R98, R3 ;  /* 0x0000006205037224 */ /* 0x000fc800078e0203 */
[----:B------:R-:W-:Y:S01]  /*29a0*/  IMAD.IADD R3, R27, 0x1, R3 ;  /* 0x000000011b037824 */ /* 0x000fe200078e0203 */
[----:B------:R-:W-:-:S04]  /*29b0*/  @P2 IADD3 R24, P1, P0, R224, R26, R228 ;  /* 0x0000001ae0182210 */ /* 0x000fc8000783e0e4 */
[----:B------:R-:W-:Y:S02]  /*29c0*/  @P2 IADD3.X R5, R237, R3, R229, P1, P0 ;  /* 0x00000003ed052210 */ /* 0x000fe40000fe04e5 */
[----:B------:R-:W-:-:S13]  /*29d0*/  ISETP.GE.AND P1, PT, R6, 0x1, PT ;  /* 0x000000010600780c */ /* 0x000fda0003f26270 */
[----:B------:R-:W-:-:S05]  /*29e0*/  @P1 IADD3 R26, P0, R224, R26, RZ ;  /* 0x0000001ae01a1210 */ /* 0x000fca0007f1e0ff */
[----:B------:R-:W-:Y:S01]  /*29f0*/  @P1 IMAD.X R3, R3, 0x1, R237, P0 ;  /* 0x0000000103031824 */ /* 0x000fe200000e06ed */
[----:B------:R-:W-:-:S04]  /*2a00*/  @P2 LEA R6, P0, R24, c[0x0][0x1c8], 0x1 ;  /* 0x0000720018062a11 */ /* 0x000fc800078008ff */
[----:B------:R-:W-:Y:S02]  /*2a10*/  @P2 LEA.HI.X R7, R24, c[0x0][0x1cc], R5, 0x1, P0 ;  /* 0x0000730018072a11 */ /* 0x000fe400000f0c05 */
[----:B------:R-:W-:-:S04]  /*2a20*/  @P1 LEA R24, P0, R26, c[0x0][0x1c8], 0x1 ;  /* 0x000072001a181a11 */ /* 0x000fc800078008ff */
[----:B------:R-:W-:-:S05]  /*2a30*/  @P1 LEA.HI.X R25, R26, c[0x0][0x1cc], R3, 0x1, P0 ;  /* 0x000073001a191a11 */ /* 0x000fca00000f0c03 */
        /* <DEDUP_REMOVED lines=9> */
.L_x_386:
[----:B-1----:R-:W-:Y:S01]  /*2ad0*/  LOP3.LUT R6, R95, 0xffffffe0, RZ, 0xc0, !PT ;  /* 0xffffffe05f067812 */ /* 0x002fe200078ec0ff */
[----:B------:R-:W-:Y:S01]  /*2ae0*/  FMUL.FTZ R35, R61, c[0x0][0x320] ;  /* 0x0000c8003d237a20 */ /* 0x000fe20000410000 */
[----:B------:R-:W-:Y:S01]  /*2af0*/  SHF.R.S32.HI R25, RZ, 0x1f, R94 ;  /* 0x0000001fff197819 */ /* 0x000fe2000001145e */
[----:B------:R-:W-:Y:S01]  /*2b00*/  FMUL.FTZ R39, R69, c[0x0][0x320] ;  /* 0x0000c80045277a20 */ /* 0x000fe20000410000 */
[----:B------:R-:W-:Y:S01]  /*2b10*/  PLOP3.LUT P1, PT, PT, PT, UP2, 0x80, 0x0 ;  /* 0x000000000000781c */ /* 0x000fe20003f2f028 */
[----:B------:R-:W-:Y:S01]  /*2b20*/  IMAD.IADD R93, R93, 0x1, -R6 ;  /* 0x000000015d5d7824 */ /* 0x000fe200078e0a06 */
[----:B------:R-:W-:Y:S01]  /*2b30*/  LEA.HI R25, R25, R94, RZ, 0x2 ;  /* 0x0000005e19197211 */ /* 0x000fe200078f10ff */
[----:B------:R-:W-:Y:S01]  /*2b40*/  FMUL.FTZ R41, R68, c[0x0][0x320] ;  /* 0x0000c80044297a20 */ /* 0x000fe20000410000 */
[----:B------:R-:W-:Y:S01]  /*2b50*/  PLOP3.LUT P0, PT, PT, PT, UP2, 0x80, 0x0 ;  /* 0x000000000000781c */ /* 0x000fe20003f0f028 */
[----:B------:R-:W-:Y:S01]  /*2b60*/  FMUL.FTZ R7, R64, c[0x0][0x320] ;  /* 0x0000c80040077a20 */ /* 0x000fe20000410000 */
[----:B------:R-:W-:Y:S01]  /*2b70*/  SHF.R.S32.HI R6, RZ, 0x1f, R93 ;  /* 0x0000001fff067819 */ /* 0x000fe2000001145d */
[----:B------:R-:W-:Y:S01]  /*2b80*/  FMUL.FTZ R5, R65, c[0x0][0x320] ;  /* 0x0000c80041057a20 */ /* 0x000fe20000410000 */
[----:B------:R-:W-:Y:S01]  /*2b90*/  LOP3.LUT R25, R25, 0xffffffc, RZ, 0xc0, !PT ;  /* 0x0ffffffc19197812 */ /* 0x000fe200078ec0ff */
[----:B------:R-:W-:Y:S01]  /*2ba0*/  FMUL.FTZ R37, R60, c[0x0][0x320] ;  /* 0x0000c8003c257a20 */ /* 0x000fe20000410000 */
[----:B------:R-:W-:Y:S01]  /*2bb0*/  LEA.HI R3, R6, R93, RZ, 0x2 ;  /* 0x0000005d06037211 */ /* 0x000fe200078f10ff */
[----:B------:R-:W-:Y:S01]  /*2bc0*/  FMUL.FTZ R33, R56, c[0x0][0x320] ;  /* 0x0000c80038217a20 */ /* 0x000fe20000410000 */
[----:B------:R-:W-:Y:S01]  /*2bd0*/  LEA.HI R6, R96, R96, RZ, 0x1 ;  /* 0x0000006060067211 */ /* 0x000fe200078f08ff */
[----:B------:R-:W-:Y:S01]  /*2be0*/  IMAD.IADD R25, R94, 0x1, -R25 ;  /* 0x000000015e197824 */ /* 0x000fe200078e0a19 */
[----:B------:R-:W-:Y:S01]  /*2bf0*/  LEA.HI.SX32 R24, R3, UR9, 0x1e ;  /* 0x0000000903187c11 */ /* 0x000fe2000f8ff2ff */
[----:B------:R-:W-:Y:S01]  /*2c00*/  FMUL.FTZ R29, R52, c[0x0][0x320] ;  /* 0x0000c800341d7a20 */ /* 0x000fe20000410000 */
[----:B------:R-:W-:Y:S01]  /*2c10*/  LOP3.LUT R27, R6, 0x1ffffffe, RZ, 0xc0, !PT ;  /* 0x1ffffffe061b7812 */ /* 0x000fe200078ec0ff */
[----:B------:R-:W-:Y:S01]  /*2c20*/  FMUL.FTZ R26, R44, c[0x0][0x320] ;  /* 0x0000c8002c1a7a20 */ /* 0x000fe20000410000 */
[----:B------:R-:W1:Y:S01]  /*2c30*/  MUFU.TANH R41, R41 ;  /* 0x0000002900297308 */ /* 0x000e620000002400 */
[----:B------:R-:W-:Y:S01]  /*2c40*/  IMAD R24, R25, 0x10, R24 ;  /* 0x0000001019187824 */ /* 0x000fe200078e0218 */
[----:B------:R-:W-:Y:S01]  /*2c50*/  SHF.L.U32 R25, R6, 0x5, RZ ;  /* 0x0000000506197819 */ /* 0x000fe200000006ff */
[----:B------:R-:W-:Y:S01]  /*2c60*/  IMAD.IADD R27, R96, 0x1, -R27 ;  /* 0x00000001601b7824 */ /* 0x000fe200078e0a1b */
[----:B------:R-:W-:Y:S01]  /*2c70*/  ULDC UR6, c[0x0][0x324] ;  /* 0x0000c90000067ab9 */ /* 0x000fe20000000800 */
[----:B------:R-:W-:Y:S01]  /*2c80*/  FMUL.FTZ R31, R57, c[0x0][0x320] ;  /* 0x0000c800391f7a20 */ /* 0x000fe20000410000 */
[----:B------:R-:W-:Y:S01]  /*2c90*/  LOP3.LUT R25, R25, 0xffffffc0, RZ, 0xc0, !PT ;  /* 0xffffffc019197812 */ /* 0x000fe200078ec0ff */
[----:B------:R-:W-:Y:S01]  /*2ca0*/  ULOP3.LUT UR6, URZ, UR6, URZ, 0x33, !UPT ;  /* 0x000000063f067292 */ /* 0x000fe2000f8e333f */
[----:B------:R-:W2:Y:S01]  /*2cb0*/  MUFU.TANH R39, R39 ;  /* 0x0000002700277308 */ /* 0x000ea20000002400 */
[----:B------:R-:W0:Y:S02]  /*2cc0*/  LDGDEPBAR ;  /* 0x00000000000079af */ /* 0x000e240000000000 */
[----:B------:R-:W-:-:S02]  /*2cd0*/  IMAD.IADD R24, R25, 0x1, R24 ;  /* 0x0000000119187824 */ /* 0x000fc400078e0218 */
[----:B------:R-:W-:-:S03]  /*2ce0*/  FMUL.FTZ R25, R45, c[0x0][0x320] ;  /* 0x0000c8002d197a20 */ /* 0x000fc60000410000 */
[----:B------:R-:W-:Y:S01]  /*2cf0*/  LEA R222, R27, R24, 0x3 ;  /* 0x000000181bde7211 */ /* 0x000fe200078e18ff */
[----:B------:R-:W-:Y:S01]  /*2d00*/  FMUL.FTZ R27, R53, c[0x0][0x320] ;  /* 0x0000c800351b7a20 */ /* 0x000fe20000410000 */
[----:B------:R-:W3:Y:S03]  /*2d10*/  MUFU.TANH R7, R7 ;  /* 0x0000000700077308 */ /* 0x000ee60000002400 */
[----:B------:R-:W-:-:S04]  /*2d20*/  @P1 IMAD.HI.U32 R6, R222, c[0x0][0x2c8], RZ ;  /* 0x0000b200de061a27 */ /* 0x000fc800078e00ff */
[----:B------:R-:W-:Y:S01]  /*2d30*/  IMAD.MOV.U32 R61, RZ, RZ, R222 ;  /* 0x000000ffff3d7224 */ /* 0x000fe200078e00de */
[----:B------:R-:W-:Y:S01]  /*2d40*/  @P0 SHF.R.U32.HI R61, RZ, c[0x0][0x2cc], R6 ;  /* 0x0000b300ff3d0a19 */ /* 0x000fe20000011606 */
[----:B------:R-:W4:Y:S01]  /*2d50*/  MUFU.TANH R5, R5 ;  /* 0x0000000500057308 */ /* 0x000f220000002400 */
[----:B------:R-:W-:Y:S02]  /*2d60*/  LOP3.LUT R6, R3, 0x7ffffffc, RZ, 0xc0, !PT ;  /* 0x7ffffffc03067812 */ /* 0x000fe400078ec0ff */
[----:B------:R-:W-:Y:S01]  /*2d70*/  PLOP3.LUT P0, PT, PT, PT, UP1, 0x40, 0x0 ;  /* 0x000000000000781c */ /* 0x000fe20003f0e818 */
[----:B------:R-:W5:Y:S02]  /*2d80*/  SHFL.IDX PT, R28, R61, RZ, 0x1c1f ;  /* 0x001c1fff3d1c7589 */ /* 0x000f6400000e0000 */
[----:B------:R-:W-:Y:S02]  /*2d90*/  IMAD.IADD R6, R93, 0x1, -R6 ;  /* 0x000000015d067824 */ /* 0x000fe400078e0a06 */
[----:B------:R-:W1:Y:S03]  /*2da0*/  MUFU.TANH R37, R37 ;  /* 0x0000002500257308 */ /* 0x000e660000002400 */
[----:B------:R-:W-:-:S04]  /*2db0*/  SHF.L.U32 R227, R6, 0x1, RZ ;  /* 0x0000000106e37819 */ /* 0x000fc800000006ff */
[C---:B------:R-:W-:Y:S01]  /*2dc0*/  IADD3 R69, -R227.reuse, 0x1, R2 ;  /* 0x00000001e3457810 */ /* 0x040fe20007ffe102 */
[----:B------:R-:W1:Y:S01]  /*2dd0*/  MUFU.TANH R35, R35 ;  /* 0x0000002300237308 */ /* 0x000e620000002400 */
[----:B------:R-:W-:Y:S01]  /*2de0*/  IADD3 R76, -R227, c[0x0][0x1d0], R92 ;  /* 0x00007400e34c7a10 */ /* 0x000fe20007ffe15c */
[----:B------:R-:W-:Y:S01]  /*2df0*/  IMAD.IADD R65, R92, 0x1, -R227 ;  /* 0x000000015c417824 */ /* 0x000fe200078e0ae3 */
[----:B------:R-:W-:-:S04]  /*2e00*/  IADD3 R69, R69, -c[0x0][0x168], RZ ;  /* 0x80005a0045457a10 */ /* 0x000fc80007ffe0ff */
[C---:B------:R-:W-:Y:S01]  /*2e10*/  IADD3 R77, R69.reuse, c[0x0][0x328], RZ ;  /* 0x0000ca00454d7a10 */ /* 0x040fe20007ffe0ff */
[----:B------:R-:W1:Y:S01]  /*2e20*/  MUFU.TANH R33, R33 ;  /* 0x0000002100217308 */ /* 0x000e620000002400 */
[----:B------:R-:W-:-:S03]  /*2e30*/  IADD3 R69, R69, UR6, RZ ;  /* 0x0000000645457c10 */ /* 0x000fc6000fffe0ff */
[----:B-----5:R-:W-:Y:S01]  /*2e40*/  IMAD.IADD R3, R77, 0x1, R28 ;  /* 0x000000014d037824 */ /* 0x020fe200078e021c */
[----:B------:R-:W-:-:S03]  /*2e50*/  IADD3 R6, R69, R28, RZ ;  /* 0x0000001c45067210 */ /* 0x000fc60007ffe0ff */
[----:B------:R-:W1:Y:S01]  /*2e60*/  MUFU.TANH R29, R29 ;  /* 0x0000001d001d7308 */ /* 0x000e620000002400 */
[----:B------:R-:W-:-:S07]  /*2e70*/  IMNMX R24, R3, R76, PT ;  /* 0x0000004c03187217 */ /* 0x000fce0003800200 */
[----:B------:R-:W1:Y:S08]  /*2e80*/  MUFU.TANH R27, R27 ;  /* 0x0000001b001b7308 */ /* 0x000e700000002400 */
[----:B------:R-:W1:Y:S08]  /*2e90*/  MUFU.TANH R26, R26 ;  /* 0x0000001a001a7308 */ /* 0x000e700000002400 */
[----:B------:R-:W1:Y:S08]  /*2ea0*/  MUFU.TANH R25, R25 ;  /* 0x0000001900197308 */ /* 0x000e700000002400 */
[----:B------:R-:W1:Y:S01]  /*2eb0*/  MUFU.TANH R31, R31 ;  /* 0x0000001f001f7308 */ /* 0x000e620000002400 */
[----:B------:R-:W-:Y:S05]  /*2ec0*/  @P0 BRA `(.L_x_387) ;  /* 0x0000015000000947 */ /* 0x000fea0003800000 */
[----:B--234-:R-:W-:Y:S01]  /*2ed0*/  IADD3 R28, R28, c[0x0][0x1d0], RZ ;  /* 0x000074001c1c7a10 */ /* 0x01cfe20007ffe0ff */
[----:B------:R-:W-:Y:S03]  /*2ee0*/  BSSY B0, `(.L_x_388) ;  /* 0x000000f000007945 */ /* 0x000fe60003800000 */
[----:B------:R-:W-:-:S04]  /*2ef0*/  IADD3 R28, R28, -c[0x0][0x168], RZ ;  /* 0x80005a001c1c7a10 */ /* 0x000fc80007ffe0ff */
        /* <DEDUP_REMOVED lines=9> */
.L_x_389:
[----:B------:R-:W-:-:S04]  /*2f90*/  MOV R2, c[0x0][0x32c] ;  /* 0x0000cb0000027a02 */ /* 0x000fc80000000f00 */
[----:B------:R-:W-:-:S13]  /*2fa0*/  ISETP.NE.AND P0, PT, R2, 0x1, PT ;  /* 0x000000010200780c */ /* 0x000fda0003f05270 */
[----:B------:R-:W-:-:S05]  /*2fb0*/  @P0 IMAD.HI.U32 R2, R28, c[0x0][0x330], RZ ;  /* 0x0000cc001c020a27 */ /* 0x000fca00078e00ff */
[----:B------:R-:W-:Y:S02]  /*2fc0*/  @P0 SHF.R.U32.HI R28, RZ, c[0x0][0x334], R2 ;  /* 0x0000cd00ff1c0a19 */ /* 0x000fe40000011602 */
.L_x_390:
[----:B------:R-:W-:Y:S05]  /*2fd0*/  BSYNC B0 ;  /* 0x0000000000007941 */ /* 0x000fea0003800000 */
.L_x_388:
[----:B------:R-:W-:-:S05]  /*2fe0*/  IMAD R43, R28, c[0x0][0x32c], R65 ;  /* 0x0000cb001c2b7a24 */ /* 0x000fca00078e0241 */
[----:B------:R-:W-:Y:S02]  /*2ff0*/  IADD3 R3, R43, c[0x0][0x32c], RZ ;  /* 0x0000cb002b037a10 */ /* 0x000fe40007ffe0ff */
[----:B------:R-:W-:Y:S02]  /*3000*/  IMNMX R6, R6, R43, !PT ;  /* 0x0000002b06067217 */ /* 0x000fe40007800200 */
[----:B------:R-:W-:Y:S02]  /*3010*/  IMNMX R24, R24, R3, PT ;  /* 0x0000000318187217 */ /* 0x000fe40003800200 */
.L_x_387:
[C---:B--234-:R-:W-:Y:S01]  /*3020*/  ISETP.GE.AND P0, PT, R92.reuse, 0x2, PT ;  /* 0x000000025c00780c */ /* 0x05cfe20003f06270 */
[----:B------:R-:W2:Y:S01]  /*3030*/  SHFL.IDX PT, R38, R61, 0x1, 0x1c1f ;  /* 0x003c1f003d267f89 */ /* 0x000ea200000e0000 */
[----:B------:R-:W-:Y:S01]  /*3040*/  ISETP.GE.AND P1, PT, R92, 0x9, PT ;  /* 0x000000095c00780c */ /* 0x000fe20003f26270 */
[----:B------:R-:W-:Y:S01]  /*3050*/  FMUL.FTZ R28, R54, c[0x0][0x320] ;  /* 0x0000c800361c7a20 */ /* 0x000fe20000410000 */
[----:B------:R-:W-:Y:S01]  /*3060*/  P2R R68, PR, RZ, 0x1 ;  /* 0x00000001ff447803 */ /* 0x000fe20000000000 */
[----:B------:R-:W-:Y:S01]  /*3070*/  FMUL.FTZ R36, R62, c[0x0][0x320] ;  /* 0x0000c8003e247a20 */ /* 0x000fe20000410000 */
[----:B------:R-:W-:Y:S01]  /*3080*/  ISETP.GT.AND P0, PT, R6, 0x1, !P0 ;  /* 0x000000010600780c */ /* 0x000fe20004704270 */
[----:B------:R-:W-:Y:S01]  /*3090*/  FMUL.FTZ R34, R63, c[0x0][0x320] ;  /* 0x0000c8003f227a20 */ /* 0x000fe20000410000 */
[----:B------:R-:W-:Y:S01]  /*30a0*/  P2R R64, PR, RZ, 0x2 ;  /* 0x00000002ff407803 */ /* 0x000fe20000000000 */
[----:B------:R-:W-:Y:S01]  /*30b0*/  FMUL.FTZ R32, R58, c[0x0][0x320] ;  /* 0x0000c8003a207a20 */ /* 0x000fe20000410000 */
[----:B------:R-:W-:Y:S01]  /*30c0*/  ISETP.LT.OR P0, PT, R24, 0x2, P0 ;  /* 0x000000021800780c */ /* 0x000fe20000701670 */
[----:B------:R-:W-:Y:S01]  /*30d0*/  FMUL.FTZ R30, R59, c[0x0][0x320] ;  /* 0x0000c8003b1e7a20 */ /* 0x000fe20000410000 */
[----:B------:R-:W-:Y:S01]  /*30e0*/  ISETP.GE.AND P2, PT, R92, 0x29, PT ;  /* 0x000000295c00780c */ /* 0x000fe20003f46270 */
[----:B------:R-:W-:Y:S01]  /*30f0*/  FMUL.FTZ R40, R71, c[0x0][0x320] ;  /* 0x0000c80047287a20 */ /* 0x000fe20000410000 */
[----:B------:R-:W-:Y:S01]  /*3100*/  FSEL R39, R39, -INF , !P0 ;  /* 0xff80000027277808 */ /* 0x000fe20004000000 */
[----:B------:R-:W-:Y:S01]  /*3110*/  FMUL.FTZ R54, R66, c[0x0][0x320] ;  /* 0x0000c80042367a20 */ /* 0x000fe20000410000 */
[----:B------:R-:W-:Y:S01]  /*3120*/  ISETP.GT.AND P0, PT, R6, 0x8, !P1 ;  /* 0x000000080600780c */ /* 0x000fe20004f04270 */
[----:B------:R-:W-:Y:S01]  /*3130*/  FMUL.FTZ R57, R46, c[0x0][0x320] ;  /* 0x0000c8002e397a20 */ /* 0x000fe20000410000 */
[----:B------:R-:W-:Y:S01]  /*3140*/  ISETP.GE.AND P1, PT, R92, 0xa, PT ;  /* 0x0000000a5c00780c */ /* 0x000fe20003f26270 */
[----:B------:R-:W-:Y:S01]  /*3150*/  FMUL.FTZ R56, R47, c[0x0][0x320] ;  /* 0x0000c8002f387a20 */ /* 0x000fe20000410000 */
[----:B------:R-:W-:Y:S01]  /*3160*/  ISETP.LT.OR P0, PT, R24, 0x9, P0 ;  /* 0x000000091800780c */ /* 0x000fe20000701670 */
[----:B------:R-:W-:Y:S01]  /*3170*/  FMUL.FTZ R44, R70, c[0x0][0x320] ;  /* 0x0000c800462c7a20 */ /* 0x000fe20000410000 */
[----:B------:R-:W-:Y:S01]  /*3180*/  P2R R60, PR, RZ, 0x2 ;  /* 0x00000002ff3c7803 */ /* 0x000fe20000000000 */
[----:B------:R-:W3:Y:S01]  /*3190*/  MUFU.TANH R36, R36 ;  /* 0x0000002400247308 */ /* 0x000ee20000002400 */
[----:B------:R-:W-:Y:S01]  /*31a0*/  FSEL R7, R7, -INF , !P0 ;  /* 0xff80000007077808 */ /* 0x000fe20004000000 */
[--C-:B--2---:R-:W-:Y:S01]  /*31b0*/  IMAD.IADD R47, R77, 0x1, R38.reuse ;  /* 0x000000014d2f7824 */ /* 0x104fe200078e0226 */
[----:B------:R-:W-:Y:S01]  /*31c0*/  ISETP.GT.AND P0, PT, R6, 0x9, !P1 ;  /* 0x000000090600780c */ /* 0x000fe20004f04270 */
[----:B------:R-:W-:Y:S01]  /*31d0*/  IMAD.IADD R46, R69, 0x1, R38 ;  /* 0x00000001452e7824 */ /* 0x000fe200078e0226 */
[----:B------:R-:W-:-:S02]  /*31e0*/  ISETP.GE.AND P1, PT, R92, 0x11, PT ;  /* 0x000000115c00780c */ /* 0x000fc40003f26270 */
[----:B------:R-:W-:Y:S01]  /*31f0*/  ISETP.LT.OR P0, PT, R24, 0xa, P0 ;  /* 0x0000000a1800780c */ /* 0x000fe20000701670 */
[----:B------:R-:W2:Y:S01]  /*3200*/  MUFU.TANH R34, R34 ;  /* 0x0000002200227308 */ /* 0x000ea20000002400 */
[----:B------:R-:W-:Y:S02]  /*3210*/  P2R R53, PR, RZ, 0x2 ;  /* 0x00000002ff357803 */ /* 0x000fe40000000000 */
[----:B------:R-:W-:Y:S02]  /*3220*/  FSEL R5, R5, -INF , !P0 ;  /* 0xff80000005057808 */ /* 0x000fe40004000000 */
[----:B------:R-:W-:Y:S02]  /*3230*/  ISETP.GT.AND P0, PT, R6, 0x10, !P1 ;  /* 0x000000100600780c */ /* 0x000fe40004f04270 */
[----:B------:R-:W-:Y:S01]  /*3240*/  ISETP.GE.AND P1, PT, R92, 0x12, PT ;  /* 0x000000125c00780c */ /* 0x000fe20003f26270 */
[----:B------:R-:W4:Y:S01]  /*3250*/  MUFU.TANH R32, R32 ;  /* 0x0000002000207308 */ /* 0x000f220000002400 */
[----:B------:R-:W-:-:S02]  /*3260*/  ISETP.LT.OR P0, PT, R24, 0x11, P0 ;  /* 0x000000111800780c */ /* 0x000fc40000701670 */
[----:B------:R-:W-:Y:S02]  /*3270*/  P2R R52, PR, RZ, 0x2 ;  /* 0x00000002ff347803 */ /* 0x000fe40000000000 */
[----:B-1----:R-:W-:Y:S02]  /*3280*/  FSEL R37, R37, -INF , !P0 ;  /* 0xff80000025257808 */ /* 0x002fe40004000000 */
[----:B------:R-:W-:Y:S01]  /*3290*/  ISETP.GT.AND P0, PT, R6, 0x11, !P1 ;  /* 0x000000110600780c */ /* 0x000fe20004f04270 */
[----:B------:R-:W1:Y:S01]  /*32a0*/  MUFU.TANH R30, R30 ;  /* 0x0000001e001e7308 */ /* 0x000e620000002400 */
[----:B------:R-:W-:Y:S02]  /*32b0*/  ISETP.GE.AND P1, PT, R92, 0x19, PT ;  /* 0x000000195c00780c */ /* 0x000fe40003f26270 */
[----:B------:R-:W-:Y:S02]  /*32c0*/  ISETP.LT.OR P0, PT, R24, 0x12, P0 ;  /* 0x000000121800780c */ /* 0x000fe40000701670 */
[----:B------:R-:W-:-:S02]  /*32d0*/  P2R R45, PR, RZ, 0x2 ;  /* 0x00000002ff2d7803 */ /* 0x000fc40000000000 */
[----:B------:R-:W-:Y:S01]  /*32e0*/  FSEL R35, R35, -INF , !P0 ;  /* 0xff80000023237808 */ /* 0x000fe20004000000 */
[----:B------:R-:W1:Y:S01]  /*32f0*/  MUFU.TANH R28, R28 ;  /* 0x0000001c001c7308 */ /* 0x000e620000002400 */
[----:B------:R-:W-:Y:S02]  /*3300*/  ISETP.GT.AND P0, PT, R6, 0x18, !P1 ;  /* 0x000000180600780c */ /* 0x000fe40004f04270 */
[----:B------:R-:W-:Y:S02]  /*3310*/  ISETP.GE.AND P1, PT, R92, 0x1a, PT ;  /* 0x0000001a5c00780c */ /* 0x000fe40003f26270 */
[----:B------:R-:W-:Y:S02]  /*3320*/  ISETP.LT.OR P0, PT, R24, 0x19, P0 ;  /* 0x000000191800780c */ /* 0x000fe40000701670 */
[----:B------:R-:W-:Y:S01]  /*3330*/  P2R R43, PR, RZ, 0x2 ;  /* 0x00000002ff2b7803 */ /* 0x000fe20000000000 */
[----:B------:R-:W1:Y:S01]  /*3340*/  MUFU.TANH R40, R40 ;  /* 0x0000002800287308 */ /* 0x000e620000002400 */
[----:B------:R-:W-:-:S02]  /*3350*/  FSEL R33, R33, -INF , !P0 ;  /* 0xff80000021217808 */ /* 0x000fc40004000000 */
[----:B------:R-:W-:Y:S02]  /*3360*/  ISETP.GT.AND P0, PT, R6, 0x19, !P1 ;  /* 0x000000190600780c */ /* 0x000fe40004f04270 */
[----:B------:R-:W-:Y:S02]  /*3370*/  ISETP.GE.AND P1, PT, R92, 0x21, PT ;  /* 0x000000215c00780c */ /* 0x000fe40003f26270 */
[----:B------:R-:W-:Y:S01]  /*3380*/  ISETP.LT.OR P0, PT, R24, 0x1a, P0 ;  /* 0x0000001a1800780c */ /* 0x000fe20000701670 */
[----:B------:R-:W1:Y:S01]  /*3390*/  MUFU.TANH R54, R54 ;  /* 0x0000003600367308 */ /* 0x000e620000002400 */
[----:B------:R-:W-:Y:S02]  /*33a0*/  P2R R3, PR, RZ, 0x2 ;  /* 0x00000002ff037803 */ /* 0x000fe40000000000 */
[----:B------:R-:W-:Y:S02]  /*33b0*/  FSEL R31, R31, -INF , !P0 ;  /* 0xff8000001f1f7808 */ /* 0x000fe40004000000 */
[----:B------:R-:W-:-:S02]  /*33c0*/  ISETP.GT.AND P0, PT, R6, 0x20, !P1 ;  /* 0x000000200600780c */ /* 0x000fc40004f04270 */
[----:B------:R-:W-:Y:S01]  /*33d0*/  ISETP.GE.AND P1, PT, R92, 0x22, PT ;  /* 0x000000225c00780c */ /* 0x000fe20003f26270 */
[----:B------:R-:W1:Y:S01]  /*33e0*/  MUFU.TANH R57, R57 ;  /* 0x0000003900397308 */ /* 0x000e620000002400 */
[----:B------:R-:W-:Y:S02]  /*33f0*/  ISETP.LT.OR P0, PT, R24, 0x21, P0 ;  /* 0x000000211800780c */ /* 0x000fe40000701670 */
[----:B------:R-:W-:Y:S02]  /*3400*/  P2R R42, PR, RZ, 0x2 ;  /* 0x00000002ff2a7803 */ /* 0x000fe40000000000 */
[----:B------:R-:W-:Y:S02]  /*3410*/  FSEL R29, R29, -INF , !P0 ;  /* 0xff8000001d1d7808 */ /* 0x000fe40004000000 */
[----:B------:R-:W-:Y:S01]  /*3420*/  ISETP.GT.AND P0, PT, R6, 0x21, !P1 ;  /* 0x000000210600780c */ /* 0x000fe20004f04270 */
[----:B------:R-:W1:Y:S01]  /*3430*/  MUFU.TANH R56, R56 ;  /* 0x0000003800387308 */ /* 0x000e620000002400 */
[----:B------:R-:W-:-:S02]  /*3440*/  ISETP.GE.AND P1, PT, R92, 0x1, PT ;  /* 0x000000015c00780c */ /* 0x000fc40003f26270 */
[----:B------:R-:W-:Y:S02]  /*3450*/  ISETP.LT.OR P0, PT, R24, 0x22, P0 ;  /* 0x000000221800780c */ /* 0x000fe40000701670 */
[----:B------:R-:W-:Y:S02]  /*3460*/  P2R R2, PR, RZ, 0x2 ;  /* 0x00000002ff027803 */ /* 0x000fe40000000000 */
[----:B------:R-:W-:Y:S01]  /*3470*/  FSEL R27, R27, -INF , !P0 ;  /* 0xff8000001b1b7808 */ /* 0x000fe20004000000 */
[----:B------:R-:W1:Y:S01]  /*3480*/  MUFU.TANH R44, R44 ;  /* 0x0000002c002c7308 */ /* 0x000e620000002400 */
[----:B------:R-:W-:Y:S02]  /*3490*/  ISETP.GT.AND P0, PT, R6, 0x28, !P2 ;  /* 0x000000280600780c */ /* 0x000fe40005704270 */
[----:B------:R-:W-:Y:S02]  /*34a0*/  IMNMX R47, R47, R76, PT ;  /* 0x0000004c2f2f7217 */ /* 0x000fe40003800200 */
[----:B------:R-:W-:-:S04]  /*34b0*/  ISETP.LT.OR P0, PT, R24, 0x29, P0 ;  /* 0x000000291800780c */ /* 0x000fc80000701670 */
[----:B------:R-:W-:Y:S02]  /*34c0*/  FSEL R26, R26, -INF , !P0 ;  /* 0xff8000001a1a7808 */ /* 0x000fe40004000000 */
[----:B------:R-:W-:Y:S02]  /*34d0*/  ISETP.GT.AND P0, PT, R6, RZ, !P1 ;  /* 0x000000ff0600720c */ /* 0x000fe40004f04270 */
[----:B------:R-:W-:Y:S02]  /*34e0*/  ISETP.GE.AND P1, PT, R92, 0x2a, PT ;  /* 0x0000002a5c00780c */ /* 0x000fe40003f26270 */
[----:B------:R-:W-:-:S04]  /*34f0*/  ISETP.LT.OR P0, PT, R24, 0x1, P0 ;  /* 0x000000011800780c */ /* 0x000fc80000701670 */
[----:B------:R-:W-:Y:S02]  /*3500*/  FSEL R41, R41, -INF , !P0 ;  /* 0xff80000029297808 */ /* 0x000fe40004000000 */
[----:B------:R-:W-:Y:S01]  /*3510*/  ISETP.GT.AND P0, PT, R6, 0x29, !P1 ;  /* 0x000000290600780c */ /* 0x000fe20004f04270 */
[----:B------:R-:W-:-:S03]  /*3520*/  FMUL.FTZ R6, R67, c[0x0][0x320] ;  /* 0x0000c80043067a20 */ /* 0x000fc60000410000 */
[----:B------:R-:W-:Y:S01]  /*3530*/  ISETP.LT.OR P0, PT, R24, 0x2a, P0 ;  /* 0x0000002a1800780c */ /* 0x000fe20000701670 */
[----:B------:R-:W-:Y:S02]  /*3540*/  FMUL.FTZ R24, R55, c[0x0][0x320] ;  /* 0x0000c80037187a20 */ /* 0x000fe40000410000 */
[----:B------:R-:W1:Y:S01]  /*3550*/  MUFU.TANH R6, R6 ;  /* 0x0000000600067308 */ /* 0x000e620000002400 */
[----:B------:R-:W-:Y:S02]  /*3560*/  FSEL R25, R25, -INF , !P0 ;  /* 0xff80000019197808 */ /* 0x000fe40004000000 */
[----:B------:R-:W-:-:S05]  /*3570*/  PLOP3.LUT P0, PT, PT, PT, UP1, 0x40, 0x0 ;  /* 0x000000000000781c */ /* 0x000fca0003f0e818 */
[----:B------:R-:W1:Y:S08]  /*3580*/  MUFU.TANH R24, R24 ;  /* 0x0000001800187308 */ /* 0x000e700000002400 */
        /* <DEDUP_REMOVED lines=13> */
.L_x_393:
[----:B------:R-:W-:-:S04]  /*3660*/  MOV R38, c[0x0][0x32c] ;  /* 0x0000cb0000267a02 */ /* 0x000fc80000000f00 */
[----:B------:R-:W-:-:S13]  /*3670*/  ISETP.NE.AND P0, PT, R38, 0x1, PT ;  /* 0x000000012600780c */ /* 0x000fda0003f05270 */
[----:B------:R-:W-:-:S05]  /*3680*/  @P0 IMAD.HI.U32 R38, R58, c[0x0][0x330], RZ ;  /* 0x0000cc003a260a27 */ /* 0x000fca00078e00ff */
[----:B------:R-:W-:Y:S02]  /*3690*/  @P0 SHF.R.U32.HI R58, RZ, c[0x0][0x334], R38 ;  /* 0x0000cd00ff3a0a19 */ /* 0x000fe40000011626 */
.L_x_394:
[----:B------:R-:W-:Y:S05]  /*36a0*/  BSYNC B0 ;  /* 0x0000000000007941 */ /* 0x000fea0003800000 */
.L_x_392:
[----:B------:R-:W-:-:S05]  /*36b0*/  IMAD R55, R58, c[0x0][0x32c], R65 ;  /* 0x0000cb003a377a24 */ /* 0x000fca00078e0241 */
[----:B------:R-:W-:Y:S02]  /*36c0*/  IADD3 R38, R55, c[0x0][0x32c], RZ ;  /* 0x0000cb0037267a10 */ /* 0x000fe40007ffe0ff */
[----:B------:R-:W-:Y:S02]  /*36d0*/  IMNMX R46, R46, R55, !PT ;  /* 0x000000372e2e7217 */ /* 0x000fe40007800200 */
[----:B------:R-:W-:Y:S02]  /*36e0*/  IMNMX R47, R47, R38, PT ;  /* 0x000000262f2f7217 */ /* 0x000fe40003800200 */
.L_x_391:
[----:B--234-:R-:W-:Y:S01]  /*36f0*/  ISETP.NE.AND P0, PT, R68, RZ, PT ;  /* 0x000000ff4400720c */ /* 0x01cfe20003f05270 */
[----:B------:R-:W-:Y:S02]  /*3700*/  FMUL.FTZ R12, R12, c[0x0][0x320] ;  /* 0x0000c8000c0c7a20 */ /* 0x000fe40000410000 */
[----:B------:R-:W-:Y:S01]  /*3710*/  FMUL.FTZ R88, R9, c[0x0][0x320] ;  /* 0x0000c80009587a20 */ /* 0x000fe20000410000 */
[----:B------:R-:W-:Y:S01]  /*3720*/  ISETP.GT.AND P0, PT, R46, 0x1, !P0 ;  /* 0x000000012e00780c */ /* 0x000fe20004704270 */
[----:B------:R2:W3:Y:S01]  /*3730*/  MUFU.TANH R94, R12 ;  /* 0x0000000c005e7308 */ /* 0x0004e20000002400 */
[----:B------:R-:W-:-:S02]  /*3740*/  FMUL.FTZ R13, R13, c[0x0][0x320] ;  /* 0x0000c8000d0d7a20 */ /* 0x000fc40000410000 */
[----:B------:R-:W-:Y:S01]  /*3750*/  ISETP.LT.OR P0, PT, R47, 0x2, P0 ;  /* 0x000000022f00780c */ /* 0x000fe20000701670 */
[----:B------:R-:W-:Y:S02]  /*3760*/  FMUL.FTZ R72, R72, c[0x0][0x320] ;  /* 0x0000c80048487a20 */ /* 0x000fe40000410000 */
[----:B------:R-:W-:Y:S01]  /*3770*/  FMUL.FTZ R73, R73, c[0x0][0x320] ;  /* 0x0000c80049497a20 */ /* 0x000fe20000410000 */
[----:B-1----:R-:W-:Y:S01]  /*3780*/  FSEL R40, R40, -INF , !P0 ;  /* 0xff80000028287808 */ /* 0x002fe20004000000 */
[----:B------:R-:W-:Y:S01]  /*3790*/  FMUL.FTZ R20, R20, c[0x0][0x320] ;  /* 0x0000c80014147a20 */ /* 0x000fe20000410000 */
[----:B------:R-:W-:Y:S01]  /*37a0*/  ISETP.NE.AND P0, PT, R64, RZ, PT ;  /* 0x000000ff4000720c */ /* 0x000fe20003f05270 */
[----:B------:R-:W-:Y:S01]  /*37b0*/  FMUL.FTZ R21, R21, c[0x0][0x320] ;  /* 0x0000c80015157a20 */ /* 0x000fe20000410000 */
[----:B------:R-:W1:Y:S01]  /*37c0*/  MUFU.TANH R92, R13 ;  /* 0x0000000d005c7308 */ /* 0x000e620000002400 */
[----:B------:R-:W-:Y:S01]  /*37d0*/  FMUL.FTZ R48, R48, c[0x0][0x320] ;  /* 0x0000c80030307a20 */ /* 0x000fe20000410000 */
[----:B------:R-:W-:Y:S01]  /*37e0*/  ISETP.GT.AND P0, PT, R46, 0x8, !P0 ;  /* 0x000000082e00780c */ /* 0x000fe20004704270 */
[----:B------:R-:W-:Y:S01]  /*37f0*/  FMUL.FTZ R49, R49, c[0x0][0x320] ;  /* 0x0000c80031317a20 */ /* 0x000fe20000410000 */
[----:B--2---:R-:W2:Y:S02]  /*3800*/  SHFL.IDX PT, R12, R61, 0x2, 0x1c1f ;  /* 0x005c1f003d0c7f89 */ /* 0x004ea400000e0000 */
[----:B------:R-:W-:Y:S01]  /*3810*/  ISETP.LT.OR P0, PT, R47, 0x9, P0 ;  /* 0x000000092f00780c */ /* 0x000fe20000701670 */
[----:B------:R-:W-:Y:S01]  /*3820*/  FMUL.FTZ R17, R17, c[0x0][0x320] ;  /* 0x0000c80011117a20 */ /* 0x000fe20000410000 */
[----:B------:R-:W4:Y:S01]  /*3830*/  MUFU.TANH R182, R72 ;  /* 0x0000004800b67308 */ /* 0x000f220000002400 */
[----:B------:R-:W-:Y:S01]  /*3840*/  FMUL.FTZ R16, R16, c[0x0][0x320] ;  /* 0x0000c80010107a20 */ /* 0x000fe20000410000 */
[----:B------:R-:W-:Y:S01]  /*3850*/  FSEL R38, R54, -INF , !P0 ;  /* 0xff80000036267808 */ /* 0x000fe20004000000 */
[----:B------:R-:W-:Y:S01]  /*3860*/  FMUL.FTZ R8, R8, c[0x0][0x320] ;  /* 0x0000c80008087a20 */ /* 0x000fe20000410000 */
[----:B------:R-:W-:-:S04]  /*3870*/  ISETP.NE.AND P0, PT, R60, RZ, PT ;  /* 0x000000ff3c00720c */ /* 0x000fc80003f05270 */
[----:B------:R-:W-:Y:S01]  /*3880*/  ISETP.GT.AND P0, PT, R46, 0x9, !P0 ;  /* 0x000000092e00780c */ /* 0x000fe20004704270 */
[----:B------:R-:W1:Y:S03]  /*3890*/  MUFU.TANH R179, R73 ;  /* 0x0000004900b37308 */ /* 0x000e660000002400 */
[----:B------:R-:W-:-:S04]  /*38a0*/  ISETP.LT.OR P0, PT, R47, 0xa, P0 ;  /* 0x0000000a2f00780c */ /* 0x000fc80000701670 */
[----:B------:R-:W-:Y:S01]  /*38b0*/  FSEL R6, R6, -INF , !P0 ;  /* 0xff80000006067808 */ /* 0x000fe20004000000 */
[----:B------:R-:W1:Y:S01]  /*38c0*/  MUFU.TANH R89, R20 ;  /* 0x0000001400597308 */ /* 0x000e620000002400 */
[----:B------:R-:W-:Y:S01]  /*38d0*/  ISETP.NE.AND P0, PT, R53, RZ, PT ;  /* 0x000000ff3500720c */ /* 0x000fe20003f05270 */
[----:B--2---:R-:W-:-:S03]  /*38e0*/  IMAD.IADD R9, R77, 0x1, R12 ;  /* 0x000000014d097824 */ /* 0x004fc600078e020c */
[----:B------:R-:W-:-:S03]  /*38f0*/  ISETP.GT.AND P0, PT, R46, 0x10, !P0 ;  /* 0x000000102e00780c */ /* 0x000fc60004704270 */
[----:B------:R-:W2:Y:S01]  /*3900*/  MUFU.TANH R152, R21 ;  /* 0x0000001500987308 */ /* 0x000ea20000002400 */
[----:B------:R-:W-:Y:S02]  /*3910*/  ISETP.LT.OR P0, PT, R47, 0x11, P0 ;  /* 0x000000112f00780c */ /* 0x000fe40000701670 */
[----:B------:R-:W-:Y:S02]  /*3920*/  IMNMX R9, R9, R76, PT ;  /* 0x0000004c09097217 */ /* 0x000fe40003800200 */
[----:B------:R-:W-:Y:S02]  /*3930*/  FSEL R36, R36, -INF , !P0 ;  /* 0xff80000024247808 */ /* 0x000fe40004000000 */
[----:B------:R-:W-:Y:S01]  /*3940*/  ISETP.NE.AND P0, PT, R52, RZ, PT ;  /* 0x000000ff3400720c */ /* 0x000fe20003f05270 */
[----:B------:R-:W1:Y:S03]  /*3950*/  MUFU.TANH R88, R88 ;  /* 0x0000005800587308 */ /* 0x000e660000002400 */
[----:B------:R-:W-:-:S04]  /*3960*/  ISETP.GT.AND P0, PT, R46, 0x11, !P0 ;  /* 0x000000112e00780c */ /* 0x000fc80004704270 */
[----:B------:R-:W-:Y:S01]  /*3970*/  ISETP.LT.OR P0, PT, R47, 0x12, P0 ;  /* 0x000000122f00780c */ /* 0x000fe20000701670 */
[----:B------:R-:W1:Y:S03]  /*3980*/  MUFU.TANH R178, R48 ;  /* 0x0000003000b27308 */ /* 0x000e660000002400 */
[----:B------:R-:W-:Y:S02]  /*3990*/  FSEL R34, R34, -INF , !P0 ;  /* 0xff80000022227808 */ /* 0x000fe40004000000 */
[----:B------:R-:W-:-:S03]  /*39a0*/  ISETP.NE.AND P0, PT, R45, RZ, PT ;  /* 0x000000ff2d00720c */ /* 0x000fc60003f05270 */
[----:B------:R-:W1:Y:S01]  /*39b0*/  MUFU.TANH R177, R49 ;  /* 0x0000003100b17308 */ /* 0x000e620000002400 */
[----:B------:R-:W-:-:S04]  /*39c0*/  ISETP.GT.AND P0, PT, R46, 0x18, !P0 ;  /* 0x000000182e00780c */ /* 0x000fc80004704270 */
[----:B------:R-:W-:-:S03]  /*39d0*/  ISETP.LT.OR P0, PT, R47, 0x19, P0 ;  /* 0x000000192f00780c */ /* 0x000fc60000701670 */
[----:B------:R-:W1:Y:S01]  /*39e0*/  MUFU.TANH R126, R17 ;  /* 0x00000011007e7308 */ /* 0x000e620000002400 */
[----:B------:R-:W-:Y:S02]  /*39f0*/  FSEL R32, R32, -INF , !P0 ;  /* 0xff80000020207808 */ /* 0x000fe40004000000 */
[----:B------:R-:W-:-:S04]  /*3a00*/  ISETP.NE.AND P0, PT, R43, RZ, PT ;  /* 0x000000ff2b00720c */ /* 0x000fc80003f05270 */
[----:B------:R-:W-:Y:S01]  /*3a10*/  ISETP.GT.AND P0, PT, R46, 0x19, !P0 ;  /* 0x000000192e00780c */ /* 0x000fe20004704270 */
[----:B------:R-:W1:Y:S03]  /*3a20*/  MUFU.TANH R142, R16 ;  /* 0x00000010008e7308 */ /* 0x000e660000002400 */
[----:B------:R-:W-:-:S04]  /*3a30*/  ISETP.LT.OR P0, PT, R47, 0x1a, P0 ;  /* 0x0000001a2f00780c */ /* 0x000fc80000701670 */
[----:B------:R-:W-:Y:S01]  /*3a40*/  FSEL R30, R30, -INF , !P0 ;  /* 0xff8000001e1e7808 */ /* 0x000fe20004000000 */
[----:B------:R5:W1:Y:S01]  /*3a50*/  MUFU.TANH R90, R8 ;  /* 0x00000008005a7308 */ /* 0x000a620000002400 */
[----:B------:R-:W-:-:S04]  /*3a60*/  ISETP.NE.AND P0, PT, R3, RZ, PT ;  /* 0x000000ff0300720c */ /* 0x000fc80003f05270 */
[----:B------:R-:W-:-:S04]  /*3a70*/  ISETP.GT.AND P0, PT, R46, 0x20, !P0 ;  /* 0x000000202e00780c */ /* 0x000fc80004704270 */
[----:B------:R-:W-:-:S04]  /*3a80*/  ISETP.LT.OR P0, PT, R47, 0x21, P0 ;  /* 0x000000212f00780c */ /* 0x000fc80000701670 */
[----:B------:R-:W-:Y:S02]  /*3a90*/  FSEL R28, R28, -INF , !P0 ;  /* 0xff8000001c1c7808 */ /* 0x000fe40004000000 */
[----:B------:R-:W-:Y:S01]  /*3aa0*/  ISETP.NE.AND P0, PT, R42, RZ, PT ;  /* 0x000000ff2a00720c */ /* 0x000fe20003f05270 */
[----:B-----5:R-:W-:-:S03]  /*3ab0*/  IMAD.IADD R8, R69, 0x1, R12 ;  /* 0x0000000145087824 */ /* 0x020fc600078e020c */
[----:B------:R-:W-:-:S04]  /*3ac0*/  ISETP.GT.AND P0, PT, R46, 0x21, !P0 ;  /* 0x000000212e00780c */ /* 0x000fc80004704270 */
[----:B------:R-:W-:-:S04]  /*3ad0*/  ISETP.LT.OR P0, PT, R47, 0x22, P0 ;  /* 0x000000222f00780c */ /* 0x000fc80000701670 */
[----:B------:R-:W-:Y:S02]  /*3ae0*/  FSEL R24, R24, -INF , !P0 ;  /* 0xff80000018187808 */ /* 0x000fe40004000000 */
[----:B------:R-:W-:-:S04]  /*3af0*/  ISETP.GT.AND P0, PT, R46, 0x28, !P2 ;  /* 0x000000282e00780c */ /* 0x000fc80005704270 */
[----:B------:R-:W-:-:S04]  /*3b00*/  ISETP.LT.OR P0, PT, R47, 0x29, P0 ;  /* 0x000000292f00780c */ /* 0x000fc80000701670 */
[----:B------:R-:W-:Y:S02]  /*3b10*/  FSEL R57, R57, -INF , !P0 ;  /* 0xff80000039397808 */ /* 0x000fe40004000000 */
[----:B------:R-:W-:-:S04]  /*3b20*/  ISETP.NE.AND P0, PT, R2, RZ, PT ;  /* 0x000000ff0200720c */ /* 0x000fc80003f05270 */
[----:B------:R-:W-:-:S04]  /*3b30*/  ISETP.GT.AND P0, PT, R46, RZ, !P0 ;  /* 0x000000ff2e00720c */ /* 0x000fc80004704270 */
[----:B------:R-:W-:-:S04]  /*3b40*/  ISETP.LT.OR P0, PT, R47, 0x1, P0 ;  /* 0x000000012f00780c */ /* 0x000fc80000701670 */
[----:B------:R-:W-:Y:S02]  /*3b50*/  FSEL R44, R44, -INF , !P0 ;  /* 0xff8000002c2c7808 */ /* 0x000fe40004000000 */
[----:B------:R-:W-:-:S04]  /*3b60*/  ISETP.GT.AND P0, PT, R46, 0x29, !P1 ;  /* 0x000000292e00780c */ /* 0x000fc80004f04270 */
[----:B------:R-:W-:-:S04]  /*3b70*/  ISETP.LT.OR P0, PT, R47, 0x2a, P0 ;  /* 0x0000002a2f00780c */ /* 0x000fc80000701670 */
[----:B------:R-:W-:Y:S02]  /*3b80*/  FSEL R56, R56, -INF , !P0 ;  /* 0xff80000038387808 */ /* 0x000fe40004000000 */
[----:B------:R-:W-:-:S13]  /*3b90*/  PLOP3.LUT P0, PT, PT, PT, UP1, 0x40, 0x0 ;  /* 0x000000000000781c */ /* 0x000fda0003f0e818 */
[----:B------:R-:W-:Y:S05]  /*3ba0*/  @P0 BRA `(.L_x_395) ;  /* 0x0000015000000947 */ /* 0x000fea0003800000 */
[----:B-1234-:R-:W-:Y:S01]  /*3bb0*/  IADD3 R12, R12, c[0x0][0x1d0], RZ ;  /* 0x000074000c0c7a10 */ /* 0x01efe20007ffe0ff */
        /* <DEDUP_REMOVED lines=11> */
.L_x_397:
[----:B------:R-:W-:-:S04]  /*3c70*/  MOV R12, c[0x0][0x32c] ;  /* 0x0000cb00000c7a02 */ /* 0x000fc80000000f00 */
[----:B------:R-:W-:-:S13]  /*3c80*/  ISETP.NE.AND P0, PT, R12, 0x1, PT ;  /* 0x000000010c00780c */ /* 0x000fda0003f05270 */
[----:B------:R-:W-:-:S05]  /*3c90*/  @P0 IMAD.HI.U32 R12, R16, c[0x0][0x330], RZ ;  /* 0x0000cc00100c0a27 */ /* 0x000fca00078e00ff */
[----:B------:R-:W-:Y:S02]  /*3ca0*/  @P0 SHF.R.U32.HI R16, RZ, c[0x0][0x334], R12 ;  /* 0x0000cd00ff100a19 */ /* 0x000fe4000001160c */
.L_x_398:
[----:B------:R-:W-:Y:S05]  /*3cb0*/  BSYNC B0 ;  /* 0x0000000000007941 */ /* 0x000fea0003800000 */
.L_x_396:
[----:B------:R-:W-:-:S05]  /*3cc0*/  IMAD R13, R16, c[0x0][0x32c], R65 ;  /* 0x0000cb00100d7a24 */ /* 0x000fca00078e0241 */
[----:B------:R-:W-:Y:S02]  /*3cd0*/  IADD3 R12, R13, c[0x0][0x32c], RZ ;  /* 0x0000cb000d0c7a10 */ /* 0x000fe40007ffe0ff */
[----:B------:R-:W-:Y:S02]  /*3ce0*/  IMNMX R8, R8, R13, !PT ;  /* 0x0000000d08087217 */ /* 0x000fe40007800200 */
[----:B------:R-:W-:Y:S02]  /*3cf0*/  IMNMX R9, R9, R12, PT ;  /* 0x0000000c09097217 */ /* 0x000fe40003800200 */
.L_x_395:
[----:B-1234-:R-:W-:Y:S01]  /*3d00*/  ISETP.NE.AND P0, PT, R68, RZ, PT ;  /* 0x000000ff4400720c */ /* 0x01efe20003f05270 */
[----:B------:R-:W-:Y:S02]  /*3d10*/  FMUL.FTZ R74, R74, c[0x0][0x320] ;  /* 0x0000c8004a4a7a20 */ /* 0x000fe40000410000 */
[----:B------:R-:W-:Y:S01]  /*3d20*/  FMUL.FTZ R190, R75, c[0x0][0x320] ;  /* 0x0000c8004bbe7a20 */ /* 0x000fe20000410000 */
[----:B------:R-:W-:Y:S01]  /*3d30*/  ISETP.GT.AND P0, PT, R8, 0x1, !P0 ;  /* 0x000000010800780c */ /* 0x000fe20004704270 */
[----:B------:R1:W2:Y:S01]  /*3d40*/  MUFU.TANH R180, R74 ;  /* 0x0000004a00b47308 */ /* 0x0002a20000002400 */
[----:B------:R-:W-:-:S02]  /*3d50*/  FMUL.FTZ R108, R14, c[0x0][0x320] ;  /* 0x0000c8000e6c7a20 */ /* 0x000fc40000410000 */
[----:B------:R-:W-:Y:S01]  /*3d60*/  ISETP.LT.OR P0, PT, R9, 0x2, P0 ;  /* 0x000000020900780c */ /* 0x000fe20000701670 */
[----:B------:R-:W-:Y:S02]  /*3d70*/  FMUL.FTZ R10, R10, c[0x0][0x320] ;  /* 0x0000c8000a0a7a20 */ /* 0x000fe40000410000 */
[----:B------:R-:W-:Y:S01]  /*3d80*/  FMUL.FTZ R11, R11, c[0x0][0x320] ;  /* 0x0000c8000b0b7a20 */ /* 0x000fe20000410000 */
[----:B------:R-:W-:Y:S01]  /*3d90*/  FSEL R152, R152, -INF , !P0 ;  /* 0xff80000098987808 */ /* 0x000fe20004000000 */
[----:B------:R-:W-:Y:S01]  /*3da0*/  FMUL.FTZ R23, R23, c[0x0][0x320] ;  /* 0x0000c80017177a20 */ /* 0x000fe20000410000 */
[----:B------:R-:W-:Y:S01]  /*3db0*/  ISETP.NE.AND P0, PT, R64, RZ, PT ;  /* 0x000000ff4000720c */ /* 0x000fe20003f05270 */
[----:B------:R-:W-:Y:S01]  /*3dc0*/  FMUL.FTZ R22, R22, c[0x0][0x320] ;  /* 0x0000c80016167a20 */ /* 0x000fe20000410000 */
[----:B------:R-:W3:Y:S01]  /*3dd0*/  MUFU.TANH R190, R190 ;  /* 0x000000be00be7308 */ /* 0x000ee20000002400 */
[----:B------:R-:W-:Y:S01]  /*3de0*/  FMUL.FTZ R18, R18, c[0x0][0x320] ;  /* 0x0000c80012127a20 */ /* 0x000fe20000410000 */
[----:B------:R-:W-:Y:S01]  /*3df0*/  ISETP.GT.AND P0, PT, R8, 0x8, !P0 ;  /* 0x000000080800780c */ /* 0x000fe20004704270 */
[----:B------:R-:W-:-:S02]  /*3e00*/  FMUL.FTZ R19, R19, c[0x0][0x320] ;  /* 0x0000c80013137a20 */ /* 0x000fc40000410000 */
[----:B-1----:R-:W-:Y:S01]  /*3e10*/  FMUL.FTZ R74, R15, c[0x0][0x320] ;  /* 0x0000c8000f4a7a20 */ /* 0x002fe20000410000 */
[----:B------:R-:W-:Y:S01]  /*3e20*/  ISETP.LT.OR P0, PT, R9, 0x9, P0 ;  /* 0x000000090900780c */ /* 0x000fe20000701670 */
[----:B------:R-:W-:Y:S01]  /*3e30*/  FMUL.FTZ R50, R50, c[0x0][0x320] ;  /* 0x0000c80032327a20 */ /* 0x000fe20000410000 */
[----:B------:R1:W4:Y:S01]  /*3e40*/  MUFU.TANH R73, R10 ;  /* 0x0000000a00497308 */ /* 0x0003220000002400 */
[----:B------:R-:W-:Y:S01]  /*3e50*/  FMUL.FTZ R51, R51, c[0x0][0x320] ;  /* 0x0000c80033337a20 */ /* 0x000fe20000410000 */
[----:B------:R-:W-:Y:S02]  /*3e60*/  FSEL R142, R142, -INF , !P0 ;  /* 0xff8000008e8e7808 */ /* 0x000fe40004000000 */
[----:B------:R-:W-:-:S04]  /*3e70*/  ISETP.NE.AND P0, PT, R60, RZ, PT ;  /* 0x000000ff3c00720c */ /* 0x000fc80003f05270 */
[----:B------:R-:W-:Y:S01]  /*3e80*/  ISETP.GT.AND P0, PT, R8, 0x9, !P0 ;  /* 0x000000090800780c */ /* 0x000fe20004704270 */
[----:B------:R1:W1:Y:S03]  /*3e90*/  MUFU.TANH R72, R11 ;  /* 0x0000000b00487308 */ /* 0x0002660000002400 */
[----:B------:R-:W-:-:S04]  /*3ea0*/  ISETP.LT.OR P0, PT, R9, 0xa, P0 ;  /* 0x0000000a0900780c */ /* 0x000fc80000701670 */
[----:B------:R-:W-:Y:S01]  /*3eb0*/  FSEL R126, R126, -INF , !P0 ;  /* 0xff8000007e7e7808 */ /* 0x000fe20004000000 */
[----:B------:R1:W1:Y:S01]  /*3ec0*/  MUFU.TANH R140, R23 ;  /* 0x00000017008c7308 */ /* 0x0002620000002400 */
[----:B------:R-:W-:-:S04]  /*3ed0*/  ISETP.NE.AND P0, PT, R53, RZ, PT ;  /* 0x000000ff3500720c */ /* 0x000fc80003f05270 */
[----:B------:R-:W-:-:S03]  /*3ee0*/  ISETP.GT.AND P0, PT, R8, 0x10, !P0 ;  /* 0x000000100800780c */ /* 0x000fc60004704270 */
[----:B------:R1:W1:Y:S01]  /*3ef0*/  MUFU.TANH R75, R22 ;  /* 0x00000016004b7308 */ /* 0x0002620000002400 */
[----:B------:R-:W-:-:S04]  /*3f00*/  ISETP.LT.OR P0, PT, R9, 0x11, P0 ;  /* 0x000000110900780c */ /* 0x000fc80000701670 */
[----:B------:R-:W-:Y:S02]  /*3f10*/  FSEL R94, R94, -INF , !P0 ;  /* 0xff8000005e5e7808 */ /* 0x000fe40004000000 */
[----:B------:R-:W-:Y:S01]  /*3f20*/  ISETP.NE.AND P0, PT, R52, RZ, PT ;  /* 0x000000ff3400720c */ /* 0x000fe20003f05270 */
[----:B------:R1:W1:Y:S03]  /*3f30*/  MUFU.TANH R124, R18 ;  /* 0x00000012007c7308 */ /* 0x0002660000002400 */
[----:B------:R-:W-:-:S04]  /*3f40*/  ISETP.GT.AND P0, PT, R8, 0x11, !P0 ;  /* 0x000000110800780c */ /* 0x000fc80004704270 */
[----:B------:R-:W-:Y:S01]  /*3f50*/  ISETP.LT.OR P0, PT, R9, 0x12, P0 ;  /* 0x000000120900780c */ /* 0x000fe20000701670 */
[----:B------:R1:W1:Y:S03]  /*3f60*/  MUFU.TANH R110, R19 ;  /* 0x00000013006e7308 */ /* 0x0002660000002400 */
[----:B------:R-:W-:Y:S02]  /*3f70*/  FSEL R92, R92, -INF , !P0 ;  /* 0xff8000005c5c7808 */ /* 0x000fe40004000000 */
[----:B------:R-:W-:-:S03]  /*3f80*/  ISETP.NE.AND P0, PT, R45, RZ, PT ;  /* 0x000000ff2d00720c */ /* 0x000fc60003f05270 */
[----:B------:R1:W1:Y:S01]  /*3f90*/  MUFU.TANH R189, R50 ;  /* 0x0000003200bd7308 */ /* 0x0002620000002400 */
[----:B------:R-:W-:-:S04]  /*3fa0*/  ISETP.GT.AND P0, PT, R8, 0x18, !P0 ;  /* 0x000000180800780c */ /* 0x000fc80004704270 */
[----:B------:R-:W-:-:S03]  /*3fb0*/  ISETP.LT.OR P0, PT, R9, 0x19, P0 ;  /* 0x000000190900780c */ /* 0x000fc60000701670 */
[----:B------:R1:W1:Y:S01]  /*3fc0*/  MUFU.TANH R187, R51 ;  /* 0x0000003300bb7308 */ /* 0x0002620000002400 */
[----:B------:R-:W-:Y:S02]  /*3fd0*/  FSEL R90, R90, -INF , !P0 ;  /* 0xff8000005a5a7808 */ /* 0x000fe40004000000 */
[----:B------:R-:W-:-:S04]  /*3fe0*/  ISETP.NE.AND P0, PT, R43, RZ, PT ;  /* 0x000000ff2b00720c */ /* 0x000fc80003f05270 */
[----:B------:R-:W-:Y:S01]  /*3ff0*/  ISETP.GT.AND P0, PT, R8, 0x19, !P0 ;  /* 0x000000190800780c */ /* 0x000fe20004704270 */
[----:B------:R-:W1:Y:S03]  /*4000*/  MUFU.TANH R108, R108 ;  /* 0x0000006c006c7308 */ /* 0x000e660000002400 */
[----:B------:R-:W-:-:S04]  /*4010*/  ISETP.LT.OR P0, PT, R9, 0x1a, P0 ;  /* 0x0000001a0900780c */ /* 0x000fc80000701670 */
[----:B------:R-:W-:Y:S01]  /*4020*/  FSEL R88, R88, -INF , !P0 ;  /* 0xff80000058587808 */ /* 0x000fe20004000000 */
[----:B------:R-:W1:Y:S01]  /*4030*/  MUFU.TANH R74, R74 ;  /* 0x0000004a004a7308 */ /* 0x000e620000002400 */
[----:B------:R-:W-:-:S04]  /*4040*/  ISETP.NE.AND P0, PT, R3, RZ, PT ;  /* 0x000000ff0300720c */ /* 0x000fc80003f05270 */
[----:B------:R-:W-:-:S04]  /*4050*/  ISETP.GT.AND P0, PT, R8, 0x20, !P0 ;  /* 0x000000200800780c */ /* 0x000fc80004704270 */
[----:B------:R-:W-:-:S04]  /*4060*/  ISETP.LT.OR P0, PT, R9, 0x21, P0 ;  /* 0x000000210900780c */ /* 0x000fc80000701670 */
[----:B------:R-:W-:Y:S02]  /*4070*/  FSEL R182, R182, -INF , !P0 ;  /* 0xff800000b6b67808 */ /* 0x000fe40004000000 */
[----:B------:R-:W-:-:S04]  /*4080*/  ISETP.NE.AND P0, PT, R42, RZ, PT ;  /* 0x000000ff2a00720c */ /* 0x000fc80003f05270 */
        /* <DEDUP_REMOVED lines=10> */
[----:B------:R-:W-:Y:S02]  /*4130*/  ISETP.GT.AND P0, PT, R8, 0x29, !P1 ;  /* 0x000000290800780c */ /* 0x000fe40004f04270 */
[----:B------:R-:W5:Y:S02]  /*4140*/  SHFL.IDX PT, R8, R61, 0x3, 0x1c1f ;  /* 0x007c1f003d087f89 */ /* 0x000f6400000e0000 */
[----:B------:R-:W-:-:S04]  /*4150*/  ISETP.LT.OR P0, PT, R9, 0x2a, P0 ;  /* 0x0000002a0900780c */ /* 0x000fc80000701670 */
[----:B------:R-:W-:Y:S02]  /*4160*/  FSEL R177, R177, -INF , !P0 ;  /* 0xff800000b1b17808 */ /* 0x000fe40004000000 */
[----:B------:R-:W-:Y:S01]  /*4170*/  PLOP3.LUT P0, PT, PT, PT, UP1, 0x40, 0x0 ;  /* 0x000000000000781c */ /* 0x000fe20003f0e818 */
[--C-:B-----5:R-:W-:Y:S02]  /*4180*/  IMAD.IADD R77, R77, 0x1, R8.reuse ;  /* 0x000000014d4d7824 */ /* 0x120fe400078e0208 */
[----:B------:R-:W-:-:S03]  /*4190*/  IMAD.IADD R15, R69, 0x1, R8 ;  /* 0x00000001450f7824 */ /* 0x000fc600078e0208 */
[----:B------:R-:W-:-:S07]  /*41a0*/  IMNMX R14, R77, R76, PT ;  /* 0x0000004c4d0e7217 */ /* 0x000fce0003800200 */
        /* <DEDUP_REMOVED lines=13> */
.L_x_401:
[----:B------:R-:W-:-:S04]  /*4280*/  MOV R8, c[0x0][0x32c] ;  /* 0x0000cb0000087a02 */ /* 0x000fc80000000f00 */
[----:B------:R-:W-:-:S13]  /*4290*/  ISETP.NE.AND P0, PT, R8, 0x1, PT ;  /* 0x000000010800780c */ /* 0x000fda0003f05270 */
[----:B------:R-:W-:-:S05]  /*42a0*/  @P0 IMAD.HI.U32 R8, R10, c[0x0][0x330], RZ ;  /* 0x0000cc000a080a27 */ /* 0x000fca00078e00ff */
[----:B------:R-:W-:Y:S02]  /*42b0*/  @P0 SHF.R.U32.HI R10, RZ, c[0x0][0x334], R8 ;  /* 0x0000cd00ff0a0a19 */ /* 0x000fe40000011608 */
.L_x_402:
[----:B------:R-:W-:Y:S05]  /*42c0*/  BSYNC B0 ;  /* 0x0000000000007941 */ /* 0x000fea0003800000 */
.L_x_400:
[----:B------:R-:W-:-:S05]  /*42d0*/  IMAD R10, R10, c[0x0][0x32c], R65 ;  /* 0x0000cb000a0a7a24 */ /* 0x000fca00078e0241 */
[----:B------:R-:W-:Y:S02]  /*42e0*/  IADD3 R9, R10, c[0x0][0x32c], RZ ;  /* 0x0000cb000a097a10 */ /* 0x000fe40007ffe0ff */
[----:B------:R-:W-:Y:S02]  /*42f0*/  IMNMX R15, R15, R10, !PT ;  /* 0x0000000a0f0f7217 */ /* 0x000fe40007800200 */
[----:B------:R-:W-:Y:S02]  /*4300*/  IMNMX R14, R14, R9, PT ;  /* 0x000000090e0e7217 */ /* 0x000fe40003800200 */
.L_x_399:
[----:B-1234-:R-:W-:Y:S01]  /*4310*/  ISETP.NE.AND P0, PT, R68, RZ, PT ;  /* 0x000000ff4400720c */ /* 0x01efe20003f05270 */
[----:B------:R-:W-:Y:S01]  /*4320*/  IMAD.SHL.U32 R214, R4, 0x2, RZ ;  /* 0x0000000204d67824 */ /* 0x000fe200078e00ff */
[----:B------:R-:W-:Y:S01]  /*4330*/  FMNMX.FTZ R9, R44, R40, !PT ;  /* 0x000000282c097209 */ /* 0x000fe20007810000 */
[----:B------:R-:W-:Y:S01]  /*4340*/  ULDC.64 UR4, c[0x0][0x2c8] ;  /* 0x0000b20000047ab9 */ /* 0x000fe20000000a00 */
[----:B------:R-:W-:Y:S01]  /*4350*/  ISETP.GT.AND P0, PT, R15, 0x1, !P0 ;  /* 0x000000010f00780c */ /* 0x000fe20004704270 */
[----:B------:R-:W-:Y:S01]  /*4360*/  IMAD R212, R0, 0x2, R214 ;  /* 0x0000000200d47824 */ /* 0x000fe200078e02d6 */
[----:B------:R-:W-:Y:S01]  /*4370*/  FMNMX.FTZ R9, R38, R9, !PT ;  /* 0x0000000926097209 */ /* 0x000fe20007810000 */
[----:B------:R-:W-:Y:S01]  /*4380*/  LDSM.16.MT88.4 R136, [R214+0x100] ;  /* 0x00010000d688783b */ /* 0x000fe20000004200 */
[----:B------:R-:W-:Y:S01]  /*4390*/  ISETP.LT.OR P0, PT, R14, 0x2, P0 ;  /* 0x000000020e00780c */ /* 0x000fe20000701670 */
[----:B------:R-:W-:Y:S01]  /*43a0*/  UIMAD.WIDE.U32 UR14, UR9, UR4, URZ ;  /* 0x00000004090e72a5 */ /* 0x000fe2000f8e003f */
[----:B------:R-:W-:Y:S01]  /*43b0*/  FMNMX.FTZ R9, R6, R9, !PT ;  /* 0x0000000906097209 */ /* 0x000fe20007810000 */
[----:B------:R-:W-:Y:S01]  /*43c0*/  LDSM.16.MT88.4 R120, [R212+0x100] ;  /* 0x00010000d478783b */ /* 0x000fe20000004200 */
[----:B------:R-:W-:-:S02]  /*43d0*/  FSEL R140, R140, -INF , !P0 ;  /* 0xff8000008c8c7808 */ /* 0x000fc40004000000 */
[----:B------:R-:W-:Y:S01]  /*43e0*/  ISETP.NE.AND P0, PT, R64, RZ, PT ;  /* 0x000000ff4000720c */ /* 0x000fe20003f05270 */
[----:B------:R-:W-:Y:S01]  /*43f0*/  LDSM.16.MT88.4 R104, [R214+0xd00] ;  /* 0x000d0000d668783b */ /* 0x000fe20000004200 */
[----:B------:R-:W-:Y:S01]  /*4400*/  FMNMX.FTZ R9, R36, R9, !PT ;  /* 0x0000000924097209 */ /* 0x000fe20007810000 */
[----:B------:R-:W-:Y:S01]  /*4410*/  @UP2 UMOV UR7, UR15 ;  /* 0x0000000f00072c82 */ /* 0x000fe20008000000 */
[C---:B------:R-:W-:Y:S01]  /*4420*/  ISETP.GT.AND P0, PT, R15.reuse, 0x8, !P0 ;  /* 0x000000080f00780c */ /* 0x040fe20004704270 */
[----:B------:R-:W-:Y:S01]  /*4430*/  LDSM.16.MT88.4 R76, [R214+0x1900] ;  /* 0x00190000d64c783b */ /* 0x000fe20000004200 */
[----:B------:R-:W-:Y:S01]  /*4440*/  FMNMX.FTZ R9, R34, R9, !PT ;  /* 0x0000000922097209 */ /* 0x000fe20007810000 */
[----:B------:R-:W-:Y:S01]  /*4450*/  @UP2 USHF.R.U32.HI UR9, URZ, UR5, UR7 ;  /* 0x000000053f092299 */ /* 0x000fe20008011607 */
[----:B------:R-:W-:Y:S01]  /*4460*/  ISETP.LT.OR P0, PT, R14, 0x9, P0 ;  /* 0x000000090e00780c */ /* 0x000fe20000701670 */
[----:B------:R-:W-:Y:S01]  /*4470*/  LDSM.16.MT88.4 R148, [R214+0x500] ;  /* 0x00050000d694783b */ /* 0x000fe20000004200 */
[----:B------:R-:W-:Y:S01]  /*4480*/  FMNMX.FTZ R9, R32, R9, !PT ;  /* 0x0000000920097209 */ /* 0x000fe20007810000 */
[----:B------:R-:W-:Y:S01]  /*4490*/  UIADD3 UR4, UR8, UR9, URZ ;  /* 0x0000000908047290 */ /* 0x000fe2000fffe03f */
[----:B------:R-:W-:Y:S01]  /*44a0*/  FSEL R124, R124, -INF , !P0 ;  /* 0xff8000007c7c7808 */ /* 0x000fe20004000000 */
[----:B------:R-:W-:Y:S01]  /*44b0*/  LDSM.16.MT88.4 R48, [R212+0x500] ;  /* 0x00050000d430783b */ /* 0x000fe20000004200 */
[----:B------:R-:W-:Y:S01]  /*44c0*/  ISETP.NE.AND P0, PT, R60, RZ, PT ;  /* 0x000000ff3c00720c */ /* 0x000fe20003f05270 */
[----:B------:R-:W-:Y:S01]  /*44d0*/  ULDC UR8, c[0x0][0x328] ;  /* 0x0000ca0000087ab9 */ /* 0x000fe20000000800 */
[----:B------:R-:W-:Y:S01]  /*44e0*/  FMNMX.FTZ R9, R30, R9, !PT ;  /* 0x000000091e097209 */ /* 0x000fe20007810000 */
[----:B------:R-:W-:Y:S01]  /*44f0*/  LDSM.16.MT88.4 R60, [R212+0xd00] ;  /* 0x000d0000d43c783b */ /* 0x000fe20000004200 */
[----:B------:R-:W-:Y:S01]  /*4500*/  ISETP.GT.AND P0, PT, R15, 0x9, !P0 ;  /* 0x000000090f00780c */ /* 0x000fe20004704270 */
[----:B------:R-:W-:Y:S01]  /*4510*/  UIADD3 UR8, UR4, UR8, URZ ;  /* 0x0000000804087290 */ /* 0x000fe2000fffe03f */
[----:B------:R-:W-:Y:S01]  /*4520*/  FMNMX.FTZ R9, R28, R9, !PT ;  /* 0x000000091c097209 */ /* 0x000fe20007810000 */
[----:B------:R-:W-:Y:S01]  /*4530*/  LDSM.16.MT88.4 R20, [R214+0x1500] ;  /* 0x00150000d614783b */ /* 0x000fe20000004200 */
[----:B------:R-:W-:-:S02]  /*4540*/  ISETP.LT.OR P0, PT, R14, 0xa, P0 ;  /* 0x0000000a0e00780c */ /* 0x000fc40000701670 */
[----:B------:R-:W-:Y:S02]  /*4550*/  FMNMX.FTZ R17, R89, R152, !PT ;  /* 0x0000009859117209 */ /* 0x000fe40007810000 */
[----:B------:R-:W-:Y:S02]  /*4560*/  FSEL R110, R110, -INF , !P0 ;  /* 0xff8000006e6e7808 */ /* 0x000fe40004000000 */
[----:B------:R-:W-:Y:S02]  /*4570*/  ISETP.NE.AND P0, PT, R53, RZ, PT ;  /* 0x000000ff3500720c */ /* 0x000fe40003f05270 */
[----:B------:R-:W-:Y:S02]  /*4580*/  FMNMX.FTZ R17, R142, R17, !PT ;  /* 0x000000118e117209 */ /* 0x000fe40007810000 */
[----:B------:R-:W-:Y:S02]  /*4590*/  ISETP.GT.AND P0, PT, R15, 0x10, !P0 ;  /* 0x000000100f00780c */ /* 0x000fe40004704270 */
[----:B------:R-:W-:-:S02]  /*45a0*/  FMNMX.FTZ R17, R126, R17, !PT ;  /* 0x000000117e117209 */ /* 0x000fc40007810000 */
[----:B------:R-:W-:Y:S02]  /*45b0*/  ISETP.LT.OR P0, PT, R14, 0x11, P0 ;  /* 0x000000110e00780c */ /* 0x000fe40000701670 */
[----:B------:R-:W-:Y:S02]  /*45c0*/  FMNMX.FTZ R17, R94, R17, !PT ;  /* 0x000000115e117209 */ /* 0x000fe40007810000 */
[----:B------:R-:W-:Y:S02]  /*45d0*/  FSEL R108, R108, -INF , !P0 ;  /* 0xff8000006c6c7808 */ /* 0x000fe40004000000 */
[----:B------:R-:W-:Y:S02]  /*45e0*/  ISETP.NE.AND P0, PT, R52, RZ, PT ;  /* 0x000000ff3400720c */ /* 0x000fe40003f05270 */
[----:B------:R-:W-:Y:S02]  /*45f0*/  FMNMX.FTZ R17, R92, R17, !PT ;  /* 0x000000115c117209 */ /* 0x000fe40007810000 */
[----:B------:R-:W-:-:S02]  /*4600*/  ISETP.GT.AND P0, PT, R15, 0x11, !P0 ;  /* 0x000000110f00780c */ /* 0x000fc40004704270 */
[----:B------:R-:W-:Y:S02]  /*4610*/  FMNMX.FTZ R17, R90, R17, !PT ;  /* 0x000000115a117209 */ /* 0x000fe40007810000 */
[----:B------:R-:W-:Y:S02]  /*4620*/  ISETP.LT.OR P0, PT, R14, 0x12, P0 ;  /* 0x000000120e00780c */ /* 0x000fe40000701670 */
[----:B------:R-:W-:Y:S02]  /*4630*/  FMNMX.FTZ R17, R88, R17, !PT ;  /* 0x0000001158117209 */ /* 0x000fe40007810000 */
[----:B------:R-:W-:Y:S02]  /*4640*/  FSEL R74, R74, -INF , !P0 ;  /* 0xff8000004a4a7808 */ /* 0x000fe40004000000 */
[----:B------:R-:W-:Y:S02]  /*4650*/  ISETP.NE.AND P0, PT, R45, RZ, PT ;  /* 0x000000ff2d00720c */ /* 0x000fe40003f05270 */
[----:B------:R-:W-:-:S02]  /*4660*/  FMNMX.FTZ R0, R182, R17, !PT ;  /* 0x00000011b6007209 */ /* 0x000fc40007810000 */
[----:B------:R-:W-:Y:S02]  /*4670*/  ISETP.GT.AND P0, PT, R15, 0x18, !P0 ;  /* 0x000000180f00780c */ /* 0x000fe40004704270 */
[----:B------:R-:W-:Y:S02]  /*4680*/  FMNMX.FTZ R19, R179, R0, !PT ;  /* 0x00000000b3137209 */ /* 0x000fe40007810000 */
[----:B------:R-:W-:Y:S02]  /*4690*/  ISETP.LT.OR P0, PT, R14, 0x19, P0 ;  /* 0x000000190e00780c */ /* 0x000fe40000701670 */
[----:B------:R-:W-:Y:S02]  /*46a0*/  FMNMX.FTZ R0, R178, R19, !PT ;  /* 0x00000013b2007209 */ /* 0x000fe40007810000 */
[----:B------:R-:W-:Y:S02]  /*46b0*/  FSEL R73, R73, -INF , !P0 ;  /* 0xff80000049497808 */ /* 0x000fe40004000000 */
[----:B------:R-:W-:-:S02]  /*46c0*/  ISETP.NE.AND P0, PT, R43, RZ, PT ;  /* 0x000000ff2b00720c */ /* 0x000fc40003f05270 */
[C---:B------:R-:W-:Y:S02]  /*46d0*/  ISETP.GT.AND P2, PT, R15.reuse, 0x28, !P2 ;  /* 0x000000280f00780c */ /* 0x040fe40005744270 */
[C---:B------:R-:W-:Y:S02]  /*46e0*/  ISETP.GT.AND P0, PT, R15.reuse, 0x19, !P0 ;  /* 0x000000190f00780c */ /* 0x040fe40004704270 */
[----:B------:R-:W-:Y:S02]  /*46f0*/  ISETP.GT.AND P1, PT, R15, 0x29, !P1 ;  /* 0x000000290f00780c */ /* 0x000fe40004f24270 */
[----:B------:R-:W-:Y:S02]  /*4700*/  ISETP.LT.OR P0, PT, R14, 0x1a, P0 ;  /* 0x0000001a0e00780c */ /* 0x000fe40000701670 */
[----:B------:R-:W-:Y:S02]  /*4710*/  FMNMX.FTZ R0, R177, R0, !PT ;  /* 0x00000000b1007209 */ /* 0x000fe40007810000 */
[----:B------:R-:W-:-:S02]  /*4720*/  FSEL R72, R72, -INF , !P0 ;  /* 0xff80000048487808 */ /* 0x000fc40004000000 */
[----:B------:R-:W-:Y:S02]  /*4730*/  ISETP.NE.AND P0, PT, R3, RZ, PT ;  /* 0x000000ff0300720c */ /* 0x000fe40003f05270 */
[C---:B------:R-:W-:Y:S02]  /*4740*/  ISETP.LT.OR P2, PT, R14.reuse, 0x29, P2 ;  /* 0x000000290e00780c */ /* 0x040fe40001741670 */
[----:B------:R-:W-:Y:S02]  /*4750*/  ISETP.GT.AND P0, PT, R15, 0x20, !P0 ;  /* 0x000000200f00780c */ /* 0x000fe40004704270 */
[C---:B------:R-:W-:Y:S02]  /*4760*/  ISETP.LT.OR P1, PT, R14.reuse, 0x2a, P1 ;  /* 0x0000002a0e00780c */ /* 0x040fe40000f21670 */
[----:B------:R-:W-:Y:S02]  /*4770*/  ISETP.LT.OR P0, PT, R14, 0x21, P0 ;  /* 0x000000210e00780c */ /* 0x000fe40000701670 */
[----:B------:R-:W-:-:S02]  /*4780*/  FSEL R189, R189, -INF , !P2 ;  /* 0xff800000bdbd7808 */ /* 0x000fc40005000000 */
[----:B------:R-:W-:Y:S02]  /*4790*/  FSEL R180, R180, -INF , !P0 ;  /* 0xff800000b4b47808 */ /* 0x000fe40004000000 */
[----:B------:R-:W-:Y:S02]  /*47a0*/  ISETP.NE.AND P0, PT, R2, RZ, PT ;  /* 0x000000ff0200720c */ /* 0x000fe40003f05270 */
[----:B------:R-:W-:Y:S02]  /*47b0*/  FMNMX.FTZ R2, R41, R39, !PT ;  /* 0x0000002729027209 */ /* 0x000fe40007810000 */
[----:B------:R-:W-:Y:S02]  /*47c0*/  ISETP.GT.AND P0, PT, R15, RZ, !P0 ;  /* 0x000000ff0f00720c */ /* 0x000fe40004704270 */
[----:B------:R-:W-:Y:S02]  /*47d0*/  FMNMX.FTZ R2, R7, R2, !PT ;  /* 0x0000000207027209 */ /* 0x000fe40007810000 */
[----:B------:R-:W-:-:S02]  /*47e0*/  ISETP.LT.OR P0, PT, R14, 0x1, P0 ;  /* 0x000000010e00780c */ /* 0x000fc40000701670 */
[----:B------:R-:W-:Y:S02]  /*47f0*/  FMNMX.FTZ R2, R5, R2, !PT ;  /* 0x0000000205027209 */ /* 0x000fe40007810000 */
[----:B------:R-:W-:Y:S02]  /*4800*/  FSEL R75, R75, -INF , !P0 ;  /* 0xff8000004b4b7808 */ /* 0x000fe40004000000 */
[----:B------:R-:W-:Y:S02]  /*4810*/  FMNMX.FTZ R2, R37, R2, !PT ;  /* 0x0000000225027209 */ /* 0x000fe40007810000 */
[----:B------:R-:W-:Y:S02]  /*4820*/  FMNMX.FTZ R17, R75, R140, !PT ;  /* 0x0000008c4b117209 */ /* 0x000fe40007810000 */
[----:B------:R-:W-:Y:S02]  /*4830*/  FMNMX.FTZ R2, R35, R2, !PT ;  /* 0x0000000223027209 */ /* 0x000fe40007810000 */
[----:B------:R-:W-:-:S02]  /*4840*/  FMNMX.FTZ R17, R124, R17, !PT ;  /* 0x000000117c117209 */ /* 0x000fc40007810000 */
[----:B------:R-:W-:Y:S02]  /*4850*/  FMNMX.FTZ R2, R33, R2, !PT ;  /* 0x0000000221027209 */ /* 0x000fe40007810000 */
[----:B------:R-:W-:Y:S02]  /*4860*/  FMNMX.FTZ R17, R110, R17, !PT ;  /* 0x000000116e117209 */ /* 0x000fe40007810000 */
[----:B------:R-:W-:Y:S02]  /*4870*/  FMNMX.FTZ R2, R31, R2, !PT ;  /* 0x000000021f027209 */ /* 0x000fe40007810000 */
[----:B------:R-:W-:Y:S02]  /*4880*/  FMNMX.FTZ R19, R108, R17, !PT ;  /* 0x000000116c137209 */ /* 0x000fe40007810000 */
[----:B------:R-:W-:Y:S01]  /*4890*/  FMNMX.FTZ R2, R29, R2, !PT ;  /* 0x000000021d027209 */ /* 0x000fe20007810000 */
[----:B------:R-:W1:Y:S01]  /*48a0*/  SHFL.BFLY PT, R17, R0, 0x2, 0x1f ;  /* 0x0c401f0000117f89 */ /* 0x000e6200000e0000 */
[----:B------:R-:W-:-:S02]  /*48b0*/  FMNMX.FTZ R16, R74, R19, !PT ;  /* 0x000000134a107209 */ /* 0x000fc40007810000 */
[----:B------:R-:W-:Y:S02]  /*48c0*/  FMNMX.FTZ R3, R27, R2, !PT ;  /* 0x000000021b037209 */ /* 0x000fe40007810000 */
[----:B------:R-:W-:Y:S02]  /*48d0*/  FSEL R187, R187, -INF , !P1 ;  /* 0xff800000bbbb7808 */ /* 0x000fe40004800000 */
[----:B------:R-:W-:Y:S02]  /*48e0*/  FMNMX.FTZ R2, R26, R3, !PT ;  /* 0x000000031a027209 */ /* 0x000fe40007810000 */
[----:B------:R-:W-:Y:S02]  /*48f0*/  IADD3 R238, R154, -0x2, RZ ;  /* 0xfffffffe9aee7810 */ /* 0x000fe40007ffe0ff */
[----:B------:R-:W-:-:S05]  /*4900*/  FMNMX.FTZ R11, R25, R2, !PT ;  /* 0x00000002190b7209 */ /* 0x000fca0007810000 */
[----:B------:R-:W2:Y:S01]  /*4910*/  SHFL.BFLY PT, R2, R11, 0x2, 0x1f ;  /* 0x0c401f000b027f89 */ /* 0x000ea200000e0000 */
[----:B-1----:R-:W-:-:S05]  /*4920*/  FMNMX.FTZ R0, R0, R17, !PT ;  /* 0x0000001100007209 */ /* 0x002fca0007810000 */
[----:B------:R-:W1:Y:S01]  /*4930*/  SHFL.BFLY PT, R59, R0, 0x1, 0x1f ;  /* 0x0c201f00003b7f89 */ /* 0x000e6200000e0000 */
[----:B--2---:R-:W-:-:S05]  /*4940*/  FMNMX.FTZ R2, R11, R2, !PT ;  /* 0x000000020b027209 */ /* 0x004fca0007810000 */
[----:B------:R-:W2:Y:S01]  /*4950*/  SHFL.BFLY PT, R3, R2, 0x1, 0x1f ;  /* 0x0c201f0002037f89 */ /* 0x000ea200000e0000 */
[----:B-1----:R-:W-:-:S05]  /*4960*/  FMNMX.FTZ R0, R0, R59, !PT ;  /* 0x0000003b00007209 */ /* 0x002fca0007810000 */
[----:B------:R-:W-:Y:S01]  /*4970*/  FMUL.FTZ R201, R0, c[0x0][0x2d0] ;  /* 0x0000b40000c97a20 */ /* 0x000fe20000410000 */
[----:B--2---:R-:W-:Y:S02]  /*4980*/  FMNMX.FTZ R3, R2, R3, !PT ;  /* 0x0000000302037209 */ /* 0x004fe40007810000 */
[----:B------:R-:W-:Y:S02]  /*4990*/  FMNMX.FTZ R2, R24, R9, !PT ;  /* 0x0000000918027209 */ /* 0x000fe40007810000 */
[C---:B------:R-:W-:Y:S01]  /*49a0*/  FSETP.NEU.FTZ.AND P0, PT, R3.reuse, -INF , PT ;  /* 0xff8000000300780b */ /* 0x040fe20003f1d000 */
[----:B------:R-:W-:Y:S01]  /*49b0*/  FMUL.FTZ R12, R3, c[0x0][0x2d0] ;  /* 0x0000b400030c7a20 */ /* 0x000fe20000410000 */
[----:B------:R-:W-:-:S04]  /*49c0*/  FMNMX.FTZ R9, R57, R2, !PT ;  /* 0x0000000239097209 */ /* 0x000fc80007810000 */
[----:B------:R-:W-:Y:S02]  /*49d0*/  FMNMX.FTZ R8, R56, R9, !PT ;  /* 0x0000000938087209 */ /* 0x000fe40007810000 */
[----:B------:R-:W-:-:S03]  /*49e0*/  FSEL R12, R12, RZ, P0 ;  /* 0x000000ff0c0c7208 */ /* 0x000fc60000000000 */
[----:B------:R-:W1:Y:S02]  /*49f0*/  SHFL.BFLY PT, R9, R8, 0x2, 0x1f ;  /* 0x0c401f0008097f89 */ /* 0x000e6400000e0000 */
[--C-:B------:R-:W-:Y:S02]  /*4a00*/  FFMA.FTZ R168, R41, c[0x0][0x2d0], -R12.reuse ;  /* 0x0000b40029a87a23 */ /* 0x100fe4000001080c */
[--C-:B------:R-:W-:Y:S02]  /*4a10*/  FFMA.FTZ R165, R39, c[0x0][0x2d0], -R12.reuse ;  /* 0x0000b40027a57a23 */ /* 0x100fe4000001080c */
[--C-:B------:R-:W-:Y:S02]  /*4a20*/  FFMA.FTZ R164, R7, c[0x0][0x2d0], -R12.reuse ;  /* 0x0000b40007a47a23 */ /* 0x100fe4000001080c */
[--C-:B------:R-:W-:Y:S01]  /*4a30*/  FFMA.FTZ R161, R5, c[0x0][0x2d0], -R12.reuse ;  /* 0x0000b40005a17a23 */ /* 0x100fe2000001080c */
[----:B------:R-:W-:Y:S01]  /*4a40*/  MUFU.EX2 R168, R168 ;  /* 0x000000a800a87308 */ /* 0x000fe20000000800 */
[----:B------:R-:W-:-:S02]  /*4a50*/  FFMA.FTZ R162, R37, c[0x0][0x2d0], -R12 ;  /* 0x0000b40025a27a23 */ /* 0x000fc4000001080c */
[--C-:B------:R-:W-:Y:S02]  /*4a60*/  FFMA.FTZ R159, R35, c[0x0][0x2d0], -R12.reuse ;  /* 0x0000b400239f7a23 */ /* 0x100fe4000001080c */
[--C-:B------:R-:W-:Y:S02]  /*4a70*/  FFMA.FTZ R158, R33, c[0x0][0x2d0], -R12.reuse ;  /* 0x0000b400219e7a23 */ /* 0x100fe4000001080c */
[--C-:B------:R-:W-:Y:S01]  /*4a80*/  FFMA.FTZ R155, R31, c[0x0][0x2d0], -R12.reuse ;  /* 0x0000b4001f9b7a23 */ /* 0x100fe2000001080c */
[----:B------:R-:W2:Y:S01]  /*4a90*/  MUFU.EX2 R165, R165 ;  /* 0x000000a500a57308 */ /* 0x000ea20000000800 */
[--C-:B------:R-:W-:Y:S02]  /*4aa0*/  FFMA.FTZ R169, R29, c[0x0][0x2d0], -R12.reuse ;  /* 0x0000b4001da97a23 */ /* 0x100fe4000001080c */
[--C-:B------:R-:W-:Y:S02]  /*4ab0*/  FFMA.FTZ R172, R27, c[0x0][0x2d0], -R12.reuse ;  /* 0x0000b4001bac7a23 */ /* 0x100fe4000001080c */
[--C-:B------:R-:W-:Y:S01]  /*4ac0*/  FFMA.FTZ R171, R26, c[0x0][0x2d0], -R12.reuse ;  /* 0x0000b4001aab7a23 */ /* 0x100fe2000001080c */
[----:B-1----:R-:W-:Y:S01]  /*4ad0*/  FMNMX.FTZ R9, R8, R9, !PT ;  /* 0x0000000908097209 */ /* 0x002fe20007810000 */
[----:B------:R-:W-:Y:S01]  /*4ae0*/  FFMA.FTZ R234, R25, c[0x0][0x2d0], -R12 ;  /* 0x0000b40019ea7a23 */ /* 0x000fe2000001080c */
[----:B------:R-:W-:Y:S03]  /*4af0*/  MUFU.EX2 R164, R164 ;  /* 0x000000a400a47308 */ /* 0x000fe60000000800 */
[----:B------:R-:W1:Y:S01]  /*4b00*/  SHFL.BFLY PT, R2, R9, 0x1, 0x1f ;  /* 0x0c201f0009027f89 */ /* 0x000e6200000e0000 */
[----:B--2---:R-:W-:-:S04]  /*4b10*/  F2FP.PACK_AB R96, R165, R168 ;  /* 0x000000a8a560723e */ /* 0x004fc800000000ff */
[----:B------:R-:W2:Y:S01]  /*4b20*/  MUFU.EX2 R161, R161 ;  /* 0x000000a100a17308 */ /* 0x000ea20000000800 */
[----:B------:R-:W-:-:S07]  /*4b30*/  FADD.FTZ R165, R168, R165 ;  /* 0x000000a5a8a57221 */ /* 0x000fce0000010000 */
[----:B------:R-:W-:Y:S01]  /*4b40*/  MUFU.EX2 R162, R162 ;  /* 0x000000a200a27308 */ /* 0x000fe20000000800 */
[----:B--2---:R-:W-:-:S07]  /*4b50*/  F2FP.PACK_AB R98, R161, R164 ;  /* 0x000000a4a162723e */ /* 0x004fce00000000ff */
[----:B------:R-:W2:Y:S01]  /*4b60*/  MUFU.EX2 R159, R159 ;  /* 0x0000009f009f7308 */ /* 0x000ea20000000800 */
[----:B------:R-:W-:Y:S01]  /*4b70*/  FADD.FTZ R164, R164, R165 ;  /* 0x000000a5a4a47221 */ /* 0x000fe20000010000 */
[----:B-1----:R-:W-:-:S03]  /*4b80*/  FMNMX.FTZ R2, R9, R2, !PT ;  /* 0x0000000209027209 */ /* 0x002fc60007810000 */
[----:B------:R-:W-:Y:S01]  /*4b90*/  FADD.FTZ R161, R161, R164 ;  /* 0x000000a4a1a17221 */ /* 0x000fe20000010000 */
[C---:B------:R-:W-:Y:S01]  /*4ba0*/  FSETP.NEU.FTZ.AND P0, PT, R2.reuse, -INF , PT ;  /* 0xff8000000200780b */ /* 0x040fe20003f1d000 */
[----:B------:R-:W-:Y:S01]  /*4bb0*/  FMUL.FTZ R13, R2, c[0x0][0x2d0] ;  /* 0x0000b400020d7a20 */ /* 0x000fe20000410000 */
[----:B------:R-:W-:Y:S04]  /*4bc0*/  MUFU.EX2 R158, R158 ;  /* 0x0000009e009e7308 */ /* 0x000fe80000000800 */
[----:B------:R-:W-:Y:S02]  /*4bd0*/  FSEL R13, R13, RZ, P0 ;  /* 0x000000ff0d0d7208 */ /* 0x000fe40000000000 */
[----:B------:R-:W-:Y:S02]  /*4be0*/  ISETP.NE.AND P0, PT, R42, RZ, PT ;  /* 0x000000ff2a00720c */ /* 0x000fe40003f05270 */
[----:B------:R-:W1:Y:S01]  /*4bf0*/  MUFU.EX2 R155, R155 ;  /* 0x0000009b009b7308 */ /* 0x000e620000000800 */
[--C-:B------:R-:W-:Y:S01]  /*4c00*/  FFMA.FTZ R163, R6, c[0x0][0x2d0], -R13.reuse ;  /* 0x0000b40006a37a23 */ /* 0x100fe2000001080d */
[----:B------:R-:W-:Y:S01]  /*4c10*/  ISETP.GT.AND P0, PT, R15, 0x21, !P0 ;  /* 0x000000210f00780c */ /* 0x000fe20004704270 */
[----:B------:R-:W-:Y:S01]  /*4c20*/  LDSM.16.MT88.4 R4, [R212+0x1900] ;  /* 0x00190000d404783b */ /* 0x000fe20000004200 */
[----:B------:R-:W-:Y:S01]  /*4c30*/  FMNMX.FTZ R15, R73, R16, !PT ;  /* 0x00000010490f7209 */ /* 0x000fe20007810000 */
[--C-:B------:R-:W-:Y:S01]  /*4c40*/  FFMA.FTZ R170, R44, c[0x0][0x2d0], -R13.reuse ;  /* 0x0000b4002caa7a23 */ /* 0x100fe2000001080d */
[----:B------:R-:W-:Y:S01]  /*4c50*/  ISETP.LT.OR P0, PT, R14, 0x22, P0 ;  /* 0x000000220e00780c */ /* 0x000fe20000701670 */
[--C-:B------:R-:W-:Y:S01]  /*4c60*/  FFMA.FTZ R167, R40, c[0x0][0x2d0], -R13.reuse ;  /* 0x0000b40028a77a23 */ /* 0x100fe2000001080d */
[----:B------:R-:W-:Y:S01]  /*4c70*/  FMNMX.FTZ R15, R72, R15, !PT ;  /* 0x0000000f480f7209 */ /* 0x000fe20007810000 */
[--C-:B------:R-:W-:Y:S01]  /*4c80*/  FFMA.FTZ R166, R38, c[0x0][0x2d0], -R13.reuse ;  /* 0x0000b40026a67a23 */ /* 0x100fe2000001080d */
[----:B------:R-:W-:Y:S01]  /*4c90*/  FSEL R190, R190, -INF , !P0 ;  /* 0xff800000bebe7808 */ /* 0x000fe20004000000 */
[----:B------:R-:W-:Y:S01]  /*4ca0*/  MUFU.EX2 R170, R170 ;  /* 0x000000aa00aa7308 */ /* 0x000fe20000000800 */
[----:B------:R-:W-:Y:S01]  /*4cb0*/  FMNMX.FTZ R15, R180, R15, !PT ;  /* 0x0000000fb40f7209 */ /* 0x000fe20007810000 */
[--C-:B------:R-:W-:Y:S01]  /*4cc0*/  FFMA.FTZ R160, R36, c[0x0][0x2d0], -R13.reuse ;  /* 0x0000b40024a07a23 */ /* 0x100fe2000001080d */
[----:B------:R-:W-:Y:S01]  /*4cd0*/  LDSM.16.MT88.4 R44, [R214+0x1100] ;  /* 0x00110000d62c783b */ /* 0x000fe20000004200 */
[--C-:B------:R-:W-:Y:S01]  /*4ce0*/  FFMA.FTZ R157, R34, c[0x0][0x2d0], -R13.reuse ;  /* 0x0000b400229d7a23 */ /* 0x100fe2000001080d */
[----:B------:R-:W-:Y:S01]  /*4cf0*/  FMNMX.FTZ R12, R190, R15, !PT ;  /* 0x0000000fbe0c7209 */ /* 0x000fe20007810000 */
[--C-:B------:R-:W-:Y:S01]  /*4d00*/  FFMA.FTZ R156, R32, c[0x0][0x2d0], -R13.reuse ;  /* 0x0000b400209c7a23 */ /* 0x100fe2000001080d */
[----:B------:R-:W-:Y:S01]  /*4d10*/  LDSM.16.MT88.4 R40, [R212+0x1100] ;  /* 0x00110000d428783b */ /* 0x000fe20000004200 */
[----:B------:R-:W3:Y:S01]  /*4d20*/  MUFU.EX2 R167, R167 ;  /* 0x000000a700a77308 */ /* 0x000ee20000000800 */
[----:B------:R-:W-:Y:S01]  /*4d30*/  FMNMX.FTZ R12, R189, R12, !PT ;  /* 0x0000000cbd0c7209 */ /* 0x000fe20007810000 */
[--C-:B------:R-:W-:Y:S01]  /*4d40*/  FFMA.FTZ R153, R30, c[0x0][0x2d0], -R13.reuse ;  /* 0x0000b4001e997a23 */ /* 0x100fe2000001080d */
[----:B------:R-:W-:Y:S01]  /*4d50*/  LDSM.16.MT88.4 R36, [R214+0x1d00] ;  /* 0x001d0000d624783b */ /* 0x000fe20000004200 */
[----:B------:R-:W-:Y:S01]  /*4d60*/  FSETP.NEU.FTZ.AND P0, PT, R0, -INF , PT ;  /* 0xff8000000000780b */ /* 0x000fe20003f1d000 */
[--C-:B------:R-:W-:Y:S01]  /*4d70*/  FFMA.FTZ R173, R28, c[0x0][0x2d0], -R13.reuse ;  /* 0x0000b4001cad7a23 */ /* 0x100fe2000001080d */
[----:B------:R-:W-:Y:S01]  /*4d80*/  FMNMX.FTZ R91, R187, R12, !PT ;  /* 0x0000000cbb5b7209 */ /* 0x000fe20007810000 */
[----:B------:R-:W-:Y:S01]  /*4d90*/  LDSM.16.MT88.4 R32, [R212+0x1d00] ;  /* 0x001d0000d420783b */ /* 0x000fe20000004200 */
[----:B------:R-:W-:Y:S01]  /*4da0*/  MUFU.EX2 R166, R166 ;  /* 0x000000a600a67308 */ /* 0x000fe20000000800 */
[----:B------:R-:W-:Y:S01]  /*4db0*/  FSEL R201, R201, RZ, P0 ;  /* 0x000000ffc9c97208 */ /* 0x000fe20000000000 */
[--C-:B------:R-:W-:Y:S01]  /*4dc0*/  FFMA.FTZ R174, R24, c[0x0][0x2d0], -R13.reuse ;  /* 0x0000b40018ae7a23 */ /* 0x100fe2000001080d */
[----:B------:R-:W4:Y:S01]  /*4dd0*/  SHFL.BFLY PT, R58, R91, 0x2, 0x1f ;  /* 0x0c401f005b3a7f89 */ /* 0x000f2200000e0000 */
[----:B--2---:R-:W-:Y:S01]  /*4de0*/  F2FP.PACK_AB R8, R159, R162 ;  /* 0x000000a29f08723e */ /* 0x004fe200000000ff */
[----:B------:R-:W-:Y:S01]  /*4df0*/  FFMA.FTZ R175, R57, c[0x0][0x2d0], -R13 ;  /* 0x0000b40039af7a23 */ /* 0x000fe2000001080d */
[----:B-1----:R-:W-:Y:S01]  /*4e00*/  F2FP.PACK_AB R10, R155, R158 ;  /* 0x0000009e9b0a723e */ /* 0x002fe200000000ff */
[----:B------:R-:W-:Y:S01]  /*4e10*/  FFMA.FTZ R184, R152, c[0x0][0x2d0], -R201 ;  /* 0x0000b40098b87a23 */ /* 0x000fe200000108c9 */
[----:B------:R-:W1:Y:S01]  /*4e20*/  MUFU.EX2 R163, R163 ;  /* 0x000000a300a37308 */ /* 0x000e620000000800 */
[----:B---3--:R-:W-:Y:S01]  /*4e30*/  F2FP.PACK_AB R97, R167, R170 ;  /* 0x000000aaa761723e */ /* 0x008fe200000000ff */
[----:B------:R-:W-:Y:S01]  /*4e40*/  FFMA.FTZ R176, R56, c[0x0][0x2d0], -R13 ;  /* 0x0000b40038b07a23 */ /* 0x000fe2000001080d */
[----:B------:R-:W-:Y:S01]  /*4e50*/  LDSM.16.MT88.4 R28, [R214+0x900] ;  /* 0x00090000d61c783b */ /* 0x000fe20000004200 */
[----:B------:R-:W-:-:S02]  /*4e60*/  FFMA.FTZ R181, R89, c[0x0][0x2d0], -R201 ;  /* 0x0000b40059b57a23 */ /* 0x000fc400000108c9 */
[--C-:B------:R-:W-:Y:S01]  /*4e70*/  FFMA.FTZ R183, R142, c[0x0][0x2d0], -R201.reuse ;  /* 0x0000b4008eb77a23 */ /* 0x100fe200000108c9 */
[----:B------:R-:W-:Y:S01]  /*4e80*/  LDSM.16.MT88.4 R24, [R212+0x900] ;  /* 0x00090000d418783b */ /* 0x000fe20000004200 */
[----:B------:R-:W-:Y:S01]  /*4e90*/  MUFU.EX2 R160, R160 ;  /* 0x000000a000a07308 */ /* 0x000fe20000000800 */
[--C-:B------:R-:W-:Y:S02]  /*4ea0*/  FFMA.FTZ R193, R94, c[0x0][0x2d0], -R201.reuse ;  /* 0x0000b4005ec17a23 */ /* 0x100fe400000108c9 */
[----:B------:R-:W-:Y:S01]  /*4eb0*/  LDSM.16.MT88.4 R16, [R212+0x1500] ;  /* 0x00150000d410783b */ /* 0x000fe20000004200 */
[--C-:B------:R-:W-:Y:S02]  /*4ec0*/  FFMA.FTZ R196, R92, c[0x0][0x2d0], -R201.reuse ;  /* 0x0000b4005cc47a23 */ /* 0x100fe400000108c9 */
[--C-:B------:R-:W-:Y:S01]  /*4ed0*/  FFMA.FTZ R195, R90, c[0x0][0x2d0], -R201.reuse ;  /* 0x0000b4005ac37a23 */ /* 0x100fe200000108c9 */
[----:B------:R-:W-:Y:S01]  /*4ee0*/  LDSM.16.MT88.4 R12, [R214+0x2100] ;  /* 0x00210000d60c783b */ /* 0x000fe20000004200 */
[----:B-1----:R-:W-:Y:S01]  /*4ef0*/  F2FP.PACK_AB R99, R163, R166 ;  /* 0x000000a6a363723e */ /* 0x002fe200000000ff */
[----:B------:R-:W1:Y:S01]  /*4f00*/  MUFU.EX2 R157, R157 ;  /* 0x0000009d009d7308 */ /* 0x000e620000000800 */
[----:B------:R-:W-:Y:S01]  /*4f10*/  FFMA.FTZ R194, R88, c[0x0][0x2d0], -R201 ;  /* 0x0000b40058c27a23 */ /* 0x000fe200000108c9 */
[----:B----4-:R-:W-:Y:S01]  /*4f20*/  FMNMX.FTZ R91, R91, R58, !PT ;  /* 0x0000003a5b5b7209 */ /* 0x010fe20007810000 */
[----:B------:R-:W-:-:S02]  /*4f30*/  FADD.FTZ R167, R170, R167 ;  /* 0x000000a7aaa77221 */ /* 0x000fc40000010000 */
[----:B------:R-:W-:Y:S01]  /*4f40*/  FADD.FTZ R162, R162, R161 ;  /* 0x000000a1a2a27221 */ /* 0x000fe20000010000 */
[C---:B------:R-:W-:Y:S01]  /*4f50*/  HMMA.16816.F32 R144, R96.reuse, R136, RZ ;  /* 0x000000886090723c */ /* 0x040fe200000018ff */
[----:B------:R-:W2:Y:S01]  /*4f60*/  SHFL.BFLY PT, R186, R91, 0x1, 0x1f ;  /* 0x0c201f005bba7f89 */ /* 0x000ea200000e0000 */
[----:B------:R-:W-:Y:S01]  /*4f70*/  MUFU.EX2 R156, R156 ;  /* 0x0000009c009c7308 */ /* 0x000fe20000000800 */
[----:B------:R-:W-:Y:S02]  /*4f80*/  FADD.FTZ R166, R166, R167 ;  /* 0x000000a7a6a67221 */ /* 0x000fe40000010000 */
[----:B------:R-:W-:Y:S02]  /*4f90*/  FADD.FTZ R159, R159, R162 ;  /* 0x000000a29f9f7221 */ /* 0x000fe40000010000 */
[----:B------:R-:W-:Y:S01]  /*4fa0*/  FADD.FTZ R163, R163, R166 ;  /* 0x000000a6a3a37221 */ /* 0x000fe20000010000 */
[----:B------:R-:W-:Y:S01]  /*4fb0*/  HMMA.16816.F32 R128, R96, R120, RZ ;  /* 0x000000786080723c */ /* 0x000fe200000018ff */
[----:B------:R-:W-:Y:S01]  /*4fc0*/  FADD.FTZ R158, R158, R159 ;  /* 0x0000009f9e9e7221 */ /* 0x000fe20000010000 */
[----:B------:R-:W3:Y:S01]  /*4fd0*/  MUFU.EX2 R153, R153 ;  /* 0x0000009900997308 */ /* 0x000ee20000000800 */
[----:B-1----:R-:W-:Y:S01]  /*4fe0*/  F2FP.PACK_AB R9, R157, R160 ;  /* 0x000000a09d09723e */ /* 0x002fe200000000ff */
[----:B------:R-:W-:-:S02]  /*4ff0*/  FADD.FTZ R160, R160, R163 ;  /* 0x000000a3a0a07221 */ /* 0x000fc40000010000 */
[----:B------:R-:W-:Y:S02]  /*5000*/  FADD.FTZ R158, R155, R158 ;  /* 0x0000009e9b9e7221 */ /* 0x000fe40000010000 */
[C---:B------:R-:W-:Y:S01]  /*5010*/  HMMA.16816.F32 R112, R96.reuse, R104, RZ ;  /* 0x000000686070723c */ /* 0x040fe200000018ff */
[----:B------:R-:W-:Y:S01]  /*5020*/  FADD.FTZ R157, R157, R160 ;  /* 0x000000a09d9d7221 */ /* 0x000fe20000010000 */
[----:B------:R-:W-:Y:S06]  /*5030*/  MUFU.EX2 R181, R181 ;  /* 0x000000b500b57308 */ /* 0x000fec0000000800 */
[----:B------:R-:W-:Y:S01]  /*5040*/  HMMA.16816.F32 R52, R96, R60, RZ ;  /* 0x0000003c6034723c */ /* 0x000fe200000018ff */
[----:B--2---:R-:W-:Y:S01]  /*5050*/  FMNMX.FTZ R152, R91, R186, !PT ;  /* 0x000000ba5b987209 */ /* 0x004fe20007810000 */
[----:B------:R-:W-:Y:S01]  /*5060*/  FFMA.FTZ R186, R126, c[0x0][0x2d0], -R201 ;  /* 0x0000b4007eba7a23 */ /* 0x000fe200000108c9 */
[----:B---3--:R-:W-:Y:S01]  /*5070*/  F2FP.PACK_AB R11, R153, R156 ;  /* 0x0000009c990b723e */ /* 0x008fe200000000ff */
[----:B------:R-:W1:Y:S01]  /*5080*/  MUFU.EX2 R184, R184 ;  /* 0x000000b800b87308 */ /* 0x000e620000000800 */
[C---:B------:R-:W-:Y:S01]  /*5090*/  FSETP.NEU.FTZ.AND P0, PT, R152.reuse, -INF , PT ;  /* 0xff8000009800780b */ /* 0x040fe20003f1d000 */
[----:B------:R-:W-:-:S02]  /*50a0*/  FMUL.FTZ R203, R152, c[0x0][0x2d0] ;  /* 0x0000b40098cb7a20 */ /* 0x000fc40000410000 */
[C---:B------:R-:W-:Y:S01]  /*50b0*/  HMMA.16816.F32 R68, R96.reuse, R76, RZ ;  /* 0x0000004c6044723c */ /* 0x040fe200000018ff */
[----:B------:R-:W-:Y:S02]  /*50c0*/  FADD.FTZ R156, R156, R157 ;  /* 0x0000009d9c9c7221 */ /* 0x000fe40000010000 */
[----:B------:R-:W-:Y:S01]  /*50d0*/  FSEL R203, R203, RZ, P0 ;  /* 0x000000ffcbcb7208 */ /* 0x000fe20000000000 */
[----:B------:R-:W-:Y:S01]  /*50e0*/  MUFU.EX2 R183, R183 ;  /* 0x000000b700b77308 */ /* 0x000fe20000000800 */
[----:B------:R-:W-:Y:S01]  /*50f0*/  FADD.FTZ R156, R153, R156 ;  /* 0x0000009c999c7221 */ /* 0x000fe20000010000 */
[----:B------:R-:W-:Y:S02]  /*5100*/  PLOP3.LUT P0, PT, PT, PT, UP1, 0x40, 0x0 ;  /* 0x000000000000781c */ /* 0x000fe40003f0e818 */
[C---:B------:R-:W-:Y:S01]  /*5110*/  HMMA.16816.F32 R84, R96.reuse, R4, RZ ;  /* 0x000000046054723c */ /* 0x040fe200000018ff */
[--C-:B------:R-:W-:Y:S02]  /*5120*/  FFMA.FTZ R185, R75, c[0x0][0x2d0], -R203.reuse ;  /* 0x0000b4004bb97a23 */ /* 0x100fe400000108cb */
[--C-:B------:R-:W-:Y:S01]  /*5130*/  FFMA.FTZ R188, R140, c[0x0][0x2d0], -R203.reuse ;  /* 0x0000b4008cbc7a23 */ /* 0x100fe200000108cb */
[----:B------:R-:W2:Y:S01]  /*5140*/  MUFU.EX2 R186, R186 ;  /* 0x000000ba00ba7308 */ /* 0x000ea20000000800 */
[--C-:B------:R-:W-:Y:S01]  /*5150*/  FFMA.FTZ R192, R124, c[0x0][0x2d0], -R203.reuse ;  /* 0x0000b4007cc07a23 */ /* 0x100fe200000108cb */
[----:B-1----:R-:W-:Y:S01]  /*5160*/  F2FP.PACK_AB R92, R184, R181 ;  /* 0x000000b5b85c723e */ /* 0x002fe200000000ff */
[--C-:B------:R-:W-:Y:S01]  /*5170*/  FFMA.FTZ R191, R110, c[0x0][0x2d0], -R203.reuse ;  /* 0x0000b4006ebf7a23 */ /* 0x100fe200000108cb */
[----:B------:R-:W-:Y:S01]  /*5180*/  HMMA.16816.F32 R132, R96, R138, RZ ;  /* 0x0000008a6084723c */ /* 0x000fe200000018ff */
[----:B------:R-:W-:-:S02]  /*5190*/  FFMA.FTZ R200, R108, c[0x0][0x2d0], -R203 ;  /* 0x0000b4006cc87a23 */ /* 0x000fc400000108cb */
[--C-:B------:R-:W-:Y:S01]  /*51a0*/  FFMA.FTZ R197, R74, c[0x0][0x2d0], -R203.reuse ;  /* 0x0000b4004ac57a23 */ /* 0x100fe200000108cb */
[----:B------:R-:W-:Y:S01]  /*51b0*/  MUFU.EX2 R185, R185 ;  /* 0x000000b900b97308 */ /* 0x000fe20000000800 */
[--C-:B------:R-:W-:Y:S02]  /*51c0*/  FFMA.FTZ R198, R73, c[0x0][0x2d0], -R203.reuse ;  /* 0x0000b40049c67a23 */ /* 0x100fe400000108cb */
[--C-:B------:R-:W-:Y:S01]  /*51d0*/  FFMA.FTZ R199, R72, c[0x0][0x2d0], -R203.reuse ;  /* 0x0000b40048c77a23 */ /* 0x100fe200000108cb */
[----:B------:R-:W-:Y:S01]  /*51e0*/  HMMA.16816.F32 R116, R96, R122, RZ ;  /* 0x0000007a6074723c */ /* 0x000fe200000018ff */
[----:B------:R-:W-:Y:S02]  /*51f0*/  FADD.FTZ R184, R181, R184 ;  /* 0x000000b8b5b87221 */ /* 0x000fe40000010000 */
[----:B------:R-:W-:Y:S01]  /*5200*/  FFMA.FTZ R233, R187, c[0x0][0x2d0], -R203 ;  /* 0x0000b400bbe97a23 */ /* 0x000fe200000108cb */
[----:B------:R-:W1:Y:S01]  /*5210*/  MUFU.EX2 R188, R188 ;  /* 0x000000bc00bc7308 */ /* 0x000e620000000800 */
[----:B--2---:R-:W-:Y:S01]  /*5220*/  F2FP.PACK_AB R94, R186, R183 ;  /* 0x000000b7ba5e723e */ /* 0x004fe200000000ff */
[----:B------:R-:W-:-:S02]  /*5230*/  FADD.FTZ R183, R183, R184 ;  /* 0x000000b8b7b77221 */ /* 0x000fc40000010000 */
[C---:B------:R-:W-:Y:S02]  /*5240*/  HMMA.16816.F32 R100, R96.reuse, R106, RZ ;  /* 0x0000006a6064723c */ /* 0x040fe400000018ff */
[----:B------:R-:W-:Y:S02]  /*5250*/  FADD.FTZ R186, R186, R183 ;  /* 0x000000b7baba7221 */ /* 0x000fe40000010000 */
[----:B------:R-:W-:Y:S04]  /*5260*/  MUFU.EX2 R192, R192 ;  /* 0x000000c000c07308 */ /* 0x000fe80000000800 */
[----:B------:R-:W-:Y:S04]  /*5270*/  HMMA.16816.F32 R64, R96, R62, RZ ;  /* 0x0000003e6040723c */ /* 0x000fe800000018ff */
[----:B------:R-:W2:Y:S01]  /*5280*/  MUFU.EX2 R191, R191 ;  /* 0x000000bf00bf7308 */ /* 0x000ea20000000800 */
[----:B-1----:R-:W-:Y:S01]  /*5290*/  F2FP.PACK_AB R93, R188, R185 ;  /* 0x000000b9bc5d723e */ /* 0x002fe200000000ff */
[----:B------:R-:W-:-:S02]  /*52a0*/  FADD.FTZ R185, R185, R188 ;  /* 0x000000bcb9b97221 */ /* 0x000fc40000010000 */
[C---:B------:R-:W-:Y:S04]  /*52b0*/  HMMA.16816.F32 R80, R96.reuse, R78, RZ ;  /* 0x0000004e6050723c */ /* 0x040fe800000018ff */
[----:B------:R-:W-:Y:S04]  /*52c0*/  MUFU.EX2 R169, R169 ;  /* 0x000000a900a97308 */ /* 0x000fe80000000800 */
[----:B------:R-:W-:Y:S04]  /*52d0*/  HMMA.16816.F32 R96, R96, R6, RZ ;  /* 0x000000066060723c */ /* 0x000fe800000018ff */
[----:B------:R-:W1:Y:S01]  /*52e0*/  MUFU.EX2 R172, R172 ;  /* 0x000000ac00ac7308 */ /* 0x000e620000000800 */
[----:B--2---:R-:W-:Y:S01]  /*52f0*/  F2FP.PACK_AB R95, R191, R192 ;  /* 0x000000c0bf5f723e */ /* 0x004fe200000000ff */
[----:B------:R-:W-:-:S02]  /*5300*/  FADD.FTZ R192, R192, R185 ;  /* 0x000000b9c0c07221 */ /* 0x000fc40000010000 */
[C---:B------:R-:W-:Y:S02]  /*5310*/  HMMA.16816.F32 R144, R8.reuse, R148, R144 ;  /* 0x000000940890723c */ /* 0x040fe40000001890 */
[----:B------:R-:W-:Y:S02]  /*5320*/  FADD.FTZ R191, R191, R192 ;  /* 0x000000c0bfbf7221 */ /* 0x000fe40000010000 */
[----:B------:R-:W-:Y:S04]  /*5330*/  MUFU.EX2 R171, R171 ;  /* 0x000000ab00ab7308 */ /* 0x000fe80000000800 */
[----:B------:R-:W-:Y:S04]  /*5340*/  HMMA.16816.F32 R128, R8, R48, R128 ;  /* 0x000000300880723c */ /* 0x000fe80000001880 */
[----:B------:R-:W2:Y:S01]  /*5350*/  MUFU.EX2 R234, R234 ;  /* 0x000000ea00ea7308 */ /* 0x000ea20000000800 */
[----:B-1----:R-:W-:Y:S01]  /*5360*/  F2FP.PACK_AB R56, R172, R169 ;  /* 0x000000a9ac38723e */ /* 0x002fe200000000ff */
[----:B------:R-:W-:-:S02]  /*5370*/  FADD.FTZ R169, R169, R158 ;  /* 0x0000009ea9a97221 */ /* 0x000fc40000010000 */
[C---:B------:R-:W-:Y:S02]  /*5380*/  HMMA.16816.F32 R112, R8.reuse, R44, R112 ;  /* 0x0000002c0870723c */ /* 0x040fe40000001870 */
[----:B------:R-:W-:Y:S02]  /*5390*/  FADD.FTZ R172, R172, R169 ;  /* 0x000000a9acac7221 */ /* 0x000fe40000010000 */
[----:B------:R-:W-:Y:S04]  /*53a0*/  MUFU.EX2 R173, R173 ;  /* 0x000000ad00ad7308 */ /* 0x000fe80000000800 */
[----:B------:R-:W-:Y:S04]  /*53b0*/  HMMA.16816.F32 R52, R8, R40, R52 ;  /* 0x000000280834723c */ /* 0x000fe80000001834 */
        /* <DEDUP_REMOVED lines=13> */
[----:B------:R-:W-:Y:S01]  /*5490*/  HMMA.16816.F32 R116, R8, R50, R116 ;  /* 0x000000320874723c */ /* 0x000fe20000001874 */
[----:B--2---:R-:W-:-:S03]  /*54a0*/  F2FP.PACK_AB R59, R176, R175 ;  /* 0x000000afb03b723e */ /* 0x004fc600000000ff */
[----:B------:R-:W1:Y:S01]  /*54b0*/  MUFU.EX2 R196, R196 ;  /* 0x000000c400c47308 */ /* 0x000e620000000800 */
[----:B------:R-:W-:-:S03]  /*54c0*/  FADD.FTZ R175, R175, R174 ;  /* 0x000000aeafaf7221 */ /* 0x000fc60000010000 */
[----:B------:R-:W-:Y:S01]  /*54d0*/  HMMA.16816.F32 R100, R8, R46, R100 ;  /* 0x0000002e0864723c */ /* 0x000fe20000001864 */
[----:B------:R-:W-:-:S03]  /*54e0*/  FADD.FTZ R235, R176, R175 ;  /* 0x000000afb0eb7221 */ /* 0x000fc60000010000 */
[----:B------:R-:W-:Y:S04]  /*54f0*/  MUFU.EX2 R195, R195 ;  /* 0x000000c300c37308 */ /* 0x000fe80000000800 */
[C---:B------:R-:W-:Y:S04]  /*5500*/  HMMA.16816.F32 R64, R8.reuse, R42, R64 ;  /* 0x0000002a0840723c */ /* 0x040fe80000001840 */
[----:B------:R-:W-:Y:S04]  /*5510*/  MUFU.EX2 R194, R194 ;  /* 0x000000c200c27308 */ /* 0x000fe80000000800 */
[C---:B------:R-:W-:Y:S04]  /*5520*/  HMMA.16816.F32 R80, R8.reuse, R38, R80 ;  /* 0x000000260850723c */ /* 0x040fe80000001850 */
[----:B------:R-:W-:Y:S04]  /*5530*/  MUFU.EX2 R200, R200 ;  /* 0x000000c800c87308 */ /* 0x000fe80000000800 */
[----:B------:R-:W-:Y:S01]  /*5540*/  HMMA.16816.F32 R96, R8, R34, R96 ;  /* 0x000000220860723c */ /* 0x000fe20000001860 */
[----:B------:R-:W2:Y:S03]  /*5550*/  LDSM.16.MT88.4 R8, [R212+0x2100] ;  /* 0x00210000d408783b */ /* 0x000ea60000004200 */
[----:B------:R-:W3:Y:S04]  /*5560*/  MUFU.EX2 R197, R197 ;  /* 0x000000c500c57308 */ /* 0x000ee80000000800 */
[C---:B------:R-:W-:Y:S04]  /*5570*/  HMMA.16816.F32 R124, R92.reuse, R120, RZ ;  /* 0x000000785c7c723c */ /* 0x040fe800000018ff */
[----:B------:R-:W-:Y:S04]  /*5580*/  MUFU.EX2 R198, R198 ;  /* 0x000000c600c67308 */ /* 0x000fe80000000800 */
[C---:B------:R-:W-:Y:S04]  /*5590*/  HMMA.16816.F32 R108, R92.reuse, R104, RZ ;  /* 0x000000685c6c723c */ /* 0x040fe800000018ff */
[----:B------:R-:W4:Y:S04]  /*55a0*/  MUFU.EX2 R199, R199 ;  /* 0x000000c700c77308 */ /* 0x000f280000000800 */
[----:B------:R-:W-:Y:S04]  /*55b0*/  HMMA.16816.F32 R88, R92, R4, RZ ;  /* 0x000000045c58723c */ /* 0x000fe800000018ff */
[----:B------:R-:W-:Y:S03]  /*55c0*/  MUFU.EX2 R233, R233 ;  /* 0x000000e900e97308 */ /* 0x000fe60000000800 */
[----:B-1----:R-:W-:Y:S01]  /*55d0*/  F2FP.PACK_AB R4, R196, R193 ;  /* 0x000000c1c404723e */ /* 0x002fe200000000ff */
[----:B------:R-:W-:Y:S01]  /*55e0*/  HMMA.16816.F32 R144, R56, R28, R144 ;  /* 0x0000001c3890723c */ /* 0x000fe20000001890 */
[----:B---3--:R-:W-:Y:S01]  /*55f0*/  F2FP.PACK_AB R5, R197, R200 ;  /* 0x000000c8c505723e */ /* 0x008fe200000000ff */
[----:B------:R-:W-:-:S02]  /*5600*/  FADD.FTZ R193, R193, R186 ;  /* 0x000000bac1c17221 */ /* 0x000fc40000010000 */
[----:B------:R-:W-:Y:S02]  /*5610*/  FADD.FTZ R200, R200, R191 ;  /* 0x000000bfc8c87221 */ /* 0x000fe40000010000 */
[----:B------:R-:W-:Y:S02]  /*5620*/  FADD.FTZ R196, R196, R193 ;  /* 0x000000c1c4c47221 */ /* 0x000fe40000010000 */
[----:B------:R-:W-:Y:S01]  /*5630*/  HMMA.16816.F32 R128, R56, R24, R128 ;  /* 0x000000183880723c */ /* 0x000fe20000001880 */
[----:B------:R-:W-:-:S07]  /*5640*/  FADD.FTZ R197, R197, R200 ;  /* 0x000000c8c5c57221 */ /* 0x000fce0000010000 */
[C---:B------:R-:W-:Y:S08]  /*5650*/  HMMA.16816.F32 R112, R56.reuse, R20, R112 ;  /* 0x000000143870723c */ /* 0x040ff00000001870 */
[C---:B------:R-:W-:Y:S08]  /*5660*/  HMMA.16816.F32 R52, R56.reuse, R16, R52 ;  /* 0x000000103834723c */ /* 0x040ff00000001834 */
[C---:B------:R-:W-:Y:S08]  /*5670*/  HMMA.16816.F32 R68, R56.reuse, R12, R68 ;  /* 0x0000000c3844723c */ /* 0x040ff00000001844 */
[C---:B--2---:R-:W-:Y:S08]  /*5680*/  HMMA.16816.F32 R84, R56.reuse, R8, R84 ;  /* 0x000000083854723c */ /* 0x044ff00000001854 */
[C---:B------:R-:W-:Y:S08]  /*5690*/  HMMA.16816.F32 R132, R56.reuse, R30, R132 ;  /* 0x0000001e3884723c */ /* 0x040ff00000001884 */
[C---:B------:R-:W-:Y:S08]  /*56a0*/  HMMA.16816.F32 R116, R56.reuse, R26, R116 ;  /* 0x0000001a3874723c */ /* 0x040ff00000001874 */
[C---:B------:R-:W-:Y:S08]  /*56b0*/  HMMA.16816.F32 R100, R56.reuse, R22, R100 ;  /* 0x000000163864723c */ /* 0x040ff00000001864 */
[C---:B------:R-:W-:Y:S08]  /*56c0*/  HMMA.16816.F32 R64, R56.reuse, R18, R64 ;  /* 0x000000123840723c */ /* 0x040ff00000001840 */
[C---:B------:R-:W-:Y:S08]  /*56d0*/  HMMA.16816.F32 R80, R56.reuse, R14, R80 ;  /* 0x0000000e3850723c */ /* 0x040ff00000001850 */
[----:B------:R-:W-:Y:S08]  /*56e0*/  HMMA.16816.F32 R96, R56, R10, R96 ;  /* 0x0000000a3860723c */ /* 0x000ff00000001860 */
[C---:B------:R-:W-:Y:S08]  /*56f0*/  HMMA.16816.F32 R56, R92.reuse, R60, RZ ;  /* 0x0000003c5c38723c */ /* 0x040ff000000018ff */
[C---:B------:R-:W-:Y:S08]  /*5700*/  HMMA.16816.F32 R72, R92.reuse, R76, RZ ;  /* 0x0000004c5c48723c */ /* 0x040ff000000018ff */
[C---:B------:R-:W-:Y:S08]  /*5710*/  HMMA.16816.F32 R140, R92.reuse, R136, RZ ;  /* 0x000000885c8c723c */ /* 0x040ff000000018ff */
[C---:B------:R-:W-:Y:S08]  /*5720*/  HMMA.16816.F32 R136, R92.reuse, R138, RZ ;  /* 0x0000008a5c88723c */ /* 0x040ff000000018ff */
[C---:B------:R-:W-:Y:S08]  /*5730*/  HMMA.16816.F32 R120, R92.reuse, R122, RZ ;  /* 0x0000007a5c78723c */ /* 0x040ff000000018ff */
[C---:B------:R-:W-:Y:S08]  /*5740*/  HMMA.16816.F32 R104, R92.reuse, R106, RZ ;  /* 0x0000006a5c68723c */ /* 0x040ff000000018ff */
[C---:B------:R-:W-:Y:S08]  /*5750*/  HMMA.16816.F32 R60, R92.reuse, R62, RZ ;  /* 0x0000003e5c3c723c */ /* 0x040ff000000018ff */
[C---:B------:R-:W-:Y:S08]  /*5760*/  HMMA.16816.F32 R76, R92.reuse, R78, RZ ;  /* 0x0000004e5c4c723c */ /* 0x040ff000000018ff */
[----:B------:R-:W-:Y:S07]  /*5770*/  HMMA.16816.F32 R92, R92, R6, RZ ;  /* 0x000000065c5c723c */ /* 0x000fee00000018ff */
[----:B------:R-:W-:Y:S01]  /*5780*/  F2FP.PACK_AB R6, R194, R195 ;  /* 0x000000c3c206723e */ /* 0x000fe200000000ff */
[----:B------:R-:W-:Y:S01]  /*5790*/  FADD.FTZ R195, R195, R196 ;  /* 0x000000c4c3c37221 */ /* 0x000fe20000010000 */
[----:B----4-:R-:W-:Y:S01]  /*57a0*/  F2FP.PACK_AB R7, R199, R198 ;  /* 0x000000c6c707723e */ /* 0x010fe200000000ff */
[----:B------:R-:W-:-:S02]  /*57b0*/  FADD.FTZ R198, R198, R197 ;  /* 0x000000c5c6c67221 */ /* 0x000fc40000010000 */
[----:B------:R-:W-:Y:S02]  /*57c0*/  FADD.FTZ R195, R194, R195 ;  /* 0x000000c3c2c37221 */ /* 0x000fe40000010000 */
[----:B------:R-:W-:Y:S02]  /*57d0*/  FADD.FTZ R199, R199, R198 ;  /* 0x000000c6c7c77221 */ /* 0x000fe40000010000 */
[C---:B------:R-:W-:Y:S07]  /*57e0*/  HMMA.16816.F32 R124, R4.reuse, R48, R124 ;  /* 0x00000030047c723c */ /* 0x040fee000000187c */
[--C-:B------:R-:W-:Y:S01]  /*57f0*/  FFMA.FTZ R48, R182, c[0x0][0x2d0], -R201.reuse ;  /* 0x0000b400b6307a23 */ /* 0x100fe200000108c9 */
[C---:B------:R-:W-:Y:S05]  /*5800*/  HMMA.16816.F32 R108, R4.reuse, R44, R108 ;  /* 0x0000002c046c723c */ /* 0x040fea000000186c */
[----:B------:R-:W-:Y:S02]  /*5810*/  MUFU.EX2 R48, R48 ;  /* 0x0000003000307308 */ /* 0x000fe40000000800 */
[----:B------:R-:W-:Y:S01]  /*5820*/  FFMA.FTZ R45, R179, c[0x0][0x2d0], -R201 ;  /* 0x0000b400b32d7a23 */ /* 0x000fe200000108c9 */
[C---:B------:R-:W-:Y:S05]  /*5830*/  HMMA.16816.F32 R88, R4.reuse, R32, R88 ;  /* 0x000000200458723c */ /* 0x040fea0000001858 */
[----:B------:R-:W1:Y:S02]  /*5840*/  MUFU.EX2 R45, R45 ;  /* 0x0000002d002d7308 */ /* 0x000e640000000800 */
[--C-:B------:R-:W-:Y:S01]  /*5850*/  FFMA.FTZ R32, R180, c[0x0][0x2d0], -R203.reuse ;  /* 0x0000b400b4207a23 */ /* 0x100fe200000108cb */
[----:B------:R-:W-:Y:S01]  /*5860*/  HMMA.16816.F32 R56, R4, R40, R56 ;  /* 0x000000280438723c */ /* 0x000fe20000001838 */
[----:B------:R-:W-:-:S04]  /*5870*/  FFMA.FTZ R33, R190, c[0x0][0x2d0], -R203 ;  /* 0x0000b400be217a23 */ /* 0x000fc800000108cb */
[----:B------:R-:W-:Y:S02]  /*5880*/  MUFU.EX2 R32, R32 ;  /* 0x0000002000207308 */ /* 0x000fe40000000800 */
[--C-:B------:R-:W-:Y:S01]  /*5890*/  FFMA.FTZ R40, R178, c[0x0][0x2d0], -R201.reuse ;  /* 0x0000b400b2287a23 */ /* 0x100fe200000108c9 */
[C---:B------:R-:W-:Y:S05]  /*58a0*/  HMMA.16816.F32 R72, R4.reuse, R36, R72 ;  /* 0x000000240448723c */ /* 0x040fea0000001848 */
[----:B------:R-:W2:Y:S02]  /*58b0*/  MUFU.EX2 R33, R33 ;  /* 0x0000002100217308 */ /* 0x000ea40000000800 */
[----:B------:R-:W-:Y:S01]  /*58c0*/  FFMA.FTZ R37, R177, c[0x0][0x2d0], -R201 ;  /* 0x0000b400b1257a23 */ /* 0x000fe200000108c9 */
[----:B------:R-:W-:Y:S01]  /*58d0*/  HMMA.16816.F32 R140, R4, R148, R140 ;  /* 0x00000094048c723c */ /* 0x000fe2000000188c */
[----:B------:R-:W-:-:S04]  /*58e0*/  FFMA.FTZ R36, R189, c[0x0][0x2d0], -R203 ;  /* 0x0000b400bd247a23 */ /* 0x000fc800000108cb */
[----:B------:R-:W-:Y:S03]  /*58f0*/  MUFU.EX2 R40, R40 ;  /* 0x0000002800287308 */ /* 0x000fe60000000800 */
[C---:B------:R-:W-:Y:S05]  /*5900*/  HMMA.16816.F32 R136, R4.reuse, R150, R136 ;  /* 0x000000960488723c */ /* 0x040fea0000001888 */
[----:B------:R-:W3:Y:S03]  /*5910*/  MUFU.EX2 R37, R37 ;  /* 0x0000002500257308 */ /* 0x000ee60000000800 */
[C---:B------:R-:W-:Y:S05]  /*5920*/  HMMA.16816.F32 R120, R4.reuse, R50, R120 ;  /* 0x000000320478723c */ /* 0x040fea0000001878 */
[----:B------:R-:W4:Y:S03]  /*5930*/  MUFU.EX2 R36, R36 ;  /* 0x0000002400247308 */ /* 0x000f260000000800 */
[C---:B------:R-:W-:Y:S08]  /*5940*/  HMMA.16816.F32 R104, R4.reuse, R46, R104 ;  /* 0x0000002e0468723c */ /* 0x040ff00000001868 */
[C---:B------:R-:W-:Y:S08]  /*5950*/  HMMA.16816.F32 R60, R4.reuse, R42, R60 ;  /* 0x0000002a043c723c */ /* 0x040ff0000000183c */
[C---:B------:R-:W-:Y:S08]  /*5960*/  HMMA.16816.F32 R76, R4.reuse, R38, R76 ;  /* 0x00000026044c723c */ /* 0x040ff0000000184c */
[----:B------:R-:W-:Y:S07]  /*5970*/  HMMA.16816.F32 R92, R4, R34, R92 ;  /* 0x00000022045c723c */ /* 0x000fee000000185c */
[----:B-1----:R-:W-:Y:S01]  /*5980*/  F2FP.PACK_AB R4, R45, R48 ;  /* 0x000000302d04723e */ /* 0x002fe200000000ff */
[----:B------:R-:W-:Y:S01]  /*5990*/  FADD.FTZ R48, R48, R195 ;  /* 0x000000c330307221 */ /* 0x000fe20000010000 */
[----:B--2---:R-:W-:Y:S01]  /*59a0*/  F2FP.PACK_AB R5, R33, R32 ;  /* 0x000000202105723e */ /* 0x004fe200000000ff */
[----:B------:R-:W-:Y:S01]  /*59b0*/  FADD.FTZ R32, R32, R199 ;  /* 0x000000c720207221 */ /* 0x000fe20000010000 */
[----:B---3--:R-:W-:Y:S01]  /*59c0*/  F2FP.PACK_AB R6, R37, R40 ;  /* 0x000000282506723e */ /* 0x008fe200000000ff */
[----:B------:R-:W-:Y:S01]  /*59d0*/  FADD.FTZ R45, R45, R48 ;  /* 0x000000302d2d7221 */ /* 0x000fe20000010000 */
[----:B----4-:R-:W-:Y:S01]  /*59e0*/  F2FP.PACK_AB R7, R233, R36 ;  /* 0x00000024e907723e */ /* 0x010fe200000000ff */
[----:B------:R-:W-:-:S02]  /*59f0*/  FADD.FTZ R33, R33, R32 ;  /* 0x0000002021217221 */ /* 0x000fc40000010000 */
[----:B------:R-:W-:Y:S02]  /*5a00*/  FADD.FTZ R40, R40, R45 ;  /* 0x0000002d28287221 */ /* 0x000fe40000010000 */
[----:B------:R-:W-:Y:S02]  /*5a10*/  FADD.FTZ R36, R36, R33 ;  /* 0x0000002124247221 */ /* 0x000fe40000010000 */
[----:B------:R-:W-:Y:S01]  /*5a20*/  HMMA.16816.F32 R140, R4, R28, R140 ;  /* 0x0000001c048c723c */ /* 0x000fe2000000188c */
[----:B------:R-:W-:Y:S02]  /*5a30*/  FADD.FTZ R232, R37, R40 ;  /* 0x0000002825e87221 */ /* 0x000fe40000010000 */
[----:B------:R-:W-:-:S05]  /*5a40*/  FADD.FTZ R233, R233, R36 ;  /* 0x00000024e9e97221 */ /* 0x000fca0000010000 */
[C---:B------:R-:W-:Y:S08]  /*5a50*/  HMMA.16816.F32 R136, R4.reuse, R30, R136 ;  /* 0x0000001e0488723c */ /* 0x040ff00000001888 */
        /* <DEDUP_REMOVED lines=9> */
[----:B------:R-:W-:Y:S01]  /*5af0*/  HMMA.16816.F32 R92, R4, R10, R92 ;  /* 0x0000000a045c723c */ /* 0x000fe2000000185c */
[----:B------:R-:W-:Y:S07]  /*5b00*/  @P0 BRA `(.L_x_403) ;  /* 0x0000015000000947 */ /* 0x000fee0003800000 */
[----:B------:R-:W-:Y:S01]  /*5b10*/  ISETP.LT.AND P0, PT, RZ, UR4, PT ;  /* 0x00000004ff007c0c */ /* 0x000fe2000bf01270 */
[----:B------:R-:W-:-:S02]  /*5b20*/  UIADD3 UR9, UR4, -0x1, URZ ;  /* 0xffffffff04097890 */ /* 0x000fc4000fffe03f */
[----:B------:R-:W-:-:S10]  /*5b30*/  ULDC UR7, c[0x0][0x32c] ;  /* 0x0000cb0000077ab9 */ /* 0x000fd40000000800 */
[----:B------:R-:W-:Y:S05]  /*5b40*/  @P0 BRA `(.L_x_404) ;  /* 0x0000008000000947 */ /* 0x000fea0003800000 */
[----:B------:R-:W-:Y:S02]  /*5b50*/  UISETP.NE.AND UP0, UPT, UR7, 0x1, UPT ;  /* 0x000000010700788c */ /* 0x000fe4000bf05270 */
[----:B------:R-:W-:-:S03]  /*5b60*/  UIADD3 UR9, -UR4, URZ, URZ ;  /* 0x0000003f04097290 */ /* 0x000fc6000fffe13f */
[----:B------:R-:W-:Y:S02]  /*5b70*/  ULDC.64 UR4, c[0x0][0x330] ;  /* 0x0000cc0000047ab9 */ /* 0x000fe40000000a00 */
[----:B------:R-:W-:-:S07]  /*5b80*/  UIMAD.WIDE.U32 UR14, UR9, UR4, URZ ;  /* 0x00000004090e72a5 */ /* 0x000fce000f8e003f */
[----:B------:R-:W-:Y:S02]  /*5b90*/  @UP0 UMOV UR11, UR15 ;  /* 0x0000000f000b0c82 */ /* 0x000fe40008000000 */
[----:B------:R-:W-:-:S04]  /*5ba0*/  @UP0 USHF.R.U32.HI UR9, URZ, UR5, UR11 ;  /* 0x000000053f090299 */ /* 0x000fc8000801160b */
[----:B------:R-:W-:Y:S01]  /*5bb0*/  ULOP3.LUT UR9, URZ, UR9, URZ, 0x33, !UPT ;  /* 0x000000093f097292 */ /* 0x000fe2000f8e333f */
[----:B------:R-:W-:Y:S05]  /*5bc0*/  BRA `(.L_x_405) ;  /* 0x0000005000007947 */ /* 0x000fea0003800000 */
.L_x_404:
[----:B------:R-:W-:Y:S02]  /*5bd0*/  UISETP.NE.AND UP0, UPT, UR7, 0x1, UPT ;  /* 0x000000010700788c */ /* 0x000fe4000bf05270 */
[----:B------:R-:W-:Y:S02]  /*5be0*/  ULDC.64 UR4, c[0x0][0x330] ;  /* 0x0000cc0000047ab9 */ /* 0x000fe40000000a00 */
[----:B------:R-:W-:-:S07]  /*5bf0*/  UIMAD.WIDE.U32 UR14, UR9, UR4, URZ ;  /* 0x00000004090e72a5 */ /* 0x000fce000f8e003f */
[----:B------:R-:W-:Y:S02]  /*5c00*/  @UP0 UMOV UR11, UR15 ;  /* 0x0000000f000b0c82 */ /* 0x000fe40008000000 */
[----:B------:R-:W-:Y:S02]  /*5c10*/  @UP0 USHF.R.U32.HI UR9, URZ, UR5, UR11 ;  /* 0x000000053f090299 */ /* 0x000fe4000801160b */
.L_x_405:
[----:B------:R-:W-:Y:S02]  /*5c20*/  ULDC UR4, c[0x0][0x32c] ;  /* 0x0000cb0000047ab9 */ /* 0x000fe40000000800 */
[----:B------:R-:W-:-:S04]  /*5c30*/  UIMAD UR4, UR9, UR7, UR4 ;  /* 0x00000007090472a4 */ /* 0x000fc8000f8e0204 */
[----:B------:R-:W-:-:S04]  /*5c40*/  UISETP.LT.AND UP0, UPT, UR8, UR4, UPT ;  /* 0x000000040800728c */ /* 0x000fc8000bf01270 */
[----:B------:R-:W-:-:S03]  /*5c50*/  USEL UR8, UR8, UR4, UP0 ;  /* 0x0000000408087287 */ /* 0x000fc60008000000 */
.L_x_403:
[----:B------:R-:W1:Y:S01]  /*5c60*/  R2UR UR7, R219 ;  /* 0x00000000db0773c2 */ /* 0x000e6200000e0000 */
[----:B------:R-:W-:-:S04]  /*5c70*/  UIMAD.WIDE UR4, UR8, 0x2aaaaaab, URZ ;  /* 0x2aaaaaab080478a5 */ /* 0x000fc8000f8e023f */
[----:B------:R-:W-:-:S04]  /*5c80*/  USHF.R.U32.HI UR4, URZ, 0x1f, UR5 ;  /* 0x0000001f3f047899 */ /* 0x000fc80008011605 */
[----:B------:R-:W-:-:S04]  /*5c90*/  ULEA.HI.SX32 UR4, UR5, UR4, 0x1d ;  /* 0x0000000405047291 */ /* 0x000fc8000f8fea3f */
[----:B-1----:R-:W-:-:S04]  /*5ca0*/  UISETP.LT.AND UP0, UPT, UR7, UR4, UPT ;  /* 0x000000040700728c */ /* 0x002fc8000bf01270 */
[----:B------:R-:W-:-:S06]  /*5cb0*/  USEL UR4, UR7, UR4, !UP0 ;  /* 0x0000000407047287 */ /* 0x000fcc000c000000 */
[----:B------:R-:W-:-:S13]  /*5cc0*/  ISETP.GE.AND P0, PT, R238, UR4, PT ;  /* 0x00000004ee007c0c */ /* 0x000fda000bf06270 */
[----:B------:R-:W-:Y:S05]  /*5cd0*/  @!P0 BRA `(.L_x_406) ;  /* 0x000044f000008947 */ /* 0x000fea0003800000 */
[----:B------:R-:W-:Y:S01]  /*5ce0*/  IADD3 R243, P0, R220, 0x20, RZ ;  /* 0x00000020dcf37810 */ /* 0x000fe20007f1e0ff */
[----:B------:R-:W-:Y:S01]  /*5cf0*/  IMAD.MOV.U32 R150, RZ, RZ, R2 ;  /* 0x000000ffff967224 */ /* 0x000fe200078e0002 */
[----:B------:R-:W-:Y:S01]  /*5d00*/  IADD3 R203, P1, R224, 0x20, RZ ;  /* 0x00000020e0cb7810 */ /* 0x000fe20007f3e0ff */
[----:B------:R-:W-:Y:S01]  /*5d10*/  IMAD.MOV.U32 R151, RZ, RZ, R3 ;  /* 0x000000ffff977224 */ /* 0x000fe200078e0003 */
[-C--:B------:R-:W-:Y:S01]  /*5d20*/  IADD3.X R242, RZ, R231.reuse, RZ, P0, !PT ;  /* 0x000000e7fff27210 */ /* 0x080fe200007fe4ff */
[----:B------:R-:W-:Y:S01]  /*5d30*/  IMAD.MOV.U32 R148, RZ, RZ, R152 ;  /* 0x000000ffff947224 */ /* 0x000fe200078e0098 */
[----:B------:R-:W-:Y:S01]  /*5d40*/  IADD3 R241, P2, R220, 0x40, RZ ;  /* 0x00000040dcf17810 */ /* 0x000fe20007f5e0ff */
[----:B------:R-:W-:Y:S01]  /*5d50*/  IMAD.MOV.U32 R149, RZ, RZ, R0 ;  /* 0x000000ffff957224 */ /* 0x000fe200078e0000 */
[----:B------:R-:W-:Y:S01]  /*5d60*/  IADD3 R201, P0, R224, 0x40, RZ ;  /* 0x00000040e0c97810 */ /* 0x000fe20007f1e0ff */
[----:B------:R-:W-:Y:S01]  /*5d70*/  IMAD.X R202, RZ, RZ, R237, P1 ;  /* 0x000000ffffca7224 */ /* 0x000fe200008e06ed */
[----:B------:R-:W-:-:S02]  /*5d80*/  IADD3.X R240, RZ, R231, RZ, P2, !PT ;  /* 0x000000e7fff07210 */ /* 0x000fc400017fe4ff */
[----:B------:R-:W-:Y:S02]  /*5d90*/  IADD3.X R200, RZ, R237, RZ, P0, !PT ;  /* 0x000000edffc87210 */ /* 0x000fe400007fe4ff */
.L_x_425:
[----:B------:R-:W-:Y:S04]  /*5da0*/  DEPBAR.LE SB0, 0x0 ;  /* 0x000080000000791a */ /* 0x000fe80000000000 */
[----:B------:R-:W-:Y:S01]  /*5db0*/  BAR.SYNC.DEFER_BLOCKING 0x0 ;  /* 0x0000000000007b1d */ /* 0x000fe20000010000 */
[----:B------:R-:W-:Y:S05]  /*5dc0*/  ISETP.GT.AND P0, PT, R219, R238, PT ;  /* 0x000000eedb00720c */ /* 0x000fea0003f04270 */
[----:B------:R1:W2:Y:S04]  /*5dd0*/  LDSM.16.M88.4 R152, [R217+0x4900] ;  /* 0x00490000d998783b */ /* 0x0002a80000000200 */
[----:B------:R1:W3:Y:S04]  /*5de0*/  LDSM.16.M88.4 R160, [R217+0x5900] ;  /* 0x00590000d9a0783b */ /* 0x0002e80000000200 */
[----:B------:R1:W4:Y:S04]  /*5df0*/  LDSM.16.M88.4 R156, [R216+0x2500] ;  /* 0x00250000d89c783b */ /* 0x0003280000000200 */
[----:B------:R1:W1:Y:S04]  /*5e00*/  LDSM.16.M88.4 R164, [R216+0x2900] ;  /* 0x00290000d8a4783b */ /* 0x0002680000000200 */
[----:B------:R1:W1:Y:S04]  /*5e10*/  LDSM.16.M88.4 R168, [R216+0x2d00] ;  /* 0x002d0000d8a8783b */ /* 0x0002680000000200 */
[----:B------:R1:W1:Y:S04]  /*5e20*/  LDSM.16.M88.4 R172, [R213+0x4900] ;  /* 0x00490000d5ac783b */ /* 0x0002680000000200 */
[----:B------:R1:W1:Y:S04]  /*5e30*/  LDSM.16.M88.4 R180, [R213+0x5900] ;  /* 0x00590000d5b4783b */ /* 0x0002680000000200 */
[----:B------:R1:W1:Y:S04]  /*5e40*/  LDSM.16.M88.4 R176, [R215] ;  /* 0x00000000d7b0783b */ /* 0x0002680000000200 */
[----:B------:R1:W1:Y:S04]  /*5e50*/  LDSM.16.M88.4 R184, [R211] ;  /* 0x00000000d3b8783b */ /* 0x0002680000000200 */
[----:B------:R1:W1:Y:S01]  /*5e60*/  LDSM.16.M88.4 R188, [R210] ;  /* 0x00000000d2bc783b */ /* 0x0002620000000200 */
[----:B------:R-:W-:-:S05]  /*5e70*/  @P0 BRA `(.L_x_407) ;  /* 0x000002b000000947 */ /* 0x000fca0003800000 */
[----:B------:R-:W-:Y:S01]  /*5e80*/  SHF.R.S32.HI R3, RZ, 0x1f, R238 ;  /* 0x0000001fff037819 */ /* 0x000fe200000114ee */
[C---:B------:R-:W-:Y:S04]  /*5e90*/  IMAD.WIDE.U32 R4, R238.reuse, c[0x0][0x208], RZ ;  /* 0x00008200ee047a25 */ /* 0x040fe800078e00ff */
[----:B------:R-:W-:Y:S04]  /*5ea0*/  IMAD R3, R3, c[0x0][0x208], RZ ;  /* 0x0000820003037a24 */ /* 0x000fe800078e02ff */
[----:B------:R-:W-:Y:S04]  /*5eb0*/  IMAD R3, R238, c[0x0][0x20c], R3 ;  /* 0x00008300ee037a24 */ /* 0x000fe800078e0203 */
[----:B------:R-:W-:Y:S02]  /*5ec0*/  IMAD.IADD R3, R5, 0x1, R3 ;  /* 0x0000000105037824 */ /* 0x000fe400078e0203 */
[----:B------:R-:W-:Y:S04]  /*5ed0*/  IMAD.WIDE.U32 R4, R4, 0x30, RZ ;  /* 0x0000003004047825 */ /* 0x000fe800078e00ff */
[----:B------:R-:W-:Y:S01]  /*5ee0*/  IMAD R3, R3, 0x30, RZ ;  /* 0x0000003003037824 */ /* 0x000fe200078e02ff */
[-C--:B------:R-:W-:Y:S02]  /*5ef0*/  IADD3 R9, P0, R220, R4.reuse, RZ ;  /* 0x00000004dc097210 */ /* 0x080fe40007f1e0ff */
[-C--:B------:R-:W-:Y:S01]  /*5f00*/  IADD3 R7, P1, R241, R4.reuse, RZ ;  /* 0x00000004f1077210 */ /* 0x080fe20007f3e0ff */
[----:B------:R-:W-:Y:S01]  /*5f10*/  IMAD.IADD R3, R5, 0x1, R3 ;  /* 0x0000000105037824 */ /* 0x000fe200078e0203 */
[----:B------:R-:W-:Y:S03]  /*5f20*/  LEA R12, P2, R9, c[0x0][0x1f8], 0x1 ;  /* 0x00007e00090c7a11 */ /* 0x000fe600078408ff */
[----:B------:R-:W-:Y:S01]  /*5f30*/  IMAD.X R0, R3, 0x1, R231, P0 ;  /* 0x0000000103007824 */ /* 0x000fe200000e06e7 */
[-C--:B------:R-:W-:Y:S01]  /*5f40*/  IADD3 R5, P0, R243, R4.reuse, RZ ;  /* 0x00000004f3057210 */ /* 0x080fe20007f1e0ff */
[----:B------:R-:W-:Y:S01]  /*5f50*/  IMAD.X R2, R3, 0x1, R240, P1 ;  /* 0x0000000103027824 */ /* 0x000fe200008e06f0 */
[----:B------:R-:W-:Y:S02]  /*5f60*/  LEA R6, P1, R7, c[0x0][0x1f8], 0x1 ;  /* 0x00007e0007067a11 */ /* 0x000fe400078208ff */
[----:B------:R-:W-:Y:S01]  /*5f70*/  LEA.HI.X R13, R9, c[0x0][0x1fc], R0, 0x1, P2 ;  /* 0x00007f00090d7a11 */ /* 0x000fe200010f0c00 */
[----:B------:R-:W-:Y:S01]  /*5f80*/  IMAD.X R0, R3, 0x1, R242, P0 ;  /* 0x0000000103007824 */ /* 0x000fe200000e06f2 */
[C---:B------:R-:W-:Y:S02]  /*5f90*/  LEA R10, P2, R5.reuse, c[0x0][0x1f8], 0x1 ;  /* 0x00007e00050a7a11 */ /* 0x040fe400078408ff */
[----:B------:R-:W-:Y:S01]  /*5fa0*/  @!P3 IADD3 R4, P0, R226, R4, RZ ;  /* 0x00000004e204b210 */ /* 0x000fe20007f1e0ff */
[----:B------:R-:W-:Y:S01]  /*5fb0*/  @!PT LDS RZ, [RZ] ;  /* 0x00000000fffff984 */ /* 0x000fe20000000800 */
[----:B------:R-:W-:Y:S01]  /*5fc0*/  @!PT LDS RZ, [RZ] ;  /* 0x00000000fffff984 */ /* 0x000fe20000000800 */
[----:B------:R-:W-:Y:S01]  /*5fd0*/  @!PT LDS RZ, [RZ] ;  /* 0x00000000fffff984 */ /* 0x000fe20000000800 */
[----:B------:R4:W-:Y:S01]  /*5fe0*/  LDGSTS.E.BYPASS.LTC128B.128 [R218+0x100], [R12.64], !P6 ;  /* 0x001000000cda7fae */ /* 0x0009e2000f101d4c */
[----:B------:R-:W-:Y:S02]  /*5ff0*/  LEA.HI.X R11, R5, c[0x0][0x1fc], R0, 0x1, P2 ;  /* 0x00007f00050b7a11 */ /* 0x000fe400010f0c00 */
[C---:B------:R-:W-:Y:S01]  /*6000*/  @!P3 IADD3 R0, P2, R4.reuse, R220, RZ ;  /* 0x000000dc0400b210 */ /* 0x040fe20007f5e0ff */
[----:B------:R-:W-:Y:S01]  /*6010*/  @!P3 IMAD.X R3, R3, 0x1, R223, P0 ;  /* 0x000000010303b824 */ /* 0x000fe200000e06df */
[----:B------:R-:W-:Y:S01]  /*6020*/  LEA.HI.X R7, R7, c[0x0][0x1fc], R2, 0x1, P1 ;  /* 0x00007f0007077a11 */ /* 0x000fe200008f0c02 */
[----:B------:R4:W-:Y:S01]  /*6030*/  LDGSTS.E.BYPASS.LTC128B.128 [R218+0xd00], [R10.64], !P5 ;  /* 0x00d000000ada7fae */ /* 0x0009e2000e901d4c */
[----:B------:R-:W-:Y:S01]  /*6040*/  @!P3 IADD3 R2, P1, R4, R243, RZ ;  /* 0x000000f30402b210 */ /* 0x000fe20007f3e0ff */
[C---:B------:R-:W-:Y:S01]  /*6050*/  @!P3 IMAD.X R5, R3.reuse, 0x1, R231, P2 ;  /* 0x000000010305b824 */ /* 0x040fe200010e06e7 */
[----:B------:R-:W-:Y:S02]  /*6060*/  @!P3 LEA R14, P2, R0, c[0x0][0x1f8], 0x1 ;  /* 0x00007e00000eba11 */ /* 0x000fe400078408ff */
[----:B------:R4:W-:Y:S01]  /*6070*/  LDGSTS.E.BYPASS.LTC128B.128 [R218+0x1900], [R6.64], !P4 ;  /* 0x0190000006da7fae */ /* 0x0009e2000e101d4c */
[----:B------:R-:W-:Y:S01]  /*6080*/  @!P3 IADD3 R4, P0, R4, R241, RZ ;  /* 0x000000f10404b210 */ /* 0x000fe20007f1e0ff */
[C---:B------:R-:W-:Y:S01]  /*6090*/  @!P3 IMAD.X R9, R3.reuse, 0x1, R242, P1 ;  /* 0x000000010309b824 */ /* 0x040fe200008e06f2 */
[----:B------:R-:W-:Y:S02]  /*60a0*/  @!P3 LEA.HI.X R15, R0, c[0x0][0x1fc], R5, 0x1, P2 ;  /* 0x00007f00000fba11 */ /* 0x000fe400010f0c05 */
[----:B------:R-:W-:Y:S01]  /*60b0*/  @!P3 LEA R8, P1, R2, c[0x0][0x1f8], 0x1 ;  /* 0x00007e000208ba11 */ /* 0x000fe200078208ff */
[----:B------:R-:W-:Y:S01]  /*60c0*/  @!P3 IMAD.X R3, R3, 0x1, R240, P0 ;  /* 0x000000010303b824 */ /* 0x000fe200000e06f0 */
[----:B------:R-:W-:Y:S01]  /*60d0*/  @!P3 LEA R16, P0, R4, c[0x0][0x1f8], 0x1 ;  /* 0x00007e000410ba11 */ /* 0x000fe200078008ff */
[----:B------:R4:W-:Y:S01]  /*60e0*/  @!P3 LDGSTS.E.BYPASS.LTC128B.128 [R218+0x900], [R14.64], !P6 ;  /* 0x009000000edabfae */ /* 0x0009e2000f101d4c */
[----:B------:R-:W-:Y:S02]  /*60f0*/  @!P3 LEA.HI.X R9, R2, c[0x0][0x1fc], R9, 0x1, P1 ;  /* 0x00007f000209ba11 */ /* 0x000fe400008f0c09 */
[----:B------:R-:W-:Y:S03]  /*6100*/  @!P3 LEA.HI.X R17, R4, c[0x0][0x1fc], R3, 0x1, P0 ;  /* 0x00007f000411ba11 */ /* 0x000fe600000f0c03 */
[----:B------:R4:W-:Y:S05]  /*6110*/  @!P3 LDGSTS.E.BYPASS.LTC128B.128 [R218+0x1500], [R8.64], !P5 ;  /* 0x0150000008dabfae */ /* 0x0009ea000e901d4c */
[----:B------:R4:W-:Y:S02]  /*6120*/  @!P3 LDGSTS.E.BYPASS.LTC128B.128 [R218+0x2100], [R16.64], !P4 ;  /* 0x0210000010dabfae */ /* 0x0009e4000e101d4c */
.L_x_407:
[-C--:B--2-4-:R-:W-:Y:S01]  /*6130*/  HMMA.16816.F32 R4, R152, R156.reuse, RZ ;  /* 0x0000009c9804723c */ /* 0x094fe200000018ff */
[----:B------:R-:W-:Y:S02]  /*6140*/  LDSM.16.M88.4 R192, [R216+0x3100] ;  /* 0x00310000d8c0783b */ /* 0x000fe40000000200 */
[----:B------:R-:W-:Y:S05]  /*6150*/  ISETP.GT.AND P0, PT, R238, R219, PT ;  /* 0x000000dbee00720c */ /* 0x000fea0003f04270 */
[C---:B---3--:R-:W-:Y:S01]  /*6160*/  HMMA.16816.F32 R8, R160.reuse, R156, RZ ;  /* 0x0000009ca008723c */ /* 0x048fe200000018ff */
[----:B------:R-:W0:Y:S07]  /*6170*/  LDGDEPBAR ;  /* 0x00000000000079af */ /* 0x000e2e0000000000 */
[-C--:B------:R-:W-:Y:S01]  /*6180*/  HMMA.16816.F32 R12, R160, R158.reuse, RZ ;  /* 0x0000009ea00c723c */ /* 0x080fe200000018ff */
[----:B------:R-:W-:Y:S07]  /*6190*/  LDSM.16.M88.4 R196, [R217+0x7900] ;  /* 0x00790000d9c4783b */ /* 0x000fee0000000200 */
[C---:B------:R-:W-:Y:S01]  /*61a0*/  HMMA.16816.F32 R16, R152.reuse, R158, RZ ;  /* 0x0000009e9810723c */ /* 0x040fe200000018ff */
[----:B------:R-:W2:Y:S07]  /*61b0*/  LDSM.16.M88.4 R156, [R217+0x6900] ;  /* 0x00690000d99c783b */ /* 0x000eae0000000200 */
[-C--:B-1----:R-:W-:Y:S08]  /*61c0*/  HMMA.16816.F32 R20, R152, R164.reuse, RZ ;  /* 0x000000a49814723c */ /* 0x082ff000000018ff */
[C---:B------:R-:W-:Y:S08]  /*61d0*/  HMMA.16816.F32 R24, R160.reuse, R164, RZ ;  /* 0x000000a4a018723c */ /* 0x040ff000000018ff */
[-C--:B------:R-:W-:Y:S08]  /*61e0*/  HMMA.16816.F32 R28, R160, R166.reuse, RZ ;  /* 0x000000a6a01c723c */ /* 0x080ff000000018ff */
[C---:B------:R-:W-:Y:S01]  /*61f0*/  HMMA.16816.F32 R32, R152.reuse, R166, RZ ;  /* 0x000000a69820723c */ /* 0x040fe200000018ff */
[----:B------:R-:W1:Y:S07]  /*6200*/  LDSM.16.M88.4 R164, [R216+0x3500] ;  /* 0x00350000d8a4783b */ /* 0x000e6e0000000200 */
[-C--:B------:R-:W-:Y:S08]  /*6210*/  HMMA.16816.F32 R36, R152, R168.reuse, RZ ;  /* 0x000000a89824723c */ /* 0x080ff000000018ff */
[C---:B------:R-:W-:Y:S08]  /*6220*/  HMMA.16816.F32 R40, R160.reuse, R168, RZ ;  /* 0x000000a8a028723c */ /* 0x040ff000000018ff */
[-C--:B------:R-:W-:Y:S01]  /*6230*/  HMMA.16816.F32 R44, R160, R170.reuse, RZ ;  /* 0x000000aaa02c723c */ /* 0x080fe200000018ff */
[----:B------:R-:W-:Y:S07]  /*6240*/  LDSM.16.M88.4 R160, [R213+0x6900] ;  /* 0x00690000d5a0783b */ /* 0x000fee0000000200 */
[----:B------:R-:W-:Y:S01]  /*6250*/  HMMA.16816.F32 R48, R152, R170, RZ ;  /* 0x000000aa9830723c */ /* 0x000fe200000018ff */
[----:B------:R-:W3:Y:S07]  /*6260*/  LDSM.16.M88.4 R152, [R216+0x3900] ;  /* 0x00390000d898783b */ /* 0x000eee0000000200 */
[-C--:B------:R-:W-:Y:S01]  /*6270*/  HMMA.16816.F32 R4, R172, R176.reuse, R4 ;  /* 0x000000b0ac04723c */ /* 0x080fe20000001804 */
[----:B------:R-:W4:Y:S07]  /*6280*/  LDSM.16.M88.4 R168, [R209] ;  /* 0x00000000d1a8783b */ /* 0x000f2e0000000200 */
[C---:B------:R-:W-:Y:S08]  /*6290*/  HMMA.16816.F32 R8, R180.reuse, R176, R8 ;  /* 0x000000b0b408723c */ /* 0x040ff00000001808 */
[-C--:B------:R-:W-:Y:S08]  /*62a0*/  HMMA.16816.F32 R12, R180, R178.reuse, R12 ;  /* 0x000000b2b40c723c */ /* 0x080ff0000000180c */
[C---:B------:R-:W-:Y:S01]  /*62b0*/  HMMA.16816.F32 R16, R172.reuse, R178, R16 ;  /* 0x000000b2ac10723c */ /* 0x040fe20000001810 */
[----:B------:R-:W5:Y:S07]  /*62c0*/  LDSM.16.M88.4 R176, [R213+0x7900] ;  /* 0x00790000d5b0783b */ /* 0x000f6e0000000200 */
[-C--:B------:R-:W-:Y:S08]  /*62d0*/  HMMA.16816.F32 R20, R172, R184.reuse, R20 ;  /* 0x000000b8ac14723c */ /* 0x080ff00000001814 */
[C---:B------:R-:W-:Y:S08]  /*62e0*/  HMMA.16816.F32 R24, R180.reuse, R184, R24 ;  /* 0x000000b8b418723c */ /* 0x040ff00000001818 */
[-C--:B------:R-:W-:Y:S08]  /*62f0*/  HMMA.16816.F32 R28, R180, R186.reuse, R28 ;  /* 0x000000bab41c723c */ /* 0x080ff0000000181c */
[C---:B------:R-:W-:Y:S01]  /*6300*/  HMMA.16816.F32 R32, R172.reuse, R186, R32 ;  /* 0x000000baac20723c */ /* 0x040fe20000001820 */
[----:B------:R-:W-:Y:S07]  /*6310*/  LDSM.16.M88.4 R184, [R216+0x3d00] ;  /* 0x003d0000d8b8783b */ /* 0x000fee0000000200 */
[-C--:B------:R-:W-:Y:S08]  /*6320*/  HMMA.16816.F32 R36, R172, R188.reuse, R36 ;  /* 0x000000bcac24723c */ /* 0x080ff00000001824 */
[C---:B------:R-:W-:Y:S08]  /*6330*/  HMMA.16816.F32 R40, R180.reuse, R188, R40 ;  /* 0x000000bcb428723c */ /* 0x040ff00000001828 */
[-C--:B------:R-:W-:Y:S01]  /*6340*/  HMMA.16816.F32 R44, R180, R190.reuse, R44 ;  /* 0x000000beb42c723c */ /* 0x080fe2000000182c */
[----:B------:R-:W-:Y:S07]  /*6350*/  LDSM.16.M88.4 R180, [R207] ;  /* 0x00000000cfb4783b */ /* 0x000fee0000000200 */
[----:B------:R-:W-:Y:S01]  /*6360*/  HMMA.16816.F32 R48, R172, R190, R48 ;  /* 0x000000beac30723c */ /* 0x000fe20000001830 */
[----:B------:R-:W1:Y:S08]  /*6370*/  LDSM.16.M88.4 R172, [R208] ;  /* 0x00000000d0ac783b */ /* 0x000e700000000200 */
[----:B------:R-:W-:Y:S01]  /*6380*/  LDSM.16.M88.4 R188, [R216+0x4500] ;  /* 0x00450000d8bc783b */ /* 0x000fe20000000200 */
[-C--:B--2---:R-:W-:Y:S08]  /*6390*/  HMMA.16816.F32 R4, R156, R192.reuse, R4 ;  /* 0x000000c09c04723c */ /* 0x084ff00000001804 */
[C---:B------:R-:W-:Y:S08]  /*63a0*/  HMMA.16816.F32 R8, R196.reuse, R192, R8 ;  /* 0x000000c0c408723c */ /* 0x040ff00000001808 */
[-C--:B------:R-:W-:Y:S08]  /*63b0*/  HMMA.16816.F32 R12, R196, R194.reuse, R12 ;  /* 0x000000c2c40c723c */ /* 0x080ff0000000180c */
[C---:B------:R-:W-:Y:S01]  /*63c0*/  HMMA.16816.F32 R16, R156.reuse, R194, R16 ;  /* 0x000000c29c10723c */ /* 0x040fe20000001810 */
[----:B------:R-:W-:Y:S07]  /*63d0*/  LDSM.16.M88.4 R192, [R206] ;  /* 0x00000000cec0783b */ /* 0x000fee0000000200 */
[-C--:B-1----:R-:W-:Y:S08]  /*63e0*/  HMMA.16816.F32 R20, R156, R164.reuse, R20 ;  /* 0x000000a49c14723c */ /* 0x082ff00000001814 */
[C---:B------:R-:W-:Y:S08]  /*63f0*/  HMMA.16816.F32 R24, R196.reuse, R164, R24 ;  /* 0x000000a4c418723c */ /* 0x040ff00000001818 */
[-C--:B------:R-:W-:Y:S08]  /*6400*/  HMMA.16816.F32 R28, R196, R166.reuse, R28 ;  /* 0x000000a6c41c723c */ /* 0x080ff0000000181c */
[C---:B------:R-:W-:Y:S01]  /*6410*/  HMMA.16816.F32 R32, R156.reuse, R166, R32 ;  /* 0x000000a69c20723c */ /* 0x040fe20000001820 */
[----:B------:R-:W1:Y:S07]  /*6420*/  LDSM.16.M88.4 R164, [R217+0x8900] ;  /* 0x00890000d9a4783b */ /* 0x000e6e0000000200 */
[-C--:B---3--:R-:W-:Y:S08]  /*6430*/  HMMA.16816.F32 R36, R156, R152.reuse, R36 ;  /* 0x000000989c24723c */ /* 0x088ff00000001824 */
[C---:B------:R-:W-:Y:S08]  /*6440*/  HMMA.16816.F32 R40, R196.reuse, R152, R40 ;  /* 0x00000098c428723c */ /* 0x040ff00000001828 */
[-C--:B------:R-:W-:Y:S08]  /*6450*/  HMMA.16816.F32 R44, R196, R154.reuse, R44 ;  /* 0x0000009ac42c723c */ /* 0x080ff0000000182c */
[----:B------:R-:W-:Y:S01]  /*6460*/  HMMA.16816.F32 R48, R156, R154, R48 ;  /* 0x0000009a9c30723c */ /* 0x000fe20000001830 */
[----:B------:R-:W2:Y:S07]  /*6470*/  LDSM.16.M88.4 R152, [R217+0x9900] ;  /* 0x00990000d998783b */ /* 0x000eae0000000200 */
[-C--:B----4-:R-:W-:Y:S01]  /*6480*/  HMMA.16816.F32 R4, R160, R168.reuse, R4 ;  /* 0x000000a8a004723c */ /* 0x090fe20000001804 */
[----:B------:R-:W3:Y:S07]  /*6490*/  LDSM.16.M88.4 R156, [R216+0x4100] ;  /* 0x00410000d89c783b */ /* 0x000eee0000000200 */
[C---:B-----5:R-:W-:Y:S08]  /*64a0*/  HMMA.16816.F32 R8, R176.reuse, R168, R8 ;  /* 0x000000a8b008723c */ /* 0x060ff00000001808 */
[-C--:B------:R-:W-:Y:S08]  /*64b0*/  HMMA.16816.F32 R12, R176, R170.reuse, R12 ;  /* 0x000000aab00c723c */ /* 0x080ff0000000180c */
[C---:B------:R-:W-:Y:S01]  /*64c0*/  HMMA.16816.F32 R16, R160.reuse, R170, R16 ;  /* 0x000000aaa010723c */ /* 0x040fe20000001810 */
[----:B------:R-:W4:Y:S07]  /*64d0*/  LDSM.16.M88.4 R168, [R213+0x8900] ;  /* 0x00890000d5a8783b */ /* 0x000f2e0000000200 */
[-C--:B------:R-:W-:Y:S08]  /*64e0*/  HMMA.16816.F32 R20, R160, R172.reuse, R20 ;  /* 0x000000aca014723c */ /* 0x080ff00000001814 */
[C---:B------:R-:W-:Y:S08]  /*64f0*/  HMMA.16816.F32 R24, R176.reuse, R172, R24 ;  /* 0x000000acb018723c */ /* 0x040ff00000001818 */
[-C--:B------:R-:W-:Y:S08]  /*6500*/  HMMA.16816.F32 R28, R176, R174.reuse, R28 ;  /* 0x000000aeb01c723c */ /* 0x080ff0000000181c */
[C---:B------:R-:W-:Y:S08]  /*6510*/  HMMA.16816.F32 R32, R160.reuse, R174, R32 ;  /* 0x000000aea020723c */ /* 0x040ff00000001820 */
[-C--:B------:R-:W-:Y:S08]  /*6520*/  HMMA.16816.F32 R36, R160, R180.reuse, R36 ;  /* 0x000000b4a024723c */ /* 0x080ff00000001824 */
[C---:B------:R-:W-:Y:S08]  /*6530*/  HMMA.16816.F32 R40, R176.reuse, R180, R40 ;  /* 0x000000b4b028723c */ /* 0x040ff00000001828 */
[-C--:B------:R-:W-:Y:S08]  /*6540*/  HMMA.16816.F32 R44, R176, R182.reuse, R44 ;  /* 0x000000b6b02c723c */ /* 0x080ff0000000182c */
[----:B------:R-:W-:Y:S01]  /*6550*/  HMMA.16816.F32 R48, R160, R182, R48 ;  /* 0x000000b6a030723c */ /* 0x000fe20000001830 */
[----:B------:R-:W5:Y:S07]  /*6560*/  LDSM.16.M88.4 R160, [R213+0x9900] ;  /* 0x00990000d5a0783b */ /* 0x000f6e0000000200 */
[-C--:B-1----:R-:W-:Y:S08]  /*6570*/  HMMA.16816.F32 R4, R164, R184.reuse, R4 ;  /* 0x000000b8a404723c */ /* 0x082ff00000001804 */
[C---:B--2---:R-:W-:Y:S08]  /*6580*/  HMMA.16816.F32 R8, R152.reuse, R184, R8 ;  /* 0x000000b89808723c */ /* 0x044ff00000001808 */
[-C--:B------:R-:W-:Y:S08]  /*6590*/  HMMA.16816.F32 R12, R152, R186.reuse, R12 ;  /* 0x000000ba980c723c */ /* 0x080ff0000000180c */
[C---:B------:R-:W-:Y:S08]  /*65a0*/  HMMA.16816.F32 R16, R164.reuse, R186, R16 ;  /* 0x000000baa410723c */ /* 0x040ff00000001810 */
[-C--:B---3--:R-:W-:Y:S08]  /*65b0*/  HMMA.16816.F32 R20, R164, R156.reuse, R20 ;  /* 0x0000009ca414723c */ /* 0x088ff00000001814 */
[C---:B------:R-:W-:Y:S08]  /*65c0*/  HMMA.16816.F32 R24, R152.reuse, R156, R24 ;  /* 0x0000009c9818723c */ /* 0x040ff00000001818 */
[-C--:B------:R-:W-:Y:S08]  /*65d0*/  HMMA.16816.F32 R28, R152, R158.reuse, R28 ;  /* 0x0000009e981c723c */ /* 0x080ff0000000181c */
[C---:B------:R-:W-:Y:S01]  /*65e0*/  HMMA.16816.F32 R32, R164.reuse, R158, R32 ;  /* 0x0000009ea420723c */ /* 0x040fe20000001820 */
[----:B------:R-:W-:Y:S07]  /*65f0*/  LDSM.16.M88.4 R156, [R204] ;  /* 0x00000000cc9c783b */ /* 0x000fee0000000200 */
[-C--:B------:R-:W-:Y:S08]  /*6600*/  HMMA.16816.F32 R36, R164, R188.reuse, R36 ;  /* 0x000000bca424723c */ /* 0x080ff00000001824 */
[C---:B------:R-:W-:Y:S08]  /*6610*/  HMMA.16816.F32 R40, R152.reuse, R188, R40 ;  /* 0x000000bc9828723c */ /* 0x040ff00000001828 */
[-C--:B------:R-:W-:Y:S01]  /*6620*/  HMMA.16816.F32 R44, R152, R190.reuse, R44 ;  /* 0x000000be982c723c */ /* 0x080fe2000000182c */
[----:B------:R-:W1:Y:S01]  /*6630*/  LDSM.16.M88.4 R152, [R205] ;  /* 0x00000000cd98783b */ /* 0x000e620000000200 */
[----:B------:R-:W-:Y:S06]  /*6640*/  DEPBAR.LE SB0, 0x0 ;  /* 0x000080000000791a */ /* 0x000fec0000000000 */
[----:B------:R-:W-:Y:S01]  /*6650*/  HMMA.16816.F32 R48, R164, R190, R48 ;  /* 0x000000bea430723c */ /* 0x000fe20000001830 */
[----:B------:R-:W-:Y:S07]  /*6660*/  BAR.SYNC.DEFER_BLOCKING 0x0 ;  /* 0x0000000000007b1d */ /* 0x000fee0000010000 */
[-C--:B----4-:R-:W-:Y:S08]  /*6670*/  HMMA.16816.F32 R4, R168, R192.reuse, R4 ;  /* 0x000000c0a804723c */ /* 0x090ff00000001804 */
[C---:B-----5:R-:W-:Y:S08]  /*6680*/  HMMA.16816.F32 R8, R160.reuse, R192, R8 ;  /* 0x000000c0a008723c */ /* 0x060ff00000001808 */
[-C--:B------:R-:W-:Y:S08]  /*6690*/  HMMA.16816.F32 R12, R160, R194.reuse, R12 ;  /* 0x000000c2a00c723c */ /* 0x080ff0000000180c */
[C---:B------:R-:W-:Y:S04]  /*66a0*/  HMMA.16816.F32 R16, R168.reuse, R194, R16 ;  /* 0x000000c2a810723c */ /* 0x040fe80000001810 */
[----:B------:R-:W-:Y:S02]  /*66b0*/  FMUL.FTZ R248, R4, c[0x0][0x320] ;  /* 0x0000c80004f87a20 */ /* 0x000fe40000410000 */
[----:B------:R-:W-:Y:S02]  /*66c0*/  FMUL.FTZ R250, R5, c[0x0][0x320] ;  /* 0x0000c80005fa7a20 */ /* 0x000fe40000410000 */
[-C--:B-1----:R-:W-:Y:S02]  /*66d0*/  HMMA.16816.F32 R20, R168, R152.reuse, R20 ;  /* 0x00000098a814723c */ /* 0x082fe40000001814 */
[----:B------:R-:W1:Y:S02]  /*66e0*/  MUFU.TANH R248, R248 ;  /* 0x000000f800f87308 */ /* 0x000e640000002400 */
[----:B------:R-:W-:Y:S02]  /*66f0*/  FMUL.FTZ R244, R6, c[0x0][0x320] ;  /* 0x0000c80006f47a20 */ /* 0x000fe40000410000 */
[----:B------:R-:W-:Y:S02]  /*6700*/  FMUL.FTZ R246, R7, c[0x0][0x320] ;  /* 0x0000c80007f67a20 */ /* 0x000fe40000410000 */
[C---:B------:R-:W-:Y:S04]  /*6710*/  HMMA.16816.F32 R24, R160.reuse, R152, R24 ;  /* 0x00000098a018723c */ /* 0x040fe80000001818 */
[----:B------:R-:W2:Y:S01]  /*6720*/  MUFU.TANH R250, R250 ;  /* 0x000000fa00fa7308 */ /* 0x000ea20000002400 */
[----:B------:R-:W-:Y:S02]  /*6730*/  FMUL.FTZ R247, R14, c[0x0][0x320] ;  /* 0x0000c8000ef77a20 */ /* 0x000fe40000410000 */
[----:B------:R-:W-:Y:S01]  /*6740*/  FMUL.FTZ R0, R8, c[0x0][0x320] ;  /* 0x0000c80008007a20 */ /* 0x000fe20000410000 */
[-C--:B------:R-:W-:Y:S04]  /*6750*/  HMMA.16816.F32 R28, R160, R154.reuse, R28 ;  /* 0x0000009aa01c723c */ /* 0x080fe8000000181c */
[----:B------:R-:W-:Y:S02]  /*6760*/  FMUL.FTZ R195, R17, c[0x0][0x320] ;  /* 0x0000c80011c37a20 */ /* 0x000fe40000410000 */
[----:B------:R-:W3:Y:S01]  /*6770*/  MUFU.TANH R244, R244 ;  /* 0x000000f400f47308 */ /* 0x000ee20000002400 */
[----:B------:R-:W-:Y:S01]  /*6780*/  FMUL.FTZ R185, R18, c[0x0][0x320] ;  /* 0x0000c80012b97a20 */ /* 0x000fe20000410000 */
[C---:B------:R-:W-:Y:S04]  /*6790*/  HMMA.16816.F32 R32, R168.reuse, R154, R32 ;  /* 0x0000009aa820723c */ /* 0x040fe80000001820 */
[----:B------:R-:W-:Y:S02]  /*67a0*/  FMUL.FTZ R190, R20, c[0x0][0x320] ;  /* 0x0000c80014be7a20 */ /* 0x000fe40000410000 */
[----:B------:R-:W-:Y:S02]  /*67b0*/  FMUL.FTZ R189, R21, c[0x0][0x320] ;  /* 0x0000c80015bd7a20 */ /* 0x000fe40000410000 */
[----:B------:R-:W4:Y:S01]  /*67c0*/  MUFU.TANH R18, R190 ;  /* 0x000000be00127308 */ /* 0x000f220000002400 */
[-C--:B------:R-:W-:Y:S03]  /*67d0*/  HMMA.16816.F32 R36, R168, R156.reuse, R36 ;  /* 0x0000009ca824723c */ /* 0x080fe60000001824 */
[----:B------:R-:W-:Y:S02]  /*67e0*/  FMUL.FTZ R187, R22, c[0x0][0x320] ;  /* 0x0000c80016bb7a20 */ /* 0x000fe40000410000 */
[----:B------:R-:W-:Y:S02]  /*67f0*/  FMUL.FTZ R245, R9, c[0x0][0x320] ;  /* 0x0000c80009f57a20 */ /* 0x000fe40000410000 */
[----:B------:R-:W-:Y:S01]  /*6800*/  FMUL.FTZ R2, R10, c[0x0][0x320] ;  /* 0x0000c8000a027a20 */ /* 0x000fe20000410000 */
[C---:B------:R-:W-:Y:S01]  /*6810*/  HMMA.16816.F32 R40, R160.reuse, R156, R40 ;  /* 0x0000009ca028723c */ /* 0x040fe20000001828 */
[----:B------:R5:W1:Y:S03]  /*6820*/  MUFU.TANH R17, R189 ;  /* 0x000000bd00117308 */ /* 0x000a660000002400 */
[----:B------:R-:W-:Y:S02]  /*6830*/  FMUL.FTZ R3, R11, c[0x0][0x320] ;  /* 0x0000c8000b037a20 */ /* 0x000fe40000410000 */
[----:B------:R-:W-:Y:S02]  /*6840*/  FMUL.FTZ R251, R12, c[0x0][0x320] ;  /* 0x0000c8000cfb7a20 */ /* 0x000fe40000410000 */
[-C--:B------:R-:W-:Y:S03]  /*6850*/  HMMA.16816.F32 R44, R160, R158.reuse, R44 ;  /* 0x0000009ea02c723c */ /* 0x080fe6000000182c */
[----:B------:R1:W1:Y:S01]  /*6860*/  MUFU.TANH R14, R187 ;  /* 0x000000bb000e7308 */ /* 0x0002620000002400 */
[----:B------:R-:W-:Y:S02]  /*6870*/  FMUL.FTZ R252, R13, c[0x0][0x320] ;  /* 0x0000c8000dfc7a20 */ /* 0x000fe40000410000 */
[----:B------:R-:W-:Y:S02]  /*6880*/  FMUL.FTZ R249, R15, c[0x0][0x320] ;  /* 0x0000c8000ff97a20 */ /* 0x000fe40000410000 */
[----:B------:R-:W-:Y:S04]  /*6890*/  HMMA.16816.F32 R48, R168, R158, R48 ;  /* 0x0000009ea830723c */ /* 0x000fe80000001830 */
[----:B------:R-:W-:Y:S01]  /*68a0*/  FMUL.FTZ R194, R16, c[0x0][0x320] ;  /* 0x0000c80010c27a20 */ /* 0x000fe20000410000 */
[----:B------:R-:W2:Y:S01]  /*68b0*/  MUFU.TANH R246, R246 ;  /* 0x000000f600f67308 */ /* 0x000ea20000002400 */
[----:B------:R-:W-:Y:S02]  /*68c0*/  FMUL.FTZ R186, R19, c[0x0][0x320] ;  /* 0x0000c80013ba7a20 */ /* 0x000fe40000410000 */
[----:B------:R-:W-:Y:S04]  /*68d0*/  FMUL.FTZ R197, R23, c[0x0][0x320] ;  /* 0x0000c80017c57a20 */ /* 0x000fe80000410000 */
[----:B------:R-:W-:Y:S02]  /*68e0*/  FMUL.FTZ R198, R24, c[0x0][0x320] ;  /* 0x0000c80018c67a20 */ /* 0x000fe40000410000 */
[----:B------:R-:W-:Y:S01]  /*68f0*/  FMUL.FTZ R199, R25, c[0x0][0x320] ;  /* 0x0000c80019c77a20 */ /* 0x000fe20000410000 */
[----:B------:R-:W2:Y:S01]  /*6900*/  MUFU.TANH R0, R0 ;  /* 0x0000000000007308 */ /* 0x000ea20000002400 */
[----:B-----5:R-:W-:Y:S02]  /*6910*/  FMUL.FTZ R189, R26, c[0x0][0x320] ;  /* 0x0000c8001abd7a20 */ /* 0x020fe40000410000 */
[----:B------:R-:W-:Y:S02]  /*6920*/  FMUL.FTZ R13, R28, c[0x0][0x320] ;  /* 0x0000c8001c0d7a20 */ /* 0x000fe40000410000 */
[----:B-1----:R-:W-:Y:S02]  /*6930*/  FMUL.FTZ R187, R27, c[0x0][0x320] ;  /* 0x0000c8001bbb7a20 */ /* 0x002fe40000410000 */
        /* <DEDUP_REMOVED lines=27> */
[----:B------:R-:W-:Y:S09]  /*6af0*/  FMUL.FTZ R50, R50, c[0x0][0x320] ;  /* 0x0000c80032327a20 */ /* 0x000ff20000410000 */
[----:B------:R-:W1:Y:S10]  /*6b00*/  MUFU.TANH R247, R247 ;  /* 0x000000f700f77308 */ /* 0x000e740000002400 */
        /* <DEDUP_REMOVED lines=23> */
[----:B------:R1:W1:Y:S10]  /*6c80*/  MUFU.TANH R167, R41 ;  /* 0x0000002900a77308 */ /* 0x0002740000002400 */
        /* <DEDUP_REMOVED lines=9> */
[----:B------:R-:W1:Y:S01]  /*6d20*/  MUFU.TANH R45, R45 ;  /* 0x0000002d002d7308 */ /* 0x000e620000002400 */
[----:B------:R-:W-:-:S05]  /*6d30*/  @!P0 BRA `(.L_x_408) ;  /* 0x000002f000008947 */ /* 0x000fca0003800000 */
[----:B--234-:R-:W-:Y:S02]  /*6d40*/  IADD3 R6, R238, -0x1, RZ ;  /* 0xffffffffee067810 */ /* 0x01cfe40007ffe0ff */
[----:B------:R-:W-:Y:S02]  /*6d50*/  IADD3 R4, -R239, 0x30, RZ ;  /* 0x00000030ef047810 */ /* 0x000fe40007ffe1ff */
[----:B------:R-:W-:Y:S01]  /*6d60*/  SHF.R.S32.HI R5, RZ, 0x1f, R6 ;  /* 0x0000001fff057819 */ /* 0x000fe20000011406 */
[----:B-1----:R-:W-:Y:S01]  /*6d70*/  IMAD.WIDE.U32 R40, R6, c[0x0][0x1e0], RZ ;  /* 0x0000780006287a25 */ /* 0x002fe200078e00ff */
[----:B------:R-:W-:Y:S03]  /*6d80*/  ISETP.GE.AND P1, PT, R4, 0x1, PT ;  /* 0x000000010400780c */ /* 0x000fe60003f26270 */
[----:B------:R-:W-:Y:S04]  /*6d90*/  IMAD R5, R5, c[0x0][0x1e0], RZ ;  /* 0x0000780005057a24 */ /* 0x000fe800078e02ff */
[----:B------:R-:W-:Y:S04]  /*6da0*/  IMAD R5, R6, c[0x0][0x1e4], R5 ;  /* 0x0000790006057a24 */ /* 0x000fe800078e0205 */
[----:B------:R-:W-:Y:S02]  /*6db0*/  IMAD.IADD R5, R41, 0x1, R5 ;  /* 0x0000000129057824 */ /* 0x000fe400078e0205 */
[----:B------:R-:W-:Y:S04]  /*6dc0*/  IMAD.WIDE.U32 R40, R40, 0x30, RZ ;  /* 0x0000003028287825 */ /* 0x000fe800078e00ff */
[----:B------:R-:W-:Y:S01]  /*6dd0*/  IMAD R5, R5, 0x30, RZ ;  /* 0x0000003005057824 */ /* 0x000fe200078e02ff */
[-C--:B------:R-:W-:Y:S02]  /*6de0*/  @P1 IADD3 R7, P0, R224, R40.reuse, RZ ;  /* 0x00000028e0071210 */ /* 0x080fe40007f1e0ff */
[-C--:B------:R-:W-:Y:S01]  /*6df0*/  @P1 IADD3 R9, P2, R203, R40.reuse, RZ ;  /* 0x00000028cb091210 */ /* 0x080fe20007f5e0ff */
[----:B------:R-:W-:Y:S04]  /*6e00*/  IMAD.IADD R5, R41, 0x1, R5 ;  /* 0x0000000129057824 */ /* 0x000fe800078e0205 */
[----:B------:R-:W-:Y:S01]  /*6e10*/  @P1 IMAD.X R6, R5, 0x1, R237, P0 ;  /* 0x0000000105061824 */ /* 0x000fe200000e06ed */
[----:B------:R-:W-:Y:S01]  /*6e20*/  @P1 LEA R38, P0, R7, c[0x0][0x1c8], 0x1 ;  /* 0x0000720007261a11 */ /* 0x000fe200078008ff */
[----:B------:R-:W-:Y:S01]  /*6e30*/  @P1 IMAD.X R8, R5, 0x1, R202, P2 ;  /* 0x0000000105081824 */ /* 0x000fe200010e06ca */
[----:B------:R-:W-:Y:S02]  /*6e40*/  @P1 LEA R10, P2, R9, c[0x0][0x1c8], 0x1 ;  /* 0x00007200090a1a11 */ /* 0x000fe400078408ff */
[----:B------:R-:W-:Y:S02]  /*6e50*/  @P1 LEA.HI.X R39, R7, c[0x0][0x1cc], R6, 0x1, P0 ;  /* 0x0000730007271a11 */ /* 0x000fe400000f0c06 */
[----:B------:R-:W-:Y:S02]  /*6e60*/  ISETP.GE.AND P0, PT, R4, 0x21, PT ;  /* 0x000000210400780c */ /* 0x000fe40003f06270 */
[----:B------:R-:W-:Y:S01]  /*6e70*/  @P1 LEA.HI.X R11, R9, c[0x0][0x1cc], R8, 0x1, P2 ;  /* 0x00007300090b1a11 */ /* 0x000fe200010f0c08 */
[----:B------:R-:W-:Y:S01]  /*6e80*/  @!PT LDS RZ, [RZ] ;  /* 0x00000000fffff984 */ /* 0x000fe20000000800 */
[----:B------:R-:W-:Y:S01]  /*6e90*/  @!PT LDS RZ, [RZ] ;  /* 0x00000000fffff984 */ /* 0x000fe20000000800 */
[----:B------:R-:W-:Y:S01]  /*6ea0*/  @!PT LDS RZ, [RZ] ;  /* 0x00000000fffff984 */ /* 0x000fe20000000800 */
[----:B------:R1:W-:Y:S01]  /*6eb0*/  @P1 LDGSTS.E.BYPASS.LTC128B.128 [R218+0x2500], [R38.64], !P6 ;  /* 0x0250000026da1fae */ /* 0x0003e2000f101d4c */
[-C--:B------:R-:W-:Y:S04]  /*6ec0*/  @P1 IADD3 R7, P2, R201, R40.reuse, RZ ;  /* 0x00000028c9071210 */ /* 0x080fe80007f5e0ff */
[----:B------:R1:W-:Y:S01]  /*6ed0*/  @P1 LDGSTS.E.BYPASS.LTC128B.128 [R218+0x3100], [R10.64], !P5 ;  /* 0x031000000ada1fae */ /* 0x0003e2000e901d4c */
[----:B------:R-:W-:Y:S01]  /*6ee0*/  @P1 IMAD.X R4, R5, 0x1, R200, P2 ;  /* 0x0000000105041824 */ /* 0x000fe200010e06c8 */
[C---:B------:R-:W-:Y:S04]  /*6ef0*/  @P1 LEA R8, P2, R7.reuse, c[0x0][0x1c8], 0x1 ;  /* 0x0000720007081a11 */ /* 0x040fe800078408ff */
[----:B------:R-:W-:Y:S02]  /*6f00*/  @P1 LEA.HI.X R9, R7, c[0x0][0x1cc], R4, 0x1, P2 ;  /* 0x0000730007091a11 */ /* 0x000fe400010f0c04 */
[----:B------:R-:W-:Y:S03]  /*6f10*/  @P0 IADD3 R4, P2, R228, R40, RZ ;  /* 0x00000028e4040210 */ /* 0x000fe60007f5e0ff */
[----:B------:R1:W-:Y:S02]  /*6f20*/  @P1 LDGSTS.E.BYPASS.LTC128B.128 [R218+0x3d00], [R8.64], !P4 ;  /* 0x03d0000008da1fae */ /* 0x0003e4000e101d4c */
[----:B------:R-:W-:Y:S01]  /*6f30*/  @P0 IMAD.X R5, R229, 0x1, R5, P2 ;  /* 0x00000001e5050824 */ /* 0x000fe200010e0605 */
[C---:B------:R-:W-:Y:S05]  /*6f40*/  @P0 IADD3 R7, P2, R4.reuse, R224, RZ ;  /* 0x000000e004070210 */ /* 0x040fea0007f5e0ff */
[----:B------:R-:W-:Y:S01]  /*6f50*/  @P0 IMAD.X R6, R5, 0x1, R237, P2 ;  /* 0x0000000105060824 */ /* 0x000fe200010e06ed */
[C---:B------:R-:W-:Y:S04]  /*6f60*/  @P0 LEA R40, P2, R7.reuse, c[0x0][0x1c8], 0x1 ;  /* 0x0000720007280a11 */ /* 0x040fe800078408ff */
[----:B------:R-:W-:Y:S02]  /*6f70*/  @P0 LEA.HI.X R41, R7, c[0x0][0x1cc], R6, 0x1, P2 ;  /* 0x0000730007290a11 */ /* 0x000fe400010f0c06 */
[C---:B------:R-:W-:Y:S03]  /*6f80*/  @P0 IADD3 R7, P2, R4.reuse, R203, RZ ;  /* 0x000000cb04070210 */ /* 0x040fe60007f5e0ff */
[----:B------:R1:W-:Y:S02]  /*6f90*/  @P0 LDGSTS.E.BYPASS.LTC128B.128 [R218+0x2d00], [R40.64], !P6 ;  /* 0x02d0000028da0fae */ /* 0x0003e4000f101d4c */
[----:B------:R-:W-:Y:S01]  /*6fa0*/  @P0 IMAD.X R6, R5, 0x1, R202, P2 ;  /* 0x0000000105060824 */ /* 0x000fe200010e06ca */
[C---:B------:R-:W-:Y:S04]  /*6fb0*/  @P0 LEA R42, P2, R7.reuse, c[0x0][0x1c8], 0x1 ;  /* 0x00007200072a0a11 */ /* 0x040fe800078408ff */
[----:B------:R-:W-:Y:S02]  /*6fc0*/  @P0 LEA.HI.X R43, R7, c[0x0][0x1cc], R6, 0x1, P2 ;  /* 0x00007300072b0a11 */ /* 0x000fe400010f0c06 */
[----:B------:R-:W-:Y:S03]  /*6fd0*/  @P0 IADD3 R4, P2, R4, R201, RZ ;  /* 0x000000c904040210 */ /* 0x000fe60007f5e0ff */
[----:B------:R1:W-:Y:S02]  /*6fe0*/  @P0 LDGSTS.E.BYPASS.LTC128B.128 [R218+0x3900], [R42.64], !P5 ;  /* 0x039000002ada0fae */ /* 0x0003e4000e901d4c */
[----:B------:R-:W-:Y:S01]  /*6ff0*/  @P0 IMAD.X R5, R5, 0x1, R200, P2 ;  /* 0x0000000105050824 */ /* 0x000fe200010e06c8 */
[C---:B------:R-:W-:Y:S04]  /*7000*/  @P0 LEA R6, P2, R4.reuse, c[0x0][0x1c8], 0x1 ;  /* 0x0000720004060a11 */ /* 0x040fe800078408ff */
[----:B------:R-:W-:Y:S05]  /*7010*/  @P0 LEA.HI.X R7, R4, c[0x0][0x1cc], R5, 0x1, P2 ;  /* 0x0000730004070a11 */ /* 0x000fea00010f0c05 */
[----:B------:R1:W-:Y:S04]  /*7020*/  @P0 LDGSTS.E.BYPASS.LTC128B.128 [R218+0x4500], [R6.64], !P4 ;  /* 0x0450000006da0fae */ /* 0x0003e8000e101d4c */
.L_x_408:
[----:B--234-:R-:W-:Y:S01]  /*7030*/  PLOP3.LUT P1, PT, PT, PT, UP2, 0x80, 0x0 ;  /* 0x000000000000781c */ /* 0x01cfe20003f2f028 */
[----:B------:R-:W0:Y:S01]  /*7040*/  LDGDEPBAR ;  /* 0x00000000000079af */ /* 0x000e220000000000 */
[----:B------:R-:W-:Y:S01]  /*7050*/  PLOP3.LUT P0, PT, PT, PT, UP2, 0x80, 0x0 ;  /* 0x000000000000781c */ /* 0x000fe20003f0f028 */
[----:B-1----:R-:W-:Y:S02]  /*7060*/  IMAD.MOV.U32 R9, RZ, RZ, R222 ;  /* 0x000000ffff097224 */ /* 0x002fe400078e00de */
[----:B------:R-:W-:Y:S05]  /*7070*/  IMAD R10, R238, -0x30, RZ ;  /* 0xffffffd0ee0a7824 */ /* 0x000fea00078e02ff */
[----:B------:R-:W-:Y:S03]  /*7080*/  IADD3 R5, -R227, 0x1, R10 ;  /* 0x00000001e3057810 */ /* 0x000fe60007ffe10a */
[----:B------:R-:W-:Y:S01]  /*7090*/  @P1 IMAD.HI.U32 R4, R222, c[0x0][0x2c8], RZ ;  /* 0x0000b200de041a27 */ /* 0x000fe200078e00ff */
[----:B------:R-:W-:Y:S04]  /*70a0*/  IADD3 R5, R5, c[0x0][0x1d0], RZ ;  /* 0x0000740005057a10 */ /* 0x000fe80007ffe0ff */
[----:B------:R-:W-:Y:S02]  /*70b0*/  @P0 SHF.R.U32.HI R9, RZ, c[0x0][0x2cc], R4 ;  /* 0x0000b300ff090a19 */ /* 0x000fe40000011604 */
[----:B------:R-:W-:Y:S02]  /*70c0*/  PLOP3.LUT P0, PT, PT, PT, UP1, 0x40, 0x0 ;  /* 0x000000000000781c */ /* 0x000fe40003f0e818 */
[----:B------:R-:W-:Y:S01]  /*70d0*/  IADD3 R5, R5, -c[0x0][0x168], RZ ;  /* 0x80005a0005057a10 */ /* 0x000fe20007ffe0ff */
[----:B------:R-:W1:Y:S03]  /*70e0*/  SHFL.IDX PT, R4, R9, RZ, 0x1c1f ;  /* 0x001c1fff09047589 */ /* 0x000e6600000e0000 */
[C---:B------:R-:W-:Y:S02]  /*70f0*/  IADD3 R8, R5.reuse, c[0x0][0x328], RZ ;  /* 0x0000ca0005087a10 */ /* 0x040fe40007ffe0ff */
[----:B------:R-:W-:Y:S03]  /*7100*/  IADD3 R5, R5, UR6, RZ ;  /* 0x0000000605057c10 */ /* 0x000fe6000fffe0ff */
[----:B-1----:R-:W-:Y:S02]  /*7110*/  IMAD.IADD R7, R8, 0x1, R4 ;  /* 0x0000000108077824 */ /* 0x002fe400078e0204 */
[----:B------:R-:W-:Y:S01]  /*7120*/  IMAD.IADD R6, R4, 0x1, R5 ;  /* 0x0000000104067824 */ /* 0x000fe200078e0205 */
[----:B------:R-:W-:-:S05]  /*7130*/  @P0 BRA `(.L_x_409) ;  /* 0x0000019000000947 */ /* 0x000fca0003800000 */
[----:B------:R-:W-:Y:S01]  /*7140*/  IADD3 R4, R4, c[0x0][0x1d0], RZ ;  /* 0x0000740004047a10 */ /* 0x000fe20007ffe0ff */
[----:B------:R-:W-:Y:S03]  /*7150*/  BSSY B0, `(.L_x_410) ;  /* 0x0000012000007945 */ /* 0x000fe60003800000 */
[----:B------:R-:W-:Y:S04]  /*7160*/  IADD3 R11, R4, -c[0x0][0x168], RZ ;  /* 0x80005a00040b7a10 */ /* 0x000fe80007ffe0ff */
[----:B------:R-:W-:Y:S11]  /*7170*/  ISETP.GT.AND P0, PT, R11, -0x1, PT ;  /* 0xffffffff0b00780c */ /* 0x000ff60003f04270 */
[----:B------:R-:W-:Y:S02]  /*7180*/  @!UPT UIADD3 URZ, URZ, URZ, URZ ;  /* 0x0000003f3f3ff290 */ /* 0x000fe4000fffe03f */
[----:B------:R-:W-:-:S05]  /*7190*/  @P0 BRA `(.L_x_411) ;  /* 0x0000008000000947 */ /* 0x000fca0003800000 */
[----:B------:R-:W-:Y:S01]  /*71a0*/  LOP3.LUT R11, RZ, R11, RZ, 0x33, !PT ;  /* 0x0000000bff0b7212 */ /* 0x000fe200078e33ff */
[----:B------:R-:W-:Y:S05]  /*71b0*/  IMAD.MOV.U32 R4, RZ, RZ, c[0x0][0x32c] ;  /* 0x0000cb00ff047624 */ /* 0x000fea00078e00ff */
[----:B------:R-:W-:Y:S11]  /*71c0*/  ISETP.NE.AND P0, PT, R4, 0x1, PT ;  /* 0x000000010400780c */ /* 0x000ff60003f05270 */
[----:B------:R-:W-:Y:S02]  /*71d0*/  @!UPT UIADD3 URZ, URZ, URZ, URZ ;  /* 0x0000003f3f3ff290 */ /* 0x000fe4000fffe03f */
[----:B------:R-:W-:Y:S05]  /*71e0*/  @P0 IMAD.HI.U32 R4, R11, c[0x0][0x330], RZ ;  /* 0x0000cc000b040a27 */ /* 0x000fea00078e00ff */
[----:B------:R-:W-:Y:S04]  /*71f0*/  @P0 SHF.R.U32.HI R11, RZ, c[0x0][0x334], R4 ;  /* 0x0000cd00ff0b0a19 */ /* 0x000fe80000011604 */
[----:B------:R-:W-:Y:S01]  /*7200*/  LOP3.LUT R11, RZ, R11, RZ, 0x33, !PT ;  /* 0x0000000bff0b7212 */ /* 0x000fe200078e33ff */
[----:B------:R-:W-:-:S05]  /*7210*/  BRA `(.L_x_412) ;  /* 0x0000005000007947 */ /* 0x000fca0003800000 */
.L_x_411:
[----:B------:R-:W-:Y:S04]  /*7220*/  MOV R4, c[0x0][0x32c] ;  /* 0x0000cb0000047a02 */ /* 0x000fe80000000f00 */
[----:B------:R-:W-:Y:S11]  /*7230*/  ISETP.NE.AND P0, PT, R4, 0x1, PT ;  /* 0x000000010400780c */ /* 0x000ff60003f05270 */
[----:B------:R-:W-:Y:S02]  /*7240*/  @!UPT UIADD3 URZ, URZ, URZ, URZ ;  /* 0x0000003f3f3ff290 */ /* 0x000fe4000fffe03f */
[----:B------:R-:W-:Y:S05]  /*7250*/  @P0 IMAD.HI.U32 R4, R11, c[0x0][0x330], RZ ;  /* 0x0000cc000b040a27 */ /* 0x000fea00078e00ff */
[----:B------:R-:W-:Y:S02]  /*7260*/  @P0 SHF.R.U32.HI R11, RZ, c[0x0][0x334], R4 ;  /* 0x0000cd00ff0b0a19 */ /* 0x000fe40000011604 */
.L_x_412:
[----:B------:R-:W-:Y:S05]  /*7270*/  BSYNC B0 ;  /* 0x0000000000007941 */ /* 0x000fea0003800000 */
.L_x_410:
[----:B------:R-:W-:Y:S04]  /*7280*/  IMAD.IADD R4, R10, 0x1, -R227 ;  /* 0x000000010a047824 */ /* 0x000fe800078e0ae3 */
[----:B------:R-:W-:Y:S05]  /*7290*/  IMAD R11, R11, c[0x0][0x32c], R4 ;  /* 0x0000cb000b0b7a24 */ /* 0x000fea00078e0204 */
[----:B------:R-:W-:Y:S02]  /*72a0*/  IADD3 R4, R11, c[0x0][0x32c], RZ ;  /* 0x0000cb000b047a10 */ /* 0x000fe40007ffe0ff */
[----:B------:R-:W-:Y:S02]  /*72b0*/  IMNMX R6, R6, R11, !PT ;  /* 0x0000000b06067217 */ /* 0x000fe40007800200 */
[----:B------:R-:W-:Y:S02]  /*72c0*/  IMNMX R7, R7, R4, PT ;  /* 0x0000000407077217 */ /* 0x000fe40003800200 */
.L_x_409:
[C---:B------:R-:W-:Y:S02]  /*72d0*/  ISETP.GE.AND P0, PT, R10.reuse, 0x1, PT ;  /* 0x000000010a00780c */ /* 0x040fe40003f06270 */
[----:B------:R-:W-:Y:S02]  /*72e0*/  ISETP.GE.AND P1, PT, R10, 0x2, PT ;  /* 0x000000020a00780c */ /* 0x000fe40003f26270 */
[----:B------:R-:W-:Y:S02]  /*72f0*/  P2R R43, PR, RZ, 0x1 ;  /* 0x00000001ff2b7803 */ /* 0x000fe40000000000 */
[----:B------:R-:W-:Y:S02]  /*7300*/  ISETP.GT.AND P0, PT, R6, RZ, !P0 ;  /* 0x000000ff0600720c */ /* 0x000fe40004704270 */
[----:B------:R-:W-:Y:S02]  /*7310*/  P2R R12, PR, RZ, 0x2 ;  /* 0x00000002ff0c7803 */ /* 0x000fe40000000000 */
[C---:B------:R-:W-:Y:S04]  /*7320*/  ISETP.LT.OR P0, PT, R7.reuse, 0x1, P0 ;  /* 0x000000010700780c */ /* 0x040fe80000701670 */
[----:B------:R-:W-:Y:S02]  /*7330*/  FSEL R24, R248, -INF , !P0 ;  /* 0xff800000f8187808 */ /* 0x000fe40004000000 */
[----:B------:R-:W-:Y:S02]  /*7340*/  ISETP.GT.AND P0, PT, R6, 0x1, !P1 ;  /* 0x000000010600780c */ /* 0x000fe40004f04270 */
[----:B------:R-:W-:Y:S02]  /*7350*/  ISETP.GE.AND P1, PT, R10, 0x9, PT ;  /* 0x000000090a00780c */ /* 0x000fe40003f26270 */
[C---:B------:R-:W-:Y:S02]  /*7360*/  ISETP.LT.OR P0, PT, R7.reuse, 0x2, P0 ;  /* 0x000000020700780c */ /* 0x040fe40000701670 */
[----:B------:R-:W-:Y:S02]  /*7370*/  P2R R41, PR, RZ, 0x2 ;  /* 0x00000002ff297803 */ /* 0x000fe40000000000 */
        /* <DEDUP_REMOVED lines=8> */
[----:B------:R-:W-:Y:S02]  /*7400*/  ISETP.LT.OR P0, PT, R7, 0xa, P0 ;  /* 0x0000000a0700780c */ /* 0x000fe40000701670 */
        /* <DEDUP_REMOVED lines=14> */
[----:B------:R-:W-:Y:S04]  /*74f0*/  ISETP.LT.OR P0, PT, R7, 0x19, P0 ;  /* 0x000000190700780c */ /* 0x000fe80000701670 */
[----:B------:R-:W-:Y:S02]  /*7500*/  FSEL R194, R29, -INF , !P0 ;  /* 0xff8000001dc27808 */ /* 0x000fe40004000000 */
[----:B------:R-:W-:Y:S02]  /*7510*/  ISETP.GT.AND P0, PT, R6, 0x19, !P1 ;  /* 0x000000190600780c */ /* 0x000fe40004f04270 */
[----:B------:R-:W-:Y:S02]  /*7520*/  P2R R29, PR, RZ, 0x2 ;  /* 0x00000002ff1d7803 */ /* 0x000fe40000000000 */
[----:B------:R-:W-:Y:S02]  /*7530*/  ISETP.LT.OR P0, PT, R7, 0x1a, P0 ;  /* 0x0000001a0700780c */ /* 0x000fe40000701670 */
[----:B------:R-:W-:Y:S02]  /*7540*/  ISETP.GE.AND P1, PT, R10, 0x21, PT ;  /* 0x000000210a00780c */ /* 0x000fe40003f26270 */
        /* <DEDUP_REMOVED lines=11> */
[----:B------:R-:W-:Y:S04]  /*7600*/  ISETP.GT.AND P0, PT, R6, 0x28, !P1 ;  /* 0x000000280600780c */ /* 0x000fe80004f04270 */
[----:B------:R-:W-:Y:S04]  /*7610*/  ISETP.LT.OR P0, PT, R7, 0x29, P0 ;  /* 0x000000290700780c */ /* 0x000fe80000701670 */
[----:B------:R-:W-:Y:S02]  /*7620*/  FSEL R174, R47, -INF , !P0 ;  /* 0xff8000002fae7808 */ /* 0x000fe40004000000 */
[----:B------:R-:W-:Y:S04]  /*7630*/  ISETP.GE.AND P0, PT, R10, 0x2a, PT ;  /* 0x0000002a0a00780c */ /* 0x000fe80003f06270 */
[----:B------:R-:W-:Y:S02]  /*7640*/  ISETP.GT.AND P2, PT, R6, 0x29, !P0 ;  /* 0x000000290600780c */ /* 0x000fe40004744270 */
[----:B------:R-:W1:Y:S02]  /*7650*/  SHFL.IDX PT, R6, R9, 0x1, 0x1c1f ;  /* 0x003c1f0009067f89 */ /* 0x000e6400000e0000 */
[----:B------:R-:W-:Y:S04]  /*7660*/  ISETP.LT.OR P2, PT, R7, 0x2a, P2 ;  /* 0x0000002a0700780c */ /* 0x000fe80001741670 */
[----:B------:R-:W-:Y:S02]  /*7670*/  FSEL R172, R46, -INF , !P2 ;  /* 0xff8000002eac7808 */ /* 0x000fe40005000000 */
[----:B------:R-:W-:Y:S01]  /*7680*/  PLOP3.LUT P2, PT, PT, PT, UP1, 0x40, 0x0 ;  /* 0x000000000000781c */ /* 0x000fe20003f4e818 */
[--C-:B-1----:R-:W-:Y:S02]  /*7690*/  IMAD.IADD R11, R8, 0x1, R6.reuse ;  /* 0x00000001080b7824 */ /* 0x102fe400078e0206 */
[----:B------:R-:W-:Y:S10]  /*76a0*/  IMAD.IADD R7, R5, 0x1, R6 ;  /* 0x0000000105077824 */ /* 0x000ff400078e0206 */
        /* <DEDUP_REMOVED lines=15> */
.L_x_415:
[----:B------:R-:W-:Y:S04]  /*77a0*/  MOV R6, c[0x0][0x32c] ;  /* 0x0000cb0000067a02 */ /* 0x000fe80000000f00 */
[----:B------:R-:W-:Y:S11]  /*77b0*/  ISETP.NE.AND P2, PT, R6, 0x1, PT ;  /* 0x000000010600780c */ /* 0x000ff60003f45270 */
[----:B------:R-:W-:Y:S02]  /*77c0*/  @!UPT UIADD3 URZ, URZ, URZ, URZ ;  /* 0x0000003f3f3ff290 */ /* 0x000fe4000fffe03f */
[----:B------:R-:W-:Y:S05]  /*77d0*/  @P2 IMAD.HI.U32 R6, R17, c[0x0][0x330], RZ ;  /* 0x0000cc0011062a27 */ /* 0x000fea00078e00ff */
[----:B------:R-:W-:Y:S02]  /*77e0*/  @P2 SHF.R.U32.HI R17, RZ, c[0x0][0x334], R6 ;  /* 0x0000cd00ff112a19 */ /* 0x000fe40000011606 */
.L_x_416:
[----:B------:R-:W-:Y:S05]  /*77f0*/  BSYNC B0 ;  /* 0x0000000000007941 */ /* 0x000fea0003800000 */
.L_x_414:
[----:B------:R-:W-:Y:S04]  /*7800*/  IMAD.IADD R6, R10, 0x1, -R227 ;  /* 0x000000010a067824 */ /* 0x000fe800078e0ae3 */
[----:B------:R-:W-:Y:S05]  /*7810*/  IMAD R6, R17, c[0x0][0x32c], R6 ;  /* 0x0000cb0011067a24 */ /* 0x000fea00078e0206 */
[----:B------:R-:W-:Y:S02]  /*7820*/  IADD3 R18, R6, c[0x0][0x32c], RZ ;  /* 0x0000cb0006127a10 */ /* 0x000fe40007ffe0ff */
[----:B------:R-:W-:Y:S02]  /*7830*/  IMNMX R7, R7, R6, !PT ;  /* 0x0000000607077217 */ /* 0x000fe40007800200 */
[----:B------:R-:W-:Y:S02]  /*7840*/  IMNMX R11, R11, R18, PT ;  /* 0x000000120b0b7217 */ /* 0x000fe40003800200 */
.L_x_413:
[----:B------:R-:W-:Y:S04]  /*7850*/  ISETP.NE.AND P2, PT, R12, RZ, PT ;  /* 0x000000ff0c00720c */ /* 0x000fe80003f45270 */
[----:B------:R-:W-:Y:S04]  /*7860*/  ISETP.GT.AND P2, PT, R7, 0x1, !P2 ;  /* 0x000000010700780c */ /* 0x000fe80005744270 */
[----:B------:R-:W-:Y:S04]  /*7870*/  ISETP.LT.OR P2, PT, R11, 0x2, P2 ;  /* 0x000000020b00780c */ /* 0x000fe80001741670 */
[----:B------:R-:W-:Y:S02]  /*7880*/  FSEL R18, R246, -INF , !P2 ;  /* 0xff800000f6127808 */ /* 0x000fe40005000000 */
        /* <DEDUP_REMOVED lines=32> */
[----:B------:R-:W-:Y:S04]  /*7a90*/  ISETP.GT.AND P2, PT, R7, 0x28, !P1 ;  /* 0x000000280700780c */ /* 0x000fe80004f44270 */
[----:B------:R-:W-:Y:S04]  /*7aa0*/  ISETP.LT.OR P2, PT, R11, 0x29, P2 ;  /* 0x000000290b00780c */ /* 0x000fe80001741670 */
[----:B------:R-:W-:Y:S02]  /*7ab0*/  FSEL R170, R170, -INF , !P2 ;  /* 0xff800000aaaa7808 */ /* 0x000fe40005000000 */
[----:B------:R-:W-:Y:S04]  /*7ac0*/  ISETP.NE.AND P2, PT, R43, RZ, PT ;  /* 0x000000ff2b00720c */ /* 0x000fe80003f45270 */
[----:B------:R-:W-:Y:S04]  /*7ad0*/  ISETP.GT.AND P2, PT, R7, RZ, !P2 ;  /* 0x000000ff0700720c */ /* 0x000fe80005744270 */
[----:B------:R-:W-:Y:S04]  /*7ae0*/  ISETP.LT.OR P2, PT, R11, 0x1, P2 ;  /* 0x000000010b00780c */ /* 0x000fe80001741670 */
[----:B------:R-:W-:Y:S02]  /*7af0*/  FSEL R14, R244, -INF , !P2 ;  /* 0xff800000f40e7808 */ /* 0x000fe40005000000 */
        /* <DEDUP_REMOVED lines=22> */
.L_x_419:
[----:B------:R-:W-:Y:S04]  /*7c60*/  MOV R7, c[0x0][0x32c] ;  /* 0x0000cb0000077a02 */ /* 0x000fe80000000f00 */
[----:B------:R-:W-:Y:S11]  /*7c70*/  ISETP.NE.AND P2, PT, R7, 0x1, PT ;  /* 0x000000010700780c */ /* 0x000ff60003f45270 */
[----:B------:R-:W-:Y:S02]  /*7c80*/  @!UPT UIADD3 URZ, URZ, URZ, URZ ;  /* 0x0000003f3f3ff290 */ /* 0x000fe4000fffe03f */
[----:B------:R-:W-:Y:S05]  /*7c90*/  @P2 IMAD.HI.U32 R7, R30, c[0x0][0x330], RZ ;  /* 0x0000cc001e072a27 */ /* 0x000fea00078e00ff */
[----:B------:R-:W-:Y:S02]  /*7ca0*/  @P2 SHF.R.U32.HI R30, RZ, c[0x0][0x334], R7 ;  /* 0x0000cd00ff1e2a19 */ /* 0x000fe40000011607 */
.L_x_420:
[----:B------:R-:W-:Y:S05]  /*7cb0*/  BSYNC B0 ;  /* 0x0000000000007941 */ /* 0x000fea0003800000 */
.L_x_418:
[----:B------:R-:W-:Y:S04]  /*7cc0*/  IMAD.IADD R7, R10, 0x1, -R227 ;  /* 0x000000010a077824 */ /* 0x000fe800078e0ae3 */
[----:B------:R-:W-:Y:S05]  /*7cd0*/  IMAD R7, R30, c[0x0][0x32c], R7 ;  /* 0x0000cb001e077a24 */ /* 0x000fea00078e0207 */
[----:B------:R-:W-:Y:S02]  /*7ce0*/  IADD3 R30, R7, c[0x0][0x32c], RZ ;  /* 0x0000cb00071e7a10 */ /* 0x000fe40007ffe0ff */
[----:B------:R-:W-:Y:S02]  /*7cf0*/  IMNMX R19, R19, R7, !PT ;  /* 0x0000000713137217 */ /* 0x000fe40007800200 */
[----:B------:R-:W-:Y:S02]  /*7d00*/  IMNMX R21, R21, R30, PT ;  /* 0x0000001e15157217 */ /* 0x000fe40003800200 */
.L_x_417:
[----:B------:R-:W-:Y:S01]  /*7d10*/  ISETP.NE.AND P2, PT, R12, RZ, PT ;  /* 0x000000ff0c00720c */ /* 0x000fe20003f45270 */
[----:B------:R-:W1:Y:S03]  /*7d20*/  SHFL.IDX PT, R9, R9, 0x3, 0x1c1f ;  /* 0x007c1f0009097f89 */ /* 0x000e6600000e0000 */
[----:B------:R-:W-:Y:S04]  /*7d30*/  ISETP.GT.AND P2, PT, R19, 0x1, !P2 ;  /* 0x000000011300780c */ /* 0x000fe80005744270 */
[----:B------:R-:W-:Y:S04]  /*7d40*/  ISETP.LT.OR P2, PT, R21, 0x2, P2 ;  /* 0x000000021500780c */ /* 0x000fe80001741670 */
[----:B------:R-:W-:Y:S02]  /*7d50*/  FSEL R17, R245, -INF , !P2 ;  /* 0xff800000f5117808 */ /* 0x000fe40005000000 */
[----:B------:R-:W-:Y:S04]  /*7d60*/  ISETP.NE.AND P2, PT, R41, RZ, PT ;  /* 0x000000ff2900720c */ /* 0x000fe80003f45270 */
[----:B------:R-:W-:Y:S04]  /*7d70*/  ISETP.GT.AND P2, PT, R19, 0x8, !P2 ;  /* 0x000000081300780c */ /* 0x000fe80005744270 */
[----:B------:R-:W-:Y:S01]  /*7d80*/  ISETP.LT.OR P2, PT, R21, 0x9, P2 ;  /* 0x000000091500780c */ /* 0x000fe20001741670 */
[--C-:B-1----:R-:W-:Y:S03]  /*7d90*/  IMAD.IADD R5, R5, 0x1, R9.reuse ;  /* 0x0000000105057824 */ /* 0x102fe600078e0209 */
        /* <DEDUP_REMOVED lines=35> */
[----:B------:R-:W-:Y:S01]  /*7fd0*/  FSEL R13, R0, -INF , !P2 ;  /* 0xff800000000d7808 */ /* 0x000fe20005000000 */
[----:B------:R-:W-:Y:S01]  /*7fe0*/  IMAD.IADD R0, R8, 0x1, R9 ;  /* 0x0000000108007824 */ /* 0x000fe200078e0209 */
[----:B------:R-:W-:Y:S04]  /*7ff0*/  ISETP.GT.AND P2, PT, R19, 0x29, !P0 ;  /* 0x000000291300780c */ /* 0x000fe80004744270 */
[----:B------:R-:W-:Y:S04]  /*8000*/  ISETP.LT.OR P2, PT, R21, 0x2a, P2 ;  /* 0x0000002a1500780c */ /* 0x000fe80001741670 */
[----:B------:R-:W-:Y:S02]  /*8010*/  FSEL R163, R37, -INF , !P2 ;  /* 0xff80000025a37808 */ /* 0x000fe40005000000 */
[----:B------:R-:W-:Y:S11]  /*8020*/  PLOP3.LUT P2, PT, PT, PT, UP1, 0x40, 0x0 ;  /* 0x000000000000781c */ /* 0x000ff60003f4e818 */
[----:B------:R-:W-:Y:S02]  /*8030*/  @!UPT UIADD3 URZ, URZ, URZ, URZ ;  /* 0x0000003f3f3ff290 */ /* 0x000fe4000fffe03f */
        /* <DEDUP_REMOVED lines=15> */
.L_x_423:
[----:B------:R-:W-:Y:S04]  /*8130*/  MOV R8, c[0x0][0x32c] ;  /* 0x0000cb0000087a02 */ /* 0x000fe80000000f00 */
[----:B------:R-:W-:Y:S11]  /*8140*/  ISETP.NE.AND P2, PT, R8, 0x1, PT ;  /* 0x000000010800780c */ /* 0x000ff60003f45270 */
[----:B------:R-:W-:Y:S02]  /*8150*/  @!UPT UIADD3 URZ, URZ, URZ, URZ ;  /* 0x0000003f3f3ff290 */ /* 0x000fe4000fffe03f */
[----:B------:R-:W-:Y:S05]  /*8160*/  @P2 IMAD.HI.U32 R8, R9, c[0x0][0x330], RZ ;  /* 0x0000cc0009082a27 */ /* 0x000fea00078e00ff */
[----:B------:R-:W-:Y:S02]  /*8170*/  @P2 SHF.R.U32.HI R9, RZ, c[0x0][0x334], R8 ;  /* 0x0000cd00ff092a19 */ /* 0x000fe40000011608 */
.L_x_424:
[----:B------:R-:W-:Y:S05]  /*8180*/  BSYNC B0 ;  /* 0x0000000000007941 */ /* 0x000fea0003800000 */
.L_x_422:
[----:B------:R-:W-:Y:S04]  /*8190*/  IMAD.IADD R10, R10, 0x1, -R227 ;  /* 0x000000010a0a7824 */ /* 0x000fe800078e0ae3 */
[----:B------:R-:W-:Y:S05]  /*81a0*/  IMAD R10, R9, c[0x0][0x32c], R10 ;  /* 0x0000cb00090a7a24 */ /* 0x000fea00078e020a */
[----:B------:R-:W-:Y:S02]  /*81b0*/  IADD3 R9, R10, c[0x0][0x32c], RZ ;  /* 0x0000cb000a097a10 */ /* 0x000fe40007ffe0ff */
[----:B------:R-:W-:Y:S02]  /*81c0*/  IMNMX R5, R5, R10, !PT ;  /* 0x0000000a05057217 */ /* 0x000fe40007800200 */
[----:B------:R-:W-:Y:S02]  /*81d0*/  IMNMX R0, R0, R9, PT ;  /* 0x0000000900007217 */ /* 0x000fe40003800200 */
.L_x_421:
[----:B------:R-:W-:Y:S02]  /*81e0*/  ISETP.NE.AND P2, PT, R43, RZ, PT ;  /* 0x000000ff2b00720c */ /* 0x000fe40003f45270 */
[----:B------:R-:W-:Y:S02]  /*81f0*/  FMNMX.FTZ R15, R14, R150, !PT ;  /* 0x000000960e0f7209 */ /* 0x000fe40007810000 */
[C---:B------:R-:W-:Y:S02]  /*8200*/  ISETP.GT.AND P2, PT, R5.reuse, RZ, !P2 ;  /* 0x000000ff0500720c */ /* 0x040fe40005744270 */
[----:B------:R-:W-:Y:S02]  /*8210*/  FMNMX.FTZ R15, R18, R15, !PT ;  /* 0x0000000f120f7209 */ /* 0x000fe40007810000 */
[----:B------:R-:W-:Y:S02]  /*8220*/  ISETP.LT.OR P2, PT, R0, 0x1, P2 ;  /* 0x000000010000780c */ /* 0x000fe40001741670 */
[----:B------:R-:W-:Y:S02]  /*8230*/  FMNMX.FTZ R15, R6, R15, !PT ;  /* 0x0000000f060f7209 */ /* 0x000fe40007810000 */
[----:B------:R-:W-:Y:S02]  /*8240*/  FSEL R9, R2, -INF , !P2 ;  /* 0xff80000002097808 */ /* 0x000fe40005000000 */
[----:B------:R-:W-:Y:S02]  /*8250*/  ISETP.NE.AND P2, PT, R12, RZ, PT ;  /* 0x000000ff0c00720c */ /* 0x000fe40003f45270 */
[----:B------:R-:W-:Y:S02]  /*8260*/  FMNMX.FTZ R15, R186, R15, !PT ;  /* 0x0000000fba0f7209 */ /* 0x000fe40007810000 */
[----:B------:R-:W-:Y:S02]  /*8270*/  ISETP.GT.AND P2, PT, R5, 0x1, !P2 ;  /* 0x000000010500780c */ /* 0x000fe40005744270 */
        /* <DEDUP_REMOVED lines=26> */
[----:B------:R-:W-:Y:S01]  /*8420*/  FMNMX.FTZ R19, R250, R19, !PT ;  /* 0x00000013fa137209 */ /* 0x000fe20007810000 */
[----:B------:R-:W-:Y:S01]  /*8430*/  LDSM.16.MT88.4 R36, [R212+0x100] ;  /* 0x00010000d424783b */ /* 0x000fe20000004200 */
        /* <DEDUP_REMOVED lines=8> */
[----:B------:R-:W-:Y:S01]  /*84c0*/  FMNMX.FTZ R19, R197, R2, !PT ;  /* 0x00000002c5137209 */ /* 0x000fe20007810000 */
[----:B------:R-:W1:Y:S01]  /*84d0*/  SHFL.BFLY PT, R30, R3, 0x2, 0x1f ;  /* 0x0c401f00031e7f89 */ /* 0x000e6200000e0000 */
[----:B------:R-:W-:Y:S02]  /*84e0*/  ISETP.LT.OR P2, PT, R0, 0x19, P2 ;  /* 0x000000190000780c */ /* 0x000fe40001741670 */
[----:B------:R-:W-:Y:S02]  /*84f0*/  FMNMX.FTZ R19, R248, R19, !PT ;  /* 0x00000013f8137209 */ /* 0x000fe40007810000 */
[----:B------:R-:W-:Y:S02]  /*8500*/  FSEL R251, R191, -INF , !P2 ;  /* 0xff800000bffb7808 */ /* 0x000fe40005000000 */
[----:B------:R-:W-:Y:S02]  /*8510*/  ISETP.NE.AND P2, PT, R29, RZ, PT ;  /* 0x000000ff1d00720c */ /* 0x000fe40003f45270 */
[----:B------:R-:W-:Y:S02]  /*8520*/  FMNMX.FTZ R19, R246, R19, !PT ;  /* 0x00000013f6137209 */ /* 0x000fe40007810000 */
[----:B------:R-:W-:Y:S02]  /*8530*/  ISETP.GT.AND P2, PT, R5, 0x19, !P2 ;  /* 0x000000190500780c */ /* 0x000fe40005744270 */
[----:B------:R-:W-:Y:S02]  /*8540*/  FMNMX.FTZ R19, R170, R19, !PT ;  /* 0x00000013aa137209 */ /* 0x000fe40007810000 */
[----:B------:R-:W-:Y:S02]  /*8550*/  FMNMX.FTZ R2, R13, R149, !PT ;  /* 0x000000950d027209 */ /* 0x000fe40007810000 */
[----:B------:R-:W-:Y:S02]  /*8560*/  ISETP.LT.OR P2, PT, R0, 0x1a, P2 ;  /* 0x0000001a0000780c */ /* 0x000fe40001741670 */
[----:B------:R-:W-:Y:S02]  /*8570*/  FMNMX.FTZ R15, R168, R19, !PT ;  /* 0x00000013a80f7209 */ /* 0x000fe40007810000 */
[----:B------:R-:W-:Y:S02]  /*8580*/  FSEL R249, R190, -INF , !P2 ;  /* 0xff800000bef97808 */ /* 0x000fe40005000000 */
[----:B------:R-:W-:Y:S02]  /*8590*/  ISETP.NE.AND P2, PT, R28, RZ, PT ;  /* 0x000000ff1c00720c */ /* 0x000fe40003f45270 */
[----:B------:R-:W-:Y:S02]  /*85a0*/  FMNMX.FTZ R28, R17, R2, !PT ;  /* 0x00000002111c7209 */ /* 0x000fe40007810000 */
[----:B------:R-:W2:Y:S01]  /*85b0*/  SHFL.BFLY PT, R2, R15, 0x2, 0x1f ;  /* 0x0c401f000f027f89 */ /* 0x000ea200000e0000 */
[----:B------:R-:W-:Y:S02]  /*85c0*/  ISETP.GT.AND P2, PT, R5, 0x20, !P2 ;  /* 0x000000200500780c */ /* 0x000fe40005744270 */
[----:B------:R-:W-:Y:S02]  /*85d0*/  FMNMX.FTZ R28, R11, R28, !PT ;  /* 0x0000001c0b1c7209 */ /* 0x000fe40007810000 */
[----:B------:R-:W-:Y:S02]  /*85e0*/  ISETP.LT.OR P2, PT, R0, 0x21, P2 ;  /* 0x000000210000780c */ /* 0x000fe40001741670 */
[----:B------:R-:W-:Y:S02]  /*85f0*/  FMNMX.FTZ R19, R7, R28, !PT ;  /* 0x0000001c07137209 */ /* 0x000fe40007810000 */
[----:B------:R-:W-:Y:S02]  /*8600*/  FSEL R164, R23, -INF , !P2 ;  /* 0xff80000017a47808 */ /* 0x000fe40005000000 */
[----:B------:R-:W-:Y:S02]  /*8610*/  FMNMX.FTZ R28, R198, R19, !PT ;  /* 0x00000013c61c7209 */ /* 0x000fe40007810000 */
[----:B------:R-:W-:Y:S02]  /*8620*/  ISETP.NE.AND P2, PT, R27, RZ, PT ;  /* 0x000000ff1b00720c */ /* 0x000fe40003f45270 */
[----:B------:R-:W-:Y:S02]  /*8630*/  FMNMX.FTZ R19, R199, R28, !PT ;  /* 0x0000001cc7137209 */ /* 0x000fe40007810000 */
[----:B------:R-:W-:Y:S02]  /*8640*/  ISETP.GT.AND P2, PT, R5, 0x21, !P2 ;  /* 0x000000210500780c */ /* 0x000fe40005744270 */
[----:B------:R-:W-:Y:S02]  /*8650*/  FMNMX.FTZ R28, R244, R19, !PT ;  /* 0x00000013f41c7209 */ /* 0x000fe40007810000 */
[----:B------:R-:W-:Y:S02]  /*8660*/  ISETP.LT.OR P2, PT, R0, 0x22, P2 ;  /* 0x000000220000780c */ /* 0x000fe40001741670 */
[----:B------:R-:W-:Y:S02]  /*8670*/  FMNMX.FTZ R21, R9, R148, !PT ;  /* 0x0000009409157209 */ /* 0x000fe40007810000 */
[----:B-1----:R-:W-:Y:S02]  /*8680*/  FMNMX.FTZ R30, R3, R30, !PT ;  /* 0x0000001e031e7209 */ /* 0x002fe40007810000 */
[----:B--2---:R-:W-:Y:S02]  /*8690*/  FMNMX.FTZ R2, R15, R2, !PT ;  /* 0x000000020f027209 */ /* 0x004fe40007810000 */
[----:B------:R-:W-:Y:S01]  /*86a0*/  FSEL R162, R22, -INF , !P2 ;  /* 0xff80000016a27808 */ /* 0x000fe20005000000 */
[----:B------:R-:W1:Y:S01]  /*86b0*/  SHFL.BFLY PT, R3, R30, 0x1, 0x1f ;  /* 0x0c201f001e037f89 */ /* 0x000e6200000e0000 */
[----:B------:R-:W-:Y:S02]  /*86c0*/  FMNMX.FTZ R21, R12, R21, !PT ;  /* 0x000000150c157209 */ /* 0x000fe40007810000 */
[----:B------:R-:W-:Y:S02]  /*86d0*/  FMNMX.FTZ R28, R245, R28, !PT ;  /* 0x0000001cf51c7209 */ /* 0x000fe40007810000 */
[----:B------:R-:W-:Y:S02]  /*86e0*/  FMNMX.FTZ R21, R10, R21, !PT ;  /* 0x000000150a157209 */ /* 0x000fe40007810000 */
[----:B------:R-:W-:Y:S01]  /*86f0*/  FMNMX.FTZ R28, R169, R28, !PT ;  /* 0x0000001ca91c7209 */ /* 0x000fe20007810000 */
[----:B------:R-:W2:Y:S01]  /*8700*/  SHFL.BFLY PT, R19, R2, 0x1, 0x1f ;  /* 0x0c201f0002137f89 */ /* 0x000ea200000e0000 */
[----:B------:R-:W-:Y:S02]  /*8710*/  ISETP.GT.AND P1, PT, R5, 0x28, !P1 ;  /* 0x000000280500780c */ /* 0x000fe40004f24270 */
[----:B------:R-:W-:Y:S02]  /*8720*/  FMNMX.FTZ R22, R167, R28, !PT ;  /* 0x0000001ca7167209 */ /* 0x000fe40007810000 */
[----:B------:R-:W-:Y:S02]  /*8730*/  ISETP.GT.AND P0, PT, R5, 0x29, !P0 ;  /* 0x000000290500780c */ /* 0x000fe40004704270 */
[----:B------:R-:W-:Y:S02]  /*8740*/  FMNMX.FTZ R22, R165, R22, !PT ;  /* 0x00000016a5167209 */ /* 0x000fe40007810000 */
[----:B------:R-:W-:Y:S02]  /*8750*/  ISETP.LT.OR P1, PT, R0, 0x29, P1 ;  /* 0x000000290000780c */ /* 0x000fe40000f21670 */
[----:B------:R-:W-:Y:S02]  /*8760*/  FMNMX.FTZ R15, R163, R22, !PT ;  /* 0x00000016a30f7209 */ /* 0x000fe40007810000 */
[----:B------:R-:W-:Y:S02]  /*8770*/  FSEL R160, R26, -INF , !P1 ;  /* 0xff8000001aa07808 */ /* 0x000fe40004800000 */
[----:B------:R-:W-:Y:S01]  /*8780*/  ISETP.LT.OR P0, PT, R0, 0x2a, P0 ;  /* 0x0000002a0000780c */ /* 0x000fe20000701670 */
[----:B------:R-:W3:Y:S01]  /*8790*/  SHFL.BFLY PT, R22, R15, 0x2, 0x1f ;  /* 0x0c401f000f167f89 */ /* 0x000ee200000e0000 */
[----:B-1----:R-:W-:Y:S02]  /*87a0*/  FMNMX.FTZ R3, R30, R3, !PT ;  /* 0x000000031e037209 */ /* 0x002fe40007810000 */
[----:B------:R-:W-:Y:S02]  /*87b0*/  FSEL R153, R25, -INF , !P0 ;  /* 0xff80000019997808 */ /* 0x000fe40004000000 */
[C---:B------:R-:W-:Y:S01]  /*87c0*/  FSETP.NEU.FTZ.AND P2, PT, R3.reuse, -INF , PT ;  /* 0xff8000000300780b */ /* 0x040fe20003f5d000 */
[----:B------:R-:W-:Y:S01]  /*87d0*/  FMUL.FTZ R173, R3, c[0x0][0x2d0] ;  /* 0x0000b40003ad7a20 */ /* 0x000fe20000410000 */
[----:B--2---:R-:W-:Y:S04]  /*87e0*/  FMNMX.FTZ R2, R2, R19, !PT ;  /* 0x0000001302027209 */ /* 0x004fe80007810000 */
[----:B------:R-:W-:Y:S01]  /*87f0*/  FSEL R173, R173, RZ, P2 ;  /* 0x000000ffadad7208 */ /* 0x000fe20001000000 */
[C---:B------:R-:W-:Y:S01]  /*8800*/  FMUL.FTZ R171, R2.reuse, c[0x0][0x2d0] ;  /* 0x0000b40002ab7a20 */ /* 0x040fe20000410000 */
[----:B------:R-:W-:Y:S03]  /*8810*/  FSETP.NEU.FTZ.AND P1, PT, R2, -INF , PT ;  /* 0xff8000000200780b */ /* 0x000fe60003f3d000 */
[--C-:B------:R-:W-:Y:S01]  /*8820*/  FFMA.FTZ R177, R16, c[0x0][0x2d0], -R173.reuse ;  /* 0x0000b40010b17a23 */ /* 0x100fe200000108ad */
[----:B------:R-:W-:Y:S01]  /*8830*/  FMNMX.FTZ R16, R8, R21, !PT ;  /* 0x0000001508107209 */ /* 0x000fe20007810000 */
[--C-:B------:R-:W-:Y:S01]  /*8840*/  FFMA.FTZ R176, R4, c[0x0][0x2d0], -R173.reuse ;  /* 0x0000b40004b07a23 */ /* 0x100fe200000108ad */
[----:B------:R-:W-:Y:S01]  /*8850*/  FSEL R171, R171, RZ, P1 ;  /* 0x000000ffabab7208 */ /* 0x000fe20000800000 */
[--C-:B------:R-:W-:Y:S01]  /*8860*/  FFMA.FTZ R178, R20, c[0x0][0x2d0], -R173.reuse ;  /* 0x0000b40014b27a23 */ /* 0x100fe200000108ad */
[----:B------:R-:W-:Y:S01]  /*8870*/  FMNMX.FTZ R19, R247, R16, !PT ;  /* 0x00000010f7137209 */ /* 0x000fe20007810000 */
[----:B------:R-:W-:Y:S01]  /*8880*/  FFMA.FTZ R179, R24, c[0x0][0x2d0], -R173 ;  /* 0x0000b40018b37a23 */ /* 0x000fe200000108ad */
[----:B------:R-:W-:Y:S01]  /*8890*/  MUFU.EX2 R177, R177 ;  /* 0x000000b100b17308 */ /* 0x000fe20000000800 */
[----:B---3--:R-:W-:Y:S01]  /*88a0*/  FMNMX.FTZ R16, R15, R22, !PT ;  /* 0x000000160f107209 */ /* 0x008fe20007810000 */
[--C-:B------:R-:W-:Y:S01]  /*88b0*/  FFMA.FTZ R183, R6, c[0x0][0x2d0], -R171.reuse ;  /* 0x0000b40006b77a23 */ /* 0x100fe200000108ab */
[----:B------:R-:W-:Y:S01]  /*88c0*/  FMNMX.FTZ R4, R252, R19, !PT ;  /* 0x00000013fc047209 */ /* 0x000fe20007810000 */
[----:B------:R-:W-:Y:S01]  /*88d0*/  LDSM.16.MT88.4 R20, [R214+0x100] ;  /* 0x00010000d614783b */ /* 0x000fe20000004200 */
[--C-:B------:R-:W-:Y:S02]  /*88e0*/  FFMA.FTZ R155, R14, c[0x0][0x2d0], -R171.reuse ;  /* 0x0000b4000e9b7a23 */ /* 0x100fe400000108ab */
[----:B------:R-:W-:Y:S01]  /*88f0*/  FMNMX.FTZ R4, R251, R4, !PT ;  /* 0x00000004fb047209 */ /* 0x000fe20007810000 */
[--C-:B------:R-:W-:Y:S02]  /*8900*/  FFMA.FTZ R154, R18, c[0x0][0x2d0], -R171.reuse ;  /* 0x0000b400129a7a23 */ /* 0x100fe400000108ab */
[----:B------:R-:W-:Y:S01]  /*8910*/  FFMA.FTZ R182, R186, c[0x0][0x2d0], -R171 ;  /* 0x0000b400bab67a23 */ /* 0x000fe200000108ab */
[----:B------:R-:W-:Y:S01]  /*8920*/  FMNMX.FTZ R19, R249, R4, !PT ;  /* 0x00000004f9137209 */ /* 0x000fe20007810000 */
[----:B------:R-:W1:Y:S01]  /*8930*/  SHFL.BFLY PT, R15, R16, 0x1, 0x1f ;  /* 0x0c201f00100f7f89 */ /* 0x000e6200000e0000 */
[----:B------:R-:W-:Y:S01]  /*8940*/  MUFU.EX2 R179, R179 ;  /* 0x000000b300b37308 */ /* 0x000fe20000000800 */
[--C-:B------:R-:W-:Y:S01]  /*8950*/  FFMA.FTZ R175, R175, c[0x0][0x2d0], -R173.reuse ;  /* 0x0000b400afaf7a23 */ /* 0x100fe200000108ad */
[----:B------:R-:W-:Y:S01]  /*8960*/  FMNMX.FTZ R5, R164, R19, !PT ;  /* 0x00000013a4057209 */ /* 0x000fe20007810000 */
[----:B------:R-:W-:Y:S02]  /*8970*/  FFMA.FTZ R174, R174, c[0x0][0x2d0], -R173 ;  /* 0x0000b400aeae7a23 */ /* 0x000fe400000108ad */
[----:B------:R-:W-:Y:S01]  /*8980*/  FFMA.FTZ R170, R170, c[0x0][0x2d0], -R171 ;  /* 0x0000b400aaaa7a23 */ /* 0x000fe200000108ab */
[----:B------:R-:W-:Y:S01]  /*8990*/  FMNMX.FTZ R5, R162, R5, !PT ;  /* 0x00000005a2057209 */ /* 0x000fe20007810000 */
[--C-:B------:R-:W-:Y:S02]  /*89a0*/  FFMA.FTZ R190, R42, c[0x0][0x2d0], -R173.reuse ;  /* 0x0000b4002abe7a23 */ /* 0x100fe400000108ad */
[----:B------:R-:W-:Y:S01]  /*89b0*/  FFMA.FTZ R191, R40, c[0x0][0x2d0], -R173 ;  /* 0x0000b40028bf7a23 */ /* 0x000fe200000108ad */
[----:B------:R-:W-:Y:S01]  /*89c0*/  FMNMX.FTZ R0, R160, R5, !PT ;  /* 0x00000005a0007209 */ /* 0x000fe20007810000 */
[----:B------:R-:W2:Y:S01]  /*89d0*/  MUFU.EX2 R178, R178 ;  /* 0x000000b200b27308 */ /* 0x000ea20000000800 */
[--C-:B------:R-:W-:Y:S02]  /*89e0*/  FFMA.FTZ R192, R46, c[0x0][0x2d0], -R171.reuse ;  /* 0x0000b4002ec07a23 */ /* 0x100fe400000108ab */
[----:B------:R-:W-:Y:S01]  /*89f0*/  FMNMX.FTZ R4, R153, R0, !PT ;  /* 0x0000000099047209 */ /* 0x000fe20007810000 */
[----:B------:R-:W-:Y:S02]  /*8a00*/  FFMA.FTZ R193, R44, c[0x0][0x2d0], -R171 ;  /* 0x0000b4002cc17a23 */ /* 0x000fe400000108ab */
[--C-:B------:R-:W-:Y:S02]  /*8a10*/  FFMA.FTZ R194, R194, c[0x0][0x2d0], -R173.reuse ;  /* 0x0000b400c2c27a23 */ /* 0x100fe400000108ad */
[----:B------:R-:W3:Y:S01]  /*8a20*/  SHFL.BFLY PT, R5, R4, 0x2, 0x1f ;  /* 0x0c401f0004057f89 */ /* 0x000ee200000e0000 */
[----:B------:R-:W-:Y:S01]  /*8a30*/  FFMA.FTZ R195, R195, c[0x0][0x2d0], -R173 ;  /* 0x0000b400c3c37a23 */ /* 0x000fe200000108ad */
[----:B------:R-:W4:Y:S01]  /*8a40*/  MUFU.EX2 R176, R176 ;  /* 0x000000b000b07308 */ /* 0x000f220000000800 */
[--C-:B------:R-:W-:Y:S01]  /*8a50*/  FFMA.FTZ R196, R196, c[0x0][0x2d0], -R171.reuse ;  /* 0x0000b400c4c47a23 */ /* 0x100fe200000108ab */
[----:B-1----:R-:W-:Y:S01]  /*8a60*/  FMNMX.FTZ R0, R16, R15, !PT ;  /* 0x0000000f10007209 */ /* 0x002fe20007810000 */
[----:B------:R-:W-:Y:S02]  /*8a70*/  FFMA.FTZ R197, R197, c[0x0][0x2d0], -R171 ;  /* 0x0000b400c5c57a23 */ /* 0x000fe400000108ab */
[--C-:B------:R-:W-:Y:S01]  /*8a80*/  FFMA.FTZ R250, R250, c[0x0][0x2d0], -R173.reuse ;  /* 0x0000b400fafa7a23 */ /* 0x100fe200000108ad */
[C---:B------:R-:W-:Y:S01]  /*8a90*/  FSETP.NEU.FTZ.AND P0, PT, R0.reuse, -INF , PT ;  /* 0xff8000000000780b */ /* 0x040fe20003f1d000 */
[----:B------:R-:W-:Y:S02]  /*8aa0*/  FMUL.FTZ R166, R0, c[0x0][0x2d0] ;  /* 0x0000b40000a67a20 */ /* 0x000fe40000410000 */
[----:B------:R-:W-:Y:S01]  /*8ab0*/  FFMA.FTZ R173, R172, c[0x0][0x2d0], -R173 ;  /* 0x0000b400acad7a23 */ /* 0x000fe200000108ad */
[----:B------:R-:W-:Y:S01]  /*8ac0*/  MUFU.EX2 R155, R155 ;  /* 0x0000009b009b7308 */ /* 0x000fe20000000800 */
[--C-:B------:R-:W-:Y:S01]  /*8ad0*/  FFMA.FTZ R248, R248, c[0x0][0x2d0], -R171.reuse ;  /* 0x0000b400f8f87a23 */ /* 0x100fe200000108ab */
[----:B------:R-:W-:Y:S01]  /*8ae0*/  FSEL R166, R166, RZ, P0 ;  /* 0x000000ffa6a67208 */ /* 0x000fe20000000000 */
[--C-:B------:R-:W-:Y:S01]  /*8af0*/  FFMA.FTZ R246, R246, c[0x0][0x2d0], -R171.reuse ;  /* 0x0000b400f6f67a23 */ /* 0x100fe200000108ab */
[----:B--2---:R-:W-:Y:S01]  /*8b00*/  F2FP.PACK_AB R156, R178, R179 ;  /* 0x000000b3b29c723e */ /* 0x004fe200000000ff */
[----:B------:R-:W-:Y:S02]  /*8b10*/  FFMA.FTZ R171, R168, c[0x0][0x2d0], -R171 ;  /* 0x0000b400a8ab7a23 */ /* 0x000fe400000108ab */
[--C-:B------:R-:W-:Y:S01]  /*8b20*/  FFMA.FTZ R184, R7, c[0x0][0x2d0], -R166.reuse ;  /* 0x0000b40007b87a23 */ /* 0x100fe200000108a6 */
[----:B------:R-:W-:Y:S01]  /*8b30*/  FSEL R7, R2, RZ, P1 ;  /* 0x000000ff02077208 */ /* 0x000fe20000800000 */
[--C-:B------:R-:W-:Y:S01]  /*8b40*/  FFMA.FTZ R181, R13, c[0x0][0x2d0], -R166.reuse ;  /* 0x0000b4000db57a23 */ /* 0x100fe200000108a6 */
[----:B------:R-:W1:Y:S01]  /*8b50*/  MUFU.EX2 R154, R154 ;  /* 0x0000009a009a7308 */ /* 0x000e620000000800 */
[----:B------:R-:W-:Y:S01]  /*8b60*/  FFMA.FTZ R180, R17, c[0x0][0x2d0], -R166 ;  /* 0x0000b40011b47a23 */ /* 0x000fe200000108a6 */
[----:B---3--:R-:W-:Y:S01]  /*8b70*/  FMNMX.FTZ R5, R4, R5, !PT ;  /* 0x0000000504057209 */ /* 0x008fe20007810000 */
[----:B------:R-:W-:Y:S01]  /*8b80*/  FADD.FTZ R6, -R7, R150 ;  /* 0x0000009607067221 */ /* 0x000fe20000010100 */
[----:B------:R-:W-:Y:S01]  /*8b90*/  FSEL R4, R3, RZ, P2 ;  /* 0x000000ff03047208 */ /* 0x000fe20001000000 */
[--C-:B------:R-:W-:Y:S01]  /*8ba0*/  FFMA.FTZ R185, R11, c[0x0][0x2d0], -R166.reuse ;  /* 0x0000b4000bb97a23 */ /* 0x100fe200000108a6 */
[----:B----4-:R-:W-:Y:S01]  /*8bb0*/  F2FP.PACK_AB R158, R176, R177 ;  /* 0x000000b1b09e723e */ /* 0x010fe200000000ff */
[----:B------:R-:W2:Y:S01]  /*8bc0*/  SHFL.BFLY PT, R152, R5, 0x1, 0x1f ;  /* 0x0c201f0005987f89 */ /* 0x000ea200000e0000 */
[----:B------:R-:W-:Y:S02]  /*8bd0*/  FMUL.FTZ R150, R6, c[0x0][0x2d0] ;  /* 0x0000b40006967a20 */ /* 0x000fe40000410000 */
[----:B------:R-:W-:Y:S01]  /*8be0*/  FADD.FTZ R4, -R4, R151 ;  /* 0x0000009704047221 */ /* 0x000fe20000010100 */
[----:B------:R-:W-:Y:S01]  /*8bf0*/  MUFU.EX2 R183, R183 ;  /* 0x000000b700b77308 */ /* 0x000fe20000000800 */
[--C-:B------:R-:W-:Y:S02]  /*8c00*/  FFMA.FTZ R169, R169, c[0x0][0x2d0], -R166.reuse ;  /* 0x0000b400a9a97a23 */ /* 0x100fe400000108a6 */
[----:B------:R-:W-:Y:S01]  /*8c10*/  FMUL.FTZ R151, R4, c[0x0][0x2d0] ;  /* 0x0000b40004977a20 */ /* 0x000fe20000410000 */
[----:B------:R-:W-:Y:S01]  /*8c20*/  FSEL R4, R0, RZ, P0 ;  /* 0x000000ff00047208 */ /* 0x000fe20000000000 */
[--C-:B------:R-:W-:Y:S02]  /*8c30*/  FFMA.FTZ R167, R167, c[0x0][0x2d0], -R166.reuse ;  /* 0x0000b400a7a77a23 */ /* 0x100fe400000108a6 */
[--C-:B------:R-:W-:Y:S02]  /*8c40*/  FFMA.FTZ R165, R165, c[0x0][0x2d0], -R166.reuse ;  /* 0x0000b400a5a57a23 */ /* 0x100fe400000108a6 */
[----:B------:R-:W-:Y:S01]  /*8c50*/  FADD.FTZ R4, -R4, R149 ;  /* 0x0000009504047221 */ /* 0x000fe20000010100 */
[----:B------:R-:W3:Y:S01]  /*8c60*/  MUFU.EX2 R151, R151 ;  /* 0x0000009700977308 */ /* 0x000ee20000000800 */
[--C-:B------:R-:W-:Y:S02]  /*8c70*/  FFMA.FTZ R198, R198, c[0x0][0x2d0], -R166.reuse ;  /* 0x0000b400c6c67a23 */ /* 0x100fe400000108a6 */
[----:B------:R-:W-:Y:S01]  /*8c80*/  FMUL.FTZ R149, R4, c[0x0][0x2d0] ;  /* 0x0000b40004957a20 */ /* 0x000fe20000410000 */
[----:B-1----:R-:W-:Y:S01]  /*8c90*/  F2FP.PACK_AB R157, R154, R155 ;  /* 0x0000009b9a9d723e */ /* 0x002fe200000000ff */
[--C-:B------:R-:W-:Y:S02]  /*8ca0*/  FFMA.FTZ R199, R199, c[0x0][0x2d0], -R166.reuse ;  /* 0x0000b400c7c77a23 */ /* 0x100fe400000108a6 */
[--C-:B------:R-:W-:Y:S02]  /*8cb0*/  FFMA.FTZ R244, R244, c[0x0][0x2d0], -R166.reuse ;  /* 0x0000b400f4f47a23 */ /* 0x100fe400000108a6 */
[--C-:B------:R-:W-:Y:S01]  /*8cc0*/  FFMA.FTZ R245, R245, c[0x0][0x2d0], -R166.reuse ;  /* 0x0000b400f5f57a23 */ /* 0x100fe200000108a6 */
[----:B--2---:R-:W-:Y:S01]  /*8cd0*/  FMNMX.FTZ R152, R5, R152, !PT ;  /* 0x0000009805987209 */ /* 0x004fe20007810000 */
[----:B------:R-:W1:Y:S01]  /*8ce0*/  MUFU.EX2 R150, R150 ;  /* 0x0000009600967308 */ /* 0x000e620000000800 */
[----:B------:R-:W-:Y:S02]  /*8cf0*/  FFMA.FTZ R166, R163, c[0x0][0x2d0], -R166 ;  /* 0x0000b400a3a67a23 */ /* 0x000fe400000108a6 */
[C---:B------:R-:W-:Y:S01]  /*8d00*/  FSETP.NEU.FTZ.AND P0, PT, R152.reuse, -INF , PT ;  /* 0xff8000009800780b */ /* 0x040fe20003f1d000 */
[C---:B------:R-:W-:Y:S03]  /*8d10*/  FMUL.FTZ R161, R152.reuse, c[0x0][0x2d0] ;  /* 0x0000b40098a17a20 */ /* 0x040fe60000410000 */
[----:B------:R-:W-:Y:S02]  /*8d20*/  FSEL R5, R152, RZ, P0 ;  /* 0x000000ff98057208 */ /* 0x000fe40000000000 */
[----:B------:R-:W-:Y:S01]  /*8d30*/  FSEL R161, R161, RZ, P0 ;  /* 0x000000ffa1a17208 */ /* 0x000fe20000000000 */
[----:B------:R-:W2:Y:S01]  /*8d40*/  MUFU.EX2 R182, R182 ;  /* 0x000000b600b67308 */ /* 0x000ea20000000800 */
[C---:B------:R-:W-:Y:S01]  /*8d50*/  ISETP.GT.AND P0, PT, R238.reuse, UR4, PT ;  /* 0x00000004ee007c0c */ /* 0x040fe2000bf04270 */
[----:B------:R-:W-:Y:S01]  /*8d60*/  FADD.FTZ R5, -R5, R148 ;  /* 0x0000009405057221 */ /* 0x000fe20000010100 */
[----:B------:R-:W-:Y:S01]  /*8d70*/  IADD3 R238, R238, -0x1, RZ ;  /* 0xffffffffeeee7810 */ /* 0x000fe20007ffe0ff */
[--C-:B------:R-:W-:Y:S02]  /*8d80*/  FFMA.FTZ R188, R12, c[0x0][0x2d0], -R161.reuse ;  /* 0x0000b4000cbc7a23 */ /* 0x100fe400000108a1 */
[--C-:B------:R-:W-:Y:S02]  /*8d90*/  FFMA.FTZ R189, R9, c[0x0][0x2d0], -R161.reuse ;  /* 0x0000b40009bd7a23 */ /* 0x100fe400000108a1 */
[--C-:B------:R-:W-:Y:S02]  /*8da0*/  FFMA.FTZ R187, R10, c[0x0][0x2d0], -R161.reuse ;  /* 0x0000b4000abb7a23 */ /* 0x100fe400000108a1 */
[--C-:B------:R-:W-:Y:S01]  /*8db0*/  FFMA.FTZ R186, R8, c[0x0][0x2d0], -R161.reuse ;  /* 0x0000b40008ba7a23 */ /* 0x100fe200000108a1 */
[----:B------:R-:W4:Y:S01]  /*8dc0*/  MUFU.EX2 R149, R149 ;  /* 0x0000009500957308 */ /* 0x000f220000000800 */
[----:B------:R-:W-:Y:S02]  /*8dd0*/  FMUL.FTZ R8, R5, c[0x0][0x2d0] ;  /* 0x0000b40005087a20 */ /* 0x000fe40000410000 */
[C---:B---3--:R-:W-:Y:S02]  /*8de0*/  FMUL.FTZ R4, R151.reuse, R144 ;  /* 0x0000009097047220 */ /* 0x048fe40000410000 */
[C---:B------:R-:W-:Y:S02]  /*8df0*/  FMUL.FTZ R5, R151.reuse, R145 ;  /* 0x0000009197057220 */ /* 0x040fe40000410000 */
[C---:B-1----:R-:W-:Y:S02]  /*8e00*/  FMUL.FTZ R6, R150.reuse, R146 ;  /* 0x0000009296067220 */ /* 0x042fe40000410000 */
[----:B------:R-:W-:Y:S01]  /*8e10*/  FMUL.FTZ R7, R150, R147 ;  /* 0x0000009396077220 */ /* 0x000fe20000410000 */
[----:B------:R1:W3:Y:S01]  /*8e20*/  MUFU.EX2 R148, R8 ;  /* 0x0000000800947308 */ /* 0x0002e20000000800 */
[C---:B------:R-:W-:Y:S01]  /*8e30*/  FMUL.FTZ R16, R151.reuse, R132 ;  /* 0x0000008497107220 */ /* 0x040fe20000410000 */
[----:B--2---:R-:W-:Y:S01]  /*8e40*/  F2FP.PACK_AB R159, R182, R183 ;  /* 0x000000b7b69f723e */ /* 0x004fe200000000ff */
[C---:B------:R-:W-:Y:S02]  /*8e50*/  FMUL.FTZ R17, R151.reuse, R133 ;  /* 0x0000008597117220 */ /* 0x040fe40000410000 */
[C---:B------:R-:W-:Y:S02]  /*8e60*/  FMUL.FTZ R18, R150.reuse, R134 ;  /* 0x0000008696127220 */ /* 0x040fe40000410000 */
[----:B------:R-:W-:Y:S02]  /*8e70*/  FMUL.FTZ R19, R150, R135 ;  /* 0x0000008796137220 */ /* 0x000fe40000410000 */
[-C--:B------:R-:W-:Y:S01]  /*8e80*/  HMMA.16816.F32 R4, R156, R20.reuse, R4 ;  /* 0x000000149c04723c */ /* 0x080fe20000001804 */
[----:B------:R-:W-:Y:S01]  /*8e90*/  MUFU.EX2 R181, R181 ;  /* 0x000000b500b57308 */ /* 0x000fe20000000800 */
[----:B------:R-:W-:Y:S01]  /*8ea0*/  LDSM.16.MT88.4 R132, [R214+0x900] ;  /* 0x00090000d684783b */ /* 0x000fe20000004200 */
[----:B------:R-:W-:Y:S02]  /*8eb0*/  FMUL.FTZ R32, R151, R116 ;  /* 0x0000007497207220 */ /* 0x000fe40000410000 */
[C---:B----4-:R-:W-:Y:S02]  /*8ec0*/  FMUL.FTZ R9, R149.reuse, R141 ;  /* 0x0000008d95097220 */ /* 0x050fe40000410000 */
[C---:B------:R-:W-:Y:S02]  /*8ed0*/  FMUL.FTZ R12, R149.reuse, R136 ;  /* 0x00000088950c7220 */ /* 0x040fe40000410000 */
[----:B------:R-:W-:Y:S02]  /*8ee0*/  FMUL.FTZ R13, R149, R137 ;  /* 0x00000089950d7220 */ /* 0x000fe40000410000 */
[----:B------:R-:W2:Y:S01]  /*8ef0*/  MUFU.EX2 R180, R180 ;  /* 0x000000b400b47308 */ /* 0x000ea20000000800 */
[----:B------:R-:W-:Y:S02]  /*8f00*/  FMUL.FTZ R33, R151, R117 ;  /* 0x0000007597217220 */ /* 0x000fe40000410000 */
[C---:B-1----:R-:W-:Y:S02]  /*8f10*/  FMUL.FTZ R8, R149.reuse, R140 ;  /* 0x0000008c95087220 */ /* 0x042fe40000410000 */
[C---:B---3--:R-:W-:Y:S02]  /*8f20*/  FMUL.FTZ R10, R148.reuse, R142 ;  /* 0x0000008e940a7220 */ /* 0x048fe40000410000 */
[C---:B------:R-:W-:Y:S02]  /*8f30*/  FMUL.FTZ R11, R148.reuse, R143 ;  /* 0x0000008f940b7220 */ /* 0x040fe40000410000 */
[C---:B------:R-:W-:Y:S01]  /*8f40*/  FMUL.FTZ R14, R148.reuse, R138 ;  /* 0x0000008a940e7220 */ /* 0x040fe20000410000 */
[----:B------:R-:W-:Y:S01]  /*8f50*/  MUFU.EX2 R185, R185 ;  /* 0x000000b900b97308 */ /* 0x000fe20000000800 */
[----:B------:R-:W-:Y:S02]  /*8f60*/  FMUL.FTZ R15, R148, R139 ;  /* 0x0000008b940f7220 */ /* 0x000fe40000410000 */
[C---:B------:R-:W-:Y:S02]  /*8f70*/  FMUL.FTZ R34, R150.reuse, R118 ;  /* 0x0000007696227220 */ /* 0x040fe40000410000 */
[----:B------:R-:W-:Y:S02]  /*8f80*/  FMUL.FTZ R35, R150, R119 ;  /* 0x0000007796237220 */ /* 0x000fe40000410000 */
[----:B------:R-:W-:Y:S01]  /*8f90*/  LDSM.16.MT88.4 R116, [R214+0x1100] ;  /* 0x00110000d674783b */ /* 0x000fe20000004200 */
[C---:B------:R-:W-:Y:S02]  /*8fa0*/  FMUL.FTZ R40, R149.reuse, R108 ;  /* 0x0000006c95287220 */ /* 0x040fe40000410000 */
[----:B------:R-:W1:Y:S01]  /*8fb0*/  MUFU.EX2 R184, R184 ;  /* 0x000000b800b87308 */ /* 0x000e620000000800 */
[C---:B------:R-:W-:Y:S02]  /*8fc0*/  FMUL.FTZ R41, R149.reuse, R109 ;  /* 0x0000006d95297220 */ /* 0x040fe40000410000 */
[----:B------:R-:W-:Y:S01]  /*8fd0*/  FMUL.FTZ R42, R148, R110 ;  /* 0x0000006e942a7220 */ /* 0x000fe20000410000 */
[----:B--2---:R-:W-:Y:S01]  /*8fe0*/  F2FP.PACK_AB R144, R180, R181 ;  /* 0x000000b5b490723e */ /* 0x004fe200000000ff */
[C---:B------:R-:W-:Y:S02]  /*8ff0*/  FMUL.FTZ R43, R148.reuse, R111 ;  /* 0x0000006f942b7220 */ /* 0x040fe40000410000 */
[----:B------:R-:W-:Y:S01]  /*9000*/  LDSM.16.MT88.4 R108, [R214+0x500] ;  /* 0x00050000d66c783b */ /* 0x000fe20000004200 */
[C---:B------:R-:W-:Y:S02]  /*9010*/  FMUL.FTZ R44, R149.reuse, R104 ;  /* 0x00000068952c7220 */ /* 0x040fe40000410000 */
[----:B------:R-:W-:Y:S01]  /*9020*/  MUFU.EX2 R189, R189 ;  /* 0x000000bd00bd7308 */ /* 0x000fe20000000800 */
[----:B------:R-:W-:Y:S02]  /*9030*/  FMUL.FTZ R45, R149, R105 ;  /* 0x00000069952d7220 */ /* 0x000fe40000410000 */
[C---:B------:R-:W-:Y:S02]  /*9040*/  FMUL.FTZ R46, R148.reuse, R106 ;  /* 0x0000006a942e7220 */ /* 0x040fe40000410000 */
[----:B------:R-:W-:Y:S02]  /*9050*/  FMUL.FTZ R47, R148, R107 ;  /* 0x0000006b942f7220 */ /* 0x000fe40000410000 */
[----:B------:R-:W-:Y:S01]  /*9060*/  LDSM.16.MT88.4 R104, [R212+0x1900] ;  /* 0x00190000d468783b */ /* 0x000fe20000004200 */
[C---:B------:R-:W-:Y:S02]  /*9070*/  FMUL.FTZ R48, R151.reuse, R100 ;  /* 0x0000006497307220 */ /* 0x040fe40000410000 */
[----:B------:R-:W2:Y:S01]  /*9080*/  MUFU.EX2 R188, R188 ;  /* 0x000000bc00bc7308 */ /* 0x000ea20000000800 */
[----:B------:R-:W-:Y:S02]  /*9090*/  FMUL.FTZ R49, R151, R101 ;  /* 0x0000006597317220 */ /* 0x000fe40000410000 */
[----:B------:R-:W-:Y:S01]  /*90a0*/  FMUL.FTZ R50, R150, R102 ;  /* 0x0000006696327220 */ /* 0x000fe20000410000 */
[----:B-1----:R-:W-:Y:S01]  /*90b0*/  F2FP.PACK_AB R146, R184, R185 ;  /* 0x000000b9b892723e */ /* 0x002fe200000000ff */
[----:B------:R-:W-:Y:S02]  /*90c0*/  FMUL.FTZ R51, R150, R103 ;  /* 0x0000006796337220 */ /* 0x000fe40000410000 */
[----:B------:R-:W-:Y:S01]  /*90d0*/  LDSM.16.MT88.4 R100, [R214+0x1900] ;  /* 0x00190000d664783b */ /* 0x000fe20000004200 */
[--C-:B------:R-:W-:Y:S02]  /*90e0*/  FFMA.FTZ R164, R164, c[0x0][0x2d0], -R161.reuse ;  /* 0x0000b400a4a47a23 */ /* 0x100fe400000108a1 */
[----:B------:R-:W-:Y:S01]  /*90f0*/  MUFU.EX2 R187, R187 ;  /* 0x000000bb00bb7308 */ /* 0x000fe20000000800 */
[C---:B------:R-:W-:Y:S02]  /*9100*/  FMUL.FTZ R24, R149.reuse, R124 ;  /* 0x0000007c95187220 */ /* 0x040fe40000410000 */
[C---:B------:R-:W-:Y:S02]  /*9110*/  FMUL.FTZ R25, R149.reuse, R125 ;  /* 0x0000007d95197220 */ /* 0x040fe40000410000 */
[C---:B------:R-:W-:Y:S02]  /*9120*/  FMUL.FTZ R26, R148.reuse, R126 ;  /* 0x0000007e941a7220 */ /* 0x040fe40000410000 */
[C---:B------:R-:W-:Y:S02]  /*9130*/  FMUL.FTZ R27, R148.reuse, R127 ;  /* 0x0000007f941b7220 */ /* 0x040fe40000410000 */
[----:B------:R-:W-:Y:S01]  /*9140*/  FMUL.FTZ R28, R149, R120 ;  /* 0x00000078951c7220 */ /* 0x000fe20000410000 */
[----:B------:R-:W1:Y:S01]  /*9150*/  MUFU.EX2 R186, R186 ;  /* 0x000000ba00ba7308 */ /* 0x000e620000000800 */
[C---:B------:R-:W-:Y:S02]  /*9160*/  FMUL.FTZ R30, R148.reuse, R122 ;  /* 0x0000007a941e7220 */ /* 0x040fe40000410000 */
[----:B------:R-:W-:Y:S01]  /*9170*/  FMUL.FTZ R31, R148, R123 ;  /* 0x0000007b941f7220 */ /* 0x000fe20000410000 */
[----:B--2---:R-:W-:Y:S01]  /*9180*/  F2FP.PACK_AB R145, R188, R189 ;  /* 0x000000bdbc91723e */ /* 0x004fe200000000ff */
[C---:B------:R-:W-:Y:S02]  /*9190*/  FMUL.FTZ R52, R151.reuse, R52 ;  /* 0x0000003497347220 */ /* 0x040fe40000410000 */
[----:B------:R-:W-:Y:S02]  /*91a0*/  FMUL.FTZ R53, R151, R53 ;  /* 0x0000003597357220 */ /* 0x000fe40000410000 */
[C---:B------:R-:W-:Y:S01]  /*91b0*/  FMUL.FTZ R54, R150.reuse, R54 ;  /* 0x0000003696367220 */ /* 0x040fe20000410000 */
[----:B------:R-:W-:Y:S01]  /*91c0*/  MUFU.EX2 R124, R175 ;  /* 0x000000af007c7308 */ /* 0x000fe20000000800 */
[----:B------:R-:W-:Y:S02]  /*91d0*/  FMUL.FTZ R55, R150, R55 ;  /* 0x0000003796377220 */ /* 0x000fe40000410000 */
[C---:B------:R-:W-:Y:S02]  /*91e0*/  FMUL.FTZ R56, R149.reuse, R56 ;  /* 0x0000003895387220 */ /* 0x040fe40000410000 */
[C---:B------:R-:W-:Y:S02]  /*91f0*/  FMUL.FTZ R57, R149.reuse, R57 ;  /* 0x0000003995397220 */ /* 0x040fe40000410000 */
[C---:B------:R-:W-:Y:S02]  /*9200*/  FMUL.FTZ R58, R148.reuse, R58 ;  /* 0x0000003a943a7220 */ /* 0x040fe40000410000 */
[----:B------:R-:W-:Y:S01]  /*9210*/  FMUL.FTZ R59, R148, R59 ;  /* 0x0000003b943b7220 */ /* 0x000fe20000410000 */
[----:B------:R-:W-:Y:S01]  /*9220*/  MUFU.EX2 R120, R174 ;  /* 0x000000ae00787308 */ /* 0x000fe20000000800 */
[C---:B------:R-:W-:Y:S02]  /*9230*/  FMUL.FTZ R60, R149.reuse, R60 ;  /* 0x0000003c953c7220 */ /* 0x040fe40000410000 */
[----:B------:R-:W-:Y:S01]  /*9240*/  FMUL.FTZ R61, R149, R61 ;  /* 0x0000003d953d7220 */ /* 0x000fe20000410000 */
[----:B-1----:R-:W-:Y:S01]  /*9250*/  F2FP.PACK_AB R147, R186, R187 ;  /* 0x000000bbba93723e */ /* 0x002fe200000000ff */
[C---:B------:R-:W-:Y:S02]  /*9260*/  FMUL.FTZ R62, R148.reuse, R62 ;  /* 0x0000003e943e7220 */ /* 0x040fe40000410000 */
[----:B------:R-:W-:Y:S02]  /*9270*/  FMUL.FTZ R63, R148, R63 ;  /* 0x0000003f943f7220 */ /* 0x000fe40000410000 */
[C---:B------:R-:W-:Y:S01]  /*9280*/  FMUL.FTZ R64, R151.reuse, R64 ;  /* 0x0000004097407220 */ /* 0x040fe20000410000 */
[----:B------:R1:W-:Y:S01]  /*9290*/  MUFU.EX2 R136, R173 ;  /* 0x000000ad00887308 */ /* 0x0003e20000000800 */
[C---:B------:R-:W-:Y:S01]  /*92a0*/  HMMA.16816.F32 R8, R144.reuse, R20, R8 ;  /* 0x000000149008723c */ /* 0x040fe20000001808 */
[C---:B------:R-:W-:Y:S02]  /*92b0*/  FMUL.FTZ R65, R151.reuse, R65 ;  /* 0x0000004197417220 */ /* 0x040fe40000410000 */
[C---:B------:R-:W-:Y:S02]  /*92c0*/  FMUL.FTZ R66, R150.reuse, R66 ;  /* 0x0000004296427220 */ /* 0x040fe40000410000 */
[----:B------:R-:W-:Y:S02]  /*92d0*/  FMUL.FTZ R67, R150, R67 ;  /* 0x0000004396437220 */ /* 0x000fe40000410000 */
[C---:B------:R-:W-:Y:S01]  /*92e0*/  FMUL.FTZ R20, R151.reuse, R128 ;  /* 0x0000008097147220 */ /* 0x040fe20000410000 */
[-C--:B------:R-:W-:Y:S01]  /*92f0*/  HMMA.16816.F32 R12, R144, R22.reuse, R12 ;  /* 0x00000016900c723c */ /* 0x080fe2000000180c */
[----:B------:R-:W-:Y:S01]  /*9300*/  FMUL.FTZ R21, R151, R129 ;  /* 0x0000008197157220 */ /* 0x000fe20000410000 */
[----:B------:R-:W-:Y:S02]  /*9310*/  MUFU.EX2 R122, R170 ;  /* 0x000000aa007a7308 */ /* 0x000fe40000000800 */
[C---:B------:R-:W-:Y:S02]  /*9320*/  FMUL.FTZ R29, R149.reuse, R121 ;  /* 0x00000079951d7220 */ /* 0x040fe40000410000 */
[C---:B------:R-:W-:Y:S02]  /*9330*/  FMUL.FTZ R72, R149.reuse, R72 ;  /* 0x0000004895487220 */ /* 0x040fe40000410000 */
[C---:B------:R-:W-:Y:S01]  /*9340*/  HMMA.16816.F32 R16, R156.reuse, R22, R16 ;  /* 0x000000169c10723c */ /* 0x040fe20000001810 */
[C---:B------:R-:W-:Y:S03]  /*9350*/  FMUL.FTZ R73, R149.reuse, R73 ;  /* 0x0000004995497220 */ /* 0x040fe60000410000 */
[----:B------:R-:W-:Y:S01]  /*9360*/  MUFU.EX2 R138, R171 ;  /* 0x000000ab008a7308 */ /* 0x000fe20000000800 */
[----:B------:R-:W-:Y:S02]  /*9370*/  FMUL.FTZ R74, R148, R74 ;  /* 0x0000004a944a7220 */ /* 0x000fe40000410000 */
[C---:B------:R-:W-:Y:S01]  /*9380*/  FMUL.FTZ R22, R150.reuse, R130 ;  /* 0x0000008296167220 */ /* 0x040fe20000410000 */
[----:B-1----:R-:W-:Y:S01]  /*9390*/  LDSM.16.MT88.4 R172, [R214+0x2100] ;  /* 0x00210000d6ac783b */ /* 0x002fe20000004200 */
[----:B------:R-:W-:Y:S03]  /*93a0*/  FMUL.FTZ R23, R150, R131 ;  /* 0x0000008396177220 */ /* 0x000fe60000410000 */
[C---:B------:R-:W-:Y:S02]  /*93b0*/  FMUL.FTZ R75, R148.reuse, R75 ;  /* 0x0000004b944b7220 */ /* 0x040fe40000410000 */
[----:B------:R1:W-:Y:S01]  /*93c0*/  MUFU.EX2 R125, R169 ;  /* 0x000000a9007d7308 */ /* 0x0003e20000000800 */
[C---:B------:R-:W-:Y:S01]  /*93d0*/  FMUL.FTZ R76, R149.reuse, R76 ;  /* 0x0000004c954c7220 */ /* 0x040fe20000410000 */
[-C--:B------:R-:W-:Y:S01]  /*93e0*/  HMMA.16816.F32 R20, R156, R36.reuse, R20 ;  /* 0x000000249c14723c */ /* 0x080fe20000001814 */
[----:B------:R-:W2:Y:S01]  /*93f0*/  LDSM.16.MT88.4 R128, [R214+0xd00] ;  /* 0x000d0000d680783b */ /* 0x000ea20000004200 */
[C---:B------:R-:W-:Y:S02]  /*9400*/  FMUL.FTZ R77, R149.reuse, R77 ;  /* 0x0000004d954d7220 */ /* 0x040fe40000410000 */
[C---:B------:R-:W-:Y:S02]  /*9410*/  FMUL.FTZ R78, R148.reuse, R78 ;  /* 0x0000004e944e7220 */ /* 0x040fe40000410000 */
[C---:B------:R-:W-:Y:S02]  /*9420*/  FMUL.FTZ R79, R148.reuse, R79 ;  /* 0x0000004f944f7220 */ /* 0x040fe40000410000 */
[C---:B------:R-:W-:Y:S01]  /*9430*/  HMMA.16816.F32 R24, R144.reuse, R36, R24 ;  /* 0x000000249018723c */ /* 0x040fe20000001818 */
[----:B------:R-:W-:Y:S03]  /*9440*/  MUFU.EX2 R127, R167 ;  /* 0x000000a7007f7308 */ /* 0x000fe60000000800 */
[C---:B------:R-:W-:Y:S02]  /*9450*/  FMUL.FTZ R88, R149.reuse, R88 ;  /* 0x0000005895587220 */ /* 0x040fe40000410000 */
[----:B------:R-:W-:Y:S02]  /*9460*/  FMUL.FTZ R89, R149, R89 ;  /* 0x0000005995597220 */ /* 0x000fe40000410000 */
[-C--:B------:R-:W-:Y:S01]  /*9470*/  HMMA.16816.F32 R28, R144, R38.reuse, R28 ;  /* 0x00000026901c723c */ /* 0x080fe2000000181c */
[C---:B------:R-:W-:Y:S02]  /*9480*/  FMUL.FTZ R36, R151.reuse, R112 ;  /* 0x0000007097247220 */ /* 0x040fe40000410000 */
[----:B------:R-:W-:Y:S01]  /*9490*/  MUFU.EX2 R123, R165 ;  /* 0x000000a5007b7308 */ /* 0x000fe20000000800 */
[----:B------:R-:W-:Y:S01]  /*94a0*/  FMUL.FTZ R37, R151, R113 ;  /* 0x0000007197257220 */ /* 0x000fe20000410000 */
[----:B-1----:R-:W-:Y:S01]  /*94b0*/  LDSM.16.MT88.4 R168, [R212+0x1500] ;  /* 0x00150000d4a8783b */ /* 0x002fe20000004200 */
[C---:B------:R-:W-:Y:S02]  /*94c0*/  FMUL.FTZ R90, R148.reuse, R90 ;  /* 0x0000005a945a7220 */ /* 0x040fe40000410000 */
[C---:B------:R-:W-:Y:S01]  /*94d0*/  HMMA.16816.F32 R32, R156.reuse, R38, R32 ;  /* 0x000000269c20723c */ /* 0x040fe20000001820 */
[----:B------:R-:W-:Y:S03]  /*94e0*/  FMUL.FTZ R91, R148, R91 ;  /* 0x0000005b945b7220 */ /* 0x000fe60000410000 */
[C---:B------:R-:W-:Y:S01]  /*94f0*/  FMUL.FTZ R92, R149.reuse, R92 ;  /* 0x0000005c955c7220 */ /* 0x040fe20000410000 */
[----:B------:R-:W-:Y:S01]  /*9500*/  MUFU.EX2 R139, R166 ;  /* 0x000000a6008b7308 */ /* 0x000fe20000000800 */
[----:B------:R-:W-:Y:S02]  /*9510*/  FMUL.FTZ R93, R149, R93 ;  /* 0x0000005d955d7220 */ /* 0x000fe40000410000 */
[C---:B------:R-:W-:Y:S04]  /*9520*/  FMUL.FTZ R38, R150.reuse, R114 ;  /* 0x0000007296267220 */ /* 0x040fe80000410000 */
[----:B------:R-:W-:Y:S02]  /*9530*/  FMUL.FTZ R39, R150, R115 ;  /* 0x0000007396277220 */ /* 0x000fe40000410000 */
[----:B------:R-:W1:Y:S01]  /*9540*/  LDSM.16.MT88.4 R112, [R212+0xd00] ;  /* 0x000d0000d470783b */ /* 0x000e620000004200 */
[----:B------:R3:W-:Y:S01]  /*9550*/  MUFU.EX2 R126, R164 ;  /* 0x000000a4007e7308 */ /* 0x0007e20000000800 */
[C---:B------:R-:W-:Y:S02]  /*9560*/  FMUL.FTZ R94, R148.reuse, R94 ;  /* 0x0000005e945e7220 */ /* 0x040fe40000410000 */
[----:B------:R-:W-:Y:S01]  /*9570*/  FMUL.FTZ R95, R148, R95 ;  /* 0x0000005f945f7220 */ /* 0x000fe20000410000 */
[-C--:B--2---:R-:W-:Y:S01]  /*9580*/  HMMA.16816.F32 R36, R156, R128.reuse, R36 ;  /* 0x000000809c24723c */ /* 0x084fe20000001824 */
[C---:B------:R-:W-:Y:S02]  /*9590*/  FMUL.FTZ R96, R151.reuse, R96 ;  /* 0x0000006097607220 */ /* 0x040fe40000410000 */
[C---:B------:R-:W-:Y:S02]  /*95a0*/  FMUL.FTZ R97, R151.reuse, R97 ;  /* 0x0000006197617220 */ /* 0x040fe40000410000 */
[C---:B------:R-:W-:Y:S01]  /*95b0*/  FMUL.FTZ R98, R150.reuse, R98 ;  /* 0x0000006296627220 */ /* 0x040fe20000410000 */
[----:B------:R-:W-:Y:S01]  /*95c0*/  MUFU.EX2 R190, R190 ;  /* 0x000000be00be7308 */ /* 0x000fe20000000800 */
[C---:B------:R-:W-:Y:S01]  /*95d0*/  FMUL.FTZ R99, R150.reuse, R99 ;  /* 0x0000006396637220 */ /* 0x040fe20000410000 */
[C---:B------:R-:W-:Y:S01]  /*95e0*/  HMMA.16816.F32 R40, R144.reuse, R128, R40 ;  /* 0x000000809028723c */ /* 0x040fe20000001828 */
[C---:B------:R-:W-:Y:S03]  /*95f0*/  FMUL.FTZ R68, R151.reuse, R68 ;  /* 0x0000004497447220 */ /* 0x040fe60000410000 */
[C---:B------:R-:W-:Y:S02]  /*9600*/  FMUL.FTZ R69, R151.reuse, R69 ;  /* 0x0000004597457220 */ /* 0x040fe40000410000 */
[C---:B------:R-:W-:Y:S02]  /*9610*/  FMUL.FTZ R70, R150.reuse, R70 ;  /* 0x0000004696467220 */ /* 0x040fe40000410000 */
[-C--:B------:R-:W-:Y:S01]  /*9620*/  HMMA.16816.F32 R44, R144, R130.reuse, R44 ;  /* 0x00000082902c723c */ /* 0x080fe2000000182c */
[----:B------:R-:W2:Y:S01]  /*9630*/  MUFU.EX2 R191, R191 ;  /* 0x000000bf00bf7308 */ /* 0x000ea20000000800 */
[----:B---3--:R-:W-:Y:S02]  /*9640*/  LDSM.16.MT88.4 R164, [R214+0x1500] ;  /* 0x00150000d6a4783b */ /* 0x008fe40000004200 */
[C---:B------:R-:W-:Y:S02]  /*9650*/  FMUL.FTZ R71, R150.reuse, R71 ;  /* 0x0000004796477220 */ /* 0x040fe40000410000 */
[C---:B------:R-:W-:Y:S02]  /*9660*/  FMUL.FTZ R80, R151.reuse, R80 ;  /* 0x0000005097507220 */ /* 0x040fe40000410000 */
[C---:B------:R-:W-:Y:S01]  /*9670*/  HMMA.16816.F32 R48, R156.reuse, R130, R48 ;  /* 0x000000829c30723c */ /* 0x040fe20000001830 */
[C---:B------:R-:W-:Y:S02]  /*9680*/  FMUL.FTZ R81, R151.reuse, R81 ;  /* 0x0000005197517220 */ /* 0x040fe40000410000 */
[----:B------:R-:W-:Y:S01]  /*9690*/  MUFU.EX2 R192, R192 ;  /* 0x000000c000c07308 */ /* 0x000fe20000000800 */
[C---:B------:R-:W-:Y:S02]  /*96a0*/  FMUL.FTZ R82, R150.reuse, R82 ;  /* 0x0000005296527220 */ /* 0x040fe40000410000 */
[C---:B------:R-:W-:Y:S02]  /*96b0*/  FMUL.FTZ R83, R150.reuse, R83 ;  /* 0x0000005396537220 */ /* 0x040fe40000410000 */
[C---:B------:R-:W-:Y:S01]  /*96c0*/  FMUL.FTZ R84, R151.reuse, R84 ;  /* 0x0000005497547220 */ /* 0x040fe20000410000 */
[-C--:B-1----:R-:W-:Y:S03]  /*96d0*/  HMMA.16816.F32 R52, R156, R112.reuse, R52 ;  /* 0x000000709c34723c */ /* 0x082fe60000001834 */
[----:B------:R-:W-:Y:S01]  /*96e0*/  FMUL.FTZ R85, R151, R85 ;  /* 0x0000005597557220 */ /* 0x000fe20000410000 */
[----:B------:R-:W1:Y:S01]  /*96f0*/  MUFU.EX2 R193, R193 ;  /* 0x000000c100c17308 */ /* 0x000e620000000800 */
[C---:B------:R-:W-:Y:S02]  /*9700*/  FMUL.FTZ R86, R150.reuse, R86 ;  /* 0x0000005696567220 */ /* 0x040fe40000410000 */
[----:B------:R-:W-:Y:S02]  /*9710*/  FMUL.FTZ R87, R150, R87 ;  /* 0x0000005796577220 */ /* 0x000fe40000410000 */
[--C-:B------:R-:W-:Y:S01]  /*9720*/  FFMA.FTZ R247, R247, c[0x0][0x2d0], -R161.reuse ;  /* 0x0000b400f7f77a23 */ /* 0x100fe200000108a1 */
[C---:B------:R-:W-:Y:S02]  /*9730*/  HMMA.16816.F32 R56, R144.reuse, R112, R56 ;  /* 0x000000709038723c */ /* 0x040fe40000001838 */
[--C-:B------:R-:W-:Y:S02]  /*9740*/  FFMA.FTZ R252, R252, c[0x0][0x2d0], -R161.reuse ;  /* 0x0000b400fcfc7a23 */ /* 0x100fe400000108a1 */
[----:B------:R-:W-:Y:S01]  /*9750*/  MUFU.EX2 R194, R194 ;  /* 0x000000c200c27308 */ /* 0x000fe20000000800 */
[--C-:B------:R-:W-:Y:S02]  /*9760*/  FFMA.FTZ R251, R251, c[0x0][0x2d0], -R161.reuse ;  /* 0x0000b400fbfb7a23 */ /* 0x100fe400000108a1 */
[--C-:B------:R-:W-:Y:S01]  /*9770*/  FFMA.FTZ R249, R249, c[0x0][0x2d0], -R161.reuse ;  /* 0x0000b400f9f97a23 */ /* 0x100fe200000108a1 */
[-C--:B------:R-:W-:Y:S01]  /*9780*/  HMMA.16816.F32 R60, R144, R114.reuse, R60 ;  /* 0x00000072903c723c */ /* 0x080fe2000000183c */
[--C-:B------:R-:W-:Y:S03]  /*9790*/  FFMA.FTZ R162, R162, c[0x0][0x2d0], -R161.reuse ;  /* 0x0000b400a2a27a23 */ /* 0x100fe600000108a1 */
[--C-:B------:R-:W-:Y:S02]  /*97a0*/  FFMA.FTZ R160, R160, c[0x0][0x2d0], -R161.reuse ;  /* 0x0000b400a0a07a23 */ /* 0x100fe400000108a1 */
[----:B------:R-:W3:Y:S01]  /*97b0*/  MUFU.EX2 R195, R195 ;  /* 0x000000c300c37308 */ /* 0x000ee20000000800 */
[----:B------:R-:W-:Y:S01]  /*97c0*/  FFMA.FTZ R161, R153, c[0x0][0x2d0], -R161 ;  /* 0x0000b40099a17a23 */ /* 0x000fe200000108a1 */
[C---:B------:R-:W-:Y:S01]  /*97d0*/  HMMA.16816.F32 R64, R156.reuse, R114, R64 ;  /* 0x000000729c40723c */ /* 0x040fe20000001840 */
[----:B------:R-:W4:Y:S03]  /*97e0*/  LDSM.16.MT88.4 R112, [R212+0x500] ;  /* 0x00050000d470783b */ /* 0x000f260000004200 */
[----:B------:R-:W-:Y:S01]  /*97f0*/  FFMA.FTZ R179, R151, R234, R179 ;  /* 0x000000ea97b37223 */ /* 0x000fe200000100b3 */
[----:B------:R-:W-:Y:S01]  /*9800*/  MOV R151, R3 ;  /* 0x0000000300977202 */ /* 0x000fe20000000f00 */
[----:B------:R-:W-:Y:S01]  /*9810*/  FFMA.FTZ R155, R150, R235, R155 ;  /* 0x000000eb969b7223 */ /* 0x000fe2000001009b */
[----:B------:R-:W-:Y:S01]  /*9820*/  MOV R150, R2 ;  /* 0x0000000200967202 */ /* 0x000fe20000000f00 */
[-C--:B------:R-:W-:Y:S01]  /*9830*/  HMMA.16816.F32 R68, R156, R100.reuse, R68 ;  /* 0x000000649c44723c */ /* 0x080fe20000001844 */
[----:B------:R-:W-:Y:S03]  /*9840*/  MUFU.EX2 R196, R196 ;  /* 0x000000c400c47308 */ /* 0x000fe60000000800 */
[----:B------:R-:W-:Y:S01]  /*9850*/  FFMA.FTZ R181, R149, R232, R181 ;  /* 0x000000e895b57223 */ /* 0x000fe200000100b5 */
[----:B------:R-:W-:Y:S01]  /*9860*/  MOV R149, R0 ;  /* 0x0000000000957202 */ /* 0x000fe20000000f00 */
[----:B------:R-:W-:Y:S01]  /*9870*/  FFMA.FTZ R189, R148, R233, R189 ;  /* 0x000000e994bd7223 */ /* 0x000fe200000100bd */
[----:B------:R-:W-:Y:S01]  /*9880*/  MOV R148, R152 ;  /* 0x0000009800947202 */ /* 0x000fe20000000f00 */
[C---:B------:R-:W-:Y:S01]  /*9890*/  HMMA.16816.F32 R72, R144.reuse, R100, R72 ;  /* 0x000000649048723c */ /* 0x040fe20000001848 */
[----:B------:R-:W-:Y:S02]  /*98a0*/  FADD.FTZ R178, R178, R179 ;  /* 0x000000b3b2b27221 */ /* 0x000fe40000010000 */
[----:B------:R-:W5:Y:S01]  /*98b0*/  MUFU.EX2 R197, R197 ;  /* 0x000000c500c57308 */ /* 0x000f620000000800 */
[----:B------:R-:W-:Y:S02]  /*98c0*/  FADD.FTZ R154, R154, R155 ;  /* 0x0000009b9a9a7221 */ /* 0x000fe40000010000 */
[----:B------:R-:W-:Y:S01]  /*98d0*/  FADD.FTZ R180, R180, R181 ;  /* 0x000000b5b4b47221 */ /* 0x000fe20000010000 */
[----:B--2---:R-:W-:Y:S01]  /*98e0*/  F2FP.PACK_AB R100, R191, R190 ;  /* 0x000000bebf64723e */ /* 0x004fe200000000ff */
[-C--:B------:R-:W-:Y:S01]  /*98f0*/  HMMA.16816.F32 R76, R144, R102.reuse, R76 ;  /* 0x00000066904c723c */ /* 0x080fe2000000184c */
[----:B-1----:R-:W-:Y:S03]  /*9900*/  F2FP.PACK_AB R101, R193, R192 ;  /* 0x000000c0c165723e */ /* 0x002fe600000000ff */
[----:B------:R-:W-:Y:S01]  /*9910*/  FADD.FTZ R188, R188, R189 ;  /* 0x000000bdbcbc7221 */ /* 0x000fe20000010000 */
[----:B------:R-:W-:Y:S01]  /*9920*/  MUFU.EX2 R198, R198 ;  /* 0x000000c600c67308 */ /* 0x000fe20000000800 */
[----:B------:R-:W-:Y:S02]  /*9930*/  FADD.FTZ R177, R177, R178 ;  /* 0x000000b2b1b17221 */ /* 0x000fe40000010000 */
[C---:B------:R-:W-:Y:S01]  /*9940*/  HMMA.16816.F32 R80, R156.reuse, R102, R80 ;  /* 0x000000669c50723c */ /* 0x040fe20000001850 */
[----:B------:R-:W-:Y:S03]  /*9950*/  FADD.FTZ R183, R183, R154 ;  /* 0x0000009ab7b77221 */ /* 0x000fe60000010000 */
[----:B------:R-:W-:Y:S02]  /*9960*/  FADD.FTZ R185, R185, R180 ;  /* 0x000000b4b9b97221 */ /* 0x000fe40000010000 */
[----:B------:R-:W-:Y:S01]  /*9970*/  FADD.FTZ R187, R187, R188 ;  /* 0x000000bcbbbb7221 */ /* 0x000fe20000010000 */
[----:B---3--:R-:W-:Y:S01]  /*9980*/  F2FP.PACK_AB R102, R195, R194 ;  /* 0x000000c2c366723e */ /* 0x008fe200000000ff */
[-C--:B------:R-:W-:Y:S01]  /*9990*/  HMMA.16816.F32 R84, R156, R104.reuse, R84 ;  /* 0x000000689c54723c */ /* 0x080fe20000001854 */
[----:B------:R-:W1:Y:S03]  /*99a0*/  MUFU.EX2 R199, R199 ;  /* 0x000000c700c77308 */ /* 0x000e660000000800 */
[----:B-----5:R-:W-:Y:S01]  /*99b0*/  F2FP.PACK_AB R103, R197, R196 ;  /* 0x000000c4c567723e */ /* 0x020fe200000000ff */
[----:B------:R-:W-:Y:S02]  /*99c0*/  FADD.FTZ R177, R176, R177 ;  /* 0x000000b1b0b17221 */ /* 0x000fe40000010000 */
[----:B------:R-:W-:Y:S01]  /*99d0*/  FADD.FTZ R183, R182, R183 ;  /* 0x000000b7b6b77221 */ /* 0x000fe20000010000 */
[C---:B------:R-:W-:Y:S01]  /*99e0*/  HMMA.16816.F32 R88, R144.reuse, R104, R88 ;  /* 0x000000689058723c */ /* 0x040fe20000001858 */
[----:B------:R-:W-:Y:S02]  /*99f0*/  FADD.FTZ R185, R184, R185 ;  /* 0x000000b9b8b97221 */ /* 0x000fe40000010000 */
[----:B------:R-:W-:Y:S01]  /*9a00*/  MUFU.EX2 R244, R244 ;  /* 0x000000f400f47308 */ /* 0x000fe20000000800 */
[----:B------:R-:W-:Y:S02]  /*9a10*/  FADD.FTZ R186, R186, R187 ;  /* 0x000000bbbaba7221 */ /* 0x000fe40000010000 */
[----:B------:R-:W-:Y:S02]  /*9a20*/  FADD.FTZ R190, R190, R177 ;  /* 0x000000b1bebe7221 */ /* 0x000fe40000010000 */
[-C--:B------:R-:W-:Y:S01]  /*9a30*/  HMMA.16816.F32 R92, R144, R106.reuse, R92 ;  /* 0x0000006a905c723c */ /* 0x080fe2000000185c */
[----:B------:R-:W-:Y:S03]  /*9a40*/  FADD.FTZ R192, R192, R183 ;  /* 0x000000b7c0c07221 */ /* 0x000fe60000010000 */
[----:B------:R-:W-:Y:S01]  /*9a50*/  FADD.FTZ R191, R191, R190 ;  /* 0x000000bebfbf7221 */ /* 0x000fe20000010000 */
[----:B------:R-:W2:Y:S01]  /*9a60*/  MUFU.EX2 R245, R245 ;  /* 0x000000f500f57308 */ /* 0x000ea20000000800 */
[----:B------:R-:W-:Y:S02]  /*9a70*/  FADD.FTZ R193, R193, R192 ;  /* 0x000000c0c1c17221 */ /* 0x000fe40000010000 */
[----:B------:R-:W-:Y:S01]  /*9a80*/  HMMA.16816.F32 R96, R156, R106, R96 ;  /* 0x0000006a9c60723c */ /* 0x000fe20000001860 */
[C---:B-1----:R-:W-:Y:S03]  /*9a90*/  F2FP.PACK_AB R104, R199.reuse, R198 ;  /* 0x000000c6c768723e */ /* 0x042fe600000000ff */
[----:B------:R-:W-:Y:S02]  /*9aa0*/  FADD.FTZ R198, R198, R185 ;  /* 0x000000b9c6c67221 */ /* 0x000fe40000010000 */
[----:B------:R-:W-:Y:S01]  /*9ab0*/  FADD.FTZ R194, R194, R191 ;  /* 0x000000bfc2c27221 */ /* 0x000fe20000010000 */
[----:B------:R-:W-:Y:S01]  /*9ac0*/  MUFU.EX2 R247, R247 ;  /* 0x000000f700f77308 */ /* 0x000fe20000000800 */
[-C--:B------:R-:W-:Y:S01]  /*9ad0*/  HMMA.16816.F32 R4, R100, R108.reuse, R4 ;  /* 0x0000006c6404723c */ /* 0x080fe20000001804 */
[----:B------:R-:W-:Y:S03]  /*9ae0*/  F2FP.PACK_AB R158, R136, R120 ;  /* 0x00000078889e723e */ /* 0x000fe600000000ff */
[----:B------:R-:W-:Y:S01]  /*9af0*/  F2FP.PACK_AB R159, R138, R122 ;  /* 0x0000007a8a9f723e */ /* 0x000fe200000000ff */
[----:B------:R-:W-:Y:S02]  /*9b00*/  FADD.FTZ R199, R199, R198 ;  /* 0x000000c6c7c77221 */ /* 0x000fe40000010000 */
[----:B------:R-:W-:Y:S02]  /*9b10*/  FADD.FTZ R196, R196, R193 ;  /* 0x000000c1c4c47221 */ /* 0x000fe40000010000 */
[----:B------:R-:W1:Y:S03]  /*9b20*/  MUFU.EX2 R252, R252 ;  /* 0x000000fc00fc7308 */ /* 0x000e660000000800 */
[----:B------:R-:W-:Y:S01]  /*9b30*/  FADD.FTZ R194, R195, R194 ;  /* 0x000000c2c3c27221 */ /* 0x000fe20000010000 */
[----:B--2---:R-:W-:Y:S01]  /*9b40*/  F2FP.PACK_AB R106, R245, R244 ;  /* 0x000000f4f56a723e */ /* 0x004fe200000000ff */
[----:B------:R-:W-:Y:S02]  /*9b50*/  FADD.FTZ R244, R244, R199 ;  /* 0x000000c7f4f47221 */ /* 0x000fe40000010000 */
[----:B------:R-:W-:Y:S02]  /*9b60*/  FADD.FTZ R197, R197, R196 ;  /* 0x000000c4c5c57221 */ /* 0x000fe40000010000 */
[----:B------:R-:W-:Y:S01]  /*9b70*/  FADD.FTZ R244, R245, R244 ;  /* 0x000000f4f5f47221 */ /* 0x000fe20000010000 */
[----:B------:R-:W2:Y:S10]  /*9b80*/  MUFU.EX2 R251, R251 ;  /* 0x000000fb00fb7308 */ /* 0x000eb40000000800 */
[----:B------:R-:W3:Y:S01]  /*9b90*/  MUFU.EX2 R249, R249 ;  /* 0x000000f900f97308 */ /* 0x000ee20000000800 */
[C---:B-1----:R-:W-:Y:S01]  /*9ba0*/  F2FP.PACK_AB R105, R252.reuse, R247 ;  /* 0x000000f7fc69723e */ /* 0x042fe200000000ff */
[----:B------:R-:W-:Y:S04]  /*9bb0*/  FADD.FTZ R247, R247, R186 ;  /* 0x000000baf7f77221 */ /* 0x000fe80000010000 */
[----:B------:R-:W-:Y:S04]  /*9bc0*/  FADD.FTZ R252, R252, R247 ;  /* 0x000000f7fcfc7221 */ /* 0x000fe80000010000 */
[----:B------:R-:W1:Y:S01]  /*9bd0*/  MUFU.EX2 R250, R250 ;  /* 0x000000fa00fa7308 */ /* 0x000e620000000800 */
[----:B--2---:R-:W-:Y:S09]  /*9be0*/  FADD.FTZ R252, R251, R252 ;  /* 0x000000fcfbfc7221 */ /* 0x004ff20000010000 */
[----:B------:R-:W2:Y:S01]  /*9bf0*/  MUFU.EX2 R248, R248 ;  /* 0x000000f800f87308 */ /* 0x000ea20000000800 */
[C---:B---3--:R-:W-:Y:S01]  /*9c00*/  F2FP.PACK_AB R107, R249.reuse, R251 ;  /* 0x000000fbf96b723e */ /* 0x048fe200000000ff */
[----:B------:R-:W-:Y:S08]  /*9c10*/  FADD.FTZ R252, R249, R252 ;  /* 0x000000fcf9fc7221 */ /* 0x000ff00000010000 */
[----:B------:R-:W3:Y:S01]  /*9c20*/  MUFU.EX2 R246, R246 ;  /* 0x000000f600f67308 */ /* 0x000ee20000000800 */
[C---:B------:R-:W-:Y:S01]  /*9c30*/  HMMA.16816.F32 R8, R104.reuse, R108, R8 ;  /* 0x0000006c6808723c */ /* 0x040fe20000001808 */
[----:B-1----:R-:W-:Y:S07]  /*9c40*/  F2FP.PACK_AB R156, R250, R124 ;  /* 0x0000007cfa9c723e */ /* 0x002fee00000000ff */
[-C--:B------:R-:W-:Y:S01]  /*9c50*/  HMMA.16816.F32 R12, R104, R110.reuse, R12 ;  /* 0x0000006e680c723c */ /* 0x080fe2000000180c */
[----:B------:R1:W5:Y:S03]  /*9c60*/  MUFU.EX2 R121, R162 ;  /* 0x000000a200797308 */ /* 0x0003660000000800 */
[----:B--2---:R-:W-:Y:S04]  /*9c70*/  FADD.FTZ R197, R248, R197 ;  /* 0x000000c5f8c57221 */ /* 0x004fe80000010000 */
[C---:B------:R-:W-:Y:S01]  /*9c80*/  HMMA.16816.F32 R16, R100.reuse, R110, R16 ;  /* 0x0000006e6410723c */ /* 0x040fe20000001810 */
[----:B------:R-:W2:Y:S02]  /*9c90*/  LDSM.16.MT88.4 R108, [R212+0x1100] ;  /* 0x00110000d46c783b */ /* 0x000ea40000004200 */
[----:B------:R5:W-:Y:S01]  /*9ca0*/  MUFU.EX2 R137, R160 ;  /* 0x000000a000897308 */ /* 0x000be20000000800 */
[C---:B---3--:R-:W-:Y:S04]  /*9cb0*/  F2FP.PACK_AB R157, R246.reuse, R248 ;  /* 0x000000f8f69d723e */ /* 0x048fe800000000ff */
[-C--:B----4-:R-:W-:Y:S01]  /*9cc0*/  HMMA.16816.F32 R20, R100, R112.reuse, R20 ;  /* 0x000000706414723c */ /* 0x090fe20000001814 */
[----:B------:R-:W-:Y:S04]  /*9cd0*/  FADD.FTZ R197, R246, R197 ;  /* 0x000000c5f6c57221 */ /* 0x000fe80000010000 */
[----:B------:R3:W4:Y:S03]  /*9ce0*/  MUFU.EX2 R153, R161 ;  /* 0x000000a100997308 */ /* 0x0007260000000800 */
[C---:B------:R-:W-:Y:S01]  /*9cf0*/  HMMA.16816.F32 R24, R104.reuse, R112, R24 ;  /* 0x000000706818723c */ /* 0x040fe20000001818 */
[----:B-1----:R-:W-:Y:S07]  /*9d00*/  F2FP.PACK_AB R162, R139, R123 ;  /* 0x0000007b8ba2723e */ /* 0x002fee00000000ff */
[-C--:B------:R-:W-:Y:S01]  /*9d10*/  HMMA.16816.F32 R28, R104, R114.reuse, R28 ;  /* 0x00000072681c723c */ /* 0x080fe2000000181c */
[----:B-----5:R-:W-:Y:S07]  /*9d20*/  F2FP.PACK_AB R160, R127, R125 ;  /* 0x0000007d7fa0723e */ /* 0x020fee00000000ff */
[C---:B------:R-:W-:Y:S01]  /*9d30*/  HMMA.16816.F32 R32, R100.reuse, R114, R32 ;  /* 0x000000726420723c */ /* 0x040fe20000001820 */
[----:B------:R-:W1:Y:S03]  /*9d40*/  LDSM.16.MT88.4 R112, [R214+0x1d00] ;  /* 0x001d0000d670783b */ /* 0x000e660000004200 */
[----:B---3--:R-:W-:Y:S02]  /*9d50*/  F2FP.PACK_AB R161, R121, R126 ;  /* 0x0000007e79a1723e */ /* 0x008fe400000000ff */
[----:B----4-:R-:W-:Y:S02]  /*9d60*/  F2FP.PACK_AB R163, R153, R137 ;  /* 0x0000008999a3723e */ /* 0x010fe400000000ff */
[-C--:B------:R-:W-:Y:S08]  /*9d70*/  HMMA.16816.F32 R36, R100, R116.reuse, R36 ;  /* 0x000000746424723c */ /* 0x080ff00000001824 */
[C---:B------:R-:W-:Y:S08]  /*9d80*/  HMMA.16816.F32 R40, R104.reuse, R116, R40 ;  /* 0x000000746828723c */ /* 0x040ff00000001828 */
[-C--:B------:R-:W-:Y:S08]  /*9d90*/  HMMA.16816.F32 R44, R104, R118.reuse, R44 ;  /* 0x00000076682c723c */ /* 0x080ff0000000182c */
[C---:B------:R-:W-:Y:S01]  /*9da0*/  HMMA.16816.F32 R48, R100.reuse, R118, R48 ;  /* 0x000000766430723c */ /* 0x040fe20000001830 */
[----:B------:R-:W3:Y:S07]  /*9db0*/  LDSM.16.MT88.4 R116, [R212+0x1d00] ;  /* 0x001d0000d474783b */ /* 0x000eee0000004200 */
        /* <DEDUP_REMOVED lines=8> */
[C---:B------:R-:W-:Y:S08]  /*9e40*/  HMMA.16816.F32 R80, R100.reuse, R114, R80 ;  /* 0x000000726450723c */ /* 0x040ff00000001850 */
[-C--:B---3--:R-:W-:Y:S08]  /*9e50*/  HMMA.16816.F32 R84, R100, R116.reuse, R84 ;  /* 0x000000746454723c */ /* 0x088ff00000001854 */
[C---:B------:R-:W-:Y:S08]  /*9e60*/  HMMA.16816.F32 R88, R104.reuse, R116, R88 ;  /* 0x000000746858723c */ /* 0x040ff00000001858 */
[-C--:B------:R-:W-:Y:S08]  /*9e70*/  HMMA.16816.F32 R92, R104, R118.reuse, R92 ;  /* 0x00000076685c723c */ /* 0x080ff0000000185c */
[----:B------:R-:W-:Y:S08]  /*9e80*/  HMMA.16816.F32 R96, R100, R118, R96 ;  /* 0x000000766460723c */ /* 0x000ff00000001860 */
[-C--:B------:R-:W-:Y:S01]  /*9e90*/  HMMA.16816.F32 R144, R156, R132.reuse, R4 ;  /* 0x000000849c90723c */ /* 0x080fe20000001804 */
[----:B------:R-:W1:Y:S07]  /*9ea0*/  LDSM.16.MT88.4 R4, [R212+0x2100] ;  /* 0x00210000d404783b */ /* 0x000e6e0000004200 */
[C---:B------:R-:W-:Y:S07]  /*9eb0*/  HMMA.16816.F32 R140, R160.reuse, R132, R8 ;  /* 0x00000084a08c723c */ /* 0x040fee0000001808 */
[----:B------:R-:W-:Y:S02]  /*9ec0*/  MOV R11, R139 ;  /* 0x0000008b000b7202 */ /* 0x000fe40000000f00 */
[----:B------:R-:W-:Y:S03]  /*9ed0*/  MOV R10, R138 ;  /* 0x0000008a000a7202 */ /* 0x000fe60000000f00 */
[----:B------:R-:W-:Y:S02]  /*9ee0*/  MOV R9, R137 ;  /* 0x0000008900097202 */ /* 0x000fe40000000f00 */
[----:B------:R-:W-:Y:S02]  /*9ef0*/  MOV R8, R136 ;  /* 0x0000008800087202 */ /* 0x000fe40000000f00 */
[-C--:B------:R-:W-:Y:S07]  /*9f00*/  HMMA.16816.F32 R136, R160, R134.reuse, R12 ;  /* 0x00000086a088723c */ /* 0x080fee000000180c */
[----:B------:R-:W-:Y:S01]  /*9f10*/  MOV R15, R123 ;  /* 0x0000007b000f7202 */ /* 0x000fe20000000f00 */
[C---:B------:R-:W-:Y:S01]  /*9f20*/  HMMA.16816.F32 R132, R156.reuse, R134, R16 ;  /* 0x000000869c84723c */ /* 0x040fe20000001810 */
[----:B------:R-:W-:Y:S03]  /*9f30*/  MOV R14, R122 ;  /* 0x0000007a000e7202 */ /* 0x000fe60000000f00 */
[----:B------:R-:W-:Y:S02]  /*9f40*/  MOV R13, R121 ;  /* 0x00000079000d7202 */ /* 0x000fe40000000f00 */
[----:B------:R-:W-:Y:S01]  /*9f50*/  MOV R12, R120 ;  /* 0x00000078000c7202 */ /* 0x000fe20000000f00 */
[----:B------:R-:W-:Y:S01]  /*9f60*/  FADD.FTZ R197, R14, R197 ;  /* 0x000000c50ec57221 */ /* 0x000fe20000010000 */
[-C--:B--2---:R-:W-:Y:S01]  /*9f70*/  HMMA.16816.F32 R128, R156, R108.reuse, R20 ;  /* 0x0000006c9c80723c */ /* 0x084fe20000001814 */
[----:B------:R-:W-:Y:S03]  /*9f80*/  MOV R19, R127 ;  /* 0x0000007f00137202 */ /* 0x000fe60000000f00 */
[----:B------:R-:W-:Y:S01]  /*9f90*/  MOV R18, R126 ;  /* 0x0000007e00127202 */ /* 0x000fe20000000f00 */
[----:B------:R-:W-:Y:S01]  /*9fa0*/  FADD.FTZ R235, R10, R197 ;  /* 0x000000c50aeb7221 */ /* 0x000fe20000010000 */
[----:B------:R-:W-:Y:S02]  /*9fb0*/  MOV R17, R125 ;  /* 0x0000007d00117202 */ /* 0x000fe40000000f00 */
[----:B------:R-:W-:Y:S01]  /*9fc0*/  MOV R16, R124 ;  /* 0x0000007c00107202 */ /* 0x000fe20000000f00 */
[----:B------:R-:W-:Y:S01]  /*9fd0*/  FADD.FTZ R252, R18, R252 ;  /* 0x000000fc12fc7221 */ /* 0x000fe20000010000 */
[C---:B------:R-:W-:Y:S02]  /*9fe0*/  HMMA.16816.F32 R124, R160.reuse, R108, R24 ;  /* 0x0000006ca07c723c */ /* 0x040fe40000001818 */
[----:B------:R-:W-:Y:S02]  /*9ff0*/  FADD.FTZ R244, R17, R244 ;  /* 0x000000f411f47221 */ /* 0x000fe40000010000 */
[----:B------:R-:W-:Y:S02]  /*a000*/  FADD.FTZ R252, R13, R252 ;  /* 0x000000fc0dfc7221 */ /* 0x000fe40000010000 */
[----:B------:R-:W-:Y:S02]  /*a010*/  FADD.FTZ R244, R19, R244 ;  /* 0x000000f413f47221 */ /* 0x000fe40000010000 */
[-C--:B------:R-:W-:Y:S01]  /*a020*/  HMMA.16816.F32 R120, R160, R110.reuse, R28 ;  /* 0x0000006ea078723c */ /* 0x080fe2000000181c */
[----:B------:R-:W-:Y:S03]  /*a030*/  FADD.FTZ R252, R9, R252 ;  /* 0x000000fc09fc7221 */ /* 0x000fe60000010000 */
[----:B------:R-:W-:Y:S02]  /*a040*/  FADD.FTZ R244, R15, R244 ;  /* 0x000000f40ff47221 */ /* 0x000fe40000010000 */
[----:B------:R-:W-:Y:S02]  /*a050*/  FADD.FTZ R233, R153, R252 ;  /* 0x000000fc99e97221 */ /* 0x000fe40000010000 */
[C---:B------:R-:W-:Y:S01]  /*a060*/  HMMA.16816.F32 R116, R156.reuse, R110, R32 ;  /* 0x0000006e9c74723c */ /* 0x040fe20000001820 */
[----:B------:R-:W-:Y:S07]  /*a070*/  FADD.FTZ R232, R11, R244 ;  /* 0x000000f40be87221 */ /* 0x000fee0000010000 */
        /* <DEDUP_REMOVED lines=16> */
[----:B------:R-:W-:Y:S04]  /*a180*/  FADD.FTZ R5, R250, R5 ;  /* 0x00000005fa057221 */ /* 0x000fe80000010000 */
[----:B------:R-:W-:Y:S01]  /*a190*/  HMMA.16816.F32 R96, R156, R6, R96 ;  /* 0x000000069c60723c */ /* 0x000fe20000001860 */
[----:B------:R-:W-:Y:S04]  /*a1a0*/  FADD.FTZ R5, R12, R5 ;  /* 0x000000050c057221 */ /* 0x000fe80000010000 */
[----:B------:R-:W-:Y:S01]  /*a1b0*/  FADD.FTZ R234, R8, R5 ;  /* 0x0000000508ea7221 */ /* 0x000fe20000010000 */
[----:B------:R-:W-:-:S05]  /*a1c0*/  @P0 BRA `(.L_x_425) ;  /* 0xffffbbd000000947 */ /* 0x000fca000383ffff */
.L_x_406:
[----:B------:R-:W1:Y:S01]  /*a1d0*/  S2UR UR8, SR_CTAID.X ;  /* 0x00000000000879c3 */ /* 0x000e620000002500 */
[----:B------:R-:W-:Y:S01]  /*a1e0*/  ULDC.64 UR4, c[0x0][0x2c8] ;  /* 0x0000b20000047ab9 */ /* 0x000fe20000000a00 */
[----:B------:R-:W-:Y:S01]  /*a1f0*/  PLOP3.LUT P0, PT, PT, PT, UP1, 0x40, 0x0 ;  /* 0x000000000000781c */ /* 0x000fe20003f0e818 */
[----:B-1----:R-:W-:-:S04]  /*a200*/  ULEA UR8, UR8, 0x7f, 0x7 ;  /* 0x0000007f08087891 */ /* 0x002fc8000f8e383f */
[----:B------:R-:W-:-:S03]  /*a210*/  UIMAD.WIDE.U32 UR14, UR8, UR4, URZ ;  /* 0x00000004080e72a5 */ /* 0x000fc6000f8e003f */
[----:B------:R-:W-:Y:S02]  /*a220*/  ULDC UR4, c[0x0][0x168] ;  /* 0x00005a0000047ab9 */ /* 0x000fe40000000800 */
[----:B------:R-:W-:Y:S02]  /*a230*/  @UP2 USHF.R.U32.HI UR8, URZ, UR5, UR15 ;  /* 0x000000053f082299 */ /* 0x000fe4000801160f */
[----:B------:R-:W-:Y:S02]  /*a240*/  UIADD3 UR4, -UR4, 0x1, URZ ;  /* 0x0000000104047890 */ /* 0x000fe4000fffe13f */
[----:B------:R-:W-:Y:S02]  /*a250*/  ULDC UR5, c[0x0][0x1d0] ;  /* 0x0000740000057ab9 */ /* 0x000fe40000000800 */
[----:B------:R-:W-:-:S03]  /*a260*/  UIADD3 UR9, UR8, UR5, UR4 ;  /* 0x0000000508097290 */ /* 0x000fc6000fffe004 */
[----:B------:R-:W-:Y:S02]  /*a270*/  ULDC UR8, c[0x0][0x324] ;  /* 0x0000c90000087ab9 */ /* 0x000fe40000000800 */
[----:B------:R-:W-:Y:S01]  /*a280*/  UIADD3 UR8, UR9, -UR8, URZ ;  /* 0x8000000809087290 */ /* 0x000fe2000fffe03f */
[----:B------:R-:W-:Y:S05]  /*a290*/  @P0 BRA `(.L_x_426) ;  /* 0x0000016000000947 */ /* 0x000fea0003800000 */
[----:B------:R-:W-:-:S06]  /*a2a0*/  UISETP.GT.AND UP0, UPT, UR9, -0x1, UPT ;  /* 0xffffffff0900788c */ /* 0x000fcc000bf04270 */
[----:B------:R-:W-:-:S13]  /*a2b0*/  PLOP3.LUT P0, PT, PT, PT, UP0, 0x80, 0x0 ;  /* 0x000000000000781c */ /* 0x000fda0003f0f008 */
[----:B------:R-:W-:Y:S05]  /*a2c0*/  @P0 BRA `(.L_x_427) ;  /* 0x0000009000000947 */ /* 0x000fea0003800000 */
[----:B------:R-:W-:Y:S02]  /*a2d0*/  ULDC UR4, c[0x0][0x32c] ;  /* 0x0000cb0000047ab9 */ /* 0x000fe40000000800 */
[----:B------:R-:W-:Y:S02]  /*a2e0*/  UISETP.NE.AND UP0, UPT, UR4, 0x1, UPT ;  /* 0x000000010400788c */ /* 0x000fe4000bf05270 */
[----:B------:R-:W-:Y:S02]  /*a2f0*/  ULOP3.LUT UR9, URZ, UR9, URZ, 0x33, !UPT ;  /* 0x000000093f097292 */ /* 0x000fe4000f8e333f */
[----:B------:R-:W-:Y:S02]  /*a300*/  ULDC.64 UR4, c[0x0][0x330] ;  /* 0x0000cc0000047ab9 */ /* 0x000fe40000000a00 */
[----:B------:R-:W-:-:S07]  /*a310*/  UIMAD.WIDE.U32 UR14, UR9, UR4, URZ ;  /* 0x00000004090e72a5 */ /* 0x000fce000f8e003f */
[----:B------:R-:W-:Y:S02]  /*a320*/  @UP0 UMOV UR11, UR15 ;  /* 0x0000000f000b0c82 */ /* 0x000fe40008000000 */
[----:B------:R-:W-:-:S04]  /*a330*/  @UP0 USHF.R.U32.HI UR9, URZ, UR5, UR11 ;  /* 0x000000053f090299 */ /* 0x000fc8000801160b */
[----:B------:R-:W-:Y:S01]  /*a340*/  ULOP3.LUT UR9, URZ, UR9, URZ, 0x33, !UPT ;  /* 0x000000093f097292 */ /* 0x000fe2000f8e333f */
[----:B------:R-:W-:Y:S05]  /*a350*/  BRA `(.L_x_428) ;  /* 0x0000006000007947 */ /* 0x000fea0003800000 */
.L_x_427:
[----:B------:R-:W-:Y:S02]  /*a360*/  ULDC UR4, c[0x0][0x32c] ;  /* 0x0000cb0000047ab9 */ /* 0x000fe40000000800 */
[----:B------:R-:W-:-:S03]  /*a370*/  UISETP.NE.AND UP0, UPT, UR4, 0x1, UPT ;  /* 0x000000010400788c */ /* 0x000fc6000bf05270 */
[----:B------:R-:W-:Y:S02]  /*a380*/  ULDC.64 UR4, c[0x0][0x330] ;  /* 0x0000cc0000047ab9 */ /* 0x000fe40000000a00 */
[----:B------:R-:W-:-:S07]  /*a390*/  UIMAD.WIDE.U32 UR14, UR9, UR4, URZ ;  /* 0x00000004090e72a5 */ /* 0x000fce000f8e003f */
[----:B------:R-:W-:Y:S02]  /*a3a0*/  @UP0 UMOV UR11, UR15 ;  /* 0x0000000f000b0c82 */ /* 0x000fe40008000000 */
[----:B------:R-:W-:Y:S02]  /*a3b0*/  @UP0 USHF.R.U32.HI UR9, URZ, UR5, UR11 ;  /* 0x000000053f090299 */ /* 0x000fe4000801160b */
.L_x_428:
[----:B------:R-:W-:Y:S02]  /*a3c0*/  ULDC UR4, c[0x0][0x32c] ;  /* 0x0000cb0000047ab9 */ /* 0x000fe40000000800 */
[----:B------:R-:W-:-:S04]  /*a3d0*/  UIMAD UR4, UR9, UR4, URZ ;  /* 0x00000004090472a4 */ /* 0x000fc8000f8e023f */
[----:B------:R-:W-:-:S04]  /*a3e0*/  UISETP.LT.AND UP0, UPT, UR8, UR4, UPT ;  /* 0x000000040800728c */ /* 0x000fc8000bf01270 */
[----:B------:R-:W-:-:S04]  /*a3f0*/  USEL UR8, UR8, UR4, !UP0 ;  /* 0x0000000408087287 */ /* 0x000fc8000c000000 */
.L_x_426:
[----:B------:R-:W-:-:S04]  /*a400*/  UIADD3 UR8, UR8, 0x2f, URZ ;  /* 0x0000002f08087890 */ /* 0x000fc8000fffe03f */
[----:B------:R-:W-:-:S04]  /*a410*/  UIMAD.WIDE UR4, UR8, 0x2aaaaaab, URZ ;  /* 0x2aaaaaab080478a5 */ /* 0x000fc8000f8e023f */
[----:B------:R-:W-:-:S04]  /*a420*/  USHF.R.U32.HI UR4, URZ, 0x1f, UR5 ;  /* 0x0000001f3f047899 */ /* 0x000fc80008011605 */
[----:B------:R-:W-:-:S04]  /*a430*/  ULEA.HI.SX32 UR4, UR5, UR4, 0x1d ;  /* 0x0000000405047291 */ /* 0x000fc8000f8fea3f */
[----:B------:R-:W-:-:S04]  /*a440*/  UISETP.LT.AND UP0, UPT, UR7, UR4, UPT ;  /* 0x000000040700728c */ /* 0x000fc8000bf01270 */
[----:B------:R-:W-:-:S06]  /*a450*/  USEL UR4, UR7, UR4, !UP0 ;  /* 0x0000000407047287 */ /* 0x000fcc000c000000 */
[----:B------:R-:W-:-:S13]  /*a460*/  ISETP.GE.AND P0, PT, R238, UR4, PT ;  /* 0x00000004ee007c0c */ /* 0x000fda000bf06270 */
[----:B------:R-:W-:Y:S05]  /*a470*/  @!P0 BRA `(.L_x_429) ;  /* 0x0000304000008947 */ /* 0x000fea0003800000 */
[C---:B------:R-:W-:Y:S02]  /*a480*/  IADD3 R247, P0, R220.reuse, 0x20, RZ ;  /* 0x00000020dcf77810 */ /* 0x040fe40007f1e0ff */
[----:B------:R-:W-:Y:S02]  /*a490*/  IADD3 R245, P2, R220, 0x40, RZ ;  /* 0x00000040dcf57810 */ /* 0x000fe40007f5e0ff */
[C---:B------:R-:W-:Y:S01]  /*a4a0*/  IADD3 R243, P1, R224.reuse, 0x20, RZ ;  /* 0x00000020e0f37810 */ /* 0x040fe20007f3e0ff */
[--C-:B------:R-:W-:Y:S01]  /*a4b0*/  IMAD.X R246, RZ, RZ, R231.reuse, P0 ;  /* 0x000000fffff67224 */ /* 0x100fe200000e06e7 */
[----:B------:R-:W-:Y:S01]  /*a4c0*/  IADD3 R241, P0, R224, 0x40, RZ ;  /* 0x00000040e0f17810 */ /* 0x000fe20007f1e0ff */
[----:B------:R-:W-:Y:S02]  /*a4d0*/  IMAD.X R244, RZ, RZ, R231, P2 ;  /* 0x000000fffff47224 */ /* 0x000fe400010e06e7 */
[--C-:B------:R-:W-:Y:S02]  /*a4e0*/  IMAD.X R242, RZ, RZ, R237.reuse, P1 ;  /* 0x000000fffff27224 */ /* 0x100fe400008e06ed */
[----:B------:R-:W-:-:S02]  /*a4f0*/  IMAD.X R240, RZ, RZ, R237, P0 ;  /* 0x000000fffff07224 */ /* 0x000fc400000e06ed */
.L_x_432:
[----:B------:R-:W-:Y:S04]  /*a500*/  DEPBAR.LE SB0, 0x0 ;  /* 0x000080000000791a */ /* 0x000fe80000000000 */
[----:B------:R-:W-:Y:S01]  /*a510*/  BAR.SYNC.DEFER_BLOCKING 0x0 ;  /* 0x0000000000007b1d */ /* 0x000fe20000010000 */
[----:B------:R-:W-:Y:S01]  /*a520*/  ISETP.GT.AND P0, PT, R219, R238, PT ;  /* 0x000000eedb00720c */ /* 0x000fe20003f04270 */
[----:B------:R-:W-:Y:S01]  /*a530*/  IMAD.MOV.U32 R148, RZ, RZ, R3 ;  /* 0x000000ffff947224 */ /* 0x000fe200078e0003 */
[----:B------:R-:W-:Y:S01]  /*a540*/  MOV R153, R2 ;  /* 0x0000000200997202 */ /* 0x000fe20000000f00 */
[----:B------:R-:W-:Y:S02]  /*a550*/  IMAD.MOV.U32 R149, RZ, RZ, R0 ;  /* 0x000000ffff957224 */ /* 0x000fe400078e0000 */
        /* <DEDUP_REMOVED lines=18> */
[-C--:B------:R-:W-:Y:S03]  /*a680*/  IADD3 R11, P0, R220, R8.reuse, RZ ;  /* 0x00000008dc0b7210 */ /* 0x080fe60007f1e0ff */
[----:B------:R-:W-:Y:S01]  /*a690*/  IMAD.IADD R5, R9, 0x1, R5 ;  /* 0x0000000109057824 */ /* 0x000fe200078e0205 */
[----:B------:R-:W-:Y:S02]  /*a6a0*/  LEA R14, P2, R11, c[0x0][0x1f8], 0x1 ;  /* 0x00007e000b0e7a11 */ /* 0x000fe400078408ff */
[-C--:B------:R-:W-:Y:S01]  /*a6b0*/  IADD3 R9, P1, R245, R8.reuse, RZ ;  /* 0x00000008f5097210 */ /* 0x080fe20007f3e0ff */
[----:B------:R-:W-:Y:S01]  /*a6c0*/  IMAD.X R4, R5, 0x1, R231, P0 ;  /* 0x0000000105047824 */ /* 0x000fe200000e06e7 */
[-C--:B------:R-:W-:Y:S03]  /*a6d0*/  IADD3 R7, P0, R247, R8.reuse, RZ ;  /* 0x00000008f7077210 */ /* 0x080fe60007f1e0ff */
[----:B------:R-:W-:Y:S01]  /*a6e0*/  IMAD.X R6, R5, 0x1, R244, P1 ;  /* 0x0000000105067824 */ /* 0x000fe200008e06f4 */
        /* <DEDUP_REMOVED lines=11> */
[----:B------:R-:W-:Y:S01]  /*a7a0*/  LEA R10, P1, R9, c[0x0][0x1f8], 0x1 ;  /* 0x00007e00090a7a11 */ /* 0x000fe200078208ff */
[----:B------:R4:W-:Y:S02]  /*a7b0*/  LDGSTS.E.BYPASS.LTC128B.128 [R218+0xd00], [R12.64], !P5 ;  /* 0x00d000000cda7fae */ /* 0x0009e4000e901d4c */
[----:B------:R-:W-:Y:S01]  /*a7c0*/  @!P3 IMAD.X R7, R5, 0x1, R231, P2 ;  /* 0x000000010507b824 */ /* 0x000fe200010e06e7 */
[----:B------:R-:W-:Y:S02]  /*a7d0*/  LEA.HI.X R11, R9, c[0x0][0x1fc], R6, 0x1, P1 ;  /* 0x00007f00090b7a11 */ /* 0x000fe400008f0c06 */
[----:B------:R-:W-:Y:S02]  /*a7e0*/  @!P3 IADD3 R6, P1, R8, R247, RZ ;  /* 0x000000f70806b210 */ /* 0x000fe40007f3e0ff */
[----:B------:R-:W-:Y:S01]  /*a7f0*/  @!P3 LEA R18, P2, R4, c[0x0][0x1f8], 0x1 ;  /* 0x00007e000412ba11 */ /* 0x000fe200078408ff */
        /* <DEDUP_REMOVED lines=12> */
.L_x_430:
        /* <DEDUP_REMOVED lines=9> */
[-C--:B-1----:R-:W-:Y:S01]  /*a950*/  HMMA.16816.F32 R20, R156, R32.reuse, RZ ;  /* 0x000000209c14723c */ /* 0x082fe200000018ff */
[----:B------:R-:W1:Y:S07]  /*a960*/  LDSM.16.M88.4 R192, [R216+0x3500] ;  /* 0x00350000d8c0783b */ /* 0x000e6e0000000200 */
[C---:B------:R-:W-:Y:S01]  /*a970*/  HMMA.16816.F32 R24, R44.reuse, R32, RZ ;  /* 0x000000202c18723c */ /* 0x040fe200000018ff */
[----:B------:R-:W-:Y:S07]  /*a980*/  LDSM.16.M88.4 R196, [R209] ;  /* 0x00000000d1c4783b */ /* 0x000fee0000000200 */
[-C--:B------:R-:W-:Y:S01]  /*a990*/  HMMA.16816.F32 R28, R44, R34.reuse, RZ ;  /* 0x000000222c1c723c */ /* 0x080fe200000018ff */
[----:B------:R-:W-:Y:S07]  /*a9a0*/  LDSM.16.M88.4 R200, [R213+0x7900] ;  /* 0x00790000d5c8783b */ /* 0x000fee0000000200 */
[C---:B------:R-:W-:Y:S08]  /*a9b0*/  HMMA.16816.F32 R32, R156.reuse, R34, RZ ;  /* 0x000000229c20723c */ /* 0x040ff000000018ff */
[-C--:B------:R-:W-:Y:S08]  /*a9c0*/  HMMA.16816.F32 R36, R156, R48.reuse, RZ ;  /* 0x000000309c24723c */ /* 0x080ff000000018ff */
[C---:B------:R-:W-:Y:S08]  /*a9d0*/  HMMA.16816.F32 R40, R44.reuse, R48, RZ ;  /* 0x000000302c28723c */ /* 0x040ff000000018ff */
[-C--:B------:R-:W-:Y:S08]  /*a9e0*/  HMMA.16816.F32 R44, R44, R50.reuse, RZ ;  /* 0x000000322c2c723c */ /* 0x080ff000000018ff */
[----:B------:R-:W-:Y:S01]  /*a9f0*/  HMMA.16816.F32 R48, R156, R50, RZ ;  /* 0x000000329c30723c */ /* 0x000fe200000018ff */
[----:B------:R-:W3:Y:S07]  /*aa00*/  LDSM.16.M88.4 R156, [R216+0x3900] ;  /* 0x00390000d89c783b */ /* 0x000eee0000000200 */
[-C--:B------:R-:W-:Y:S08]  /*aa10*/  HMMA.16816.F32 R4, R164, R168.reuse, R4 ;  /* 0x000000a8a404723c */ /* 0x080ff00000001804 */
[C---:B------:R-:W-:Y:S08]  /*aa20*/  HMMA.16816.F32 R8, R172.reuse, R168, R8 ;  /* 0x000000a8ac08723c */ /* 0x040ff00000001808 */
[-C--:B------:R-:W-:Y:S08]  /*aa30*/  HMMA.16816.F32 R12, R172, R170.reuse, R12 ;  /* 0x000000aaac0c723c */ /* 0x080ff0000000180c */
[C---:B------:R-:W-:Y:S01]  /*aa40*/  HMMA.16816.F32 R16, R164.reuse, R170, R16 ;  /* 0x000000aaa410723c */ /* 0x040fe20000001810 */
[----:B------:R-:W4:Y:S07]  /*aa50*/  LDSM.16.M88.4 R168, [R213+0x6900] ;  /* 0x00690000d5a8783b */ /* 0x000f2e0000000200 */
        /* <DEDUP_REMOVED lines=10> */
[----:B------:R-:W5:Y:S08]  /*ab00*/  LDSM.16.M88.4 R164, [R208] ;  /* 0x00000000d0a4783b */ /* 0x000f700000000200 */
[----:B------:R-:W3:Y:S01]  /*ab10*/  LDSM.16.M88.4 R180, [R216+0x3d00] ;  /* 0x003d0000d8b4783b */ /* 0x000ee20000000200 */
[-C--:B--2---:R-:W-:Y:S08]  /*ab20*/  HMMA.16816.F32 R4, R160, R184.reuse, R4 ;  /* 0x000000b8a004723c */ /* 0x084ff00000001804 */
        /* <DEDUP_REMOVED lines=8> */
[----:B------:R-:W-:Y:S07]  /*abb0*/  LDSM.16.M88.4 R192, [R206] ;  /* 0x00000000cec0783b */ /* 0x000fee0000000200 */
[-C--:B---3--:R-:W-:Y:S08]  /*abc0*/  HMMA.16816.F32 R36, R160, R156.reuse, R36 ;  /* 0x0000009ca024723c */ /* 0x088ff00000001824 */
[C---:B------:R-:W-:Y:S08]  /*abd0*/  HMMA.16816.F32 R40, R188.reuse, R156, R40 ;  /* 0x0000009cbc28723c */ /* 0x040ff00000001828 */
[-C--:B------:R-:W-:Y:S01]  /*abe0*/  HMMA.16816.F32 R44, R188, R158.reuse, R44 ;  /* 0x0000009ebc2c723c */ /* 0x080fe2000000182c */
[----:B------:R-:W-:Y:S07]  /*abf0*/  LDSM.16.M88.4 R188, [R213+0x8900] ;  /* 0x00890000d5bc783b */ /* 0x000fee0000000200 */
[----:B------:R-:W-:Y:S01]  /*ac00*/  HMMA.16816.F32 R48, R160, R158, R48 ;  /* 0x0000009ea030723c */ /* 0x000fe20000001830 */
[----:B------:R-:W1:Y:S07]  /*ac10*/  LDSM.16.M88.4 R156, [R217+0x9900] ;  /* 0x00990000d99c783b */ /* 0x000e6e0000000200 */
[-C--:B----4-:R-:W-:Y:S01]  /*ac20*/  HMMA.16816.F32 R4, R168, R196.reuse, R4 ;  /* 0x000000c4a804723c */ /* 0x090fe20000001804 */
[----:B------:R-:W2:Y:S07]  /*ac30*/  LDSM.16.M88.4 R160, [R216+0x4100] ;  /* 0x00410000d8a0783b */ /* 0x000eae0000000200 */
[C---:B------:R-:W-:Y:S08]  /*ac40*/  HMMA.16816.F32 R8, R200.reuse, R196, R8 ;  /* 0x000000c4c808723c */ /* 0x040ff00000001808 */
[-C--:B------:R-:W-:Y:S08]  /*ac50*/  HMMA.16816.F32 R12, R200, R198.reuse, R12 ;  /* 0x000000c6c80c723c */ /* 0x080ff0000000180c */
[C---:B------:R-:W-:Y:S08]  /*ac60*/  HMMA.16816.F32 R16, R168.reuse, R198, R16 ;  /* 0x000000c6a810723c */ /* 0x040ff00000001810 */
[-C--:B-----5:R-:W-:Y:S08]  /*ac70*/  HMMA.16816.F32 R20, R168, R164.reuse, R20 ;  /* 0x000000a4a814723c */ /* 0x0a0ff00000001814 */
[C---:B------:R-:W-:Y:S08]  /*ac80*/  HMMA.16816.F32 R24, R200.reuse, R164, R24 ;  /* 0x000000a4c818723c */ /* 0x040ff00000001818 */
[-C--:B------:R-:W-:Y:S08]  /*ac90*/  HMMA.16816.F32 R28, R200, R166.reuse, R28 ;  /* 0x000000a6c81c723c */ /* 0x080ff0000000181c */
[C---:B------:R-:W-:Y:S01]  /*aca0*/  HMMA.16816.F32 R32, R168.reuse, R166, R32 ;  /* 0x000000a6a820723c */ /* 0x040fe20000001820 */
[----:B------:R-:W3:Y:S07]  /*acb0*/  LDSM.16.M88.4 R164, [R213+0x9900] ;  /* 0x00990000d5a4783b */ /* 0x000eee0000000200 */
[-C--:B------:R-:W-:Y:S08]  /*acc0*/  HMMA.16816.F32 R36, R168, R172.reuse, R36 ;  /* 0x000000aca824723c */ /* 0x080ff00000001824 */
[C---:B------:R-:W-:Y:S08]  /*acd0*/  HMMA.16816.F32 R40, R200.reuse, R172, R40 ;  /* 0x000000acc828723c */ /* 0x040ff00000001828 */
[-C--:B------:R-:W-:Y:S08]  /*ace0*/  HMMA.16816.F32 R44, R200, R174.reuse, R44 ;  /* 0x000000aec82c723c */ /* 0x080ff0000000182c */
[----:B------:R-:W-:Y:S08]  /*acf0*/  HMMA.16816.F32 R48, R168, R174, R48 ;  /* 0x000000aea830723c */ /* 0x000ff00000001830 */
[-C--:B------:R-:W-:Y:S08]  /*ad00*/  HMMA.16816.F32 R4, R176, R180.reuse, R4 ;  /* 0x000000b4b004723c */ /* 0x080ff00000001804 */
[C---:B-1----:R-:W-:Y:S08]  /*ad10*/  HMMA.16816.F32 R8, R156.reuse, R180, R8 ;  /* 0x000000b49c08723c */ /* 0x042ff00000001808 */
[-C--:B------:R-:W-:Y:S08]  /*ad20*/  HMMA.16816.F32 R12, R156, R182.reuse, R12 ;  /* 0x000000b69c0c723c */ /* 0x080ff0000000180c */
[C---:B------:R-:W-:Y:S08]  /*ad30*/  HMMA.16816.F32 R16, R176.reuse, R182, R16 ;  /* 0x000000b6b010723c */ /* 0x040ff00000001810 */
[-C--:B--2---:R-:W-:Y:S08]  /*ad40*/  HMMA.16816.F32 R20, R176, R160.reuse, R20 ;  /* 0x000000a0b014723c */ /* 0x084ff00000001814 */
[C---:B------:R-:W-:Y:S08]  /*ad50*/  HMMA.16816.F32 R24, R156.reuse, R160, R24 ;  /* 0x000000a09c18723c */ /* 0x040ff00000001818 */
[-C--:B------:R-:W-:Y:S08]  /*ad60*/  HMMA.16816.F32 R28, R156, R162.reuse, R28 ;  /* 0x000000a29c1c723c */ /* 0x080ff0000000181c */
[C---:B------:R-:W-:Y:S08]  /*ad70*/  HMMA.16816.F32 R32, R176.reuse, R162, R32 ;  /* 0x000000a2b020723c */ /* 0x040ff00000001820 */
[-C--:B------:R-:W-:Y:S08]  /*ad80*/  HMMA.16816.F32 R36, R176, R184.reuse, R36 ;  /* 0x000000b8b024723c */ /* 0x080ff00000001824 */
[C---:B------:R-:W-:Y:S08]  /*ad90*/  HMMA.16816.F32 R40, R156.reuse, R184, R40 ;  /* 0x000000b89c28723c */ /* 0x040ff00000001828 */
[-C--:B------:R-:W-:Y:S01]  /*ada0*/  HMMA.16816.F32 R44, R156, R186.reuse, R44 ;  /* 0x000000ba9c2c723c */ /* 0x080fe2000000182c */
[----:B------:R-:W1:Y:S07]  /*adb0*/  LDSM.16.M88.4 R156, [R205] ;  /* 0x00000000cd9c783b */ /* 0x000e6e0000000200 */
[----:B------:R-:W-:Y:S08]  /*adc0*/  HMMA.16816.F32 R48, R176, R186, R48 ;  /* 0x000000bab030723c */ /* 0x000ff00000001830 */
[-C--:B------:R-:W-:Y:S08]  /*add0*/  HMMA.16816.F32 R4, R188, R192.reuse, R4 ;  /* 0x000000c0bc04723c */ /* 0x080ff00000001804 */
[C---:B---3--:R-:W-:Y:S08]  /*ade0*/  HMMA.16816.F32 R8, R164.reuse, R192, R8 ;  /* 0x000000c0a408723c */ /* 0x048ff00000001808 */
[-C--:B------:R-:W-:Y:S08]  /*adf0*/  HMMA.16816.F32 R12, R164, R194.reuse, R12 ;  /* 0x000000c2a40c723c */ /* 0x080ff0000000180c */
[----:B------:R-:W-:Y:S01]  /*ae00*/  FMUL.FTZ R183, R7, c[0x0][0x320] ;  /* 0x0000c80007b77a20 */ /* 0x000fe20000410000 */
[C---:B------:R-:W-:Y:S04]  /*ae10*/  HMMA.16816.F32 R16, R188.reuse, R194, R16 ;  /* 0x000000c2bc10723c */ /* 0x040fe80000001810 */
[----:B------:R-:W-:Y:S01]  /*ae20*/  FMUL.FTZ R182, R4, c[0x0][0x320] ;  /* 0x0000c80004b67a20 */ /* 0x000fe20000410000 */
[----:B------:R-:W2:Y:S01]  /*ae30*/  MUFU.TANH R183, R183 ;  /* 0x000000b700b77308 */ /* 0x000ea20000002400 */
[----:B------:R-:W-:Y:S02]  /*ae40*/  FMUL.FTZ R180, R5, c[0x0][0x320] ;  /* 0x0000c80005b47a20 */ /* 0x000fe40000410000 */
[----:B------:R-:W-:Y:S01]  /*ae50*/  FMUL.FTZ R9, R9, c[0x0][0x320] ;  /* 0x0000c80009097a20 */ /* 0x000fe20000410000 */
[-C--:B-1----:R-:W-:Y:S03]  /*ae60*/  HMMA.16816.F32 R20, R188, R156.reuse, R20 ;  /* 0x0000009cbc14723c */ /* 0x082fe60000001814 */
[----:B------:R-:W-:Y:S02]  /*ae70*/  FMUL.FTZ R10, R10, c[0x0][0x320] ;  /* 0x0000c8000a0a7a20 */ /* 0x000fe40000410000 */
[----:B------:R-:W-:Y:S01]  /*ae80*/  FMUL.FTZ R11, R11, c[0x0][0x320] ;  /* 0x0000c8000b0b7a20 */ /* 0x000fe20000410000 */
[----:B------:R-:W1:Y:S01]  /*ae90*/  MUFU.TANH R252, R9 ;  /* 0x0000000900fc7308 */ /* 0x000e620000002400 */
[----:B------:R-:W-:Y:S01]  /*aea0*/  FMUL.FTZ R192, R8, c[0x0][0x320] ;  /* 0x0000c80008c07a20 */ /* 0x000fe20000410000 */
[C---:B------:R-:W-:Y:S04]  /*aeb0*/  HMMA.16816.F32 R24, R164.reuse, R156, R24 ;  /* 0x0000009ca418723c */ /* 0x040fe80000001818 */
[----:B------:R-:W-:Y:S02]  /*aec0*/  FMUL.FTZ R8, R13, c[0x0][0x320] ;  /* 0x0000c8000d087a20 */ /* 0x000fe40000410000 */
[----:B------:R-:W-:Y:S02]  /*aed0*/  FMUL.FTZ R185, R6, c[0x0][0x320] ;  /* 0x0000c80006b97a20 */ /* 0x000fe40000410000 */
[----:B------:R-:W3:Y:S01]  /*aee0*/  MUFU.TANH R7, R10 ;  /* 0x0000000a00077308 */ /* 0x000ee20000002400 */
[-C--:B------:R-:W-:Y:S03]  /*aef0*/  HMMA.16816.F32 R28, R164, R158.reuse, R28 ;  /* 0x0000009ea41c723c */ /* 0x080fe6000000181c */
[----:B------:R-:W-:Y:S02]  /*af00*/  FMUL.FTZ R193, R12, c[0x0][0x320] ;  /* 0x0000c8000cc17a20 */ /* 0x000fe40000410000 */
[----:B------:R-:W-:Y:S02]  /*af10*/  FMUL.FTZ R12, R14, c[0x0][0x320] ;  /* 0x0000c8000e0c7a20 */ /* 0x000fe40000410000 */
[----:B------:R-:W-:Y:S01]  /*af20*/  FMUL.FTZ R13, R15, c[0x0][0x320] ;  /* 0x0000c8000f0d7a20 */ /* 0x000fe20000410000 */
[C---:B------:R-:W-:Y:S01]  /*af30*/  HMMA.16816.F32 R32, R188.reuse, R158, R32 ;  /* 0x0000009ebc20723c */ /* 0x040fe20000001820 */
[----:B------:R-:W4:Y:S03]  /*af40*/  MUFU.TANH R197, R11 ;  /* 0x0000000b00c57308 */ /* 0x000f260000002400 */
[----:B------:R-:W-:Y:S02]  /*af50*/  FMUL.FTZ R14, R16, c[0x0][0x320] ;  /* 0x0000c800100e7a20 */ /* 0x000fe40000410000 */
[----:B------:R-:W-:Y:S02]  /*af60*/  FMUL.FTZ R16, R17, c[0x0][0x320] ;  /* 0x0000c80011107a20 */ /* 0x000fe40000410000 */
[----:B------:R-:W-:Y:S03]  /*af70*/  FMUL.FTZ R17, R18, c[0x0][0x320] ;  /* 0x0000c80012117a20 */ /* 0x000fe60000410000 */
[----:B------:R5:W1:Y:S01]  /*af80*/  MUFU.TANH R161, R8 ;  /* 0x0000000800a17308 */ /* 0x000a620000002400 */
        /* <DEDUP_REMOVED lines=13> */
[----:B------:R-:W-:Y:S01]  /*b060*/  FMUL.FTZ R29, R29, c[0x0][0x320] ;  /* 0x0000c8001d1d7a20 */ /* 0x000fe20000410000 */
[----:B-----5:R-:W5:Y:S01]  /*b070*/  LDSM.16.M88.4 R8, [R204] ;  /* 0x00000000cc08783b */ /* 0x020f620000000200 */
[----:B------:R-:W-:Y:S04]  /*b080*/  DEPBAR.LE SB0, 0x0 ;  /* 0x000080000000791a */ /* 0x000fe80000000000 */
[----:B------:R-:W-:Y:S01]  /*b090*/  FMUL.FTZ R30, R30, c[0x0][0x320] ;  /* 0x0000c8001e1e7a20 */ /* 0x000fe20000410000 */
[----:B------:R-:W1:Y:S01]  /*b0a0*/  MUFU.TANH R185, R185 ;  /* 0x000000b900b97308 */ /* 0x000e620000002400 */
[----:B------:R-:W-:Y:S01]  /*b0b0*/  FMUL.FTZ R31, R31, c[0x0][0x320] ;  /* 0x0000c8001f1f7a20 */ /* 0x000fe20000410000 */
[----:B------:R-:W-:Y:S01]  /*b0c0*/  BAR.SYNC.DEFER_BLOCKING 0x0 ;  /* 0x0000000000007b1d */ /* 0x000fe20000010000 */
[----:B------:R-:W-:Y:S02]  /*b0d0*/  FMUL.FTZ R33, R33, c[0x0][0x320] ;  /* 0x0000c80021217a20 */ /* 0x000fe40000410000 */
[----:B------:R-:W-:Y:S02]  /*b0e0*/  FMUL.FTZ R34, R34, c[0x0][0x320] ;  /* 0x0000c80022227a20 */ /* 0x000fe40000410000 */
[----:B------:R-:W-:Y:S03]  /*b0f0*/  FMUL.FTZ R35, R35, c[0x0][0x320] ;  /* 0x0000c80023237a20 */ /* 0x000fe60000410000 */
[----:B------:R-:W1:Y:S10]  /*b100*/  MUFU.TANH R192, R192 ;  /* 0x000000c000c07308 */ /* 0x000e740000002400 */
[----:B------:R-:W1:Y:S10]  /*b110*/  MUFU.TANH R193, R193 ;  /* 0x000000c100c17308 */ /* 0x000e740000002400 */
[----:B------:R-:W1:Y:S01]  /*b120*/  MUFU.TANH R12, R12 ;  /* 0x0000000c000c7308 */ /* 0x000e620000002400 */
[-C--:B-----5:R-:W-:Y:S09]  /*b130*/  HMMA.16816.F32 R36, R188, R8.reuse, R36 ;  /* 0x00000008bc24723c */ /* 0x0a0ff20000001824 */
[----:B------:R-:W1:Y:S01]  /*b140*/  MUFU.TANH R13, R13 ;  /* 0x0000000d000d7308 */ /* 0x000e620000002400 */
[C---:B------:R-:W-:Y:S09]  /*b150*/  HMMA.16816.F32 R40, R164.reuse, R8, R40 ;  /* 0x00000008a428723c */ /* 0x040ff20000001828 */
[----:B------:R-:W1:Y:S01]  /*b160*/  MUFU.TANH R14, R14 ;  /* 0x0000000e000e7308 */ /* 0x000e620000002400 */
[-C--:B------:R-:W-:Y:S04]  /*b170*/  HMMA.16816.F32 R44, R164, R10.reuse, R44 ;  /* 0x0000000aa42c723c */ /* 0x080fe8000000182c */
[----:B------:R-:W-:Y:S04]  /*b180*/  FMUL.FTZ R171, R36, c[0x0][0x320] ;  /* 0x0000c80024ab7a20 */ /* 0x000fe80000410000 */
[----:B------:R-:W-:Y:S01]  /*b190*/  HMMA.16816.F32 R48, R188, R10, R48 ;  /* 0x0000000abc30723c */ /* 0x000fe20000001830 */
[----:B------:R-:W1:Y:S03]  /*b1a0*/  MUFU.TANH R16, R16 ;  /* 0x0000001000107308 */ /* 0x000e660000002400 */
[----:B------:R-:W-:Y:S02]  /*b1b0*/  FMUL.FTZ R37, R37, c[0x0][0x320] ;  /* 0x0000c80025257a20 */ /* 0x000fe40000410000 */
[----:B------:R-:W-:Y:S02]  /*b1c0*/  FMUL.FTZ R38, R38, c[0x0][0x320] ;  /* 0x0000c80026267a20 */ /* 0x000fe40000410000 */
[----:B------:R-:W-:Y:S03]  /*b1d0*/  FMUL.FTZ R167, R40, c[0x0][0x320] ;  /* 0x0000c80028a77a20 */ /* 0x000fe60000410000 */
        /* <DEDUP_REMOVED lines=14> */
[----:B------:R-:W-:Y:S07]  /*b2c0*/  FMUL.FTZ R51, R51, c[0x0][0x320] ;  /* 0x0000c80033337a20 */ /* 0x000fee0000410000 */
[----:B------:R1:W1:Y:S10]  /*b2d0*/  MUFU.TANH R196, R21 ;  /* 0x0000001500c47308 */ /* 0x0002740000002400 */
[----:B------:R1:W1:Y:S10]  /*b2e0*/  MUFU.TANH R201, R22 ;  /* 0x0000001600c97308 */ /* 0x0002740000002400 */
[----:B------:R1:W1:Y:S10]  /*b2f0*/  MUFU.TANH R199, R23 ;  /* 0x0000001700c77308 */ /* 0x0002740000002400 */
[----:B------:R-:W1:Y:S10]  /*b300*/  MUFU.TANH R202, R202 ;  /* 0x000000ca00ca7308 */ /* 0x000e740000002400 */
        /* <DEDUP_REMOVED lines=26> */
[----:B------:R1:W1:Y:S01]  /*b4b0*/  MUFU.TANH R172, R51 ;  /* 0x0000003300ac7308 */ /* 0x0002620000002400 */
[----:B------:R-:W-:-:S05]  /*b4c0*/  @!P0 BRA `(.L_x_431) ;  /* 0x0000038000008947 */ /* 0x000fca0003800000 */
[----:B--234-:R-:W-:Y:S04]  /*b4d0*/  IADD3 R6, -R239, 0x30, RZ ;  /* 0x00000030ef067810 */ /* 0x01cfe80007ffe1ff */
[----:B------:R-:W-:Y:S11]  /*b4e0*/  ISETP.GE.AND P1, PT, R6, 0x1, PT ;  /* 0x000000010600780c */ /* 0x000ff60003f26270 */
[----:B------:R-:W-:Y:S02]  /*b4f0*/  @!UPT UIADD3 URZ, URZ, URZ, URZ ;  /* 0x0000003f3f3ff290 */ /* 0x000fe4000fffe03f */
[----:B------:R-:W-:Y:S01]  /*b500*/  @P1 IMAD.MOV.U32 R8, RZ, RZ, R224 ;  /* 0x000000ffff081224 */ /* 0x000fe200078e00e0 */
[----:B------:R-:W-:Y:S01]  /*b510*/  @P1 IADD3 R5, R238, -0x1, RZ ;  /* 0xffffffffee051810 */ /* 0x000fe20007ffe0ff */
[----:B------:R-:W-:Y:S03]  /*b520*/  @P1 IMAD.MOV.U32 R9, RZ, RZ, R237 ;  /* 0x000000ffff091224 */ /* 0x000fe600078e00ed */
[----:B------:R-:W-:Y:S01]  /*b530*/  @P1 SHF.R.S32.HI R4, RZ, 0x1f, R5 ;  /* 0x0000001fff041819 */ /* 0x000fe20000011405 */
[C---:B------:R-:W-:Y:S04]  /*b540*/  @P1 IMAD.WIDE.U32 R10, R5.reuse, c[0x0][0x1e0], RZ ;  /* 0x00007800050a1a25 */ /* 0x040fe800078e00ff */
[----:B------:R-:W-:Y:S02]  /*b550*/  @P1 IMAD R4, R4, c[0x0][0x1e0], RZ ;  /* 0x0000780004041a24 */ /* 0x000fe400078e02ff */
[----:B------:R-:W-:Y:S04]  /*b560*/  @P1 IMAD.WIDE.U32 R8, R10, 0x30, R8 ;  /* 0x000000300a081825 */ /* 0x000fe800078e0008 */
[----:B------:R-:W-:Y:S02]  /*b570*/  @P1 IMAD R4, R5, c[0x0][0x1e4], R4 ;  /* 0x0000790005041a24 */ /* 0x000fe400078e0204 */
[----:B------:R-:W-:Y:S02]  /*b580*/  @P1 IMAD.SHL.U32 R5, R8, 0x2, RZ ;  /* 0x0000000208051824 */ /* 0x000fe400078e00ff */
[----:B------:R-:W-:Y:S03]  /*b590*/  @P1 IMAD.IADD R4, R11, 0x1, R4 ;  /* 0x000000010b041824 */ /* 0x000fe600078e0204 */
[----:B------:R-:W-:Y:S01]  /*b5a0*/  @P1 IADD3 R20, P2, R5, 0x40, RZ ;  /* 0x0000004005141810 */ /* 0x000fe20007f5e0ff */
[----:B------:R-:W-:Y:S03]  /*b5b0*/  @P1 IMAD R4, R4, 0x30, RZ ;  /* 0x0000003004041824 */ /* 0x000fe600078e02ff */
[----:B------:R-:W-:Y:S01]  /*b5c0*/  @P1 IADD3 R20, P0, R20, c[0x0][0x1c8], RZ ;  /* 0x0000720014141a10 */ /* 0x000fe20007f1e0ff */
[----:B------:R-:W-:Y:S05]  /*b5d0*/  @P1 IMAD.IADD R4, R9, 0x1, R4 ;  /* 0x0000000109041824 */ /* 0x000fea00078e0204 */
[----:B------:R-:W-:Y:S04]  /*b5e0*/  @P1 SHF.L.U64.HI R4, R8, 0x1, R4 ;  /* 0x0000000108041819 */ /* 0x000fe80000010204 */
[--C-:B-1----:R-:W-:Y:S02]  /*b5f0*/  @P1 IADD3.X R21, RZ, c[0x0][0x1cc], R4.reuse, P0, P2 ;  /* 0x00007300ff151a10 */ /* 0x102fe400007e4404 */
[----:B------:R-:W-:Y:S04]  /*b600*/  @P1 IADD3 R18, P2, R5, 0x80, RZ ;  /* 0x0000008005121810 */ /* 0x000fe80007f5e0ff */
[----:B------:R-:W-:Y:S04]  /*b610*/  @P1 IADD3 R18, P0, R18, c[0x0][0x1c8], RZ ;  /* 0x0000720012121a10 */ /* 0x000fe80007f1e0ff */
[----:B------:R-:W-:Y:S02]  /*b620*/  @P1 IADD3.X R19, RZ, c[0x0][0x1cc], R4, P0, P2 ;  /* 0x00007300ff131a10 */ /* 0x000fe400007e4404 */
[----:B------:R-:W-:Y:S11]  /*b630*/  ISETP.GE.AND P0, PT, R6, 0x21, PT ;  /* 0x000000210600780c */ /* 0x000ff60003f06270 */
[----:B------:R-:W-:Y:S02]  /*b640*/  @!UPT UIADD3 URZ, URZ, URZ, URZ ;  /* 0x0000003f3f3ff290 */ /* 0x000fe4000fffe03f */
[----:B------:R-:W-:Y:S04]  /*b650*/  @P0 IADD3 R9, R238, -0x1, RZ ;  /* 0xffffffffee090810 */ /* 0x000fe80007ffe0ff */
[----:B------:R-:W-:Y:S01]  /*b660*/  @P0 SHF.R.S32.HI R6, RZ, 0x1f, R9 ;  /* 0x0000001fff060819 */ /* 0x000fe20000011409 */
[C---:B------:R-:W-:Y:S04]  /*b670*/  @P0 IMAD.WIDE.U32 R24, R9.reuse, c[0x0][0x1e0], RZ ;  /* 0x0000780009180a25 */ /* 0x040fe800078e00ff */
[----:B------:R-:W-:Y:S04]  /*b680*/  @P0 IMAD R6, R6, c[0x0][0x1e0], RZ ;  /* 0x0000780006060a24 */ /* 0x000fe800078e02ff */
[----:B------:R-:W-:Y:S04]  /*b690*/  @P0 IMAD R6, R9, c[0x0][0x1e4], R6 ;  /* 0x0000790009060a24 */ /* 0x000fe800078e0206 */
[----:B------:R-:W-:Y:S02]  /*b6a0*/  @P0 IMAD.IADD R6, R25, 0x1, R6 ;  /* 0x0000000119060824 */ /* 0x000fe400078e0206 */
[----:B------:R-:W-:Y:S04]  /*b6b0*/  @P0 IMAD.WIDE.U32 R24, R24, 0x30, R228 ;  /* 0x0000003018180825 */ /* 0x000fe800078e00e4 */
[----:B------:R-:W-:Y:S01]  /*b6c0*/  @P0 IMAD R9, R6, 0x30, RZ ;  /* 0x0000003006090824 */ /* 0x000fe200078e02ff */
[-C--:B------:R-:W-:Y:S03]  /*b6d0*/  @P0 IADD3 R11, P2, R224, R24.reuse, RZ ;  /* 0x00000018e00b0210 */ /* 0x080fe60007f5e0ff */
[----:B------:R-:W-:Y:S04]  /*b6e0*/  @P0 IMAD.IADD R9, R9, 0x1, R25 ;  /* 0x0000000109090824 */ /* 0x000fe800078e0219 */
[----:B------:R-:W-:Y:S01]  /*b6f0*/  @P0 IMAD.X R6, R9, 0x1, R237, P2 ;  /* 0x0000000109060824 */ /* 0x000fe200010e06ed */
[C---:B------:R-:W-:Y:S04]  /*b700*/  @P0 LEA R22, P2, R11.reuse, c[0x0][0x1c8], 0x1 ;  /* 0x000072000b160a11 */ /* 0x040fe800078408ff */
[----:B------:R-:W-:Y:S02]  /*b710*/  @P0 LEA.HI.X R23, R11, c[0x0][0x1cc], R6, 0x1, P2 ;  /* 0x000073000b170a11 */ /* 0x000fe400010f0c06 */
[-C--:B------:R-:W-:Y:S05]  /*b720*/  @P0 IADD3 R11, P2, R243, R24.reuse, RZ ;  /* 0x00000018f30b0210 */ /* 0x080fea0007f5e0ff */
[----:B------:R-:W-:Y:S01]  /*b730*/  @P0 IMAD.X R6, R9, 0x1, R242, P2 ;  /* 0x0000000109060824 */ /* 0x000fe200010e06f2 */
[C---:B------:R-:W-:Y:S04]  /*b740*/  @P0 LEA R10, P2, R11.reuse, c[0x0][0x1c8], 0x1 ;  /* 0x000072000b0a0a11 */ /* 0x040fe800078408ff */
[----:B------:R-:W-:Y:S02]  /*b750*/  @P0 LEA.HI.X R11, R11, c[0x0][0x1cc], R6, 0x1, P2 ;  /* 0x000073000b0b0a11 */ /* 0x000fe400010f0c06 */
[----:B------:R-:W-:Y:S05]  /*b760*/  @P0 IADD3 R6, P2, R241, R24, RZ ;  /* 0x00000018f1060210 */ /* 0x000fea0007f5e0ff */
[----:B------:R-:W-:Y:S01]  /*b770*/  @P0 IMAD.X R9, R9, 0x1, R240, P2 ;  /* 0x0000000109090824 */ /* 0x000fe200010e06f0 */
[----:B------:R-:W-:Y:S04]  /*b780*/  @P1 IADD3 R24, P2, R5, c[0x0][0x1c8], RZ ;  /* 0x0000720005181a10 */ /* 0x000fe80007f5e0ff */
[----:B------:R-:W-:Y:S02]  /*b790*/  @P1 IADD3.X R25, R4, c[0x0][0x1cc], RZ, P2, !PT ;  /* 0x0000730004191a10 */ /* 0x000fe400017fe4ff */
[C---:B------:R-:W-:Y:S03]  /*b7a0*/  @P0 LEA R4, P2, R6.reuse, c[0x0][0x1c8], 0x1 ;  /* 0x0000720006040a11 */ /* 0x040fe600078408ff */
[----:B------:R-:W-:Y:S01]  /*b7b0*/  @!PT LDS RZ, [RZ] ;  /* 0x00000000fffff984 */ /* 0x000fe20000000800 */
[----:B------:R-:W-:Y:S01]  /*b7c0*/  @!PT LDS RZ, [RZ] ;  /* 0x00000000fffff984 */ /* 0x000fe20000000800 */
[----:B------:R-:W-:Y:S01]  /*b7d0*/  @!PT LDS RZ, [RZ] ;  /* 0x00000000fffff984 */ /* 0x000fe20000000800 */
[----:B------:R1:W-:Y:S01]  /*b7e0*/  @P1 LDGSTS.E.BYPASS.LTC128B.128 [R218+0x2500], [R24.64], !P6 ;  /* 0x0250000018da1fae */ /* 0x0003e2000f101d4c */
[----:B------:R-:W-:Y:S06]  /*b7f0*/  @P0 LEA.HI.X R5, R6, c[0x0][0x1cc], R9, 0x1, P2 ;  /* 0x0000730006050a11 */ /* 0x000fec00010f0c09 */
[----:B------:R1:W-:Y:S07]  /*b800*/  @P1 LDGSTS.E.BYPASS.LTC128B.128 [R218+0x3100], [R20.64], !P5 ;  /* 0x0310000014da1fae */ /* 0x0003ee000e901d4c */
[----:B------:R1:W-:Y:S07]  /*b810*/  @P1 LDGSTS.E.BYPASS.LTC128B.128 [R218+0x3d00], [R18.64], !P4 ;  /* 0x03d0000012da1fae */ /* 0x0003ee000e101d4c */
[----:B------:R1:W-:Y:S07]  /*b820*/  @P0 LDGSTS.E.BYPASS.LTC128B.128 [R218+0x2d00], [R22.64], !P6 ;  /* 0x02d0000016da0fae */ /* 0x0003ee000f101d4c */
[----:B------:R1:W-:Y:S07]  /*b830*/  @P0 LDGSTS.E.BYPASS.LTC128B.128 [R218+0x3900], [R10.64], !P5 ;  /* 0x039000000ada0fae */ /* 0x0003ee000e901d4c */
[----:B------:R1:W-:Y:S02]  /*b840*/  @P0 LDGSTS.E.BYPASS.LTC128B.128 [R218+0x4500], [R4.64], !P4 ;  /* 0x0450000004da0fae */ /* 0x0003e4000e101d4c */
.L_x_431:
[----:B-1234-:R-:W-:Y:S01]  /*b850*/  FMNMX.FTZ R5, R182, R3, !PT ;  /* 0x00000003b6057209 */ /* 0x01efe20007810000 */
[----:B------:R-:W-:Y:S01]  /*b860*/  LDSM.16.MT88.4 R36, [R212+0x100] ;  /* 0x00010000d424783b */ /* 0x000fe20000004200 */
        /* <DEDUP_REMOVED lines=31> */
[----:B------:R-:W-:Y:S01]  /*ba60*/  SHFL.BFLY PT, R0, R21, 0x2, 0x1f ;  /* 0x0c401f0015007f89 */ /* 0x000fe200000e0000 */
[----:B------:R-:W-:Y:S02]  /*ba70*/  FMNMX.FTZ R5, R167, R2, !PT ;  /* 0x00000002a7057209 */ /* 0x000fe40007810000 */
[----:B------:R-:W-:Y:S02]  /*ba80*/  FMNMX.FTZ R19, R172, R9, !PT ;  /* 0x00000009ac137209 */ /* 0x000fe40007810000 */
[----:B------:R-:W-:Y:S02]  /*ba90*/  FMNMX.FTZ R5, R166, R5, !PT ;  /* 0x00000005a6057209 */ /* 0x000fe40007810000 */
[----:B------:R-:W-:Y:S01]  /*baa0*/  ISETP.GT.AND P0, PT, R238, UR4, PT ;  /* 0x00000004ee007c0c */ /* 0x000fe2000bf04270 */
[----:B------:R-:W-:Y:S01]  /*bab0*/  SHFL.BFLY PT, R2, R19, 0x2, 0x1f ;  /* 0x0c401f0013027f89 */ /* 0x000fe200000e0000 */
[----:B------:R-:W-:Y:S02]  /*bac0*/  FMNMX.FTZ R8, R162, R5, !PT ;  /* 0x00000005a2087209 */ /* 0x000fe40007810000 */
[----:B------:R-:W-:Y:S02]  /*bad0*/  IADD3 R238, R238, -0x1, RZ ;  /* 0xffffffffeeee7810 */ /* 0x000fe40007ffe0ff */
[----:B------:R-:W-:Y:S05]  /*bae0*/  FMNMX.FTZ R4, R165, R8, !PT ;  /* 0x00000008a5047209 */ /* 0x000fea0007810000 */
[----:B------:R-:W1:Y:S02]  /*baf0*/  SHFL.BFLY PT, R9, R4, 0x2, 0x1f ;  /* 0x0c401f0004097f89 */ /* 0x000e6400000e0000 */
[----:B-1----:R-:W-:Y:S02]  /*bb00*/  FMNMX.FTZ R9, R4, R9, !PT ;  /* 0x0000000904097209 */ /* 0x002fe40007810000 */
[----:B------:R-:W-:Y:S02]  /*bb10*/  FMNMX.FTZ R6, R21, R0, !PT ;  /* 0x0000000015067209 */ /* 0x000fe40007810000 */
[----:B------:R-:W-:Y:S02]  /*bb20*/  FMNMX.FTZ R0, R7, R152, !PT ;  /* 0x0000009807007209 */ /* 0x000fe40007810000 */
[----:B------:R-:W-:Y:S01]  /*bb30*/  SHFL.BFLY PT, R4, R9, 0x1, 0x1f ;  /* 0x0c201f0009047f89 */ /* 0x000fe200000e0000 */
[----:B------:R-:W-:Y:S02]  /*bb40*/  FMNMX.FTZ R11, R19, R2, !PT ;  /* 0x00000002130b7209 */ /* 0x000fe40007810000 */
[----:B------:R-:W-:Y:S04]  /*bb50*/  FMNMX.FTZ R21, R197, R0, !PT ;  /* 0x00000000c5157209 */ /* 0x000fe80007810000 */
[----:B------:R-:W-:Y:S01]  /*bb60*/  FMNMX.FTZ R0, R12, R21, !PT ;  /* 0x000000150c007209 */ /* 0x000fe20007810000 */
[----:B------:R-:W1:Y:S03]  /*bb70*/  SHFL.BFLY PT, R5, R6, 0x1, 0x1f ;  /* 0x0c201f0006057f89 */ /* 0x000e6600000e0000 */
[----:B------:R-:W-:Y:S04]  /*bb80*/  FMNMX.FTZ R19, R13, R0, !PT ;  /* 0x000000000d137209 */ /* 0x000fe80007810000 */
[----:B------:R-:W-:Y:S01]  /*bb90*/  FMNMX.FTZ R0, R248, R19, !PT ;  /* 0x00000013f8007209 */ /* 0x000fe20007810000 */
[----:B------:R-:W2:Y:S03]  /*bba0*/  SHFL.BFLY PT, R2, R11, 0x1, 0x1f ;  /* 0x0c201f000b027f89 */ /* 0x000ea600000e0000 */
[----:B------:R-:W-:Y:S04]  /*bbb0*/  FMNMX.FTZ R0, R251, R0, !PT ;  /* 0x00000000fb007209 */ /* 0x000fe80007810000 */
[----:B------:R-:W-:Y:S01]  /*bbc0*/  FMNMX.FTZ R0, R179, R0, !PT ;  /* 0x00000000b3007209 */ /* 0x000fe20007810000 */
[----:B------:R-:W-:Y:S01]  /*bbd0*/  LDSM.16.MT88.4 R20, [R214+0x100] ;  /* 0x00010000d614783b */ /* 0x000fe20000004200 */
        /* <DEDUP_REMOVED lines=8> */
[----:B------:R-:W-:Y:S02]  /*bc60*/  FFMA.FTZ R181, R182, c[0x0][0x2d0], -R159 ;  /* 0x0000b400b6b57a23 */ /* 0x000fe4000001089f */
[C---:B------:R-:W-:Y:S01]  /*bc70*/  FADD.FTZ R6, -R2.reuse, R153 ;  /* 0x0000009902067221 */ /* 0x040fe20000010100 */
[----:B------:R-:W-:Y:S01]  /*bc80*/  FMNMX.FTZ R5, R155, R0, !PT ;  /* 0x000000009b057209 */ /* 0x000fe20007810000 */
[----:B------:R-:W-:Y:S01]  /*bc90*/  FMUL.FTZ R158, R2, c[0x0][0x2d0] ;  /* 0x0000b400029e7a20 */ /* 0x000fe20000410000 */
[----:B------:R-:W-:Y:S01]  /*bca0*/  FMNMX.FTZ R0, R9, R4, !PT ;  /* 0x0000000409007209 */ /* 0x000fe20007810000 */
[----:B------:R-:W-:Y:S01]  /*bcb0*/  FMUL.FTZ R150, R6, c[0x0][0x2d0] ;  /* 0x0000b40006967a20 */ /* 0x000fe20000410000 */
[----:B------:R-:W-:Y:S01]  /*bcc0*/  FMNMX.FTZ R4, R154, R5, !PT ;  /* 0x000000059a047209 */ /* 0x000fe20007810000 */
[----:B------:R-:W-:Y:S01]  /*bcd0*/  FFMA.FTZ R180, R180, c[0x0][0x2d0], -R159 ;  /* 0x0000b400b4b47a23 */ /* 0x000fe2000001089f */
[----:B------:R-:W1:Y:S01]  /*bce0*/  MUFU.EX2 R151, R151 ;  /* 0x0000009700977308 */ /* 0x000e620000000800 */
[----:B------:R-:W-:Y:S02]  /*bcf0*/  FADD.FTZ R6, -R0, R149 ;  /* 0x0000009500067221 */ /* 0x000fe40000010100 */
[----:B------:R-:W2:Y:S01]  /*bd00*/  SHFL.BFLY PT, R5, R4, 0x2, 0x1f ;  /* 0x0c401f0004057f89 */ /* 0x000ea200000e0000 */
[--C-:B------:R-:W-:Y:S02]  /*bd10*/  FFMA.FTZ R184, R185, c[0x0][0x2d0], -R158.reuse ;  /* 0x0000b400b9b87a23 */ /* 0x100fe4000001089e */
[----:B------:R-:W-:Y:S02]  /*bd20*/  FMUL.FTZ R149, R6, c[0x0][0x2d0] ;  /* 0x0000b40006957a20 */ /* 0x000fe40000410000 */
[--C-:B------:R-:W-:Y:S02]  /*bd30*/  FFMA.FTZ R183, R183, c[0x0][0x2d0], -R158.reuse ;  /* 0x0000b400b7b77a23 */ /* 0x100fe4000001089e */
[--C-:B------:R-:W-:Y:S01]  /*bd40*/  FFMA.FTZ R186, R14, c[0x0][0x2d0], -R159.reuse ;  /* 0x0000b4000eba7a23 */ /* 0x100fe2000001089f */
[----:B------:R-:W3:Y:S01]  /*bd50*/  MUFU.EX2 R150, R150 ;  /* 0x0000009600967308 */ /* 0x000ee20000000800 */
[--C-:B------:R-:W-:Y:S02]  /*bd60*/  FFMA.FTZ R185, R16, c[0x0][0x2d0], -R159.reuse ;  /* 0x0000b40010b97a23 */ /* 0x100fe4000001089f */
[--C-:B------:R-:W-:Y:S02]  /*bd70*/  FFMA.FTZ R182, R17, c[0x0][0x2d0], -R158.reuse ;  /* 0x0000b40011b67a23 */ /* 0x100fe4000001089e */
[----:B------:R-:W-:Y:S02]  /*bd80*/  FFMA.FTZ R187, R15, c[0x0][0x2d0], -R158 ;  /* 0x0000b4000fbb7a23 */ /* 0x000fe4000001089e */
[----:B------:R-:W-:Y:S02]  /*bd90*/  FMUL.FTZ R157, R0, c[0x0][0x2d0] ;  /* 0x0000b400009d7a20 */ /* 0x000fe40000410000 */
[----:B------:R-:W-:Y:S01]  /*bda0*/  FFMA.FTZ R171, R171, c[0x0][0x2d0], -R159 ;  /* 0x0000b400abab7a23 */ /* 0x000fe2000001089f */
[----:B------:R-:W-:Y:S01]  /*bdb0*/  MUFU.EX2 R181, R181 ;  /* 0x000000b500b57308 */ /* 0x000fe20000000800 */
[--C-:B------:R-:W-:Y:S02]  /*bdc0*/  FFMA.FTZ R195, R192, c[0x0][0x2d0], -R157.reuse ;  /* 0x0000b400c0c37a23 */ /* 0x100fe4000001089d */
[--C-:B------:R-:W-:Y:S02]  /*bdd0*/  FFMA.FTZ R192, R252, c[0x0][0x2d0], -R157.reuse ;  /* 0x0000b400fcc07a23 */ /* 0x100fe4000001089d */
[--C-:B------:R-:W-:Y:S01]  /*bde0*/  FFMA.FTZ R193, R193, c[0x0][0x2d0], -R157.reuse ;  /* 0x0000b400c1c17a23 */ /* 0x100fe2000001089d */
[----:B--2---:R-:W-:Y:S01]  /*bdf0*/  FMNMX.FTZ R6, R4, R5, !PT ;  /* 0x0000000504067209 */ /* 0x004fe20007810000 */
[--C-:B------:R-:W-:Y:S02]  /*be00*/  FFMA.FTZ R190, R161, c[0x0][0x2d0], -R157.reuse ;  /* 0x0000b400a1be7a23 */ /* 0x100fe4000001089d */
[C---:B-1----:R-:W-:Y:S01]  /*be10*/  FMUL.FTZ R5, R151.reuse, R145 ;  /* 0x0000009197057220 */ /* 0x042fe20000410000 */
[----:B------:R-:W-:Y:S01]  /*be20*/  MUFU.EX2 R180, R180 ;  /* 0x000000b400b47308 */ /* 0x000fe20000000800 */
[----:B------:R-:W1:Y:S01]  /*be30*/  SHFL.BFLY PT, R153, R6, 0x1, 0x1f ;  /* 0x0c201f0006997f89 */ /* 0x000e6200000e0000 */
[C---:B------:R-:W-:Y:S02]  /*be40*/  FMUL.FTZ R16, R151.reuse, R132 ;  /* 0x0000008497107220 */ /* 0x040fe40000410000 */
[C---:B------:R-:W-:Y:S02]  /*be50*/  FMUL.FTZ R17, R151.reuse, R133 ;  /* 0x0000008597117220 */ /* 0x040fe40000410000 */
[C---:B---3--:R-:W-:Y:S02]  /*be60*/  FMUL.FTZ R18, R150.reuse, R134 ;  /* 0x0000008696127220 */ /* 0x048fe40000410000 */
[C---:B------:R-:W-:Y:S02]  /*be70*/  FMUL.FTZ R19, R150.reuse, R135 ;  /* 0x0000008796137220 */ /* 0x040fe40000410000 */
[----:B------:R-:W-:Y:S01]  /*be80*/  MUFU.EX2 R184, R184 ;  /* 0x000000b800b87308 */ /* 0x000fe20000000800 */
[----:B------:R-:W-:Y:S01]  /*be90*/  LDSM.16.MT88.4 R132, [R214+0x900] ;  /* 0x00090000d684783b */ /* 0x000fe20000004200 */
[C---:B------:R-:W-:Y:S02]  /*bea0*/  FMUL.FTZ R32, R151.reuse, R116 ;  /* 0x0000007497207220 */ /* 0x040fe40000410000 */
[C---:B------:R-:W-:Y:S02]  /*beb0*/  FMUL.FTZ R33, R151.reuse, R117 ;  /* 0x0000007597217220 */ /* 0x040fe40000410000 */
[C---:B------:R-:W-:Y:S02]  /*bec0*/  FMUL.FTZ R34, R150.reuse, R118 ;  /* 0x0000007696227220 */ /* 0x040fe40000410000 */
[----:B------:R-:W-:Y:S02]  /*bed0*/  FMUL.FTZ R35, R150, R119 ;  /* 0x0000007796237220 */ /* 0x000fe40000410000 */
[----:B------:R-:W2:Y:S01]  /*bee0*/  MUFU.EX2 R183, R183 ;  /* 0x000000b700b77308 */ /* 0x000ea20000000800 */
[----:B------:R-:W-:Y:S01]  /*bef0*/  LDSM.16.MT88.4 R116, [R214+0x1100] ;  /* 0x00110000d674783b */ /* 0x000fe20000004200 */
[C---:B------:R-:W-:Y:S02]  /*bf00*/  FMUL.FTZ R48, R151.reuse, R100 ;  /* 0x0000006497307220 */ /* 0x040fe40000410000 */
[----:B------:R-:W-:Y:S01]  /*bf10*/  FMUL.FTZ R49, R151, R101 ;  /* 0x0000006597317220 */ /* 0x000fe20000410000 */
[----:B-1----:R-:W-:Y:S01]  /*bf20*/  FMNMX.FTZ R153, R6, R153, !PT ;  /* 0x0000009906997209 */ /* 0x002fe20007810000 */
[C---:B------:R-:W-:Y:S02]  /*bf30*/  FMUL.FTZ R6, R150.reuse, R146 ;  /* 0x0000009296067220 */ /* 0x040fe40000410000 */
[----:B------:R-:W-:Y:S02]  /*bf40*/  FMUL.FTZ R50, R150, R102 ;  /* 0x0000006696327220 */ /* 0x000fe40000410000 */
[C---:B------:R-:W-:Y:S01]  /*bf50*/  FMUL.FTZ R156, R153.reuse, c[0x0][0x2d0] ;  /* 0x0000b400999c7a20 */ /* 0x040fe20000410000 */
[----:B------:R-:W-:Y:S01]  /*bf60*/  MUFU.EX2 R186, R186 ;  /* 0x000000ba00ba7308 */ /* 0x000fe20000000800 */
[----:B------:R-:W-:Y:S02]  /*bf70*/  FADD.FTZ R4, -R153, R152 ;  /* 0x0000009899047221 */ /* 0x000fe40000010100 */
[--C-:B------:R-:W-:Y:S02]  /*bf80*/  FFMA.FTZ R188, R197, c[0x0][0x2d0], -R156.reuse ;  /* 0x0000b400c5bc7a23 */ /* 0x100fe4000001089c */
[----:B------:R-:W-:Y:S02]  /*bf90*/  FMUL.FTZ R148, R4, c[0x0][0x2d0] ;  /* 0x0000b40004947a20 */ /* 0x000fe40000410000 */
[--C-:B------:R-:W-:Y:S02]  /*bfa0*/  FFMA.FTZ R189, R12, c[0x0][0x2d0], -R156.reuse ;  /* 0x0000b4000cbd7a23 */ /* 0x100fe4000001089c */
[--C-:B------:R-:W-:Y:S01]  /*bfb0*/  FFMA.FTZ R191, R7, c[0x0][0x2d0], -R156.reuse ;  /* 0x0000b40007bf7a23 */ /* 0x100fe2000001089c */
[----:B------:R-:W1:Y:S01]  /*bfc0*/  MUFU.EX2 R185, R185 ;  /* 0x000000b900b97308 */ /* 0x000e620000000800 */
[--C-:B------:R-:W-:Y:S01]  /*bfd0*/  FFMA.FTZ R152, R13, c[0x0][0x2d0], -R156.reuse ;  /* 0x0000b4000d987a23 */ /* 0x100fe2000001089c */
[----:B--2---:R-:W-:Y:S01]  /*bfe0*/  F2FP.PACK_AB R145, R183, R184 ;  /* 0x000000b8b791723e */ /* 0x004fe200000000ff */
[----:B------:R-:W-:Y:S01]  /*bff0*/  FMUL.FTZ R4, R151, R144 ;  /* 0x0000009097047220 */ /* 0x000fe20000410000 */
[----:B------:R-:W-:Y:S01]  /*c000*/  F2FP.PACK_AB R144, R180, R181 ;  /* 0x000000b5b490723e */ /* 0x000fe200000000ff */
[C---:B------:R-:W-:Y:S02]  /*c010*/  FMUL.FTZ R7, R150.reuse, R147 ;  /* 0x0000009396077220 */ /* 0x040fe40000410000 */
[----:B------:R-:W-:Y:S03]  /*c020*/  FMUL.FTZ R51, R150, R103 ;  /* 0x0000006796337220 */ /* 0x000fe60000410000 */
[----:B------:R-:W-:Y:S01]  /*c030*/  MUFU.EX2 R182, R182 ;  /* 0x000000b600b67308 */ /* 0x000fe20000000800 */
[----:B------:R-:W-:Y:S01]  /*c040*/  LDSM.16.MT88.4 R100, [R214+0x1900] ;  /* 0x00190000d664783b */ /* 0x000fe20000004200 */
[----:B------:R-:W-:Y:S02]  /*c050*/  FFMA.FTZ R252, R178, c[0x0][0x2d0], -R157 ;  /* 0x0000b400b2fc7a23 */ /* 0x000fe4000001089d */
[--C-:B------:R-:W-:Y:S02]  /*c060*/  FFMA.FTZ R179, R179, c[0x0][0x2d0], -R156.reuse ;  /* 0x0000b400b3b37a23 */ /* 0x100fe4000001089c */
[----:B------:R-:W-:Y:S02]  /*c070*/  FFMA.FTZ R177, R177, c[0x0][0x2d0], -R156 ;  /* 0x0000b400b1b17a23 */ /* 0x000fe4000001089c */
[--C-:B------:R-:W-:Y:S02]  /*c080*/  FFMA.FTZ R170, R170, c[0x0][0x2d0], -R159.reuse ;  /* 0x0000b400aaaa7a23 */ /* 0x100fe4000001089f */
[----:B------:R-:W2:Y:S01]  /*c090*/  MUFU.EX2 R187, R187 ;  /* 0x000000bb00bb7308 */ /* 0x000ea20000000800 */
[--C-:B------:R-:W-:Y:S02]  /*c0a0*/  FFMA.FTZ R169, R169, c[0x0][0x2d0], -R158.reuse ;  /* 0x0000b400a9a97a23 */ /* 0x100fe4000001089e */
[--C-:B------:R-:W-:Y:S01]  /*c0b0*/  FFMA.FTZ R168, R168, c[0x0][0x2d0], -R158.reuse ;  /* 0x0000b400a8a87a23 */ /* 0x100fe2000001089e */
[----:B-1----:R-:W-:Y:S01]  /*c0c0*/  F2FP.PACK_AB R146, R185, R186 ;  /* 0x000000bab992723e */ /* 0x002fe200000000ff */
[----:B------:R-:W-:Y:S02]  /*c0d0*/  FFMA.FTZ R175, R175, c[0x0][0x2d0], -R159 ;  /* 0x0000b400afaf7a23 */ /* 0x000fe4000001089f */
[----:B------:R-:W-:Y:S02]  /*c0e0*/  FFMA.FTZ R173, R173, c[0x0][0x2d0], -R158 ;  /* 0x0000b400adad7a23 */ /* 0x000fe4000001089e */
[--C-:B------:R-:W-:Y:S01]  /*c0f0*/  FFMA.FTZ R167, R167, c[0x0][0x2d0], -R157.reuse ;  /* 0x0000b400a7a77a23 */ /* 0x100fe2000001089d */
[----:B------:R-:W1:Y:S01]  /*c100*/  MUFU.EX2 R149, R149 ;  /* 0x0000009500957308 */ /* 0x000e620000000800 */
[----:B------:R-:W-:Y:S02]  /*c110*/  FFMA.FTZ R166, R166, c[0x0][0x2d0], -R157 ;  /* 0x0000b400a6a67a23 */ /* 0x000fe4000001089d */
[----:B------:R-:W-:Y:S02]  /*c120*/  FFMA.FTZ R164, R164, c[0x0][0x2d0], -R156 ;  /* 0x0000b400a4a47a23 */ /* 0x000fe4000001089c */
[C---:B------:R-:W-:Y:S02]  /*c130*/  FMUL.FTZ R52, R151.reuse, R52 ;  /* 0x0000003497347220 */ /* 0x040fe40000410000 */
[C---:B------:R-:W-:Y:S02]  /*c140*/  FMUL.FTZ R53, R151.reuse, R53 ;  /* 0x0000003597357220 */ /* 0x040fe40000410000 */
[C---:B------:R-:W-:Y:S01]  /*c150*/  FMUL.FTZ R54, R150.reuse, R54 ;  /* 0x0000003696367220 */ /* 0x040fe20000410000 */
[----:B------:R-:W3:Y:S01]  /*c160*/  MUFU.EX2 R148, R148 ;  /* 0x0000009400947308 */ /* 0x000ee20000000800 */
[C---:B------:R-:W-:Y:S02]  /*c170*/  FMUL.FTZ R55, R150.reuse, R55 ;  /* 0x0000003796377220 */ /* 0x040fe40000410000 */
[----:B------:R-:W-:Y:S01]  /*c180*/  FMUL.FTZ R64, R151, R64 ;  /* 0x0000004097407220 */ /* 0x000fe20000410000 */
[----:B--2---:R-:W-:Y:S01]  /*c190*/  F2FP.PACK_AB R147, R187, R182 ;  /* 0x000000b6bb93723e */ /* 0x004fe200000000ff */
[----:B------:R-:W-:Y:S02]  /*c1a0*/  FMUL.FTZ R65, R151, R65 ;  /* 0x0000004197417220 */ /* 0x000fe40000410000 */
[C---:B------:R-:W-:Y:S02]  /*c1b0*/  FMUL.FTZ R66, R150.reuse, R66 ;  /* 0x0000004296427220 */ /* 0x040fe40000410000 */
[----:B------:R-:W-:Y:S01]  /*c1c0*/  FMUL.FTZ R67, R150, R67 ;  /* 0x0000004396437220 */ /* 0x000fe20000410000 */
[----:B------:R-:W-:Y:S01]  /*c1d0*/  MUFU.EX2 R195, R195 ;  /* 0x000000c300c37308 */ /* 0x000fe20000000800 */
[-C--:B------:R-:W-:Y:S05]  /*c1e0*/  HMMA.16816.F32 R4, R144, R20.reuse, R4 ;  /* 0x000000149004723c */ /* 0x080fea0000001804 */
[C---:B-1----:R-:W-:Y:S02]  /*c1f0*/  FMUL.FTZ R8, R149.reuse, R140 ;  /* 0x0000008c95087220 */ /* 0x042fe40000410000 */
[C---:B------:R-:W-:Y:S02]  /*c200*/  FMUL.FTZ R9, R149.reuse, R141 ;  /* 0x0000008d95097220 */ /* 0x040fe40000410000 */
[----:B------:R-:W1:Y:S03]  /*c210*/  MUFU.EX2 R192, R192 ;  /* 0x000000c000c07308 */ /* 0x000e660000000800 */
[C---:B------:R-:W-:Y:S02]  /*c220*/  FMUL.FTZ R12, R149.reuse, R136 ;  /* 0x00000088950c7220 */ /* 0x040fe40000410000 */
[C---:B---3--:R-:W-:Y:S02]  /*c230*/  FMUL.FTZ R10, R148.reuse, R142 ;  /* 0x0000008e940a7220 */ /* 0x048fe40000410000 */
[C---:B------:R-:W-:Y:S02]  /*c240*/  FMUL.FTZ R11, R148.reuse, R143 ;  /* 0x0000008f940b7220 */ /* 0x040fe40000410000 */
[C---:B------:R-:W-:Y:S01]  /*c250*/  FMUL.FTZ R14, R148.reuse, R138 ;  /* 0x0000008a940e7220 */ /* 0x040fe20000410000 */
[----:B------:R-:W-:Y:S01]  /*c260*/  MUFU.EX2 R193, R193 ;  /* 0x000000c100c17308 */ /* 0x000fe20000000800 */
[C---:B------:R-:W-:Y:S02]  /*c270*/  FMUL.FTZ R15, R148.reuse, R139 ;  /* 0x0000008b940f7220 */ /* 0x040fe40000410000 */
[C---:B------:R-:W-:Y:S02]  /*c280*/  FMUL.FTZ R13, R149.reuse, R137 ;  /* 0x00000089950d7220 */ /* 0x040fe40000410000 */
[C---:B------:R-:W-:Y:S02]  /*c290*/  FMUL.FTZ R40, R149.reuse, R108 ;  /* 0x0000006c95287220 */ /* 0x040fe40000410000 */
[C---:B------:R-:W-:Y:S02]  /*c2a0*/  FMUL.FTZ R41, R149.reuse, R109 ;  /* 0x0000006d95297220 */ /* 0x040fe40000410000 */
[C---:B------:R-:W-:Y:S01]  /*c2b0*/  FMUL.FTZ R42, R148.reuse, R110 ;  /* 0x0000006e942a7220 */ /* 0x040fe20000410000 */
[----:B------:R-:W2:Y:S01]  /*c2c0*/  MUFU.EX2 R190, R190 ;  /* 0x000000be00be7308 */ /* 0x000ea20000000800 */
[----:B------:R-:W-:Y:S02]  /*c2d0*/  FMUL.FTZ R43, R148, R111 ;  /* 0x0000006f942b7220 */ /* 0x000fe40000410000 */
[----:B------:R-:W-:Y:S01]  /*c2e0*/  LDSM.16.MT88.4 R108, [R214+0x500] ;  /* 0x00050000d66c783b */ /* 0x000fe20000004200 */
[----:B-1----:R-:W-:Y:S01]  /*c2f0*/  F2FP.PACK_AB R140, R192, R195 ;  /* 0x000000c3c08c723e */ /* 0x002fe200000000ff */
[C---:B------:R-:W-:Y:S02]  /*c300*/  FMUL.FTZ R44, R149.reuse, R104 ;  /* 0x00000068952c7220 */ /* 0x040fe40000410000 */
[C---:B------:R-:W-:Y:S02]  /*c310*/  FMUL.FTZ R45, R149.reuse, R105 ;  /* 0x00000069952d7220 */ /* 0x040fe40000410000 */
[C---:B------:R-:W-:Y:S01]  /*c320*/  FMUL.FTZ R46, R148.reuse, R106 ;  /* 0x0000006a942e7220 */ /* 0x040fe20000410000 */
[----:B------:R-:W-:Y:S01]  /*c330*/  MUFU.EX2 R191, R191 ;  /* 0x000000bf00bf7308 */ /* 0x000fe20000000800 */
[C---:B------:R-:W-:Y:S02]  /*c340*/  FMUL.FTZ R47, R148.reuse, R107 ;  /* 0x0000006b942f7220 */ /* 0x040fe40000410000 */
[----:B------:R-:W-:Y:S01]  /*c350*/  LDSM.16.MT88.4 R104, [R212+0x1900] ;  /* 0x00190000d468783b */ /* 0x000fe20000004200 */
[C---:B------:R-:W-:Y:S02]  /*c360*/  FMUL.FTZ R24, R149.reuse, R124 ;  /* 0x0000007c95187220 */ /* 0x040fe40000410000 */
[C---:B------:R-:W-:Y:S02]  /*c370*/  FMUL.FTZ R25, R149.reuse, R125 ;  /* 0x0000007d95197220 */ /* 0x040fe40000410000 */
[C---:B------:R-:W-:Y:S02]  /*c380*/  FMUL.FTZ R26, R148.reuse, R126 ;  /* 0x0000007e941a7220 */ /* 0x040fe40000410000 */
[----:B------:R-:W1:Y:S01]  /*c390*/  MUFU.EX2 R188, R188 ;  /* 0x000000bc00bc7308 */ /* 0x000e620000000800 */
[----:B------:R-:W-:Y:S02]  /*c3a0*/  FMUL.FTZ R27, R148, R127 ;  /* 0x0000007f941b7220 */ /* 0x000fe40000410000 */
[C---:B------:R-:W-:Y:S01]  /*c3b0*/  FMUL.FTZ R28, R149.reuse, R120 ;  /* 0x00000078951c7220 */ /* 0x040fe20000410000 */
[----:B--2---:R-:W-:Y:S01]  /*c3c0*/  F2FP.PACK_AB R142, R190, R193 ;  /* 0x000000c1be8e723e */ /* 0x004fe200000000ff */
[C---:B------:R-:W-:Y:S02]  /*c3d0*/  FMUL.FTZ R29, R149.reuse, R121 ;  /* 0x00000079951d7220 */ /* 0x040fe40000410000 */
        /* <DEDUP_REMOVED lines=10> */
[----:B------:R-:W-:Y:S01]  /*c480*/  FMUL.FTZ R62, R148, R62 ;  /* 0x0000003e943e7220 */ /* 0x000fe20000410000 */
[----:B-1----:R-:W-:Y:S01]  /*c490*/  F2FP.PACK_AB R141, R188, R191 ;  /* 0x000000bfbc8d723e */ /* 0x002fe200000000ff */
[----:B------:R-:W-:Y:S02]  /*c4a0*/  FMUL.FTZ R63, R148, R63 ;  /* 0x0000003f943f7220 */ /* 0x000fe40000410000 */
[--C-:B------:R-:W-:Y:S02]  /*c4b0*/  FFMA.FTZ R194, R194, c[0x0][0x2d0], -R159.reuse ;  /* 0x0000b400c2c27a23 */ /* 0x100fe4000001089f */
[--C-:B------:R-:W-:Y:S01]  /*c4c0*/  FFMA.FTZ R197, R196, c[0x0][0x2d0], -R159.reuse ;  /* 0x0000b400c4c57a23 */ /* 0x100fe2000001089f */
[----:B------:R-:W-:Y:S01]  /*c4d0*/  MUFU.EX2 R124, R179 ;  /* 0x000000b3007c7308 */ /* 0x000fe20000000800 */
[--C-:B------:R-:W-:Y:S02]  /*c4e0*/  FFMA.FTZ R196, R201, c[0x0][0x2d0], -R158.reuse ;  /* 0x0000b400c9c47a23 */ /* 0x100fe4000001089e */
[--C-:B------:R-:W-:Y:S02]  /*c4f0*/  FFMA.FTZ R199, R199, c[0x0][0x2d0], -R158.reuse ;  /* 0x0000b400c7c77a23 */ /* 0x100fe4000001089e */
[--C-:B------:R-:W-:Y:S02]  /*c500*/  FFMA.FTZ R198, R198, c[0x0][0x2d0], -R159.reuse ;  /* 0x0000b400c6c67a23 */ /* 0x100fe4000001089f */
[--C-:B------:R-:W-:Y:S02]  /*c510*/  FFMA.FTZ R201, R200, c[0x0][0x2d0], -R159.reuse ;  /* 0x0000b400c8c97a23 */ /* 0x100fe4000001089f */
[----:B------:R-:W-:Y:S01]  /*c520*/  FFMA.FTZ R159, R174, c[0x0][0x2d0], -R159 ;  /* 0x0000b400ae9f7a23 */ /* 0x000fe2000001089f */
[----:B------:R1:W-:Y:S01]  /*c530*/  MUFU.EX2 R125, R177 ;  /* 0x000000b1007d7308 */ /* 0x0003e20000000800 */
[--C-:B------:R-:W-:Y:S02]  /*c540*/  FFMA.FTZ R200, R249, c[0x0][0x2d0], -R158.reuse ;  /* 0x0000b400f9c87a23 */ /* 0x100fe4000001089e */
[--C-:B------:R-:W-:Y:S01]  /*c550*/  FFMA.FTZ R203, R203, c[0x0][0x2d0], -R158.reuse ;  /* 0x0000b400cbcb7a23 */ /* 0x100fe2000001089e */
[----:B--2---:R-:W-:Y:S01]  /*c560*/  F2FP.PACK_AB R143, R152, R189 ;  /* 0x000000bd988f723e */ /* 0x004fe200000000ff */
[----:B------:R-:W-:Y:S02]  /*c570*/  FFMA.FTZ R158, R172, c[0x0][0x2d0], -R158 ;  /* 0x0000b400ac9e7a23 */ /* 0x000fe4000001089e */
[--C-:B------:R-:W-:Y:S02]  /*c580*/  FFMA.FTZ R202, R202, c[0x0][0x2d0], -R157.reuse ;  /* 0x0000b400caca7a23 */ /* 0x100fe4000001089d */
[--C-:B------:R-:W-:Y:S01]  /*c590*/  FFMA.FTZ R249, R250, c[0x0][0x2d0], -R157.reuse ;  /* 0x0000b400faf97a23 */ /* 0x100fe2000001089d */
[----:B------:R-:W-:Y:S01]  /*c5a0*/  MUFU.EX2 R126, R171 ;  /* 0x000000ab007e7308 */ /* 0x000fe20000000800 */
[C---:B------:R-:W-:Y:S04]  /*c5b0*/  HMMA.16816.F32 R8, R140.reuse, R20, R8 ;  /* 0x000000148c08723c */ /* 0x040fe80000001808 */
[--C-:B------:R-:W-:Y:S02]  /*c5c0*/  FFMA.FTZ R250, R176, c[0x0][0x2d0], -R157.reuse ;  /* 0x0000b400b0fa7a23 */ /* 0x100fe4000001089d */
[--C-:B------:R-:W-:Y:S02]  /*c5d0*/  FFMA.FTZ R162, R162, c[0x0][0x2d0], -R157.reuse ;  /* 0x0000b400a2a27a23 */ /* 0x100fe4000001089d */
[-C--:B------:R-:W-:Y:S01]  /*c5e0*/  HMMA.16816.F32 R12, R140, R22.reuse, R12 ;  /* 0x000000168c0c723c */ /* 0x080fe2000000180c */
[----:B------:R-:W-:Y:S03]  /*c5f0*/  MUFU.EX2 R122, R170 ;  /* 0x000000aa007a7308 */ /* 0x000fe60000000800 */
[C---:B------:R-:W-:Y:S01]  /*c600*/  FMUL.FTZ R20, R151.reuse, R128 ;  /* 0x0000008097147220 */ /* 0x040fe20000410000 */
[----:B-1----:R-:W-:Y:S01]  /*c610*/  LDSM.16.MT88.4 R176, [R212+0x2100] ;  /* 0x00210000d4b0783b */ /* 0x002fe20000004200 */
[----:B------:R-:W-:Y:S02]  /*c620*/  FMUL.FTZ R21, R151, R129 ;  /* 0x0000008197157220 */ /* 0x000fe40000410000 */
[C---:B------:R-:W-:Y:S03]  /*c630*/  HMMA.16816.F32 R16, R144.reuse, R22, R16 ;  /* 0x000000169010723c */ /* 0x040fe60000001810 */
[----:B------:R-:W-:Y:S01]  /*c640*/  MUFU.EX2 R127, R169 ;  /* 0x000000a9007f7308 */ /* 0x000fe20000000800 */
[----:B------:R-:W-:Y:S02]  /*c650*/  FFMA.FTZ R157, R165, c[0x0][0x2d0], -R157 ;  /* 0x0000b400a59d7a23 */ /* 0x000fe4000001089d */
[C---:B------:R-:W-:Y:S02]  /*c660*/  FMUL.FTZ R96, R151.reuse, R96 ;  /* 0x0000006097607220 */ /* 0x040fe40000410000 */
[C---:B------:R-:W-:Y:S04]  /*c670*/  FMUL.FTZ R22, R150.reuse, R130 ;  /* 0x0000008296167220 */ /* 0x040fe80000410000 */
[C---:B------:R-:W-:Y:S01]  /*c680*/  FMUL.FTZ R23, R150.reuse, R131 ;  /* 0x0000008396177220 */ /* 0x040fe20000410000 */
[----:B------:R1:W-:Y:S01]  /*c690*/  MUFU.EX2 R123, R168 ;  /* 0x000000a8007b7308 */ /* 0x0003e20000000800 */
[----:B------:R-:W2:Y:S01]  /*c6a0*/  LDSM.16.MT88.4 R128, [R214+0xd00] ;  /* 0x000d0000d680783b */ /* 0x000ea20000004200 */
[C---:B------:R-:W-:Y:S02]  /*c6b0*/  FMUL.FTZ R97, R151.reuse, R97 ;  /* 0x0000006197617220 */ /* 0x040fe40000410000 */
[C---:B------:R-:W-:Y:S02]  /*c6c0*/  FMUL.FTZ R98, R150.reuse, R98 ;  /* 0x0000006296627220 */ /* 0x040fe40000410000 */
[-C--:B------:R-:W-:Y:S03]  /*c6d0*/  HMMA.16816.F32 R20, R144, R36.reuse, R20 ;  /* 0x000000249014723c */ /* 0x080fe60000001814 */
[C---:B------:R-:W-:Y:S01]  /*c6e0*/  FMUL.FTZ R99, R150.reuse, R99 ;  /* 0x0000006396637220 */ /* 0x040fe20000410000 */
[----:B------:R-:W-:Y:S01]  /*c6f0*/  MUFU.EX2 R138, R175 ;  /* 0x000000af008a7308 */ /* 0x000fe20000000800 */
[C---:B------:R-:W-:Y:S02]  /*c700*/  FMUL.FTZ R68, R151.reuse, R68 ;  /* 0x0000004497447220 */ /* 0x040fe40000410000 */
[C---:B------:R-:W-:Y:S01]  /*c710*/  FMUL.FTZ R69, R151.reuse, R69 ;  /* 0x0000004597457220 */ /* 0x040fe20000410000 */
[C---:B------:R-:W-:Y:S04]  /*c720*/  HMMA.16816.F32 R24, R140.reuse, R36, R24 ;  /* 0x000000248c18723c */ /* 0x040fe80000001818 */
[C---:B------:R-:W-:Y:S02]  /*c730*/  FMUL.FTZ R70, R150.reuse, R70 ;  /* 0x0000004696467220 */ /* 0x040fe40000410000 */
[----:B------:R3:W-:Y:S01]  /*c740*/  MUFU.EX2 R139, R173 ;  /* 0x000000ad008b7308 */ /* 0x0007e20000000800 */
[C---:B------:R-:W-:Y:S01]  /*c750*/  FMUL.FTZ R36, R151.reuse, R112 ;  /* 0x0000007097247220 */ /* 0x040fe20000410000 */
[-C--:B------:R-:W-:Y:S01]  /*c760*/  HMMA.16816.F32 R28, R140, R38.reuse, R28 ;  /* 0x000000268c1c723c */ /* 0x080fe2000000181c */
[----:B-1----:R-:W-:Y:S03]  /*c770*/  LDSM.16.MT88.4 R168, [R212+0x1500] ;  /* 0x00150000d4a8783b */ /* 0x002fe60000004200 */
[----:B------:R-:W-:Y:S02]  /*c780*/  FMUL.FTZ R37, R151, R113 ;  /* 0x0000007197257220 */ /* 0x000fe40000410000 */
[C---:B------:R-:W-:Y:S02]  /*c790*/  FMUL.FTZ R71, R150.reuse, R71 ;  /* 0x0000004796477220 */ /* 0x040fe40000410000 */
[C---:B------:R-:W-:Y:S01]  /*c7a0*/  HMMA.16816.F32 R32, R144.reuse, R38, R32 ;  /* 0x000000269020723c */ /* 0x040fe20000001820 */
[----:B------:R-:W-:Y:S03]  /*c7b0*/  MUFU.EX2 R120, R167 ;  /* 0x000000a700787308 */ /* 0x000fe60000000800 */
[C---:B------:R-:W-:Y:S02]  /*c7c0*/  FMUL.FTZ R72, R149.reuse, R72 ;  /* 0x0000004895487220 */ /* 0x040fe40000410000 */
[C---:B------:R-:W-:Y:S02]  /*c7d0*/  FMUL.FTZ R73, R149.reuse, R73 ;  /* 0x0000004995497220 */ /* 0x040fe40000410000 */
[C---:B------:R-:W-:Y:S03]  /*c7e0*/  FMUL.FTZ R38, R150.reuse, R114 ;  /* 0x0000007296267220 */ /* 0x040fe60000410000 */
[----:B------:R-:W1:Y:S01]  /*c7f0*/  MUFU.EX2 R136, R166 ;  /* 0x000000a600887308 */ /* 0x000e620000000800 */
[----:B------:R-:W-:Y:S02]  /*c800*/  FMUL.FTZ R39, R150, R115 ;  /* 0x0000007396277220 */ /* 0x000fe40000410000 */
[----:B------:R-:W4:Y:S01]  /*c810*/  LDSM.16.MT88.4 R112, [R212+0xd00] ;  /* 0x000d0000d470783b */ /* 0x000f220000004200 */
[C---:B------:R-:W-:Y:S02]  /*c820*/  FMUL.FTZ R74, R148.reuse, R74 ;  /* 0x0000004a944a7220 */ /* 0x040fe40000410000 */
[C---:B------:R-:W-:Y:S02]  /*c830*/  FMUL.FTZ R75, R148.reuse, R75 ;  /* 0x0000004b944b7220 */ /* 0x040fe40000410000 */
[-C--:B--2---:R-:W-:Y:S02]  /*c840*/  HMMA.16816.F32 R36, R144, R128.reuse, R36 ;  /* 0x000000809024723c */ /* 0x084fe40000001824 */
[----:B------:R2:W-:Y:S01]  /*c850*/  MUFU.EX2 R121, R164 ;  /* 0x000000a400797308 */ /* 0x0005e20000000800 */
[----:B---3--:R-:W-:Y:S01]  /*c860*/  LDSM.16.MT88.4 R172, [R214+0x2100] ;  /* 0x00210000d6ac783b */ /* 0x008fe20000004200 */
[C---:B------:R-:W-:Y:S02]  /*c870*/  FMUL.FTZ R76, R149.reuse, R76 ;  /* 0x0000004c954c7220 */ /* 0x040fe40000410000 */
[----:B------:R-:W-:Y:S02]  /*c880*/  FMUL.FTZ R77, R149, R77 ;  /* 0x0000004d954d7220 */ /* 0x000fe40000410000 */
[C---:B------:R-:W-:Y:S04]  /*c890*/  HMMA.16816.F32 R40, R140.reuse, R128, R40 ;  /* 0x000000808c28723c */ /* 0x040fe80000001828 */
[----:B------:R-:W-:Y:S01]  /*c8a0*/  MUFU.EX2 R194, R194 ;  /* 0x000000c200c27308 */ /* 0x000fe20000000800 */
[C---:B------:R-:W-:Y:S02]  /*c8b0*/  FMUL.FTZ R78, R148.reuse, R78 ;  /* 0x0000004e944e7220 */ /* 0x040fe40000410000 */
[----:B------:R-:W-:Y:S01]  /*c8c0*/  FMUL.FTZ R79, R148, R79 ;  /* 0x0000004f944f7220 */ /* 0x000fe20000410000 */
[-C--:B------:R-:W-:Y:S04]  /*c8d0*/  HMMA.16816.F32 R44, R140, R130.reuse, R44 ;  /* 0x000000828c2c723c */ /* 0x080fe8000000182c */
[C---:B------:R-:W-:Y:S01]  /*c8e0*/  FMUL.FTZ R80, R151.reuse, R80 ;  /* 0x0000005097507220 */ /* 0x040fe20000410000 */
[----:B-1----:R-:W-:Y:S01]  /*c8f0*/  F2FP.PACK_AB R160, R136, R120 ;  /* 0x0000007888a0723e */ /* 0x002fe200000000ff */
[----:B------:R-:W1:Y:S01]  /*c900*/  MUFU.EX2 R197, R197 ;  /* 0x000000c500c57308 */ /* 0x000e620000000800 */
[C---:B------:R-:W-:Y:S01]  /*c910*/  FMUL.FTZ R81, R151.reuse, R81 ;  /* 0x0000005197517220 */ /* 0x040fe20000410000 */
[C---:B------:R-:W-:Y:S01]  /*c920*/  HMMA.16816.F32 R48, R144.reuse, R130, R48 ;  /* 0x000000829030723c */ /* 0x040fe20000001830 */
[----:B--2---:R-:W-:Y:S03]  /*c930*/  LDSM.16.MT88.4 R164, [R214+0x1500] ;  /* 0x00150000d6a4783b */ /* 0x004fe60000004200 */
[C---:B------:R-:W-:Y:S02]  /*c940*/  FMUL.FTZ R82, R150.reuse, R82 ;  /* 0x0000005296527220 */ /* 0x040fe40000410000 */
[C---:B------:R-:W-:Y:S02]  /*c950*/  FMUL.FTZ R83, R150.reuse, R83 ;  /* 0x0000005396537220 */ /* 0x040fe40000410000 */
[----:B------:R-:W-:Y:S01]  /*c960*/  MUFU.EX2 R196, R196 ;  /* 0x000000c400c47308 */ /* 0x000fe20000000800 */
[C---:B------:R-:W-:Y:S01]  /*c970*/  FMUL.FTZ R84, R151.reuse, R84 ;  /* 0x0000005497547220 */ /* 0x040fe20000410000 */
[-C--:B----4-:R-:W-:Y:S03]  /*c980*/  HMMA.16816.F32 R52, R144, R112.reuse, R52 ;  /* 0x000000709034723c */ /* 0x090fe60000001834 */
[----:B------:R-:W-:Y:S02]  /*c990*/  FMUL.FTZ R85, R151, R85 ;  /* 0x0000005597557220 */ /* 0x000fe40000410000 */
[C---:B------:R-:W-:Y:S03]  /*c9a0*/  FMUL.FTZ R86, R150.reuse, R86 ;  /* 0x0000005696567220 */ /* 0x040fe60000410000 */
[----:B------:R-:W2:Y:S01]  /*c9b0*/  MUFU.EX2 R199, R199 ;  /* 0x000000c700c77308 */ /* 0x000ea20000000800 */
[C---:B------:R-:W-:Y:S04]  /*c9c0*/  HMMA.16816.F32 R56, R140.reuse, R112, R56 ;  /* 0x000000708c38723c */ /* 0x040fe80000001838 */
[----:B------:R-:W-:Y:S02]  /*c9d0*/  FMUL.FTZ R87, R150, R87 ;  /* 0x0000005796577220 */ /* 0x000fe40000410000 */
[C---:B------:R-:W-:Y:S02]  /*c9e0*/  FMUL.FTZ R88, R149.reuse, R88 ;  /* 0x0000005895587220 */ /* 0x040fe40000410000 */
[-C--:B------:R-:W-:Y:S01]  /*c9f0*/  HMMA.16816.F32 R60, R140, R114.reuse, R60 ;  /* 0x000000728c3c723c */ /* 0x080fe2000000183c */
[----:B------:R-:W-:Y:S03]  /*ca00*/  MUFU.EX2 R198, R198 ;  /* 0x000000c600c67308 */ /* 0x000fe60000000800 */
[----:B------:R-:W-:Y:S02]  /*ca10*/  FMUL.FTZ R89, R149, R89 ;  /* 0x0000005995597220 */ /* 0x000fe40000410000 */
[C---:B------:R-:W-:Y:S02]  /*ca20*/  FMUL.FTZ R90, R148.reuse, R90 ;  /* 0x0000005a945a7220 */ /* 0x040fe40000410000 */
[C---:B------:R-:W-:Y:S01]  /*ca30*/  HMMA.16816.F32 R64, R144.reuse, R114, R64 ;  /* 0x000000729040723c */ /* 0x040fe20000001840 */
[----:B------:R-:W3:Y:S02]  /*ca40*/  LDSM.16.MT88.4 R112, [R212+0x500] ;  /* 0x00050000d470783b */ /* 0x000ee40000004200 */
[----:B------:R-:W4:Y:S01]  /*ca50*/  MUFU.EX2 R201, R201 ;  /* 0x000000c900c97308 */ /* 0x000f220000000800 */
[----:B------:R-:W-:Y:S02]  /*ca60*/  FMUL.FTZ R91, R148, R91 ;  /* 0x0000005b945b7220 */ /* 0x000fe40000410000 */
[--C-:B------:R-:W-:Y:S02]  /*ca70*/  FFMA.FTZ R248, R248, c[0x0][0x2d0], -R156.reuse ;  /* 0x0000b400f8f87a23 */ /* 0x100fe4000001089c */
[-C--:B------:R-:W-:Y:S04]  /*ca80*/  HMMA.16816.F32 R68, R144, R100.reuse, R68 ;  /* 0x000000649044723c */ /* 0x080fe80000001844 */
[--C-:B------:R-:W-:Y:S01]  /*ca90*/  FFMA.FTZ R251, R251, c[0x0][0x2d0], -R156.reuse ;  /* 0x0000b400fbfb7a23 */ /* 0x100fe2000001089c */
[----:B------:R-:W-:Y:S01]  /*caa0*/  MUFU.EX2 R200, R200 ;  /* 0x000000c800c87308 */ /* 0x000fe20000000800 */
[C---:B------:R-:W-:Y:S02]  /*cab0*/  FMUL.FTZ R92, R149.reuse, R92 ;  /* 0x0000005c955c7220 */ /* 0x040fe40000410000 */
[C---:B------:R-:W-:Y:S04]  /*cac0*/  HMMA.16816.F32 R72, R140.reuse, R100, R72 ;  /* 0x000000648c48723c */ /* 0x040fe80000001848 */
[----:B------:R-:W-:Y:S02]  /*cad0*/  FMUL.FTZ R93, R149, R93 ;  /* 0x0000005d955d7220 */ /* 0x000fe40000410000 */
[C---:B------:R-:W-:Y:S01]  /*cae0*/  FMUL.FTZ R94, R148.reuse, R94 ;  /* 0x0000005e945e7220 */ /* 0x040fe20000410000 */
[----:B-1----:R-:W-:Y:S01]  /*caf0*/  F2FP.PACK_AB R100, R197, R194 ;  /* 0x000000c2c564723e */ /* 0x002fe200000000ff */
[-C--:B------:R-:W-:Y:S01]  /*cb00*/  HMMA.16816.F32 R76, R140, R102.reuse, R76 ;  /* 0x000000668c4c723c */ /* 0x080fe2000000184c */
[----:B------:R-:W1:Y:S03]  /*cb10*/  MUFU.EX2 R203, R203 ;  /* 0x000000cb00cb7308 */ /* 0x000e660000000800 */
[----:B--2---:R-:W-:Y:S01]  /*cb20*/  F2FP.PACK_AB R101, R199, R196 ;  /* 0x000000c4c765723e */ /* 0x004fe200000000ff */
[----:B------:R-:W-:Y:S02]  /*cb30*/  FMUL.FTZ R95, R148, R95 ;  /* 0x0000005f945f7220 */ /* 0x000fe40000410000 */
[--C-:B------:R-:W-:Y:S01]  /*cb40*/  FFMA.FTZ R163, R163, c[0x0][0x2d0], -R156.reuse ;  /* 0x0000b400a3a37a23 */ /* 0x100fe2000001089c */
[C---:B------:R-:W-:Y:S03]  /*cb50*/  HMMA.16816.F32 R80, R144.reuse, R102, R80 ;  /* 0x000000669050723c */ /* 0x040fe60000001850 */
[----:B------:R-:W-:Y:S01]  /*cb60*/  MUFU.EX2 R202, R202 ;  /* 0x000000ca00ca7308 */ /* 0x000fe20000000800 */
[--C-:B------:R-:W-:Y:S02]  /*cb70*/  FFMA.FTZ R155, R155, c[0x0][0x2d0], -R156.reuse ;  /* 0x0000b4009b9b7a23 */ /* 0x100fe4000001089c */
[----:B------:R-:W-:Y:S01]  /*cb80*/  FFMA.FTZ R156, R154, c[0x0][0x2d0], -R156 ;  /* 0x0000b4009a9c7a23 */ /* 0x000fe2000001089c */
[----:B----4-:R-:W-:Y:S01]  /*cb90*/  F2FP.PACK_AB R102, R201, R198 ;  /* 0x000000c6c966723e */ /* 0x010fe200000000ff */
[-C--:B------:R-:W-:Y:S04]  /*cba0*/  HMMA.16816.F32 R84, R144, R104.reuse, R84 ;  /* 0x000000689054723c */ /* 0x080fe80000001854 */
[----:B------:R-:W-:Y:S01]  /*cbb0*/  FFMA.FTZ R181, R151, R234, R181 ;  /* 0x000000ea97b57223 */ /* 0x000fe200000100b5 */
[----:B------:R-:W2:Y:S01]  /*cbc0*/  MUFU.EX2 R249, R249 ;  /* 0x000000f900f97308 */ /* 0x000ea20000000800 */
[----:B------:R-:W-:Y:S02]  /*cbd0*/  FFMA.FTZ R184, R150, R235, R184 ;  /* 0x000000eb96b87223 */ /* 0x000fe400000100b8 */
[C---:B------:R-:W-:Y:S04]  /*cbe0*/  HMMA.16816.F32 R88, R140.reuse, R104, R88 ;  /* 0x000000688c58723c */ /* 0x040fe80000001858 */
[----:B-1----:R-:W-:Y:S01]  /*cbf0*/  F2FP.PACK_AB R103, R203, R200 ;  /* 0x000000c8cb67723e */ /* 0x002fe200000000ff */
[----:B------:R-:W-:Y:S02]  /*cc00*/  FFMA.FTZ R195, R149, R232, R195 ;  /* 0x000000e895c37223 */ /* 0x000fe400000100c3 */
[----:B------:R-:W-:Y:S01]  /*cc10*/  MUFU.EX2 R248, R248 ;  /* 0x000000f800f87308 */ /* 0x000fe20000000800 */
[-C--:B------:R-:W-:Y:S04]  /*cc20*/  HMMA.16816.F32 R92, R140, R106.reuse, R92 ;  /* 0x0000006a8c5c723c */ /* 0x080fe8000000185c */
[----:B------:R-:W-:Y:S02]  /*cc30*/  FFMA.FTZ R191, R148, R233, R191 ;  /* 0x000000e994bf7223 */ /* 0x000fe400000100bf */
[----:B------:R-:W-:Y:S02]  /*cc40*/  FADD.FTZ R181, R180, R181 ;  /* 0x000000b5b4b57221 */ /* 0x000fe40000010000 */
[----:B------:R-:W-:Y:S01]  /*cc50*/  HMMA.16816.F32 R96, R144, R106, R96 ;  /* 0x0000006a9060723c */ /* 0x000fe20000001860 */
[----:B------:R-:W1:Y:S03]  /*cc60*/  MUFU.EX2 R251, R251 ;  /* 0x000000fb00fb7308 */ /* 0x000e660000000800 */
[----:B------:R-:W-:Y:S01]  /*cc70*/  FADD.FTZ R183, R183, R184 ;  /* 0x000000b8b7b77221 */ /* 0x000fe20000010000 */
[----:B--2---:R-:W-:Y:S01]  /*cc80*/  F2FP.PACK_AB R104, R249, R202 ;  /* 0x000000caf968723e */ /* 0x004fe200000000ff */
[----:B------:R-:W-:Y:S01]  /*cc90*/  FADD.FTZ R192, R192, R195 ;  /* 0x000000c3c0c07221 */ /* 0x000fe20000010000 */
[----:B------:R-:W-:Y:S01]  /*cca0*/  F2FP.PACK_AB R107, R125, R124 ;  /* 0x0000007c7d6b723e */ /* 0x000fe200000000ff */
[-C--:B------:R-:W-:Y:S03]  /*ccb0*/  HMMA.16816.F32 R4, R100, R108.reuse, R4 ;  /* 0x0000006c6404723c */ /* 0x080fe60000001804 */
[----:B------:R-:W-:Y:S02]  /*ccc0*/  MUFU.EX2 R250, R250 ;  /* 0x000000fa00fa7308 */ /* 0x000fe40000000800 */
[----:B------:R-:W-:Y:S02]  /*ccd0*/  FADD.FTZ R188, R188, R191 ;  /* 0x000000bfbcbc7221 */ /* 0x000fe40000010000 */
[----:B------:R-:W-:Y:S02]  /*cce0*/  FADD.FTZ R186, R186, R181 ;  /* 0x000000b5baba7221 */ /* 0x000fe40000010000 */
[----:B------:R-:W-:Y:S03]  /*ccf0*/  FADD.FTZ R182, R182, R183 ;  /* 0x000000b7b6b67221 */ /* 0x000fe60000010000 */
[----:B------:R-:W-:Y:S01]  /*cd00*/  FADD.FTZ R193, R193, R192 ;  /* 0x000000c0c1c17221 */ /* 0x000fe20000010000 */
[----:B------:R-:W2:Y:S01]  /*cd10*/  MUFU.EX2 R252, R252 ;  /* 0x000000fc00fc7308 */ /* 0x000ea20000000800 */
[----:B------:R-:W-:Y:S02]  /*cd20*/  FADD.FTZ R189, R189, R188 ;  /* 0x000000bcbdbd7221 */ /* 0x000fe40000010000 */
[----:B------:R-:W-:Y:S01]  /*cd30*/  FADD.FTZ R185, R185, R186 ;  /* 0x000000bab9b97221 */ /* 0x000fe20000010000 */
[----:B-1----:R-:W-:Y:S01]  /*cd40*/  F2FP.PACK_AB R105, R251, R248 ;  /* 0x000000f8fb69723e */ /* 0x002fe200000000ff */
[----:B------:R-:W-:Y:S02]  /*cd50*/  FADD.FTZ R187, R187, R182 ;  /* 0x000000b6bbbb7221 */ /* 0x000fe40000010000 */
[----:B------:R-:W-:Y:S02]  /*cd60*/  FADD.FTZ R193, R190, R193 ;  /* 0x000000c1bec17221 */ /* 0x000fe40000010000 */
[----:B------:R-:W-:Y:S01]  /*cd70*/  FADD.FTZ R189, R152, R189 ;  /* 0x000000bd98bd7221 */ /* 0x000fe20000010000 */
[----:B------:R-:W1:Y:S01]  /*cd80*/  MUFU.EX2 R128, R159 ;  /* 0x0000009f00807308 */ /* 0x000e620000000800 */
[----:B------:R-:W-:Y:S01]  /*cd90*/  MOV R152, R153 ;  /* 0x0000009900987202 */ /* 0x000fe20000000f00 */
[----:B------:R-:W-:Y:S02]  /*cda0*/  FADD.FTZ R194, R194, R185 ;  /* 0x000000b9c2c27221 */ /* 0x000fe40000010000 */
[----:B------:R-:W-:Y:S02]  /*cdb0*/  FADD.FTZ R196, R196, R187 ;  /* 0x000000bbc4c47221 */ /* 0x000fe40000010000 */
[----:B------:R-:W-:Y:S02]  /*cdc0*/  FADD.FTZ R202, R202, R193 ;  /* 0x000000c1caca7221 */ /* 0x000fe40000010000 */
[----:B------:R-:W-:Y:S02]  /*cdd0*/  FADD.FTZ R248, R248, R189 ;  /* 0x000000bdf8f87221 */ /* 0x000fe40000010000 */
[----:B------:R1:W4:Y:S01]  /*cde0*/  MUFU.EX2 R131, R158 ;  /* 0x0000009e00837308 */ /* 0x0003220000000800 */
[----:B------:R-:W-:Y:S02]  /*cdf0*/  FADD.FTZ R197, R197, R194 ;  /* 0x000000c2c5c57221 */ /* 0x000fe40000010000 */
[----:B------:R-:W-:Y:S01]  /*ce00*/  FADD.FTZ R199, R199, R196 ;  /* 0x000000c4c7c77221 */ /* 0x000fe20000010000 */
[----:B--2---:R-:W-:Y:S01]  /*ce10*/  F2FP.PACK_AB R106, R252, R250 ;  /* 0x000000fafc6a723e */ /* 0x004fe200000000ff */
[----:B------:R-:W-:Y:S02]  /*ce20*/  FADD.FTZ R249, R249, R202 ;  /* 0x000000caf9f97221 */ /* 0x000fe40000010000 */
[----:B------:R-:W-:Y:S02]  /*ce30*/  FADD.FTZ R248, R251, R248 ;  /* 0x000000f8fbf87221 */ /* 0x000fe40000010000 */
[----:B------:R-:W-:Y:S01]  /*ce40*/  FADD.FTZ R198, R198, R197 ;  /* 0x000000c5c6c67221 */ /* 0x000fe20000010000 */
[----:B------:R2:W-:Y:S01]  /*ce50*/  MUFU.EX2 R130, R157 ;  /* 0x0000009d00827308 */ /* 0x0005e20000000800 */
[C---:B------:R-:W-:Y:S04]  /*ce60*/  HMMA.16816.F32 R8, R104.reuse, R108, R8 ;  /* 0x0000006c6808723c */ /* 0x040fe80000001808 */
[----:B------:R-:W-:Y:S02]  /*ce70*/  FADD.FTZ R200, R200, R199 ;  /* 0x000000c7c8c87221 */ /* 0x000fe40000010000 */
[----:B------:R-:W-:Y:S02]  /*ce80*/  FADD.FTZ R249, R250, R249 ;  /* 0x000000f9faf97221 */ /* 0x000fe40000010000 */
[-C--:B------:R-:W-:Y:S01]  /*ce90*/  HMMA.16816.F32 R12, R104, R110.reuse, R12 ;  /* 0x0000006e680c723c */ /* 0x080fe2000000180c */
[----:B------:R5:W-:Y:S03]  /*cea0*/  MUFU.EX2 R154, R156 ;  /* 0x0000009c009a7308 */ /* 0x000be60000000800 */
[----:B------:R-:W-:Y:S01]  /*ceb0*/  FADD.FTZ R198, R201, R198 ;  /* 0x000000c6c9c67221 */ /* 0x000fe20000010000 */
[----:B-1----:R-:W-:Y:S01]  /*cec0*/  F2FP.PACK_AB R158, R128, R138 ;  /* 0x0000008a809e723e */ /* 0x002fe200000000ff */
[----:B------:R-:W-:Y:S01]  /*ced0*/  FADD.FTZ R200, R203, R200 ;  /* 0x000000c8cbc87221 */ /* 0x000fe20000010000 */
[----:B----4-:R-:W-:Y:S01]  /*cee0*/  F2FP.PACK_AB R159, R131, R139 ;  /* 0x0000008b839f723e */ /* 0x010fe200000000ff */
[C---:B------:R-:W-:Y:S01]  /*cef0*/  HMMA.16816.F32 R16, R100.reuse, R110, R16 ;  /* 0x0000006e6410723c */ /* 0x040fe20000001810 */
[----:B------:R-:W1:Y:S02]  /*cf00*/  LDSM.16.MT88.4 R108, [R212+0x1100] ;  /* 0x00110000d46c783b */ /* 0x000e640000004200 */
[----:B------:R-:W4:Y:S01]  /*cf10*/  MUFU.EX2 R137, R163 ;  /* 0x000000a300897308 */ /* 0x000f220000000800 */
[----:B------:R-:W-:Y:S01]  /*cf20*/  FADD.FTZ R249, R252, R249 ;  /* 0x000000f9fcf97221 */ /* 0x000fe20000010000 */
[----:B--2---:R-:W-:Y:S03]  /*cf30*/  F2FP.PACK_AB R157, R123, R127 ;  /* 0x0000007f7b9d723e */ /* 0x004fe600000000ff */
[-C--:B---3--:R-:W-:Y:S05]  /*cf40*/  HMMA.16816.F32 R20, R100, R112.reuse, R20 ;  /* 0x000000706414723c */ /* 0x088fea0000001814 */
[----:B------:R-:W2:Y:S03]  /*cf50*/  MUFU.EX2 R129, R162 ;  /* 0x000000a200817308 */ /* 0x000ea60000000800 */
[C---:B------:R-:W-:Y:S04]  /*cf60*/  HMMA.16816.F32 R24, R104.reuse, R112, R24 ;  /* 0x000000706818723c */ /* 0x040fe80000001818 */
[----:B-----5:R-:W-:Y:S03]  /*cf70*/  F2FP.PACK_AB R156, R122, R126 ;  /* 0x0000007e7a9c723e */ /* 0x020fe600000000ff */
[----:B------:R-:W3:Y:S01]  /*cf80*/  MUFU.EX2 R155, R155 ;  /* 0x0000009b009b7308 */ /* 0x000ee20000000800 */
[-C--:B------:R-:W-:Y:S04]  /*cf90*/  HMMA.16816.F32 R28, R104, R114.reuse, R28 ;  /* 0x00000072681c723c */ /* 0x080fe8000000181c */
[----:B----4-:R-:W-:Y:S04]  /*cfa0*/  F2FP.PACK_AB R161, R137, R121 ;  /* 0x0000007989a1723e */ /* 0x010fe800000000ff */
[C---:B------:R-:W-:Y:S01]  /*cfb0*/  HMMA.16816.F32 R32, R100.reuse, R114, R32 ;  /* 0x000000726420723c */ /* 0x040fe20000001820 */
[----:B------:R-:W4:Y:S03]  /*cfc0*/  LDSM.16.MT88.4 R112, [R214+0x1d00] ;  /* 0x001d0000d670783b */ /* 0x000f260000004200 */
[----:B--2---:R-:W-:Y:S04]  /*cfd0*/  F2FP.PACK_AB R162, R130, R129 ;  /* 0x0000008182a2723e */ /* 0x004fe800000000ff */
[-C--:B------:R-:W-:Y:S04]  /*cfe0*/  HMMA.16816.F32 R36, R100, R116.reuse, R36 ;  /* 0x000000746424723c */ /* 0x080fe80000001824 */
[----:B---3--:R-:W-:Y:S04]  /*cff0*/  F2FP.PACK_AB R163, R154, R155 ;  /* 0x0000009b9aa3723e */ /* 0x008fe800000000ff */
        /* <DEDUP_REMOVED lines=9> */
[-C--:B----4-:R-:W-:Y:S08]  /*d090*/  HMMA.16816.F32 R68, R100, R112.reuse, R68 ;  /* 0x000000706444723c */ /* 0x090ff00000001844 */
[C---:B------:R-:W-:Y:S08]  /*d0a0*/  HMMA.16816.F32 R72, R104.reuse, R112, R72 ;  /* 0x000000706848723c */ /* 0x040ff00000001848 */
[-C--:B------:R-:W-:Y:S08]  /*d0b0*/  HMMA.16816.F32 R76, R104, R114.reuse, R76 ;  /* 0x00000072684c723c */ /* 0x080ff0000000184c */
[C---:B------:R-:W-:Y:S08]  /*d0c0*/  HMMA.16816.F32 R80, R100.reuse, R114, R80 ;  /* 0x000000726450723c */ /* 0x040ff00000001850 */
[-C--:B--2---:R-:W-:Y:S08]  /*d0d0*/  HMMA.16816.F32 R84, R100, R116.reuse, R84 ;  /* 0x000000746454723c */ /* 0x084ff00000001854 */
[C---:B------:R-:W-:Y:S08]  /*d0e0*/  HMMA.16816.F32 R88, R104.reuse, R116, R88 ;  /* 0x000000746858723c */ /* 0x040ff00000001858 */
[-C--:B------:R-:W-:Y:S08]  /*d0f0*/  HMMA.16816.F32 R92, R104, R118.reuse, R92 ;  /* 0x00000076685c723c */ /* 0x080ff0000000185c */
[----:B------:R-:W-:Y:S08]  /*d100*/  HMMA.16816.F32 R96, R100, R118, R96 ;  /* 0x000000766460723c */ /* 0x000ff00000001860 */
[-C--:B------:R-:W-:Y:S07]  /*d110*/  HMMA.16816.F32 R144, R156, R132.reuse, R4 ;  /* 0x000000849c90723c */ /* 0x080fee0000001804 */
[----:B------:R-:W-:Y:S01]  /*d120*/  MOV R7, R130 ;  /* 0x0000008200077202 */ /* 0x000fe20000000f00 */
[C---:B------:R-:W-:Y:S04]  /*d130*/  HMMA.16816.F32 R140, R160.reuse, R132, R8 ;  /* 0x00000084a08c723c */ /* 0x040fe80000001808 */
[----:B------:R-:W-:Y:S02]  /*d140*/  MOV R6, R131 ;  /* 0x0000008300067202 */ /* 0x000fe40000000f00 */
[----:B------:R-:W-:Y:S02]  /*d150*/  MOV R5, R128 ;  /* 0x0000008000057202 */ /* 0x000fe40000000f00 */
[----:B------:R-:W-:Y:S04]  /*d160*/  MOV R11, R139 ;  /* 0x0000008b000b7202 */ /* 0x000fe80000000f00 */
[----:B------:R-:W-:Y:S02]  /*d170*/  MOV R10, R138 ;  /* 0x0000008a000a7202 */ /* 0x000fe40000000f00 */
[----:B------:R-:W-:Y:S02]  /*d180*/  MOV R9, R137 ;  /* 0x0000008900097202 */ /* 0x000fe40000000f00 */
[----:B------:R-:W-:Y:S02]  /*d190*/  MOV R8, R136 ;  /* 0x0000008800087202 */ /* 0x000fe40000000f00 */
[-C--:B------:R-:W-:Y:S03]  /*d1a0*/  HMMA.16816.F32 R136, R160, R134.reuse, R12 ;  /* 0x00000086a088723c */ /* 0x080fe6000000180c */
[----:B------:R-:W-:Y:S04]  /*d1b0*/  MOV R4, R129 ;  /* 0x0000008100047202 */ /* 0x000fe80000000f00 */
[----:B------:R-:W-:Y:S01]  /*d1c0*/  MOV R15, R123 ;  /* 0x0000007b000f7202 */ /* 0x000fe20000000f00 */
[C---:B------:R-:W-:Y:S04]  /*d1d0*/  HMMA.16816.F32 R132, R156.reuse, R134, R16 ;  /* 0x000000869c84723c */ /* 0x040fe80000001810 */
[----:B------:R-:W-:Y:S02]  /*d1e0*/  MOV R14, R122 ;  /* 0x0000007a000e7202 */ /* 0x000fe40000000f00 */
[----:B------:R-:W-:Y:S02]  /*d1f0*/  MOV R13, R121 ;  /* 0x00000079000d7202 */ /* 0x000fe40000000f00 */
[-C--:B-1----:R-:W-:Y:S04]  /*d200*/  HMMA.16816.F32 R128, R156, R108.reuse, R20 ;  /* 0x0000006c9c80723c */ /* 0x082fe80000001814 */
[----:B------:R-:W-:Y:S02]  /*d210*/  MOV R19, R127 ;  /* 0x0000007f00137202 */ /* 0x000fe40000000f00 */
[----:B------:R-:W-:Y:S02]  /*d220*/  MOV R18, R126 ;  /* 0x0000007e00127202 */ /* 0x000fe40000000f00 */
[----:B------:R-:W-:Y:S01]  /*d230*/  MOV R17, R125 ;  /* 0x0000007d00117202 */ /* 0x000fe20000000f00 */
[----:B------:R-:W-:Y:S03]  /*d240*/  FADD.FTZ R200, R19, R200 ;  /* 0x000000c813c87221 */ /* 0x000fe60000010000 */
[----:B------:R-:W-:Y:S01]  /*d250*/  MOV R16, R124 ;  /* 0x0000007c00107202 */ /* 0x000fe20000000f00 */
[----:B------:R-:W-:Y:S01]  /*d260*/  FADD.FTZ R198, R18, R198 ;  /* 0x000000c612c67221 */ /* 0x000fe20000010000 */
[C---:B------:R-:W-:Y:S04]  /*d270*/  HMMA.16816.F32 R124, R160.reuse, R108, R24 ;  /* 0x0000006ca07c723c */ /* 0x040fe80000001818 */
[----:B------:R-:W-:Y:S01]  /*d280*/  MOV R12, R120 ;  /* 0x00000078000c7202 */ /* 0x000fe20000000f00 */
[----:B------:R-:W-:Y:S02]  /*d290*/  FADD.FTZ R248, R16, R248 ;  /* 0x000000f810f87221 */ /* 0x000fe40000010000 */
[----:B------:R-:W-:Y:S01]  /*d2a0*/  FADD.FTZ R198, R14, R198 ;  /* 0x000000c60ec67221 */ /* 0x000fe20000010000 */
[-C--:B------:R-:W-:Y:S04]  /*d2b0*/  HMMA.16816.F32 R120, R160, R110.reuse, R28 ;  /* 0x0000006ea078723c */ /* 0x080fe8000000181c */
[----:B------:R-:W-:Y:S02]  /*d2c0*/  FADD.FTZ R248, R17, R248 ;  /* 0x000000f811f87221 */ /* 0x000fe40000010000 */
[----:B------:R-:W-:Y:S02]  /*d2d0*/  FADD.FTZ R249, R12, R249 ;  /* 0x000000f90cf97221 */ /* 0x000fe40000010000 */
[C---:B------:R-:W-:Y:S04]  /*d2e0*/  HMMA.16816.F32 R116, R156.reuse, R110, R32 ;  /* 0x0000006e9c74723c */ /* 0x040fe80000001820 */
[----:B------:R-:W-:Y:S02]  /*d2f0*/  FADD.FTZ R248, R13, R248 ;  /* 0x000000f80df87221 */ /* 0x000fe40000010000 */
[----:B------:R-:W-:Y:S02]  /*d300*/  FADD.FTZ R200, R15, R200 ;  /* 0x000000c80fc87221 */ /* 0x000fe40000010000 */
        /* <DEDUP_REMOVED lines=26> */
[----:B------:R-:W-:-:S07]  /*d4b0*/  @P0 BRA `(.L_x_432) ;  /* 0xffffd04000000947 */ /* 0x000fce000383ffff */
.L_x_429:
[----:B------:R-:W-:-:S13]  /*d4c0*/  ISETP.GE.AND P0, PT, R238, R219, PT ;  /* 0x000000dbee00720c */ /* 0x000fda0003f06270 */
[----:B------:R-:W-:Y:S05]  /*d4d0*/  @!P0 BRA `(.L_x_433) ;  /* 0x000044c000008947 */ /* 0x000fea0003800000 */
[----:B------:R-:W-:Y:S01]  /*d4e0*/  IADD3 R243, P0, R220, 0x20, RZ ;  /* 0x00000020dcf37810 */ /* 0x000fe20007f1e0ff */
[----:B------:R-:W-:Y:S01]  /*d4f0*/  ULDC.64 UR4, c[0x0][0x208] ;  /* 0x0000820000047ab9 */ /* 0x000fe20000000a00 */
[----:B------:R-:W-:Y:S01]  /*d500*/  IADD3 R203, P1, R224, 0x20, RZ ;  /* 0x00000020e0cb7810 */ /* 0x000fe20007f3e0ff */
[----:B------:R-:W-:Y:S01]  /*d510*/  UIMAD.WIDE.U32 UR8, UR4, 0x30, URZ ;  /* 0x00000030040878a5 */ /* 0x000fe2000f8e003f */
[-C--:B------:R-:W-:Y:S01]  /*d520*/  IADD3.X R242, RZ, R231.reuse, RZ, P0, !PT ;  /* 0x000000e7fff27210 */ /* 0x080fe200007fe4ff */
[----:B------:R-:W-:Y:S01]  /*d530*/  UIMAD UR5, UR5, 0x30, URZ ;  /* 0x00000030050578a4 */ /* 0x000fe2000f8e023f */
[----:B------:R-:W-:Y:S01]  /*d540*/  IADD3 R241, P2, R220, 0x40, RZ ;  /* 0x00000040dcf17810 */ /* 0x000fe20007f5e0ff */
[----:B------:R-:W-:Y:S01]  /*d550*/  IMAD.MOV.U32 R150, RZ, RZ, R2 ;  /* 0x000000ffff967224 */ /* 0x000fe200078e0002 */
[----:B------:R-:W-:Y:S01]  /*d560*/  IADD3 R201, P0, R224, 0x40, RZ ;  /* 0x00000040e0c97810 */ /* 0x000fe20007f1e0ff */
[----:B------:R-:W-:Y:S01]  /*d570*/  IMAD.MOV.U32 R151, RZ, RZ, R3 ;  /* 0x000000ffff977224 */ /* 0x000fe200078e0003 */
[----:B------:R-:W-:Y:S01]  /*d580*/  IADD3 R239, -R239, 0x30, RZ ;  /* 0x00000030efef7810 */ /* 0x000fe20007ffe1ff */
[----:B------:R-:W-:Y:S01]  /*d590*/  IMAD.MOV.U32 R148, RZ, RZ, R152 ;  /* 0x000000ffff947224 */ /* 0x000fe200078e0098 */
[----:B------:R-:W-:Y:S01]  /*d5a0*/  IADD3.X R240, RZ, R231, RZ, P2, !PT ;  /* 0x000000e7fff07210 */ /* 0x000fe200017fe4ff */
[----:B------:R-:W-:Y:S01]  /*d5b0*/  IMAD.MOV.U32 R149, RZ, RZ, R0 ;  /* 0x000000ffff957224 */ /* 0x000fe200078e0000 */
[----:B------:R-:W-:Y:S01]  /*d5c0*/  IADD3.X R200, RZ, R237, RZ, P0, !PT ;  /* 0x000000edffc87210 */ /* 0x000fe200007fe4ff */
[----:B------:R-:W-:Y:S01]  /*d5d0*/  IMAD.X R202, RZ, RZ, R237, P1 ;  /* 0x000000ffffca7224 */ /* 0x000fe200008e06ed */
[----:B------:R-:W-:-:S02]  /*d5e0*/  UIADD3 UR5, UR9, UR5, URZ ;  /* 0x0000000509057290 */ /* 0x000fc4000fffe03f */
.L_x_451:
[----:B------:R-:W-:Y:S04]  /*d5f0*/  DEPBAR.LE SB0, 0x0 ;  /* 0x000080000000791a */ /* 0x000fe80000000000 */
[----:B------:R-:W-:Y:S01]  /*d600*/  BAR.SYNC.DEFER_BLOCKING 0x0 ;  /* 0x0000000000007b1d */ /* 0x000fe20000010000 */
[----:B------:R-:W-:Y:S01]  /*d610*/  SHF.R.S32.HI R0, RZ, 0x1f, R238 ;  /* 0x0000001fff007819 */ /* 0x000fe200000114ee */
[C---:B------:R-:W-:Y:S02]  /*d620*/  IMAD R25, R238.reuse, UR5, RZ ;  /* 0x00000005ee197c24 */ /* 0x040fe4000f8e02ff */
[----:B------:R-:W-:Y:S04]  /*d630*/  IMAD.WIDE.U32 R20, R238, UR8, RZ ;  /* 0x00000008ee147c25 */ /* 0x000fe8000f8e00ff */
[----:B------:R-:W-:Y:S01]  /*d640*/  IMAD R25, R0, UR8, R25 ;  /* 0x0000000800197c24 */ /* 0x000fe2000f8e0219 */
[-C--:B------:R-:W-:Y:S02]  /*d650*/  IADD3 R0, P0, R220, R20.reuse, RZ ;  /* 0x00000014dc007210 */ /* 0x080fe40007f1e0ff */
[----:B------:R-:W-:Y:S02]  /*d660*/  IADD3 R3, P2, R243, R20, RZ ;  /* 0x00000014f3037210 */ /* 0x000fe40007f5e0ff */
[----:B------:R-:W-:Y:S04]  /*d670*/  IADD3 R25, R21, R25, RZ ;  /* 0x0000001915197210 */ /* 0x000fe80007ffe0ff */
[C---:B------:R-:W-:Y:S02]  /*d680*/  IADD3.X R21, R25.reuse, R231, RZ, P0, !PT ;  /* 0x000000e719157210 */ /* 0x040fe400007fe4ff */
[C---:B------:R-:W-:Y:S02]  /*d690*/  LEA R36, P0, R0.reuse, c[0x0][0x1f8], 0x1 ;  /* 0x00007e0000247a11 */ /* 0x040fe400078008ff */
[----:B------:R-:W-:Y:S02]  /*d6a0*/  IADD3.X R2, R25, R242, RZ, P2, !PT ;  /* 0x000000f219027210 */ /* 0x000fe400017fe4ff */
[C---:B------:R-:W-:Y:S01]  /*d6b0*/  LEA R40, P2, R3.reuse, c[0x0][0x1f8], 0x1 ;  /* 0x00007e0003287a11 */ /* 0x040fe200078408ff */
[----:B------:R-:W-:Y:S01]  /*d6c0*/  LDSM.16.M88.4 R48, [R217+0x4900] ;  /* 0x00490000d930783b */ /* 0x000fe20000000200 */
[----:B------:R-:W-:Y:S02]  /*d6d0*/  LEA.HI.X R37, R0, c[0x0][0x1fc], R21, 0x1, P0 ;  /* 0x00007f0000257a11 */ /* 0x000fe400000f0c15 */
[----:B------:R-:W-:Y:S02]  /*d6e0*/  @!P3 IADD3 R0, P0, R226, R20, RZ ;  /* 0x00000014e200b210 */ /* 0x000fe40007f1e0ff */
[----:B------:R-:W-:Y:S02]  /*d6f0*/  LEA.HI.X R41, R3, c[0x0][0x1fc], R2, 0x1, P2 ;  /* 0x00007f0003297a11 */ /* 0x000fe400010f0c02 */
[C---:B------:R-:W-:Y:S01]  /*d700*/  @!P3 IADD3 R3, P2, R0.reuse, R220, RZ ;  /* 0x000000dc0003b210 */ /* 0x040fe20007f5e0ff */
[----:B------:R-:W1:Y:S08]  /*d710*/  LDSM.16.M88.4 R16, [R216+0x2500] ;  /* 0x00250000d810783b */ /* 0x000e700000000200 */
[----:B------:R-:W2:Y:S08]  /*d720*/  LDSM.16.M88.4 R44, [R217+0x5900] ;  /* 0x00590000d92c783b */ /* 0x000eb00000000200 */
[----:B------:R-:W3:Y:S08]  /*d730*/  LDSM.16.M88.4 R32, [R216+0x2900] ;  /* 0x00290000d820783b */ /* 0x000ef00000000200 */
[----:B------:R-:W4:Y:S08]  /*d740*/  LDSM.16.M88.4 R152, [R216+0x2d00] ;  /* 0x002d0000d898783b */ /* 0x000f300000000200 */
[----:B------:R-:W-:Y:S01]  /*d750*/  LDSM.16.M88.4 R156, [R213+0x4900] ;  /* 0x00490000d59c783b */ /* 0x000fe20000000200 */
[-C--:B-1----:R-:W-:Y:S07]  /*d760*/  HMMA.16816.F32 R4, R48, R16.reuse, RZ ;  /* 0x000000103004723c */ /* 0x082fee00000018ff */
[----:B------:R-:W1:Y:S01]  /*d770*/  LDSM.16.M88.4 R160, [R215] ;  /* 0x00000000d7a0783b */ /* 0x000e620000000200 */
[C---:B--2---:R-:W-:Y:S07]  /*d780*/  HMMA.16816.F32 R8, R44.reuse, R16, RZ ;  /* 0x000000102c08723c */ /* 0x044fee00000018ff */
[----:B------:R-:W2:Y:S01]  /*d790*/  LDSM.16.M88.4 R164, [R213+0x5900] ;  /* 0x00590000d5a4783b */ /* 0x000ea20000000200 */
[----:B------:R-:W-:Y:S01]  /*d7a0*/  IADD3 R17, P1, R241, R20, RZ ;  /* 0x00000014f1117210 */ /* 0x000fe20007f3e0ff */
[-C--:B------:R-:W-:Y:S06]  /*d7b0*/  HMMA.16816.F32 R12, R44, R18.reuse, RZ ;  /* 0x000000122c0c723c */ /* 0x080fec00000018ff */
[----:B------:R-:W5:Y:S01]  /*d7c0*/  LDSM.16.M88.4 R168, [R211] ;  /* 0x00000000d3a8783b */ /* 0x000f620000000200 */
[----:B------:R-:W-:Y:S02]  /*d7d0*/  IADD3.X R16, R25, R240, RZ, P1, !PT ;  /* 0x000000f019107210 */ /* 0x000fe40000ffe4ff */
[----:B------:R-:W-:Y:S03]  /*d7e0*/  LEA R194, P1, R17, c[0x0][0x1f8], 0x1 ;  /* 0x00007e0011c27a11 */ /* 0x000fe600078208ff */
[----:B------:R-:W-:Y:S02]  /*d7f0*/  @!P3 IADD3.X R25, R25, R223, RZ, P0, !PT ;  /* 0x000000df1919b210 */ /* 0x000fe400007fe4ff */
[----:B------:R-:W1:Y:S01]  /*d800*/  LDSM.16.M88.4 R172, [R210] ;  /* 0x00000000d2ac783b */ /* 0x000e620000000200 */
[----:B------:R-:W-:Y:S02]  /*d810*/  LEA.HI.X R195, R17, c[0x0][0x1fc], R16, 0x1, P1 ;  /* 0x00007f0011c37a11 */ /* 0x000fe400008f0c10 */
[C---:B------:R-:W-:Y:S02]  /*d820*/  HMMA.16816.F32 R16, R48.reuse, R18, RZ ;  /* 0x000000123010723c */ /* 0x040fe400000018ff */
[C---:B------:R-:W-:Y:S03]  /*d830*/  @!P3 IADD3 R29, P1, R0.reuse, R243, RZ ;  /* 0x000000f3001db210 */ /* 0x040fe60007f3e0ff */
[----:B------:R-:W-:Y:S01]  /*d840*/  @!PT LDS RZ, [RZ] ;  /* 0x00000000fffff984 */ /* 0x000fe20000000800 */
[----:B------:R-:W-:Y:S01]  /*d850*/  @!PT LDS RZ, [RZ] ;  /* 0x00000000fffff984 */ /* 0x000fe20000000800 */
[----:B------:R-:W-:Y:S01]  /*d860*/  @!PT LDS RZ, [RZ] ;  /* 0x00000000fffff984 */ /* 0x000fe20000000800 */
[----:B------:R4:W-:Y:S01]  /*d870*/  LDGSTS.E.BYPASS.LTC128B.128 [R218+0x100], [R36.64], !P6 ;  /* 0x0010000024da7fae */ /* 0x0009e2000f101d4c */
[----:B------:R-:W-:Y:S02]  /*d880*/  @!P3 IADD3 R31, P0, R0, R241, RZ ;  /* 0x000000f1001fb210 */ /* 0x000fe40007f1e0ff */
[C---:B------:R-:W-:Y:S01]  /*d890*/  @!P3 IADD3.X R0, R25.reuse, R231, RZ, P2, !PT ;  /* 0x000000e71900b210 */ /* 0x040fe200017fe4ff */
[-C--:B---3--:R-:W-:Y:S03]  /*d8a0*/  HMMA.16816.F32 R20, R48, R32.reuse, RZ ;  /* 0x000000203014723c */ /* 0x088fe600000018ff */
[C---:B------:R-:W-:Y:S01]  /*d8b0*/  @!P3 IADD3.X R28, R25.reuse, R242, RZ, P1, !PT ;  /* 0x000000f2191cb210 */ /* 0x040fe20000ffe4ff */
[----:B------:R3:W-:Y:S01]  /*d8c0*/  LDGSTS.E.BYPASS.LTC128B.128 [R218+0xd00], [R40.64], !P5 ;  /* 0x00d0000028da7fae */ /* 0x0007e2000e901d4c */
[----:B------:R-:W-:Y:S02]  /*d8d0*/  @!P3 IADD3.X R30, R25, R240, RZ, P0, !PT ;  /* 0x000000f0191eb210 */ /* 0x000fe400007fe4ff */
[----:B------:R-:W-:Y:S01]  /*d8e0*/  @!P3 LEA R196, P2, R3, c[0x0][0x1f8], 0x1 ;  /* 0x00007e0003c4ba11 */ /* 0x000fe200078408ff */
[C---:B------:R-:W-:Y:S04]  /*d8f0*/  HMMA.16816.F32 R24, R44.reuse, R32, RZ ;  /* 0x000000202c18723c */ /* 0x040fe800000018ff */
[----:B------:R1:W-:Y:S01]  /*d900*/  LDGSTS.E.BYPASS.LTC128B.128 [R218+0x1900], [R194.64], !P4 ;  /* 0x01900000c2da7fae */ /* 0x0003e2000e101d4c */
[----:B------:R-:W-:Y:S02]  /*d910*/  @!P3 LEA R192, P1, R29, c[0x0][0x1f8], 0x1 ;  /* 0x00007e001dc0ba11 */ /* 0x000fe400078208ff */
[----:B------:R-:W-:Y:S02]  /*d920*/  @!P3 LEA R2, P0, R31, c[0x0][0x1f8], 0x1 ;  /* 0x00007e001f02ba11 */ /* 0x000fe400078008ff */
[----:B------:R-:W-:Y:S03]  /*d930*/  @!P3 LEA.HI.X R197, R3, c[0x0][0x1fc], R0, 0x1, P2 ;  /* 0x00007f0003c5ba11 */ /* 0x000fe600010f0c00 */
[----:B------:R-:W-:Y:S02]  /*d940*/  @!P3 LEA.HI.X R193, R29, c[0x0][0x1fc], R28, 0x1, P1 ;  /* 0x00007f001dc1ba11 */ /* 0x000fe400008f0c1c */
[----:B------:R1:W-:Y:S01]  /*d950*/  @!P3 LDGSTS.E.BYPASS.LTC128B.128 [R218+0x900], [R196.64], !P6 ;  /* 0x00900000c4dabfae */ /* 0x0003e2000f101d4c */
[----:B------:R-:W-:Y:S02]  /*d960*/  @!P3 LEA.HI.X R3, R31, c[0x0][0x1fc], R30, 0x1, P0 ;  /* 0x00007f001f03ba11 */ /* 0x000fe400000f0c1e */
[-C--:B------:R-:W-:Y:S01]  /*d970*/  HMMA.16816.F32 R28, R44, R34.reuse, RZ ;  /* 0x000000222c1c723c */ /* 0x080fe200000018ff */
[----:B------:R-:W-:Y:S04]  /*d980*/  ISETP.GT.AND P0, PT, R238, R219, PT ;  /* 0x000000dbee00720c */ /* 0x000fe80003f04270 */
[----:B------:R1:W-:Y:S03]  /*d990*/  @!P3 LDGSTS.E.BYPASS.LTC128B.128 [R218+0x1500], [R192.64], !P5 ;  /* 0x01500000c0dabfae */ /* 0x0003e6000e901d4c */
[C---:B------:R-:W-:Y:S05]  /*d9a0*/  HMMA.16816.F32 R32, R48.reuse, R34, RZ ;  /* 0x000000223020723c */ /* 0x040fea00000018ff */
[----:B------:R1:W-:Y:S03]  /*d9b0*/  @!P3 LDGSTS.E.BYPASS.LTC128B.128 [R218+0x2100], [R2.64], !P4 ;  /* 0x0210000002dabfae */ /* 0x0003e6000e101d4c */
[-C--:B----4-:R-:W-:Y:S05]  /*d9c0*/  HMMA.16816.F32 R36, R48, R152.reuse, RZ ;  /* 0x000000983024723c */ /* 0x090fea00000018ff */
[----:B------:R-:W-:Y:S03]  /*d9d0*/  LDSM.16.M88.4 R176, [R217+0x6900] ;  /* 0x00690000d9b0783b */ /* 0x000fe60000000200 */
[C---:B---3--:R-:W-:Y:S05]  /*d9e0*/  HMMA.16816.F32 R40, R44.reuse, R152, RZ ;  /* 0x000000982c28723c */ /* 0x048fea00000018ff */
[----:B------:R-:W0:Y:S03]  /*d9f0*/  LDGDEPBAR ;  /* 0x00000000000079af */ /* 0x000e260000000000 */
[-C--:B------:R-:W-:Y:S05]  /*da00*/  HMMA.16816.F32 R44, R44, R154.reuse, RZ ;  /* 0x0000009a2c2c723c */ /* 0x080fea00000018ff */
[----:B------:R-:W3:Y:S03]  /*da10*/  LDSM.16.M88.4 R180, [R216+0x3100] ;  /* 0x00310000d8b4783b */ /* 0x000ee60000000200 */
[----:B------:R-:W-:Y:S05]  /*da20*/  HMMA.16816.F32 R48, R48, R154, RZ ;  /* 0x0000009a3030723c */ /* 0x000fea00000018ff */
[----:B------:R-:W4:Y:S03]  /*da30*/  LDSM.16.M88.4 R184, [R217+0x7900] ;  /* 0x00790000d9b8783b */ /* 0x000f260000000200 */
[-C--:B-1----:R-:W-:Y:S05]  /*da40*/  HMMA.16816.F32 R4, R156, R160.reuse, R4 ;  /* 0x000000a09c04723c */ /* 0x082fea0000001804 */
[----:B------:R-:W1:Y:S03]  /*da50*/  LDSM.16.M88.4 R188, [R216+0x3500] ;  /* 0x00350000d8bc783b */ /* 0x000e660000000200 */
[C---:B--2---:R-:W-:Y:S05]  /*da60*/  HMMA.16816.F32 R8, R164.reuse, R160, R8 ;  /* 0x000000a0a408723c */ /* 0x044fea0000001808 */
[----:B------:R-:W2:Y:S03]  /*da70*/  LDSM.16.M88.4 R152, [R216+0x3900] ;  /* 0x00390000d898783b */ /* 0x000ea60000000200 */
[-C--:B------:R-:W-:Y:S05]  /*da80*/  HMMA.16816.F32 R12, R164, R162.reuse, R12 ;  /* 0x000000a2a40c723c */ /* 0x080fea000000180c */
[----:B------:R-:W-:Y:S03]  /*da90*/  LDSM.16.M88.4 R192, [R209] ;  /* 0x00000000d1c0783b */ /* 0x000fe60000000200 */
[C---:B------:R-:W-:Y:S05]  /*daa0*/  HMMA.16816.F32 R16, R156.reuse, R162, R16 ;  /* 0x000000a29c10723c */ /* 0x040fea0000001810 */
[----:B------:R-:W1:Y:S03]  /*dab0*/  LDSM.16.M88.4 R160, [R213+0x6900] ;  /* 0x00690000d5a0783b */ /* 0x000e660000000200 */
[-C--:B-----5:R-:W-:Y:S05]  /*dac0*/  HMMA.16816.F32 R20, R156, R168.reuse, R20 ;  /* 0x000000a89c14723c */ /* 0x0a0fea0000001814 */
[----:B------:R-:W5:Y:S03]  /*dad0*/  LDSM.16.M88.4 R196, [R213+0x7900] ;  /* 0x00790000d5c4783b */ /* 0x000f660000000200 */
        /* <DEDUP_REMOVED lines=9> */
[----:B------:R-:W2:Y:S07]  /*db70*/  LDSM.16.M88.4 R156, [R208] ;  /* 0x00000000d09c783b */ /* 0x000eae0000000200 */
[-C--:B---3--:R-:W-:Y:S01]  /*db80*/  HMMA.16816.F32 R4, R176, R180.reuse, R4 ;  /* 0x000000b4b004723c */ /* 0x088fe20000001804 */
[----:B------:R-:W3:Y:S07]  /*db90*/  LDSM.16.M88.4 R172, [R216+0x3d00] ;  /* 0x003d0000d8ac783b */ /* 0x000eee0000000200 */
[C---:B----4-:R-:W-:Y:S08]  /*dba0*/  HMMA.16816.F32 R8, R184.reuse, R180, R8 ;  /* 0x000000b4b808723c */ /* 0x050ff00000001808 */
        /* <DEDUP_REMOVED lines=8> */
[-C--:B--2---:R-:W-:Y:S08]  /*dc30*/  HMMA.16816.F32 R36, R176, R152.reuse, R36 ;  /* 0x00000098b024723c */ /* 0x084ff00000001824 */
[C---:B------:R-:W-:Y:S08]  /*dc40*/  HMMA.16816.F32 R40, R184.reuse, R152, R40 ;  /* 0x00000098b828723c */ /* 0x040ff00000001828 */
[-C--:B------:R-:W-:Y:S01]  /*dc50*/  HMMA.16816.F32 R44, R184, R154.reuse, R44 ;  /* 0x0000009ab82c723c */ /* 0x080fe2000000182c */
[----:B------:R-:W-:Y:S07]  /*dc60*/  LDSM.16.M88.4 R184, [R213+0x8900] ;  /* 0x00890000d5b8783b */ /* 0x000fee0000000200 */
[----:B------:R-:W-:Y:S01]  /*dc70*/  HMMA.16816.F32 R48, R176, R154, R48 ;  /* 0x0000009ab030723c */ /* 0x000fe20000001830 */
[----:B------:R-:W1:Y:S07]  /*dc80*/  LDSM.16.M88.4 R152, [R217+0x9900] ;  /* 0x00990000d998783b */ /* 0x000e6e0000000200 */
[-C--:B------:R-:W-:Y:S01]  /*dc90*/  HMMA.16816.F32 R4, R160, R192.reuse, R4 ;  /* 0x000000c0a004723c */ /* 0x080fe20000001804 */
[----:B------:R-:W2:Y:S07]  /*dca0*/  LDSM.16.M88.4 R176, [R216+0x4100] ;  /* 0x00410000d8b0783b */ /* 0x000eae0000000200 */
[C---:B-----5:R-:W-:Y:S08]  /*dcb0*/  HMMA.16816.F32 R8, R196.reuse, R192, R8 ;  /* 0x000000c0c408723c */ /* 0x060ff00000001808 */
[-C--:B------:R-:W-:Y:S08]  /*dcc0*/  HMMA.16816.F32 R12, R196, R194.reuse, R12 ;  /* 0x000000c2c40c723c */ /* 0x080ff0000000180c */
[C---:B------:R-:W-:Y:S08]  /*dcd0*/  HMMA.16816.F32 R16, R160.reuse, R194, R16 ;  /* 0x000000c2a010723c */ /* 0x040ff00000001810 */
        /* <DEDUP_REMOVED lines=8> */
[----:B------:R-:W-:Y:S08]  /*dd60*/  HMMA.16816.F32 R48, R160, R166, R48 ;  /* 0x000000a6a030723c */ /* 0x000ff00000001830 */
[-C--:B---3--:R-:W-:Y:S08]  /*dd70*/  HMMA.16816.F32 R4, R168, R172.reuse, R4 ;  /* 0x000000aca804723c */ /* 0x088ff00000001804 */
        /* <DEDUP_REMOVED lines=12> */
[C---:B----4-:R-:W-:Y:S08]  /*de40*/  HMMA.16816.F32 R8, R156.reuse, R188, R8 ;  /* 0x000000bc9c08723c */ /* 0x050ff00000001808 */
[-C--:B------:R-:W-:Y:S08]  /*de50*/  HMMA.16816.F32 R12, R156, R190.reuse, R12 ;  /* 0x000000be9c0c723c */ /* 0x080ff0000000180c */
[----:B------:R-:W-:Y:S01]  /*de60*/  FMUL.FTZ R154, R4, c[0x0][0x320] ;  /* 0x0000c800049a7a20 */ /* 0x000fe20000410000 */
[C---:B------:R-:W-:Y:S04]  /*de70*/  HMMA.16816.F32 R16, R184.reuse, R190, R16 ;  /* 0x000000beb810723c */ /* 0x040fe80000001810 */
[----:B------:R-:W-:Y:S01]  /*de80*/  FMUL.FTZ R160, R5, c[0x0][0x320] ;  /* 0x0000c80005a07a20 */ /* 0x000fe20000410000 */
[----:B------:R-:W1:Y:S01]  /*de90*/  MUFU.TANH R154, R154 ;  /* 0x0000009a009a7308 */ /* 0x000e620000002400 */
[----:B------:R-:W-:Y:S02]  /*dea0*/  FMUL.FTZ R152, R6, c[0x0][0x320] ;  /* 0x0000c80006987a20 */ /* 0x000fe40000410000 */
[----:B------:R-:W-:Y:S02]  /*deb0*/  FMUL.FTZ R155, R7, c[0x0][0x320] ;  /* 0x0000c800079b7a20 */ /* 0x000fe40000410000 */
[----:B------:R-:W2:Y:S02]  /*dec0*/  LDSM.16.M88.4 R4, [R205] ;  /* 0x00000000cd04783b */ /* 0x000ea40000000200 */
[----:B------:R-:W-:Y:S02]  /*ded0*/  FMUL.FTZ R9, R9, c[0x0][0x320] ;  /* 0x0000c80009097a20 */ /* 0x000fe40000410000 */
[----:B------:R-:W-:Y:S01]  /*dee0*/  FMUL.FTZ R2, R10, c[0x0][0x320] ;  /* 0x0000c8000a027a20 */ /* 0x000fe20000410000 */
[----:B------:R-:W3:Y:S01]  /*def0*/  MUFU.TANH R160, R160 ;  /* 0x000000a000a07308 */ /* 0x000ee20000002400 */
[----:B------:R-:W-:Y:S02]  /*df00*/  FMUL.FTZ R3, R11, c[0x0][0x320] ;  /* 0x0000c8000b037a20 */ /* 0x000fe40000410000 */
        /* <DEDUP_REMOVED lines=8> */
[----:B------:R-:W-:Y:S02]  /*df90*/  FMUL.FTZ R14, R18, c[0x0][0x320] ;  /* 0x0000c800120e7a20 */ /* 0x000fe40000410000 */
[----:B------:R-:W-:Y:S01]  /*dfa0*/  FMUL.FTZ R15, R19, c[0x0][0x320] ;  /* 0x0000c800130f7a20 */ /* 0x000fe20000410000 */
[----:B------:R5:W1:Y:S10]  /*dfb0*/  MUFU.TANH R16, R8 ;  /* 0x0000000800107308 */ /* 0x000a740000002400 */
[----:B------:R-:W1:Y:S01]  /*dfc0*/  MUFU.TANH R152, R152 ;  /* 0x0000009800987308 */ /* 0x000e620000002400 */
[-C--:B--2---:R-:W-:Y:S09]  /*dfd0*/  HMMA.16816.F32 R20, R184, R4.reuse, R20 ;  /* 0x00000004b814723c */ /* 0x084ff20000001814 */
[----:B------:R-:W2:Y:S01]  /*dfe0*/  MUFU.TANH R155, R155 ;  /* 0x0000009b009b7308 */ /* 0x000ea20000002400 */
[C---:B------:R-:W-:Y:S01]  /*dff0*/  HMMA.16816.F32 R24, R156.reuse, R4, R24 ;  /* 0x000000049c18723c */ /* 0x040fe20000001818 */
[----:B-----5:R-:W5:Y:S01]  /*e000*/  LDSM.16.M88.4 R8, [R204] ;  /* 0x00000000cc08783b */ /* 0x020f620000000200 */
[----:B------:R-:W-:Y:S07]  /*e010*/  DEPBAR.LE SB0, 0x0 ;  /* 0x000080000000791a */ /* 0x000fee0000000000 */
[----:B------:R-:W1:Y:S01]  /*e020*/  MUFU.TANH R0, R0 ;  /* 0x0000000000007308 */ /* 0x000e620000002400 */
[-C--:B------:R-:W-:Y:S01]  /*e030*/  HMMA.16816.F32 R28, R156, R6.reuse, R28 ;  /* 0x000000069c1c723c */ /* 0x080fe2000000181c */
[----:B------:R-:W-:Y:S07]  /*e040*/  BAR.SYNC.DEFER_BLOCKING 0x0 ;  /* 0x0000000000007b1d */ /* 0x000fee0000010000 */
[C---:B------:R-:W-:Y:S01]  /*e050*/  HMMA.16816.F32 R32, R184.reuse, R6, R32 ;  /* 0x00000006b820723c */ /* 0x040fe20000001820 */
        /* <DEDUP_REMOVED lines=13> */
[-C--:B-----5:R-:W-:Y:S03]  /*e130*/  HMMA.16816.F32 R36, R184, R8.reuse, R36 ;  /* 0x00000008b824723c */ /* 0x0a0fe60000001824 */
[----:B------:R-:W-:Y:S02]  /*e140*/  FMUL.FTZ R29, R29, c[0x0][0x320] ;  /* 0x0000c8001d1d7a20 */ /* 0x000fe40000410000 */
[----:B------:R-:W-:Y:S01]  /*e150*/  FMUL.FTZ R30, R30, c[0x0][0x320] ;  /* 0x0000c8001e1e7a20 */ /* 0x000fe20000410000 */
[----:B------:R-:W1:Y:S01]  /*e160*/  MUFU.TANH R162, R162 ;  /* 0x000000a200a27308 */ /* 0x000e620000002400 */
[----:B------:R-:W-:Y:S01]  /*e170*/  FMUL.FTZ R31, R31, c[0x0][0x320] ;  /* 0x0000c8001f1f7a20 */ /* 0x000fe20000410000 */
[C---:B------:R-:W-:Y:S04]  /*e180*/  HMMA.16816.F32 R40, R156.reuse, R8, R40 ;  /* 0x000000089c28723c */ /* 0x040fe80000001828 */
[----:B------:R-:W-:Y:S02]  /*e190*/  FMUL.FTZ R33, R33, c[0x0][0x320] ;  /* 0x0000c80021217a20 */ /* 0x000fe40000410000 */
[----:B------:R-:W-:Y:S02]  /*e1a0*/  FMUL.FTZ R34, R34, c[0x0][0x320] ;  /* 0x0000c80022227a20 */ /* 0x000fe40000410000 */
[----:B------:R-:W1:Y:S01]  /*e1b0*/  MUFU.TANH R12, R12 ;  /* 0x0000000c000c7308 */ /* 0x000e620000002400 */
[-C--:B------:R-:W-:Y:S03]  /*e1c0*/  HMMA.16816.F32 R44, R156, R10.reuse, R44 ;  /* 0x0000000a9c2c723c */ /* 0x080fe6000000182c */
[----:B------:R-:W-:Y:S04]  /*e1d0*/  FMUL.FTZ R35, R35, c[0x0][0x320] ;  /* 0x0000c80023237a20 */ /* 0x000fe80000410000 */
[----:B------:R-:W-:Y:S01]  /*e1e0*/  FMUL.FTZ R175, R36, c[0x0][0x320] ;  /* 0x0000c80024af7a20 */ /* 0x000fe20000410000 */
        /* <DEDUP_REMOVED lines=20> */
[----:B------:R-:W1:Y:S10]  /*e330*/  MUFU.TANH R19, R19 ;  /* 0x0000001300137308 */ /* 0x000e740000002400 */
[----:B------:R-:W1:Y:S10]  /*e340*/  MUFU.TANH R18, R18 ;  /* 0x0000001200127308 */ /* 0x000e740000002400 */
[----:B------:R-:W1:Y:S10]  /*e350*/  MUFU.TANH R5, R5 ;  /* 0x0000000500057308 */ /* 0x000e740000002400 */
[----:B------:R-:W1:Y:S10]  /*e360*/  MUFU.TANH R4, R4 ;  /* 0x0000000400047308 */ /* 0x000e740000002400 */
        /* <DEDUP_REMOVED lines=19> */
[----:B------:R-:W1:Y:S10]  /*e4a0*/  MUFU.TANH R6, R6 ;  /* 0x0000000600067308 */ /* 0x000e740000002400 */
[----:B------:R-:W1:Y:S10]  /*e4b0*/  MUFU.TANH R165, R165 ;  /* 0x000000a500a57308 */ /* 0x000e740000002400 */
[----:B------:R1:W1:Y:S10]  /*e4c0*/  MUFU.TANH R163, R45 ;  /* 0x0000002d00a37308 */ /* 0x0002740000002400 */
[----:B------:R-:W1:Y:S10]  /*e4d0*/  MUFU.TANH R11, R11 ;  /* 0x0000000b000b7308 */ /* 0x000e740000002400 */
[----:B------:R-:W1:Y:S10]  /*e4e0*/  MUFU.TANH R7, R7 ;  /* 0x0000000700077308 */ /* 0x000e740000002400 */
[----:B------:R-:W1:Y:S10]  /*e4f0*/  MUFU.TANH R174, R174 ;  /* 0x000000ae00ae7308 */ /* 0x000e740000002400 */
[----:B------:R1:W1:Y:S10]  /*e500*/  MUFU.TANH R172, R49 ;  /* 0x0000003100ac7308 */ /* 0x0002740000002400 */
[----:B------:R1:W1:Y:S10]  /*e510*/  MUFU.TANH R170, R50 ;  /* 0x0000003200aa7308 */ /* 0x0002740000002400 */
[----:B------:R1:W1:Y:S01]  /*e520*/  MUFU.TANH R168, R51 ;  /* 0x0000003300a87308 */ /* 0x0002620000002400 */
[----:B------:R-:W-:-:S05]  /*e530*/  @!P0 BRA `(.L_x_434) ;  /* 0x000002e000008947 */ /* 0x000fca0003800000 */
[----:B--234-:R-:W-:Y:S02]  /*e540*/  IADD3 R9, R238, -0x1, RZ ;  /* 0xffffffffee097810 */ /* 0x01cfe40007ffe0ff */
[----:B------:R-:W-:Y:S02]  /*e550*/  ISETP.GE.AND P1, PT, R239, 0x1, PT ;  /* 0x00000001ef00780c */ /* 0x000fe40003f26270 */
[----:B------:R-:W-:Y:S01]  /*e560*/  SHF.R.S32.HI R8, RZ, 0x1f, R9 ;  /* 0x0000001fff087819 */ /* 0x000fe20000011409 */
[C---:B-1----:R-:W-:Y:S04]  /*e570*/  IMAD.WIDE.U32 R28, R9.reuse, c[0x0][0x1e0], RZ ;  /* 0x00007800091c7a25 */ /* 0x042fe800078e00ff */
        /* <DEDUP_REMOVED lines=42> */
.L_x_434:
[----:B--234-:R-:W-:Y:S01]  /*e820*/  PLOP3.LUT P1, PT, PT, PT, UP2, 0x80, 0x0 ;  /* 0x000000000000781c */ /* 0x01cfe20003f2f028 */
[----:B------:R-:W0:Y:S01]  /*e830*/  LDGDEPBAR ;  /* 0x00000000000079af */ /* 0x000e220000000000 */
[----:B------:R-:W-:Y:S01]  /*e840*/  PLOP3.LUT P0, PT, PT, PT, UP2, 0x80, 0x0 ;  /* 0x000000000000781c */ /* 0x000fe20003f0f028 */
[----:B-1----:R-:W-:Y:S02]  /*e850*/  IMAD.MOV.U32 R30, RZ, RZ, R222 ;  /* 0x000000ffff1e7224 */ /* 0x002fe400078e00de */
[----:B------:R-:W-:Y:S04]  /*e860*/  IMAD R22, R238, -0x30, RZ ;  /* 0xffffffd0ee167824 */ /* 0x000fe800078e02ff */
[----:B------:R-:W-:Y:S01]  /*e870*/  IMAD.IADD R9, R22, 0x1, -R227 ;  /* 0x0000000116097824 */ /* 0x000fe200078e0ae3 */
        /* <DEDUP_REMOVED lines=9> */
[--C-:B-1----:R-:W-:Y:S02]  /*e910*/  IMAD.IADD R33, R29, 0x1, R8.reuse ;  /* 0x000000011d217824 */ /* 0x102fe400078e0208 */
        /* <DEDUP_REMOVED lines=16> */
.L_x_437:
[----:B------:R-:W-:Y:S04]  /*ea20*/  MOV R8, c[0x0][0x32c] ;  /* 0x0000cb0000087a02 */ /* 0x000fe80000000f00 */
[----:B------:R-:W-:Y:S11]  /*ea30*/  ISETP.NE.AND P0, PT, R8, 0x1, PT ;  /* 0x000000010800780c */ /* 0x000ff60003f05270 */
[----:B------:R-:W-:Y:S02]  /*ea40*/  @!UPT UIADD3 URZ, URZ, URZ, URZ ;  /* 0x0000003f3f3ff290 */ /* 0x000fe4000fffe03f */
[----:B------:R-:W-:Y:S05]  /*ea50*/  @P0 IMAD.HI.U32 R8, R10, c[0x0][0x330], RZ ;  /* 0x0000cc000a080a27 */ /* 0x000fea00078e00ff */
[----:B------:R-:W-:Y:S02]  /*ea60*/  @P0 SHF.R.U32.HI R10, RZ, c[0x0][0x334], R8 ;  /* 0x0000cd00ff0a0a19 */ /* 0x000fe40000011608 */
.L_x_438:
[----:B------:R-:W-:Y:S05]  /*ea70*/  BSYNC B0 ;  /* 0x0000000000007941 */ /* 0x000fea0003800000 */
.L_x_436:
[----:B------:R-:W-:Y:S05]  /*ea80*/  IMAD R10, R10, c[0x0][0x32c], R9 ;  /* 0x0000cb000a0a7a24 */ /* 0x000fea00078e0209 */
[----:B------:R-:W-:Y:S02]  /*ea90*/  IADD3 R8, R10, c[0x0][0x32c], RZ ;  /* 0x0000cb000a087a10 */ /* 0x000fe40007ffe0ff */
[----:B------:R-:W-:Y:S02]  /*eaa0*/  IMNMX R31, R31, R10, !PT ;  /* 0x0000000a1f1f7217 */ /* 0x000fe40007800200 */
[----:B------:R-:W-:Y:S02]  /*eab0*/  IMNMX R33, R33, R8, PT ;  /* 0x0000000821217217 */ /* 0x000fe40003800200 */
.L_x_435:
[C---:B------:R-:W-:Y:S02]  /*eac0*/  ISETP.GE.AND P0, PT, R22.reuse, 0x2, PT ;  /* 0x000000021600780c */ /* 0x040fe40003f06270 */
[C---:B------:R-:W-:Y:S02]  /*ead0*/  ISETP.GE.AND P1, PT, R22.reuse, 0x9, PT ;  /* 0x000000091600780c */ /* 0x040fe40003f26270 */
[----:B------:R-:W-:Y:S02]  /*eae0*/  P2R R10, PR, RZ, 0x1 ;  /* 0x00000001ff0a7803 */ /* 0x000fe40000000000 */
[----:B------:R-:W-:Y:S02]  /*eaf0*/  ISETP.GT.AND P0, PT, R31, 0x1, !P0 ;  /* 0x000000011f00780c */ /* 0x000fe40004704270 */
[----:B------:R-:W-:Y:S02]  /*eb00*/  P2R R27, PR, RZ, 0x2 ;  /* 0x00000002ff1b7803 */ /* 0x000fe40000000000 */
[----:B------:R-:W-:Y:S02]  /*eb10*/  ISETP.LT.OR P0, PT, R33, 0x2, P0 ;  /* 0x000000022100780c */ /* 0x000fe40000701670 */
[----:B------:R-:W-:Y:S02]  /*eb20*/  ISETP.GE.AND P2, PT, R22, 0x1, PT ;  /* 0x000000011600780c */ /* 0x000fe40003f46270 */
[----:B------:R-:W-:Y:S02]  /*eb30*/  FSEL R160, R160, -INF , !P0 ;  /* 0xff800000a0a07808 */ /* 0x000fe40004000000 */
[----:B------:R-:W-:Y:S02]  /*eb40*/  ISETP.GT.AND P0, PT, R31, 0x8, !P1 ;  /* 0x000000081f00780c */ /* 0x000fe40004f04270 */
[----:B------:R-:W-:Y:S02]  /*eb50*/  ISETP.GE.AND P1, PT, R22, 0xa, PT ;  /* 0x0000000a1600780c */ /* 0x000fe40003f26270 */
[----:B------:R-:W-:Y:S02]  /*eb60*/  ISETP.LT.OR P0, PT, R33, 0x9, P0 ;  /* 0x000000092100780c */ /* 0x000fe40000701670 */
[----:B------:R-:W-:Y:S02]  /*eb70*/  P2R R8, PR, RZ, 0x2 ;  /* 0x00000002ff087803 */ /* 0x000fe40000000000 */
[----:B------:R-:W-:Y:S02]  /*eb80*/  FSEL R20, R16, -INF , !P0 ;  /* 0xff80000010147808 */ /* 0x000fe40004000000 */
[----:B------:R-:W-:Y:S02]  /*eb90*/  ISETP.GT.AND P0, PT, R31, 0x9, !P1 ;  /* 0x000000091f00780c */ /* 0x000fe40004f04270 */
[C---:B------:R-:W-:Y:S02]  /*eba0*/  ISETP.GE.AND P1, PT, R22.reuse, 0x11, PT ;  /* 0x000000111600780c */ /* 0x040fe40003f26270 */
        /* <DEDUP_REMOVED lines=9> */
[----:B------:R-:W-:Y:S02]  /*ec40*/  ISETP.GE.AND P1, PT, R22, 0x19, PT ;  /* 0x000000191600780c */ /* 0x000fe40003f26270 */
[----:B------:R-:W-:Y:S02]  /*ec50*/  ISETP.LT.OR P0, PT, R33, 0x12, P0 ;  /* 0x000000122100780c */ /* 0x000fe40000701670 */
[----:B------:R-:W-:Y:S02]  /*ec60*/  P2R R24, PR, RZ, 0x2 ;  /* 0x00000002ff187803 */ /* 0x000fe40000000000 */
[----:B------:R-:W-:Y:S02]  /*ec70*/  FSEL R40, R18, -INF , !P0 ;  /* 0xff80000012287808 */ /* 0x000fe40004000000 */
[----:B------:R-:W-:Y:S01]  /*ec80*/  ISETP.GT.AND P0, PT, R31, 0x18, !P1 ;  /* 0x000000181f00780c */ /* 0x000fe20004f04270 */
[----:B------:R-:W1:Y:S01]  /*ec90*/  SHFL.IDX PT, R18, R30, 0x1, 0x1c1f ;  /* 0x003c1f001e127f89 */ /* 0x000e6200000e0000 */
        /* <DEDUP_REMOVED lines=11> */
[----:B------:R-:W-:Y:S01]  /*ed50*/  ISETP.LT.OR P0, PT, R33, 0x21, P0 ;  /* 0x000000212100780c */ /* 0x000fe20000701670 */
[--C-:B-1----:R-:W-:Y:S01]  /*ed60*/  IMAD.IADD R17, R28, 0x1, R18.reuse ;  /* 0x000000011c117824 */ /* 0x102fe200078e0212 */
[----:B------:R-:W-:Y:S02]  /*ed70*/  P2R R19, PR, RZ, 0x2 ;  /* 0x00000002ff137803 */ /* 0x000fe40000000000 */
[----:B------:R-:W-:Y:S02]  /*ed80*/  FSEL R175, R175, -INF , !P0 ;  /* 0xff800000afaf7808 */ /* 0x000fe40004000000 */
[----:B------:R-:W-:Y:S02]  /*ed90*/  ISETP.GT.AND P0, PT, R31, 0x21, !P1 ;  /* 0x000000211f00780c */ /* 0x000fe40004f04270 */
[----:B------:R-:W-:Y:S02]  /*eda0*/  ISETP.GE.AND P1, PT, R22, 0x29, PT ;  /* 0x000000291600780c */ /* 0x000fe40003f26270 */
[----:B------:R-:W-:Y:S02]  /*edb0*/  ISETP.LT.OR P0, PT, R33, 0x22, P0 ;  /* 0x000000222100780c */ /* 0x000fe40000701670 */
[----:B------:R-:W-:Y:S02]  /*edc0*/  P2R R32, PR, RZ, 0x4 ;  /* 0x00000004ff207803 */ /* 0x000fe40000000000 */
[----:B------:R-:W-:Y:S02]  /*edd0*/  FSEL R250, R250, -INF , !P0 ;  /* 0xff800000fafa7808 */ /* 0x000fe40004000000 */
[----:B------:R-:W-:Y:S04]  /*ede0*/  ISETP.GT.AND P0, PT, R31, 0x28, !P1 ;  /* 0x000000281f00780c */ /* 0x000fe80004f04270 */
[----:B------:R-:W-:Y:S04]  /*edf0*/  ISETP.LT.OR P0, PT, R33, 0x29, P0 ;  /* 0x000000292100780c */ /* 0x000fe80000701670 */
[----:B------:R-:W-:Y:S02]  /*ee00*/  FSEL R174, R174, -INF , !P0 ;  /* 0xff800000aeae7808 */ /* 0x000fe40004000000 */
[----:B------:R-:W-:Y:S04]  /*ee10*/  ISETP.GT.AND P0, PT, R31, RZ, !P2 ;  /* 0x000000ff1f00720c */ /* 0x000fe80005704270 */
[----:B------:R-:W-:Y:S04]  /*ee20*/  ISETP.LT.OR P0, PT, R33, 0x1, P0 ;  /* 0x000000012100780c */ /* 0x000fe80000701670 */
[----:B------:R-:W-:Y:S02]  /*ee30*/  FSEL R154, R154, -INF , !P0 ;  /* 0xff8000009a9a7808 */ /* 0x000fe40004000000 */
[----:B------:R-:W-:Y:S04]  /*ee40*/  ISETP.GE.AND P0, PT, R22, 0x2a, PT ;  /* 0x0000002a1600780c */ /* 0x000fe80003f06270 */
[----:B------:R-:W-:Y:S01]  /*ee50*/  ISETP.GT.AND P2, PT, R31, 0x29, !P0 ;  /* 0x000000291f00780c */ /* 0x000fe20004744270 */
[----:B------:R-:W-:Y:S03]  /*ee60*/  IMAD.IADD R31, R29, 0x1, R18 ;  /* 0x000000011d1f7824 */ /* 0x000fe600078e0212 */
        /* <DEDUP_REMOVED lines=19> */
.L_x_441:
[----:B------:R-:W-:Y:S04]  /*efa0*/  MOV R18, c[0x0][0x32c] ;  /* 0x0000cb0000127a02 */ /* 0x000fe80000000f00 */
[----:B------:R-:W-:Y:S11]  /*efb0*/  ISETP.NE.AND P2, PT, R18, 0x1, PT ;  /* 0x000000011200780c */ /* 0x000ff60003f45270 */
[----:B------:R-:W-:Y:S02]  /*efc0*/  @!UPT UIADD3 URZ, URZ, URZ, URZ ;  /* 0x0000003f3f3ff290 */ /* 0x000fe4000fffe03f */
[----:B------:R-:W-:Y:S05]  /*efd0*/  @P2 IMAD.HI.U32 R18, R22, c[0x0][0x330], RZ ;  /* 0x0000cc0016122a27 */ /* 0x000fea00078e00ff */
[----:B------:R-:W-:Y:S02]  /*efe0*/  @P2 SHF.R.U32.HI R22, RZ, c[0x0][0x334], R18 ;  /* 0x0000cd00ff162a19 */ /* 0x000fe40000011612 */
.L_x_442:
[----:B------:R-:W-:Y:S05]  /*eff0*/  BSYNC B0 ;  /* 0x0000000000007941 */ /* 0x000fea0003800000 */
.L_x_440:
[----:B------:R-:W-:Y:S05]  /*f000*/  IMAD R22, R22, c[0x0][0x32c], R9 ;  /* 0x0000cb0016167a24 */ /* 0x000fea00078e0209 */
[----:B------:R-:W-:Y:S02]  /*f010*/  IADD3 R18, R22, c[0x0][0x32c], RZ ;  /* 0x0000cb0016127a10 */ /* 0x000fe40007ffe0ff */
[----:B------:R-:W-:Y:S02]  /*f020*/  IMNMX R17, R17, R22, !PT ;  /* 0x0000001611117217 */ /* 0x000fe40007800200 */
[----:B------:R-:W-:Y:S02]  /*f030*/  IMNMX R31, R31, R18, PT ;  /* 0x000000121f1f7217 */ /* 0x000fe40003800200 */
.L_x_439:
        /* <DEDUP_REMOVED lines=21> */
[----:B------:R-:W-:Y:S01]  /*f190*/  FSEL R44, R4, -INF , !P2 ;  /* 0xff800000042c7808 */ /* 0x000fe20005000000 */
[----:B------:R-:W-:Y:S01]  /*f1a0*/  IMAD.IADD R4, R28, 0x1, R15 ;  /* 0x000000011c047824 */ /* 0x000fe200078e020f */
        /* <DEDUP_REMOVED lines=43> */
.L_x_445:
[----:B------:R-:W-:Y:S04]  /*f460*/  MOV R15, c[0x0][0x32c] ;  /* 0x0000cb00000f7a02 */ /* 0x000fe80000000f00 */
[----:B------:R-:W-:Y:S11]  /*f470*/  ISETP.NE.AND P2, PT, R15, 0x1, PT ;  /* 0x000000010f00780c */ /* 0x000ff60003f45270 */
[----:B------:R-:W-:Y:S02]  /*f480*/  @!UPT UIADD3 URZ, URZ, URZ, URZ ;  /* 0x0000003f3f3ff290 */ /* 0x000fe4000fffe03f */
[----:B------:R-:W-:Y:S05]  /*f490*/  @P2 IMAD.HI.U32 R15, R34, c[0x0][0x330], RZ ;  /* 0x0000cc00220f2a27 */ /* 0x000fea00078e00ff */
[----:B------:R-:W-:Y:S02]  /*f4a0*/  @P2 SHF.R.U32.HI R34, RZ, c[0x0][0x334], R15 ;  /* 0x0000cd00ff222a19 */ /* 0x000fe4000001160f */
.L_x_446:
[----:B------:R-:W-:Y:S05]  /*f4b0*/  BSYNC B0 ;  /* 0x0000000000007941 */ /* 0x000fea0003800000 */
.L_x_444:
[----:B------:R-:W-:Y:S05]  /*f4c0*/  IMAD R15, R34, c[0x0][0x32c], R9 ;  /* 0x0000cb00220f7a24 */ /* 0x000fea00078e0209 */
[----:B------:R-:W-:Y:S02]  /*f4d0*/  IADD3 R34, R15, c[0x0][0x32c], RZ ;  /* 0x0000cb000f227a10 */ /* 0x000fe40007ffe0ff */
[----:B------:R-:W-:Y:S02]  /*f4e0*/  IMNMX R4, R4, R15, !PT ;  /* 0x0000000f04047217 */ /* 0x000fe40007800200 */
[----:B------:R-:W-:Y:S02]  /*f4f0*/  IMNMX R5, R5, R34, PT ;  /* 0x0000002205057217 */ /* 0x000fe40003800200 */
.L_x_443:
[----:B------:R-:W-:Y:S04]  /*f500*/  ISETP.NE.AND P2, PT, R10, RZ, PT ;  /* 0x000000ff0a00720c */ /* 0x000fe80003f45270 */
[C---:B------:R-:W-:Y:S04]  /*f510*/  ISETP.GT.AND P2, PT, R4.reuse, 0x1, !P2 ;  /* 0x000000010400780c */ /* 0x040fe80005744270 */
        /* <DEDUP_REMOVED lines=8> */
[C---:B------:R-:W-:Y:S04]  /*f5a0*/  ISETP.LT.OR P2, PT, R5.reuse, 0xa, P2 ;  /* 0x0000000a0500780c */ /* 0x040fe80001741670 */
        /* <DEDUP_REMOVED lines=14> */
[C---:B------:R-:W-:Y:S04]  /*f690*/  ISETP.GT.AND P2, PT, R4.reuse, 0x19, !P2 ;  /* 0x000000190400780c */ /* 0x040fe80005744270 */
        /* <DEDUP_REMOVED lines=10> */
[----:B------:R-:W-:Y:S04]  /*f740*/  ISETP.GT.AND P2, PT, R4, 0x28, !P1 ;  /* 0x000000280400780c */ /* 0x000fe80004f44270 */
[----:B------:R-:W-:Y:S04]  /*f750*/  ISETP.LT.OR P2, PT, R5, 0x29, P2 ;  /* 0x000000290500780c */ /* 0x000fe80001741670 */
[----:B------:R-:W-:Y:S02]  /*f760*/  FSEL R165, R165, -INF , !P2 ;  /* 0xff800000a5a57808 */ /* 0x000fe40005000000 */
[----:B------:R-:W-:Y:S04]  /*f770*/  ISETP.NE.AND P2, PT, R32, RZ, PT ;  /* 0x000000ff2000720c */ /* 0x000fe80003f45270 */
[----:B------:R-:W-:Y:S04]  /*f780*/  ISETP.GT.AND P2, PT, R4, RZ, !P2 ;  /* 0x000000ff0400720c */ /* 0x000fe80005744270 */
[C---:B------:R-:W-:Y:S04]  /*f790*/  ISETP.LT.OR P2, PT, R5.reuse, 0x1, P2 ;  /* 0x000000010500780c */ /* 0x040fe80001741670 */
[----:B------:R-:W-:Y:S02]  /*f7a0*/  FSEL R31, R0, -INF , !P2 ;  /* 0xff800000001f7808 */ /* 0x000fe40005000000 */
[----:B------:R-:W1:Y:S01]  /*f7b0*/  SHFL.IDX PT, R0, R30, 0x3, 0x1c1f ;  /* 0x007c1f001e007f89 */ /* 0x000e6200000e0000 */
[----:B------:R-:W-:Y:S04]  /*f7c0*/  ISETP.GT.AND P2, PT, R4, 0x29, !P0 ;  /* 0x000000290400780c */ /* 0x000fe80004744270 */
        /* <DEDUP_REMOVED lines=20> */
.L_x_449:
[----:B------:R-:W-:Y:S04]  /*f910*/  MOV R0, c[0x0][0x32c] ;  /* 0x0000cb0000007a02 */ /* 0x000fe80000000f00 */
[----:B------:R-:W-:Y:S11]  /*f920*/  ISETP.NE.AND P2, PT, R0, 0x1, PT ;  /* 0x000000010000780c */ /* 0x000ff60003f45270 */
[----:B------:R-:W-:Y:S02]  /*f930*/  @!UPT UIADD3 URZ, URZ, URZ, URZ ;  /* 0x0000003f3f3ff290 */ /* 0x000fe4000fffe03f */
[----:B------:R-:W-:Y:S05]  /*f940*/  @P2 IMAD.HI.U32 R0, R4, c[0x0][0x330], RZ ;  /* 0x0000cc0004002a27 */ /* 0x000fea00078e00ff */
[----:B------:R-:W-:Y:S02]  /*f950*/  @P2 SHF.R.U32.HI R4, RZ, c[0x0][0x334], R0 ;  /* 0x0000cd00ff042a19 */ /* 0x000fe40000011600 */
.L_x_450:
[----:B------:R-:W-:Y:S05]  /*f960*/  BSYNC B0 ;  /* 0x0000000000007941 */ /* 0x000fea0003800000 */
.L_x_448:
[----:B------:R-:W-:Y:S05]  /*f970*/  IMAD R9, R4, c[0x0][0x32c], R9 ;  /* 0x0000cb0004097a24 */ /* 0x000fea00078e0209 */
[----:B------:R-:W-:Y:S02]  /*f980*/  IADD3 R0, R9, c[0x0][0x32c], RZ ;  /* 0x0000cb0009007a10 */ /* 0x000fe40007ffe0ff */
[----:B------:R-:W-:Y:S02]  /*f990*/  IMNMX R28, R28, R9, !PT ;  /* 0x000000091c1c7217 */ /* 0x000fe40007800200 */
[----:B------:R-:W-:Y:S02]  /*f9a0*/  IMNMX R29, R29, R0, PT ;  /* 0x000000001d1d7217 */ /* 0x000fe40003800200 */
.L_x_447:
[----:B------:R-:W-:Y:S01]  /*f9b0*/  ISETP.NE.AND P2, PT, R32, RZ, PT ;  /* 0x000000ff2000720c */ /* 0x000fe20003f45270 */
[----:B------:R-:W-:Y:S01]  /*f9c0*/  LDSM.16.MT88.4 R36, [R212+0x100] ;  /* 0x00010000d424783b */ /* 0x000fe20000004200 */
[----:B------:R-:W-:Y:S02]  /*f9d0*/  FMNMX.FTZ R5, R152, R150, !PT ;  /* 0x0000009698057209 */ /* 0x000fe40007810000 */
[----:B------:R-:W-:Y:S02]  /*f9e0*/  ISETP.GT.AND P2, PT, R28, RZ, !P2 ;  /* 0x000000ff1c00720c */ /* 0x000fe40005744270 */
[----:B------:R-:W-:Y:S02]  /*f9f0*/  FMNMX.FTZ R5, R22, R5, !PT ;  /* 0x0000000516057209 */ /* 0x000fe40007810000 */
[C---:B------:R-:W-:Y:S02]  /*fa00*/  ISETP.LT.OR P2, PT, R29.reuse, 0x1, P2 ;  /* 0x000000011d00780c */ /* 0x040fe40001741670 */
        /* <DEDUP_REMOVED lines=37> */
[----:B------:R-:W-:Y:S02]  /*fc60*/  FMNMX.FTZ R13, R197, R0, !PT ;  /* 0x00000000c50d7209 */ /* 0x000fe40007810000 */
[----:B------:R-:W-:Y:S01]  /*fc70*/  FSEL R252, R252, -INF , !P2 ;  /* 0xff800000fcfc7808 */ /* 0x000fe20005000000 */
[----:B------:R-:W1:Y:S01]  /*fc80*/  SHFL.BFLY PT, R4, R3, 0x2, 0x1f ;  /* 0x0c401f0003047f89 */ /* 0x000e6200000e0000 */
[----:B------:R-:W-:Y:S02]  /*fc90*/  ISETP.NE.AND P2, PT, R24, RZ, PT ;  /* 0x000000ff1800720c */ /* 0x000fe40003f45270 */
[----:B------:R-:W-:Y:S02]  /*fca0*/  FMNMX.FTZ R13, R248, R13, !PT ;  /* 0x0000000df80d7209 */ /* 0x000fe40007810000 */
[----:B------:R-:W-:Y:S02]  /*fcb0*/  ISETP.GT.AND P2, PT, R28, 0x18, !P2 ;  /* 0x000000181c00780c */ /* 0x000fe40005744270 */
[----:B------:R-:W-:Y:S02]  /*fcc0*/  FMNMX.FTZ R0, R31, R149, !PT ;  /* 0x000000951f007209 */ /* 0x000fe40007810000 */
[----:B------:R-:W-:Y:S02]  /*fcd0*/  ISETP.LT.OR P2, PT, R29, 0x19, P2 ;  /* 0x000000191d00780c */ /* 0x000fe40001741670 */
[----:B------:R-:W-:Y:S02]  /*fce0*/  FMNMX.FTZ R0, R17, R0, !PT ;  /* 0x0000000011007209 */ /* 0x000fe40007810000 */
[----:B------:R-:W-:Y:S02]  /*fcf0*/  FMNMX.FTZ R13, R246, R13, !PT ;  /* 0x0000000df60d7209 */ /* 0x000fe40007810000 */
[----:B------:R-:W-:Y:S02]  /*fd00*/  FSEL R251, R251, -INF , !P2 ;  /* 0xff800000fbfb7808 */ /* 0x000fe40005000000 */
[----:B------:R-:W-:Y:S02]  /*fd10*/  ISETP.NE.AND P2, PT, R23, RZ, PT ;  /* 0x000000ff1700720c */ /* 0x000fe40003f45270 */
[----:B------:R-:W-:Y:S02]  /*fd20*/  FMNMX.FTZ R13, R170, R13, !PT ;  /* 0x0000000daa0d7209 */ /* 0x000fe40007810000 */
[----:B------:R-:W-:Y:S02]  /*fd30*/  FMNMX.FTZ R0, R161, R0, !PT ;  /* 0x00000000a1007209 */ /* 0x000fe40007810000 */
[----:B------:R-:W-:Y:S02]  /*fd40*/  FMNMX.FTZ R5, R168, R13, !PT ;  /* 0x0000000da8057209 */ /* 0x000fe40007810000 */
[----:B------:R-:W-:Y:S02]  /*fd50*/  ISETP.GT.AND P2, PT, R28, 0x19, !P2 ;  /* 0x000000191c00780c */ /* 0x000fe40005744270 */
[----:B------:R-:W-:Y:S01]  /*fd60*/  FMNMX.FTZ R13, R15, R0, !PT ;  /* 0x000000000f0d7209 */ /* 0x000fe20007810000 */
[----:B------:R-:W2:Y:S01]  /*fd70*/  SHFL.BFLY PT, R2, R5, 0x2, 0x1f ;  /* 0x0c401f0005027f89 */ /* 0x000ea200000e0000 */
        /* <DEDUP_REMOVED lines=10> */
[----:B------:R-:W-:Y:S02]  /*fe20*/  FMNMX.FTZ R0, R169, R0, !PT ;  /* 0x00000000a9007209 */ /* 0x000fe40007810000 */
[----:B------:R-:W-:Y:S02]  /*fe30*/  ISETP.NE.AND P2, PT, R19, RZ, PT ;  /* 0x000000ff1300720c */ /* 0x000fe40003f45270 */
[----:B-1----:R-:W-:Y:S02]  /*fe40*/  FMNMX.FTZ R4, R3, R4, !PT ;  /* 0x0000000403047209 */ /* 0x002fe40007810000 */
[----:B------:R-:W-:Y:S02]  /*fe50*/  FMNMX.FTZ R0, R167, R0, !PT ;  /* 0x00000000a7007209 */ /* 0x000fe40007810000 */
[----:B------:R-:W-:Y:S01]  /*fe60*/  ISETP.GT.AND P2, PT, R28, 0x21, !P2 ;  /* 0x000000211c00780c */ /* 0x000fe20005744270 */
[----:B------:R-:W1:Y:S01]  /*fe70*/  SHFL.BFLY PT, R3, R4, 0x1, 0x1f ;  /* 0x0c201f0004037f89 */ /* 0x000e6200000e0000 */
[----:B------:R-:W-:Y:S02]  /*fe80*/  FMNMX.FTZ R0, R165, R0, !PT ;  /* 0x00000000a5007209 */ /* 0x000fe40007810000 */
[----:B------:R-:W-:Y:S02]  /*fe90*/  ISETP.LT.OR P2, PT, R29, 0x22, P2 ;  /* 0x000000221d00780c */ /* 0x000fe40001741670 */
[----:B--2---:R-:W-:Y:S02]  /*fea0*/  FMNMX.FTZ R2, R5, R2, !PT ;  /* 0x0000000205027209 */ /* 0x004fe40007810000 */
[----:B------:R-:W-:Y:S02]  /*feb0*/  FSEL R162, R6, -INF , !P2 ;  /* 0xff80000006a27808 */ /* 0x000fe40005000000 */
[----:B------:R-:W-:Y:S01]  /*fec0*/  FMNMX.FTZ R6, R163, R0, !PT ;  /* 0x00000000a3067209 */ /* 0x000fe20007810000 */
[----:B------:R-:W2:Y:S01]  /*fed0*/  SHFL.BFLY PT, R13, R2, 0x1, 0x1f ;  /* 0x0c201f00020d7f89 */ /* 0x000ea200000e0000 */
[----:B------:R-:W-:Y:S02]  /*fee0*/  FMNMX.FTZ R19, R9, R148, !PT ;  /* 0x0000009409137209 */ /* 0x000fe40007810000 */
[----:B------:R-:W-:Y:S02]  /*fef0*/  ISETP.GT.AND P1, PT, R28, 0x28, !P1 ;  /* 0x000000281c00780c */ /* 0x000fe40004f24270 */
[----:B------:R-:W-:Y:S02]  /*ff00*/  FMNMX.FTZ R19, R10, R19, !PT ;  /* 0x000000130a137209 */ /* 0x000fe40007810000 */
[C---:B------:R-:W-:Y:S01]  /*ff10*/  ISETP.LT.OR P1, PT, R29.reuse, 0x29, P1 ;  /* 0x000000291d00780c */ /* 0x040fe20000f21670 */
[----:B------:R-:W3:Y:S01]  /*ff20*/  SHFL.BFLY PT, R5, R6, 0x2, 0x1f ;  /* 0x0c401f0006057f89 */ /* 0x000ee200000e0000 */
[----:B------:R-:W-:Y:S02]  /*ff30*/  FMNMX.FTZ R19, R12, R19, !PT ;  /* 0x000000130c137209 */ /* 0x000fe40007810000 */
[----:B------:R-:W-:Y:S02]  /*ff40*/  ISETP.GT.AND P0, PT, R28, 0x29, !P0 ;  /* 0x000000291c00780c */ /* 0x000fe40004704270 */
[----:B------:R-:W-:Y:S02]  /*ff50*/  FMNMX.FTZ R0, R8, R19, !PT ;  /* 0x0000001308007209 */ /* 0x000fe40007810000 */
[----:B-1----:R-:W-:Y:S02]  /*ff60*/  FMNMX.FTZ R3, R4, R3, !PT ;  /* 0x0000000304037209 */ /* 0x002fe40007810000 */
[----:B------:R-:W-:Y:S02]  /*ff70*/  ISETP.LT.OR P0, PT, R29, 0x2a, P0 ;  /* 0x0000002a1d00780c */ /* 0x000fe40000701670 */
[C---:B------:R-:W-:Y:S01]  /*ff80*/  FSETP.NEU.FTZ.AND P2, PT, R3.reuse, -INF , PT ;  /* 0xff8000000300780b */ /* 0x040fe20003f5d000 */
[----:B------:R-:W-:Y:S01]  /*ff90*/  FMUL.FTZ R173, R3, c[0x0][0x2d0] ;  /* 0x0000b40003ad7a20 */ /* 0x000fe20000410000 */
[----:B------:R-:W-:Y:S02]  /*ffa0*/  FSEL R153, R7, -INF , !P0 ;  /* 0xff80000007997808 */ /* 0x000fe40004000000 */
[----:B--2---:R-:W-:Y:S02]  /*ffb0*/  FMNMX.FTZ R2, R2, R13, !PT ;  /* 0x0000000d02027209 */ /* 0x004fe40007810000 */
[----:B------:R-:W-:Y:S03]  /*ffc0*/  FSEL R173, R173, RZ, P2 ;  /* 0x000000ffadad7208 */ /* 0x000fe60001000000 */
[----:B------:R-:W-:Y:S02]  /*ffd0*/  FMUL.FTZ R171, R2, c[0x0][0x2d0] ;  /* 0x0000b40002ab7a20 */ /* 0x000fe40000410000 */
[--C-:B------:R-:W-:Y:S01]  /*ffe0*/  FFMA.FTZ R178, R160, c[0x0][0x2d0], -R173.reuse ;  /* 0x0000b400a0b27a23 */ /* 0x100fe200000108ad */
[----:B------:R-:W-:Y:S01]  /*fff0*/  FSEL R160, R11, -INF , !P1 ;  /* 0xff8000000ba07808 */ /* 0x000fe20004800000 */
[--C-:B------:R-:W-:Y:S01]  /*10000*/  FFMA.FTZ R177, R20, c[0x0][0x2d0], -R173.reuse ;  /* 0x0000b40014b17a23 */ /* 0x100fe200000108ad */
[----:B------:R-:W-:Y:S01]  /*10010*/  FMNMX.FTZ R11, R247, R0, !PT ;  /* 0x00000000f70b7209 */ /* 0x000fe20007810000 */
[--C-:B------:R-:W-:Y:S01]  /*10020*/  FFMA.FTZ R179, R154, c[0x0][0x2d0], -R173.reuse ;  /* 0x0000b4009ab37a23 */ /* 0x100fe200000108ad */
[----:B---3--:R-:W-:Y:S01]  /*10030*/  FMNMX.FTZ R6, R6, R5, !PT ;  /* 0x0000000506067209 */ /* 0x008fe20007810000 */
[--C-:B------:R-:W-:Y:S01]  /*10040*/  FFMA.FTZ R176, R16, c[0x0][0x2d0], -R173.reuse ;  /* 0x0000b40010b07a23 */ /* 0x100fe200000108ad */
[----:B------:R-:W-:Y:S01]  /*10050*/  FMNMX.FTZ R0, R252, R11, !PT ;  /* 0x0000000bfc007209 */ /* 0x000fe20007810000 */
[----:B------:R-:W-:Y:S01]  /*10060*/  MUFU.EX2 R178, R178 ;  /* 0x000000b200b27308 */ /* 0x000fe20000000800 */
[----:B------:R-:W-:Y:S01]  /*10070*/  FSETP.NEU.FTZ.AND P1, PT, R2, -INF , PT ;  /* 0xff8000000200780b */ /* 0x000fe20003f3d000 */
[----:B------:R-:W1:Y:S01]  /*10080*/  SHFL.BFLY PT, R5, R6, 0x1, 0x1f ;  /* 0x0c201f0006057f89 */ /* 0x000e6200000e0000 */
[----:B------:R-:W-:Y:S01]  /*10090*/  FMNMX.FTZ R0, R251, R0, !PT ;  /* 0x00000000fb007209 */ /* 0x000fe20007810000 */
[--C-:B------:R-:W-:Y:S01]  /*100a0*/  FFMA.FTZ R175, R175, c[0x0][0x2d0], -R173.reuse ;  /* 0x0000b400afaf7a23 */ /* 0x100fe200000108ad */
[----:B------:R-:W-:Y:S01]  /*100b0*/  FSEL R171, R171, RZ, P1 ;  /* 0x000000ffabab7208 */ /* 0x000fe20000800000 */
[--C-:B------:R-:W-:Y:S01]  /*100c0*/  FFMA.FTZ R174, R174, c[0x0][0x2d0], -R173.reuse ;  /* 0x0000b400aeae7a23 */ /* 0x100fe200000108ad */
[----:B------:R-:W-:Y:S01]  /*100d0*/  FMNMX.FTZ R11, R249, R0, !PT ;  /* 0x00000000f90b7209 */ /* 0x000fe20007810000 */
[----:B------:R-:W-:Y:S01]  /*100e0*/  FFMA.FTZ R190, R42, c[0x0][0x2d0], -R173 ;  /* 0x0000b4002abe7a23 */ /* 0x000fe200000108ad */
[----:B------:R-:W-:Y:S01]  /*100f0*/  FSEL R7, R2, RZ, P1 ;  /* 0x000000ff02077208 */ /* 0x000fe20000800000 */
[--C-:B------:R-:W-:Y:S01]  /*10100*/  FFMA.FTZ R155, R152, c[0x0][0x2d0], -R171.reuse ;  /* 0x0000b400989b7a23 */ /* 0x100fe200000108ab */
[----:B------:R-:W-:Y:S01]  /*10110*/  FMNMX.FTZ R11, R164, R11, !PT ;  /* 0x0000000ba40b7209 */ /* 0x000fe20007810000 */
[--C-:B------:R-:W-:Y:S01]  /*10120*/  FFMA.FTZ R154, R22, c[0x0][0x2d0], -R171.reuse ;  /* 0x0000b400169a7a23 */ /* 0x100fe200000108ab */
[----:B------:R-:W2:Y:S01]  /*10130*/  MUFU.EX2 R179, R179 ;  /* 0x000000b300b37308 */ /* 0x000ea20000000800 */
[----:B------:R-:W-:Y:S01]  /*10140*/  LDSM.16.MT88.4 R20, [R214+0x100] ;  /* 0x00010000d614783b */ /* 0x000fe20000004200 */
[----:B------:R-:W-:Y:S01]  /*10150*/  FMNMX.FTZ R11, R162, R11, !PT ;  /* 0x0000000ba20b7209 */ /* 0x000fe20007810000 */
[--C-:B------:R-:W-:Y:S02]  /*10160*/  FFMA.FTZ R183, R18, c[0x0][0x2d0], -R171.reuse ;  /* 0x0000b40012b77a23 */ /* 0x100fe400000108ab */
[--C-:B------:R-:W-:Y:S01]  /*10170*/  FFMA.FTZ R182, R14, c[0x0][0x2d0], -R171.reuse ;  /* 0x0000b4000eb67a23 */ /* 0x100fe200000108ab */
[----:B------:R-:W-:Y:S01]  /*10180*/  FMNMX.FTZ R0, R160, R11, !PT ;  /* 0x0000000ba0007209 */ /* 0x000fe20007810000 */
[----:B------:R-:W-:Y:S02]  /*10190*/  FFMA.FTZ R170, R170, c[0x0][0x2d0], -R171 ;  /* 0x0000b400aaaa7a23 */ /* 0x000fe400000108ab */
[----:B------:R-:W-:Y:S01]  /*101a0*/  FFMA.FTZ R191, R40, c[0x0][0x2d0], -R173 ;  /* 0x0000b40028bf7a23 */ /* 0x000fe200000108ad */
[----:B------:R-:W-:Y:S01]  /*101b0*/  FMNMX.FTZ R4, R153, R0, !PT ;  /* 0x0000000099047209 */ /* 0x000fe20007810000 */
[----:B------:R-:W-:Y:S01]  /*101c0*/  MUFU.EX2 R177, R177 ;  /* 0x000000b100b17308 */ /* 0x000fe20000000800 */
[--C-:B------:R-:W-:Y:S01]  /*101d0*/  FFMA.FTZ R192, R46, c[0x0][0x2d0], -R171.reuse ;  /* 0x0000b4002ec07a23 */ /* 0x100fe200000108ab */
[----:B-1----:R-:W-:Y:S01]  /*101e0*/  FMNMX.FTZ R0, R6, R5, !PT ;  /* 0x0000000506007209 */ /* 0x002fe20007810000 */
[----:B------:R-:W-:Y:S01]  /*101f0*/  FADD.FTZ R6, -R7, R150 ;  /* 0x0000009607067221 */ /* 0x000fe20000010100 */
[----:B------:R-:W1:Y:S01]  /*10200*/  SHFL.BFLY PT, R5, R4, 0x2, 0x1f ;  /* 0x0c401f0004057f89 */ /* 0x000e6200000e0000 */
[----:B------:R-:W-:Y:S01]  /*10210*/  FFMA.FTZ R193, R44, c[0x0][0x2d0], -R171 ;  /* 0x0000b4002cc17a23 */ /* 0x000fe200000108ab */
[C---:B------:R-:W-:Y:S01]  /*10220*/  FSETP.NEU.FTZ.AND P0, PT, R0.reuse, -INF , PT ;  /* 0xff8000000000780b */ /* 0x040fe20003f1d000 */
[----:B------:R-:W-:Y:S02]  /*10230*/  FMUL.FTZ R166, R0, c[0x0][0x2d0] ;  /* 0x0000b40000a67a20 */ /* 0x000fe40000410000 */
[----:B------:R-:W-:Y:S01]  /*10240*/  FMUL.FTZ R150, R6, c[0x0][0x2d0] ;  /* 0x0000b40006967a20 */ /* 0x000fe20000410000 */
[----:B------:R-:W3:Y:S01]  /*10250*/  MUFU.EX2 R176, R176 ;  /* 0x000000b000b07308 */ /* 0x000ee20000000800 */
[--C-:B------:R-:W-:Y:S01]  /*10260*/  FFMA.FTZ R194, R194, c[0x0][0x2d0], -R173.reuse ;  /* 0x0000b400c2c27a23 */ /* 0x100fe200000108ad */
[----:B------:R-:W-:Y:S01]  /*10270*/  FSEL R166, R166, RZ, P0 ;  /* 0x000000ffa6a67208 */ /* 0x000fe20000000000 */
[----:B------:R-:W-:Y:S01]  /*10280*/  FFMA.FTZ R195, R195, c[0x0][0x2d0], -R173 ;  /* 0x0000b400c3c37a23 */ /* 0x000fe200000108ad */
[----:B--2---:R-:W-:Y:S01]  /*10290*/  F2FP.PACK_AB R156, R178, R179 ;  /* 0x000000b3b29c723e */ /* 0x004fe200000000ff */
[--C-:B------:R-:W-:Y:S02]  /*102a0*/  FFMA.FTZ R196, R196, c[0x0][0x2d0], -R171.reuse ;  /* 0x0000b400c4c47a23 */ /* 0x100fe400000108ab */
[--C-:B------:R-:W-:Y:S02]  /*102b0*/  FFMA.FTZ R185, R161, c[0x0][0x2d0], -R166.reuse ;  /* 0x0000b400a1b97a23 */ /* 0x100fe400000108a6 */
[--C-:B------:R-:W-:Y:S01]  /*102c0*/  FFMA.FTZ R181, R31, c[0x0][0x2d0], -R166.reuse ;  /* 0x0000b4001fb57a23 */ /* 0x100fe200000108a6 */
[----:B------:R-:W2:Y:S01]  /*102d0*/  MUFU.EX2 R150, R150 ;  /* 0x0000009600967308 */ /* 0x000ea20000000800 */
[--C-:B------:R-:W-:Y:S02]  /*102e0*/  FFMA.FTZ R180, R17, c[0x0][0x2d0], -R166.reuse ;  /* 0x0000b40011b47a23 */ /* 0x100fe400000108a6 */
[--C-:B------:R-:W-:Y:S02]  /*102f0*/  FFMA.FTZ R184, R15, c[0x0][0x2d0], -R166.reuse ;  /* 0x0000b4000fb87a23 */ /* 0x100fe400000108a6 */
[--C-:B------:R-:W-:Y:S02]  /*10300*/  FFMA.FTZ R169, R169, c[0x0][0x2d0], -R166.reuse ;  /* 0x0000b400a9a97a23 */ /* 0x100fe400000108a6 */
[--C-:B------:R-:W-:Y:S01]  /*10310*/  FFMA.FTZ R167, R167, c[0x0][0x2d0], -R166.reuse ;  /* 0x0000b400a7a77a23 */ /* 0x100fe200000108a6 */
[----:B-1----:R-:W-:Y:S01]  /*10320*/  FMNMX.FTZ R5, R4, R5, !PT ;  /* 0x0000000504057209 */ /* 0x002fe20007810000 */
[--C-:B------:R-:W-:Y:S01]  /*10330*/  FFMA.FTZ R165, R165, c[0x0][0x2d0], -R166.reuse ;  /* 0x0000b400a5a57a23 */ /* 0x100fe200000108a6 */
[----:B------:R-:W-:Y:S01]  /*10340*/  FSEL R4, R3, RZ, P2 ;  /* 0x000000ff03047208 */ /* 0x000fe20001000000 */
[----:B------:R-:W-:Y:S01]  /*10350*/  MUFU.EX2 R155, R155 ;  /* 0x0000009b009b7308 */ /* 0x000fe20000000800 */
[----:B------:R-:W-:Y:S01]  /*10360*/  FFMA.FTZ R197, R197, c[0x0][0x2d0], -R171 ;  /* 0x0000b400c5c57a23 */ /* 0x000fe200000108ab */
[----:B------:R-:W1:Y:S01]  /*10370*/  SHFL.BFLY PT, R152, R5, 0x1, 0x1f ;  /* 0x0c201f0005987f89 */ /* 0x000e6200000e0000 */
[----:B---3--:R-:W-:Y:S01]  /*10380*/  F2FP.PACK_AB R158, R176, R177 ;  /* 0x000000b1b09e723e */ /* 0x008fe200000000ff */
[----:B------:R-:W-:Y:S02]  /*10390*/  FADD.FTZ R4, -R4, R151 ;  /* 0x0000009704047221 */ /* 0x000fe40000010100 */
[--C-:B------:R-:W-:Y:S02]  /*103a0*/  FFMA.FTZ R198, R198, c[0x0][0x2d0], -R166.reuse ;  /* 0x0000b400c6c67a23 */ /* 0x100fe400000108a6 */
[----:B------:R-:W-:Y:S01]  /*103b0*/  FMUL.FTZ R151, R4, c[0x0][0x2d0] ;  /* 0x0000b40004977a20 */ /* 0x000fe20000410000 */
[----:B------:R-:W-:Y:S01]  /*103c0*/  FSEL R4, R0, RZ, P0 ;  /* 0x000000ff00047208 */ /* 0x000fe20000000000 */
[----:B------:R-:W3:Y:S01]  /*103d0*/  MUFU.EX2 R154, R154 ;  /* 0x0000009a009a7308 */ /* 0x000ee20000000800 */
[----:B------:R-:W-:Y:S02]  /*103e0*/  FFMA.FTZ R199, R199, c[0x0][0x2d0], -R166 ;  /* 0x0000b400c7c77a23 */ /* 0x000fe400000108a6 */
[----:B--2---:R-:W-:Y:S02]  /*103f0*/  FMUL.FTZ R6, R150, R146 ;  /* 0x0000009296067220 */ /* 0x004fe40000410000 */
[----:B------:R-:W-:Y:S02]  /*10400*/  FADD.FTZ R4, -R4, R149 ;  /* 0x0000009504047221 */ /* 0x000fe40000010100 */
[----:B------:R-:W-:Y:S02]  /*10410*/  FMUL.FTZ R7, R150, R147 ;  /* 0x0000009396077220 */ /* 0x000fe40000410000 */
[----:B------:R-:W-:Y:S01]  /*10420*/  FMUL.FTZ R149, R4, c[0x0][0x2d0] ;  /* 0x0000b40004957a20 */ /* 0x000fe20000410000 */
[----:B------:R-:W2:Y:S01]  /*10430*/  MUFU.EX2 R151, R151 ;  /* 0x0000009700977308 */ /* 0x000ea20000000800 */
[C---:B------:R-:W-:Y:S02]  /*10440*/  FMUL.FTZ R18, R150.reuse, R134 ;  /* 0x0000008696127220 */ /* 0x040fe40000410000 */
[C---:B------:R-:W-:Y:S02]  /*10450*/  FMUL.FTZ R19, R150.reuse, R135 ;  /* 0x0000008796137220 */ /* 0x040fe40000410000 */
[C---:B------:R-:W-:Y:S01]  /*10460*/  FMUL.FTZ R34, R150.reuse, R118 ;  /* 0x0000007696227220 */ /* 0x040fe20000410000 */
[----:B-1----:R-:W-:Y:S01]  /*10470*/  FMNMX.FTZ R152, R5, R152, !PT ;  /* 0x0000009805987209 */ /* 0x002fe20007810000 */
[C---:B------:R-:W-:Y:S02]  /*10480*/  FMUL.FTZ R35, R150.reuse, R119 ;  /* 0x0000007796237220 */ /* 0x040fe40000410000 */
[----:B------:R-:W-:Y:S01]  /*10490*/  FMUL.FTZ R50, R150, R102 ;  /* 0x0000006696327220 */ /* 0x000fe20000410000 */
[C---:B------:R-:W-:Y:S01]  /*104a0*/  FSETP.NEU.FTZ.AND P0, PT, R152.reuse, -INF , PT ;  /* 0xff8000009800780b */ /* 0x040fe20003f1d000 */
[----:B------:R-:W-:Y:S01]  /*104b0*/  FMUL.FTZ R161, R152, c[0x0][0x2d0] ;  /* 0x0000b40098a17a20 */ /* 0x000fe20000410000 */
[----:B------:R-:W-:Y:S01]  /*104c0*/  MUFU.EX2 R183, R183 ;  /* 0x000000b700b77308 */ /* 0x000fe20000000800 */
[----:B------:R-:W-:Y:S01]  /*104d0*/  FMUL.FTZ R51, R150, R103 ;  /* 0x0000006796337220 */ /* 0x000fe20000410000 */
[----:B------:R-:W-:Y:S01]  /*104e0*/  FSEL R5, R152, RZ, P0 ;  /* 0x000000ff98057208 */ /* 0x000fe20000000000 */
[C---:B------:R-:W-:Y:S01]  /*104f0*/  FMUL.FTZ R54, R150.reuse, R54 ;  /* 0x0000003696367220 */ /* 0x040fe20000410000 */
[----:B------:R-:W-:Y:S01]  /*10500*/  FSEL R161, R161, RZ, P0 ;  /* 0x000000ffa1a17208 */ /* 0x000fe20000000000 */
[----:B------:R-:W-:Y:S01]  /*10510*/  FMUL.FTZ R55, R150, R55 ;  /* 0x0000003796377220 */ /* 0x000fe20000410000 */
[----:B---3--:R-:W-:Y:S01]  /*10520*/  F2FP.PACK_AB R157, R154, R155 ;  /* 0x0000009b9a9d723e */ /* 0x008fe200000000ff */
[----:B------:R-:W-:Y:S01]  /*10530*/  FADD.FTZ R5, -R5, R148 ;  /* 0x0000009405057221 */ /* 0x000fe20000010100 */
[----:B------:R-:W-:Y:S01]  /*10540*/  ISETP.GT.AND P0, PT, R238, R219, PT ;  /* 0x000000dbee00720c */ /* 0x000fe20003f04270 */
[--C-:B------:R-:W-:Y:S01]  /*10550*/  FFMA.FTZ R187, R12, c[0x0][0x2d0], -R161.reuse ;  /* 0x0000b4000cbb7a23 */ /* 0x100fe200000108a1 */
[----:B------:R-:W1:Y:S01]  /*10560*/  MUFU.EX2 R182, R182 ;  /* 0x000000b600b67308 */ /* 0x000e620000000800 */
[--C-:B------:R-:W-:Y:S01]  /*10570*/  FFMA.FTZ R189, R9, c[0x0][0x2d0], -R161.reuse ;  /* 0x0000b40009bd7a23 */ /* 0x100fe200000108a1 */
[----:B------:R-:W-:Y:S01]  /*10580*/  IADD3 R238, R238, -0x1, RZ ;  /* 0xffffffffeeee7810 */ /* 0x000fe20007ffe0ff */
[--C-:B------:R-:W-:Y:S02]  /*10590*/  FFMA.FTZ R188, R10, c[0x0][0x2d0], -R161.reuse ;  /* 0x0000b4000abc7a23 */ /* 0x100fe400000108a1 */
[--C-:B------:R-:W-:Y:S02]  /*105a0*/  FFMA.FTZ R186, R8, c[0x0][0x2d0], -R161.reuse ;  /* 0x0000b40008ba7a23 */ /* 0x100fe400000108a1 */
[----:B------:R-:W-:Y:S02]  /*105b0*/  FMUL.FTZ R8, R5, c[0x0][0x2d0] ;  /* 0x0000b40005087a20 */ /* 0x000fe40000410000 */
[C---:B--2---:R-:W-:Y:S01]  /*105c0*/  FMUL.FTZ R4, R151.reuse, R144 ;  /* 0x0000009097047220 */ /* 0x044fe20000410000 */
[----:B------:R-:W2:Y:S01]  /*105d0*/  MUFU.EX2 R149, R149 ;  /* 0x0000009500957308 */ /* 0x000ea20000000800 */
[C---:B------:R-:W-:Y:S02]  /*105e0*/  FMUL.FTZ R5, R151.reuse, R145 ;  /* 0x0000009197057220 */ /* 0x040fe40000410000 */
[C---:B------:R-:W-:Y:S02]  /*105f0*/  FMUL.FTZ R16, R151.reuse, R132 ;  /* 0x0000008497107220 */ /* 0x040fe40000410000 */
[C---:B------:R-:W-:Y:S02]  /*10600*/  FMUL.FTZ R17, R151.reuse, R133 ;  /* 0x0000008597117220 */ /* 0x040fe40000410000 */
[----:B------:R-:W-:Y:S01]  /*10610*/  LDSM.16.MT88.4 R132, [R214+0x900] ;  /* 0x00090000d684783b */ /* 0x000fe20000004200 */
[C---:B------:R-:W-:Y:S02]  /*10620*/  FMUL.FTZ R32, R151.reuse, R116 ;  /* 0x0000007497207220 */ /* 0x040fe40000410000 */
[----:B------:R3:W4:Y:S01]  /*10630*/  MUFU.EX2 R148, R8 ;  /* 0x0000000800947308 */ /* 0x0007220000000800 */
[C---:B------:R-:W-:Y:S02]  /*10640*/  FMUL.FTZ R33, R151.reuse, R117 ;  /* 0x0000007597217220 */ /* 0x040fe40000410000 */
[C---:B------:R-:W-:Y:S01]  /*10650*/  FMUL.FTZ R48, R151.reuse, R100 ;  /* 0x0000006497307220 */ /* 0x040fe20000410000 */
[----:B-1----:R-:W-:Y:S01]  /*10660*/  F2FP.PACK_AB R159, R182, R183 ;  /* 0x000000b7b69f723e */ /* 0x002fe200000000ff */
[----:B------:R-:W-:Y:S01]  /*10670*/  LDSM.16.MT88.4 R116, [R214+0x1100] ;  /* 0x00110000d674783b */ /* 0x000fe20000004200 */
[C---:B------:R-:W-:Y:S02]  /*10680*/  FMUL.FTZ R49, R151.reuse, R101 ;  /* 0x0000006597317220 */ /* 0x040fe40000410000 */
[----:B------:R-:W-:Y:S02]  /*10690*/  FFMA.FTZ R164, R164, c[0x0][0x2d0], -R161 ;  /* 0x0000b400a4a47a23 */ /* 0x000fe400000108a1 */
[----:B------:R-:W-:Y:S01]  /*106a0*/  MUFU.EX2 R181, R181 ;  /* 0x000000b500b57308 */ /* 0x000fe20000000800 */
[-C--:B------:R-:W-:Y:S01]  /*106b0*/  HMMA.16816.F32 R4, R156, R20.reuse, R4 ;  /* 0x000000149c04723c */ /* 0x080fe20000001804 */
[----:B------:R-:W-:Y:S01]  /*106c0*/  FMUL.FTZ R52, R151, R52 ;  /* 0x0000003497347220 */ /* 0x000fe20000410000 */
[----:B------:R-:W-:Y:S01]  /*106d0*/  LDSM.16.MT88.4 R100, [R214+0x1900] ;  /* 0x00190000d664783b */ /* 0x000fe20000004200 */
[C---:B--2---:R-:W-:Y:S02]  /*106e0*/  FMUL.FTZ R9, R149.reuse, R141 ;  /* 0x0000008d95097220 */ /* 0x044fe40000410000 */
[C---:B------:R-:W-:Y:S02]  /*106f0*/  FMUL.FTZ R12, R149.reuse, R136 ;  /* 0x00000088950c7220 */ /* 0x040fe40000410000 */
[C---:B------:R-:W-:Y:S02]  /*10700*/  FMUL.FTZ R13, R149.reuse, R137 ;  /* 0x00000089950d7220 */ /* 0x040fe40000410000 */
[----:B------:R-:W1:Y:S03]  /*10710*/  MUFU.EX2 R180, R180 ;  /* 0x000000b400b47308 */ /* 0x000e660000000800 */
[C---:B------:R-:W-:Y:S02]  /*10720*/  FMUL.FTZ R40, R149.reuse, R108 ;  /* 0x0000006c95287220 */ /* 0x040fe40000410000 */
[C---:B---3--:R-:W-:Y:S02]  /*10730*/  FMUL.FTZ R8, R149.reuse, R140 ;  /* 0x0000008c95087220 */ /* 0x048fe40000410000 */
[C---:B----4-:R-:W-:Y:S02]  /*10740*/  FMUL.FTZ R10, R148.reuse, R142 ;  /* 0x0000008e940a7220 */ /* 0x050fe40000410000 */
[C---:B------:R-:W-:Y:S01]  /*10750*/  FMUL.FTZ R11, R148.reuse, R143 ;  /* 0x0000008f940b7220 */ /* 0x040fe20000410000 */
[----:B------:R-:W-:Y:S01]  /*10760*/  MUFU.EX2 R185, R185 ;  /* 0x000000b900b97308 */ /* 0x000fe20000000800 */
[C---:B------:R-:W-:Y:S02]  /*10770*/  FMUL.FTZ R14, R148.reuse, R138 ;  /* 0x0000008a940e7220 */ /* 0x040fe40000410000 */
[C---:B------:R-:W-:Y:S02]  /*10780*/  FMUL.FTZ R15, R148.reuse, R139 ;  /* 0x0000008b940f7220 */ /* 0x040fe40000410000 */
[C---:B------:R-:W-:Y:S02]  /*10790*/  FMUL.FTZ R41, R149.reuse, R109 ;  /* 0x0000006d95297220 */ /* 0x040fe40000410000 */
[C---:B------:R-:W-:Y:S02]  /*107a0*/  FMUL.FTZ R42, R148.reuse, R110 ;  /* 0x0000006e942a7220 */ /* 0x040fe40000410000 */
[----:B------:R-:W-:Y:S01]  /*107b0*/  FMUL.FTZ R43, R148, R111 ;  /* 0x0000006f942b7220 */ /* 0x000fe20000410000 */
[----:B------:R-:W2:Y:S01]  /*107c0*/  MUFU.EX2 R184, R184 ;  /* 0x000000b800b87308 */ /* 0x000ea20000000800 */
[----:B------:R-:W-:Y:S01]  /*107d0*/  LDSM.16.MT88.4 R108, [R214+0x500] ;  /* 0x00050000d66c783b */ /* 0x000fe20000004200 */
[C---:B------:R-:W-:Y:S01]  /*107e0*/  FMUL.FTZ R44, R149.reuse, R104 ;  /* 0x00000068952c7220 */ /* 0x040fe20000410000 */
[----:B-1----:R-:W-:Y:S01]  /*107f0*/  F2FP.PACK_AB R144, R180, R181 ;  /* 0x000000b5b490723e */ /* 0x002fe200000000ff */
[C---:B------:R-:W-:Y:S02]  /*10800*/  FMUL.FTZ R45, R149.reuse, R105 ;  /* 0x00000069952d7220 */ /* 0x040fe40000410000 */
[C---:B------:R-:W-:Y:S02]  /*10810*/  FMUL.FTZ R46, R148.reuse, R106 ;  /* 0x0000006a942e7220 */ /* 0x040fe40000410000 */
[C---:B------:R-:W-:Y:S02]  /*10820*/  FMUL.FTZ R47, R148.reuse, R107 ;  /* 0x0000006b942f7220 */ /* 0x040fe40000410000 */
[----:B------:R-:W-:Y:S01]  /*10830*/  MUFU.EX2 R189, R189 ;  /* 0x000000bd00bd7308 */ /* 0x000fe20000000800 */
[----:B------:R-:W-:Y:S01]  /*10840*/  LDSM.16.MT88.4 R104, [R212+0x1900] ;  /* 0x00190000d468783b */ /* 0x000fe20000004200 */
[C---:B------:R-:W-:Y:S02]  /*10850*/  FMUL.FTZ R24, R149.reuse, R124 ;  /* 0x0000007c95187220 */ /* 0x040fe40000410000 */
[C---:B------:R-:W-:Y:S02]  /*10860*/  FMUL.FTZ R25, R149.reuse, R125 ;  /* 0x0000007d95197220 */ /* 0x040fe40000410000 */
[C---:B------:R-:W-:Y:S02]  /*10870*/  FMUL.FTZ R26, R148.reuse, R126 ;  /* 0x0000007e941a7220 */ /* 0x040fe40000410000 */
[C---:B------:R-:W-:Y:S02]  /*10880*/  FMUL.FTZ R27, R148.reuse, R127 ;  /* 0x0000007f941b7220 */ /* 0x040fe40000410000 */
[----:B------:R-:W1:Y:S01]  /*10890*/  MUFU.EX2 R188, R188 ;  /* 0x000000bc00bc7308 */ /* 0x000e620000000800 */
[----:B------:R-:W-:Y:S02]  /*108a0*/  FMUL.FTZ R28, R149, R120 ;  /* 0x00000078951c7220 */ /* 0x000fe40000410000 */
[----:B------:R-:W-:Y:S01]  /*108b0*/  FMUL.FTZ R30, R148, R122 ;  /* 0x0000007a941e7220 */ /* 0x000fe20000410000 */
[----:B--2---:R-:W-:Y:S01]  /*108c0*/  F2FP.PACK_AB R146, R184, R185 ;  /* 0x000000b9b892723e */ /* 0x004fe200000000ff */
[C---:B------:R-:W-:Y:S02]  /*108d0*/  FMUL.FTZ R31, R148.reuse, R123 ;  /* 0x0000007b941f7220 */ /* 0x040fe40000410000 */
[----:B------:R-:W-:Y:S02]  /*108e0*/  FMUL.FTZ R53, R151, R53 ;  /* 0x0000003597357220 */ /* 0x000fe40000410000 */
        /* <DEDUP_REMOVED lines=8> */
[C---:B------:R-:W-:Y:S02]  /*10970*/  FMUL.FTZ R62, R148.reuse, R62 ;  /* 0x0000003e943e7220 */ /* 0x040fe40000410000 */
[----:B------:R-:W-:Y:S01]  /*10980*/  FMUL.FTZ R63, R148, R63 ;  /* 0x0000003f943f7220 */ /* 0x000fe20000410000 */
[----:B-1----:R-:W-:Y:S01]  /*10990*/  F2FP.PACK_AB R145, R188, R189 ;  /* 0x000000bdbc91723e */ /* 0x002fe200000000ff */
[C---:B------:R-:W-:Y:S02]  /*109a0*/  FMUL.FTZ R64, R151.reuse, R64 ;  /* 0x0000004097407220 */ /* 0x040fe40000410000 */
[----:B------:R-:W-:Y:S02]  /*109b0*/  FMUL.FTZ R65, R151, R65 ;  /* 0x0000004197417220 */ /* 0x000fe40000410000 */
[C---:B------:R-:W-:Y:S01]  /*109c0*/  FMUL.FTZ R66, R150.reuse, R66 ;  /* 0x0000004296427220 */ /* 0x040fe20000410000 */
[----:B------:R-:W-:Y:S01]  /*109d0*/  MUFU.EX2 R124, R175 ;  /* 0x000000af007c7308 */ /* 0x000fe20000000800 */
[----:B------:R-:W-:Y:S02]  /*109e0*/  FMUL.FTZ R67, R150, R67 ;  /* 0x0000004396437220 */ /* 0x000fe40000410000 */
[--C-:B------:R-:W-:Y:S02]  /*109f0*/  FFMA.FTZ R244, R244, c[0x0][0x2d0], -R166.reuse ;  /* 0x0000b400f4f47a23 */ /* 0x100fe400000108a6 */
[--C-:B------:R-:W-:Y:S02]  /*10a00*/  FFMA.FTZ R245, R245, c[0x0][0x2d0], -R166.reuse ;  /* 0x0000b400f5f57a23 */ /* 0x100fe400000108a6 */
[----:B------:R-:W-:Y:S02]  /*10a10*/  FFMA.FTZ R166, R163, c[0x0][0x2d0], -R166 ;  /* 0x0000b400a3a67a23 */ /* 0x000fe400000108a6 */
[--C-:B------:R-:W-:Y:S01]  /*10a20*/  FFMA.FTZ R250, R250, c[0x0][0x2d0], -R173.reuse ;  /* 0x0000b400fafa7a23 */ /* 0x100fe200000108ad */
[----:B------:R-:W-:Y:S01]  /*10a30*/  MUFU.EX2 R120, R174 ;  /* 0x000000ae00787308 */ /* 0x000fe20000000800 */
[----:B------:R-:W-:Y:S02]  /*10a40*/  FFMA.FTZ R173, R172, c[0x0][0x2d0], -R173 ;  /* 0x0000b400acad7a23 */ /* 0x000fe400000108ad */
[--C-:B------:R-:W-:Y:S01]  /*10a50*/  FFMA.FTZ R248, R248, c[0x0][0x2d0], -R171.reuse ;  /* 0x0000b400f8f87a23 */ /* 0x100fe200000108ab */
[----:B--2---:R-:W-:Y:S01]  /*10a60*/  F2FP.PACK_AB R147, R186, R187 ;  /* 0x000000bbba93723e */ /* 0x004fe200000000ff */
[--C-:B------:R-:W-:Y:S02]  /*10a70*/  FFMA.FTZ R246, R246, c[0x0][0x2d0], -R171.reuse ;  /* 0x0000b400f6f67a23 */ /* 0x100fe400000108ab */
[----:B------:R-:W-:Y:S02]  /*10a80*/  FFMA.FTZ R171, R168, c[0x0][0x2d0], -R171 ;  /* 0x0000b400a8ab7a23 */ /* 0x000fe400000108ab */
[C---:B------:R-:W-:Y:S01]  /*10a90*/  FMUL.FTZ R29, R149.reuse, R121 ;  /* 0x00000079951d7220 */ /* 0x040fe20000410000 */
[----:B------:R1:W-:Y:S01]  /*10aa0*/  MUFU.EX2 R136, R173 ;  /* 0x000000ad00887308 */ /* 0x0003e20000000800 */
[C---:B------:R-:W-:Y:S01]  /*10ab0*/  HMMA.16816.F32 R8, R144.reuse, R20, R8 ;  /* 0x000000149008723c */ /* 0x040fe20000001808 */
[C---:B------:R-:W-:Y:S02]  /*10ac0*/  FMUL.FTZ R72, R149.reuse, R72 ;  /* 0x0000004895487220 */ /* 0x040fe40000410000 */
[----:B------:R-:W-:Y:S02]  /*10ad0*/  FMUL.FTZ R73, R149, R73 ;  /* 0x0000004995497220 */ /* 0x000fe40000410000 */
[C---:B------:R-:W-:Y:S02]  /*10ae0*/  FMUL.FTZ R74, R148.reuse, R74 ;  /* 0x0000004a944a7220 */ /* 0x040fe40000410000 */
        /* <DEDUP_REMOVED lines=28> */
[C---:B------:R-:W-:Y:S01]  /*10cb0*/  FMUL.FTZ R37, R151.reuse, R113 ;  /* 0x0000007197257220 */ /* 0x040fe20000410000 */
[----:B-1----:R-:W-:Y:S01]  /*10cc0*/  LDSM.16.MT88.4 R168, [R212+0x1500] ;  /* 0x00150000d4a8783b */ /* 0x002fe20000004200 */
[C---:B------:R-:W-:Y:S02]  /*10cd0*/  FMUL.FTZ R94, R148.reuse, R94 ;  /* 0x0000005e945e7220 */ /* 0x040fe40000410000 */
[C---:B------:R-:W-:Y:S01]  /*10ce0*/  HMMA.16816.F32 R32, R156.reuse, R38, R32 ;  /* 0x000000269c20723c */ /* 0x040fe20000001820 */
[----:B------:R-:W-:Y:S03]  /*10cf0*/  FMUL.FTZ R95, R148, R95 ;  /* 0x0000005f945f7220 */ /* 0x000fe60000410000 */
[C---:B------:R-:W-:Y:S01]  /*10d00*/  FMUL.FTZ R96, R151.reuse, R96 ;  /* 0x0000006097607220 */ /* 0x040fe20000410000 */
[----:B------:R-:W-:Y:S01]  /*10d10*/  MUFU.EX2 R139, R166 ;  /* 0x000000a6008b7308 */ /* 0x000fe20000000800 */
[C---:B------:R-:W-:Y:S02]  /*10d20*/  FMUL.FTZ R97, R151.reuse, R97 ;  /* 0x0000006197617220 */ /* 0x040fe40000410000 */
[C---:B------:R-:W-:Y:S04]  /*10d30*/  FMUL.FTZ R38, R150.reuse, R114 ;  /* 0x0000007296267220 */ /* 0x040fe80000410000 */
[C---:B------:R-:W-:Y:S02]  /*10d40*/  FMUL.FTZ R39, R150.reuse, R115 ;  /* 0x0000007396277220 */ /* 0x040fe40000410000 */
[----:B------:R-:W1:Y:S01]  /*10d50*/  LDSM.16.MT88.4 R112, [R212+0xd00] ;  /* 0x000d0000d470783b */ /* 0x000e620000004200 */
[----:B------:R3:W-:Y:S01]  /*10d60*/  MUFU.EX2 R126, R164 ;  /* 0x000000a4007e7308 */ /* 0x0007e20000000800 */
[C---:B------:R-:W-:Y:S02]  /*10d70*/  FMUL.FTZ R98, R150.reuse, R98 ;  /* 0x0000006296627220 */ /* 0x040fe40000410000 */
[C---:B------:R-:W-:Y:S01]  /*10d80*/  FMUL.FTZ R99, R150.reuse, R99 ;  /* 0x0000006396637220 */ /* 0x040fe20000410000 */
        /* <DEDUP_REMOVED lines=16> */
[----:B------:R-:W-:Y:S02]  /*10e90*/  FMUL.FTZ R85, R151, R85 ;  /* 0x0000005597557220 */ /* 0x000fe40000410000 */
[----:B------:R-:W-:Y:S01]  /*10ea0*/  MUFU.EX2 R192, R192 ;  /* 0x000000c000c07308 */ /* 0x000fe20000000800 */
[C---:B------:R-:W-:Y:S02]  /*10eb0*/  FMUL.FTZ R86, R150.reuse, R86 ;  /* 0x0000005696567220 */ /* 0x040fe40000410000 */
[----:B------:R-:W-:Y:S02]  /*10ec0*/  FMUL.FTZ R87, R150, R87 ;  /* 0x0000005796577220 */ /* 0x000fe40000410000 */
[--C-:B------:R-:W-:Y:S01]  /*10ed0*/  FFMA.FTZ R247, R247, c[0x0][0x2d0], -R161.reuse ;  /* 0x0000b400f7f77a23 */ /* 0x100fe200000108a1 */
[-C--:B-1----:R-:W-:Y:S03]  /*10ee0*/  HMMA.16816.F32 R52, R156, R112.reuse, R52 ;  /* 0x000000709c34723c */ /* 0x082fe60000001834 */
[--C-:B------:R-:W-:Y:S01]  /*10ef0*/  FFMA.FTZ R252, R252, c[0x0][0x2d0], -R161.reuse ;  /* 0x0000b400fcfc7a23 */ /* 0x100fe200000108a1 */
[----:B------:R-:W1:Y:S01]  /*10f00*/  MUFU.EX2 R193, R193 ;  /* 0x000000c100c17308 */ /* 0x000e620000000800 */
[--C-:B------:R-:W-:Y:S02]  /*10f10*/  FFMA.FTZ R251, R251, c[0x0][0x2d0], -R161.reuse ;  /* 0x0000b400fbfb7a23 */ /* 0x100fe400000108a1 */
[--C-:B------:R-:W-:Y:S02]  /*10f20*/  FFMA.FTZ R249, R249, c[0x0][0x2d0], -R161.reuse ;  /* 0x0000b400f9f97a23 */ /* 0x100fe400000108a1 */
[--C-:B------:R-:W-:Y:S01]  /*10f30*/  FFMA.FTZ R162, R162, c[0x0][0x2d0], -R161.reuse ;  /* 0x0000b400a2a27a23 */ /* 0x100fe200000108a1 */
[C---:B------:R-:W-:Y:S02]  /*10f40*/  HMMA.16816.F32 R56, R144.reuse, R112, R56 ;  /* 0x000000709038723c */ /* 0x040fe40000001838 */
[--C-:B------:R-:W-:Y:S02]  /*10f50*/  FFMA.FTZ R160, R160, c[0x0][0x2d0], -R161.reuse ;  /* 0x0000b400a0a07a23 */ /* 0x100fe400000108a1 */
[----:B------:R-:W-:Y:S01]  /*10f60*/  MUFU.EX2 R194, R194 ;  /* 0x000000c200c27308 */ /* 0x000fe20000000800 */
[----:B------:R-:W-:Y:S02]  /*10f70*/  FFMA.FTZ R161, R153, c[0x0][0x2d0], -R161 ;  /* 0x0000b40099a17a23 */ /* 0x000fe400000108a1 */
[----:B------:R-:W-:Y:S01]  /*10f80*/  FFMA.FTZ R179, R151, R234, R179 ;  /* 0x000000ea97b37223 */ /* 0x000fe200000100b3 */
[-C--:B------:R-:W-:Y:S01]  /*10f90*/  HMMA.16816.F32 R60, R144, R114.reuse, R60 ;  /* 0x00000072903c723c */ /* 0x080fe2000000183c */
[----:B------:R-:W-:Y:S03]  /*10fa0*/  MOV R151, R3 ;  /* 0x0000000300977202 */ /* 0x000fe60000000f00 */
[----:B------:R-:W-:Y:S01]  /*10fb0*/  FFMA.FTZ R155, R150, R235, R155 ;  /* 0x000000eb969b7223 */ /* 0x000fe2000001009b */
[----:B------:R-:W-:Y:S01]  /*10fc0*/  MOV R150, R2 ;  /* 0x0000000200967202 */ /* 0x000fe20000000f00 */
[----:B------:R-:W3:Y:S01]  /*10fd0*/  MUFU.EX2 R195, R195 ;  /* 0x000000c300c37308 */ /* 0x000ee20000000800 */
[----:B------:R-:W-:Y:S01]  /*10fe0*/  FFMA.FTZ R181, R149, R232, R181 ;  /* 0x000000e895b57223 */ /* 0x000fe200000100b5 */
[C---:B------:R-:W-:Y:S01]  /*10ff0*/  HMMA.16816.F32 R64, R156.reuse, R114, R64 ;  /* 0x000000729c40723c */ /* 0x040fe20000001840 */
[----:B------:R-:W4:Y:S03]  /*11000*/  LDSM.16.MT88.4 R112, [R212+0x500] ;  /* 0x00050000d470783b */ /* 0x000f260000004200 */
[----:B------:R-:W-:Y:S01]  /*11010*/  FFMA.FTZ R189, R148, R233, R189 ;  /* 0x000000e994bd7223 */ /* 0x000fe200000100bd */
[----:B------:R-:W-:Y:S01]  /*11020*/  MOV R149, R0 ;  /* 0x0000000000957202 */ /* 0x000fe20000000f00 */
[----:B------:R-:W-:Y:S01]  /*11030*/  FADD.FTZ R178, R178, R179 ;  /* 0x000000b3b2b27221 */ /* 0x000fe20000010000 */
[----:B------:R-:W-:Y:S01]  /*11040*/  MOV R148, R152 ;  /* 0x0000009800947202 */ /* 0x000fe20000000f00 */
[-C--:B------:R-:W-:Y:S01]  /*11050*/  HMMA.16816.F32 R68, R156, R100.reuse, R68 ;  /* 0x000000649c44723c */ /* 0x080fe20000001844 */
[----:B------:R-:W-:Y:S03]  /*11060*/  MUFU.EX2 R196, R196 ;  /* 0x000000c400c47308 */ /* 0x000fe60000000800 */
[----:B------:R-:W-:Y:S02]  /*11070*/  FADD.FTZ R154, R154, R155 ;  /* 0x0000009b9a9a7221 */ /* 0x000fe40000010000 */
[----:B------:R-:W-:Y:S02]  /*11080*/  FADD.FTZ R180, R180, R181 ;  /* 0x000000b5b4b47221 */ /* 0x000fe40000010000 */
        /* <DEDUP_REMOVED lines=32> */
[----:B-1----:R-:W-:Y:S03]  /*11290*/  F2FP.PACK_AB R104, R199, R198 ;  /* 0x000000c6c768723e */ /* 0x002fe600000000ff */
[----:B------:R-:W-:Y:S02]  /*112a0*/  FADD.FTZ R198, R198, R185 ;  /* 0x000000b9c6c67221 */ /* 0x000fe40000010000 */
[----:B------:R-:W-:Y:S01]  /*112b0*/  FADD.FTZ R197, R197, R196 ;  /* 0x000000c4c5c57221 */ /* 0x000fe20000010000 */
[----:B------:R-:W-:Y:S01]  /*112c0*/  MUFU.EX2 R247, R247 ;  /* 0x000000f700f77308 */ /* 0x000fe20000000800 */
[-C--:B------:R-:W-:Y:S01]  /*112d0*/  HMMA.16816.F32 R4, R100, R108.reuse, R4 ;  /* 0x0000006c6404723c */ /* 0x080fe20000001804 */
[----:B------:R-:W-:Y:S03]  /*112e0*/  F2FP.PACK_AB R158, R136, R120 ;  /* 0x00000078889e723e */ /* 0x000fe600000000ff */
[----:B------:R-:W-:Y:S01]  /*112f0*/  F2FP.PACK_AB R159, R138, R122 ;  /* 0x0000007a8a9f723e */ /* 0x000fe200000000ff */
[----:B------:R-:W-:Y:S04]  /*11300*/  FADD.FTZ R199, R199, R198 ;  /* 0x000000c6c7c77221 */ /* 0x000fe80000010000 */
[----:B------:R-:W1:Y:S03]  /*11310*/  MUFU.EX2 R252, R252 ;  /* 0x000000fc00fc7308 */ /* 0x000e660000000800 */
[C---:B--2---:R-:W-:Y:S01]  /*11320*/  F2FP.PACK_AB R106, R245.reuse, R244 ;  /* 0x000000f4f56a723e */ /* 0x044fe200000000ff */
[----:B------:R-:W-:Y:S04]  /*11330*/  FADD.FTZ R244, R244, R199 ;  /* 0x000000c7f4f47221 */ /* 0x000fe80000010000 */
[----:B------:R-:W-:Y:S02]  /*11340*/  FADD.FTZ R244, R245, R244 ;  /* 0x000000f4f5f47221 */ /* 0x000fe40000010000 */
        /* <DEDUP_REMOVED lines=101> */
.L_x_433:
[----:B------:R-:W1:Y:S01]  /*119a0*/  SHFL.BFLY PT, R5, R234, 0x2, 0x1f ;  /* 0x0c401f00ea057f89 */ /* 0x000e6200000e0000 */
[----:B------:R-:W-:-:S03]  /*119b0*/  PLOP3.LUT P4, PT, PT, PT, PT, 0x8, 0x0 ;  /* 0x000000000000781c */ /* 0x000fc60003f8e170 */
[----:B------:R-:W2:Y:S04]  /*119c0*/  SHFL.BFLY PT, R6, R235, 0x2, 0x1f ;  /* 0x0c401f00eb067f89 */ /* 0x000ea800000e0000 */
[----:B------:R-:W3:Y:S01]  /*119d0*/  SHFL.BFLY PT, R4, R233, 0x2, 0x1f ;  /* 0x0c401f00e9047f89 */ /* 0x000ee200000e0000 */
[----:B-1----:R-:W-:-:S03]  /*119e0*/  FADD.FTZ R12, R5, R234 ;  /* 0x000000ea050c7221 */ /* 0x002fc60000010000 */
[----:B------:R-:W1:Y:S01]  /*119f0*/  SHFL.BFLY PT, R5, R232, 0x2, 0x1f ;  /* 0x0c401f00e8057f89 */ /* 0x000e6200000e0000 */
[----:B--2---:R-:W-:-:S03]  /*11a00*/  FADD.FTZ R13, R6, R235 ;  /* 0x000000eb060d7221 */ /* 0x004fc60000010000 */
[----:B------:R-:W2:Y:S01]  /*11a10*/  SHFL.BFLY PT, R9, R12, 0x1, 0x1f ;  /* 0x0c201f000c097f89 */ /* 0x000ea200000e0000 */
[----:B---3--:R-:W-:-:S03]  /*11a20*/  FADD.FTZ R11, R4, R233 ;  /* 0x000000e9040b7221 */ /* 0x008fc60000010000 */
[----:B------:R-:W3:Y:S04]  /*11a30*/  SHFL.BFLY PT, R8, R13, 0x1, 0x1f ;  /* 0x0c201f000d087f89 */ /* 0x000ee800000e0000 */
[----:B------:R-:W4:Y:S01]  /*11a40*/  SHFL.BFLY PT, R6, R11, 0x1, 0x1f ;  /* 0x0c201f000b067f89 */ /* 0x000f2200000e0000 */
[----:B-1----:R-:W-:Y:S02]  /*11a50*/  FADD.FTZ R10, R5, R232 ;  /* 0x000000e8050a7221 */ /* 0x002fe40000010000 */
[----:B------:R-:W-:Y:S01]  /*11a60*/  CS2R R4, SRZ ;  /* 0x0000000000047805 */ /* 0x000fe2000001ff00 */
[----:B--2---:R-:W-:Y:S02]  /*11a70*/  FADD.FTZ R9, R12, R9 ;  /* 0x000000090c097221 */ /* 0x004fe40000010000 */
[----:B------:R-:W1:Y:S01]  /*11a80*/  SHFL.BFLY PT, R7, R10, 0x1, 0x1f ;  /* 0x0c201f000a077f89 */ /* 0x000e6200000e0000 */
[----:B------:R-:W-:Y:S01]  /*11a90*/  MOV R12, 0xff800000 ;  /* 0xff800000000c7802 */ /* 0x000fe20000000f00 */
[----:B---3--:R-:W-:Y:S01]  /*11aa0*/  FADD.FTZ R8, R13, R8 ;  /* 0x000000080d087221 */ /* 0x008fe20000010000 */
[----:B------:R-:W-:Y:S01]  /*11ab0*/  FSETP.NE.FTZ.AND P3, PT, R9, RZ, PT ;  /* 0x000000ff0900720b */ /* 0x000fe20003f75000 */
[----:B----4-:R-:W-:-:S03]  /*11ac0*/  FADD.FTZ R6, R6, R11 ;  /* 0x0000000b06067221 */ /* 0x010fc60000010000 */
[----:B------:R-:W-:Y:S02]  /*11ad0*/  FSETP.NE.FTZ.AND P2, PT, R8, RZ, PT ;  /* 0x000000ff0800720b */ /* 0x000fe40003f55000 */
[----:B------:R-:W-:Y:S02]  /*11ae0*/  MOV R11, 0xff800000 ;  /* 0xff800000000b7802 */ /* 0x000fe40000000f00 */
[----:B------:R-:W-:-:S05]  /*11af0*/  FSETP.NE.FTZ.AND P0, PT, R6, RZ, PT ;  /* 0x000000ff0600720b */ /* 0x000fca0003f15000 */
[----:B------:R-:W2:Y:S01]  /*11b00*/  @P3 MUFU.RCP R5, R9 ;  /* 0x0000000900053308 */ /* 0x000ea20000001000 */
[----:B------:R-:W-:-:S03]  /*11b10*/  @P3 MOV R17, 0x3f317218 ;  /* 0x3f31721800113802 */ /* 0x000fc60000000f00 */
[----:B------:R-:W-:Y:S02]  /*11b20*/  @P2 MOV R16, 0x3f317218 ;  /* 0x3f31721800102802 */ /* 0x000fe40000000f00 */
[----:B------:R-:W-:Y:S02]  /*11b30*/  @P3 FMUL.FTZ R17, R17, c[0x0][0x2d0] ;  /* 0x0000b40011113a20 */ /* 0x000fe40000410000 */
[----:B-1----:R-:W-:Y:S01]  /*11b40*/  FADD.FTZ R7, R10, R7 ;  /* 0x000000070a077221 */ /* 0x002fe20000010000 */
[----:B------:R-:W-:Y:S01]  /*11b50*/  MOV R10, RZ ;  /* 0x000000ff000a7202 */ /* 0x000fe20000000f00 */
[----:B------:R-:W-:Y:S01]  /*11b60*/  @P2 MUFU.RCP R4, R8 ;  /* 0x0000000800042308 */ /* 0x000fe20000001000 */
[----:B------:R-:W-:Y:S01]  /*11b70*/  @P0 MOV R14, 0x3f317218 ;  /* 0x3f317218000e0802 */ /* 0x000fe20000000f00 */
[----:B------:R-:W-:Y:S01]  /*11b80*/  @P2 FMUL.FTZ R16, R16, c[0x0][0x2d0] ;  /* 0x0000b40010102a20 */ /* 0x000fe20000410000 */
[----:B------:R-:W-:Y:S01]  /*11b90*/  FSETP.NE.FTZ.AND P1, PT, R7, RZ, PT ;  /* 0x000000ff0700720b */ /* 0x000fe20003f35000 */
[----:B--2---:R-:W-:-:S02]  /*11ba0*/  FMUL.FTZ R144, R5, R144 ;  /* 0x0000009005907220 */ /* 0x004fc40000410000 */
[C---:B------:R-:W-:Y:S02]  /*11bb0*/  FMUL.FTZ R145, R5.reuse, R145 ;  /* 0x0000009105917220 */ /* 0x040fe40000410000 */
[----:B------:R-:W-:Y:S01]  /*11bc0*/  @P0 MUFU.RCP R10, R6 ;  /* 0x00000006000a0308 */ /* 0x000fe20000001000 */
[C---:B------:R-:W-:Y:S02]  /*11bd0*/  FMUL.FTZ R132, R5.reuse, R132 ;  /* 0x0000008405847220 */ /* 0x040fe40000410000 */
[C---:B------:R-:W-:Y:S02]  /*11be0*/  FMUL.FTZ R133, R5.reuse, R133 ;  /* 0x0000008505857220 */ /* 0x040fe40000410000 */
[C---:B------:R-:W-:Y:S02]  /*11bf0*/  FMUL.FTZ R128, R5.reuse, R128 ;  /* 0x0000008005807220 */ /* 0x040fe40000410000 */
[C---:B------:R-:W-:Y:S01]  /*11c00*/  FMUL.FTZ R129, R5.reuse, R129 ;  /* 0x0000008105817220 */ /* 0x040fe20000410000 */
[----:B------:R-:W1:Y:S01]  /*11c10*/  @P3 MUFU.LG2 R9, R9 ;  /* 0x0000000900093308 */ /* 0x000e620000000c00 */
[C---:B------:R-:W-:Y:S01]  /*11c20*/  FMUL.FTZ R116, R5.reuse, R116 ;  /* 0x0000007405747220 */ /* 0x040fe20000410000 */
[----:B------:R-:W-:Y:S01]  /*11c30*/  @P1 MOV R15, 0x3f317218 ;  /* 0x3f317218000f1802 */ /* 0x000fe20000000f00 */
[----:B------:R-:W-:-:S02]  /*11c40*/  FMUL.FTZ R117, R5, R117 ;  /* 0x0000007505757220 */ /* 0x000fc40000410000 */
[C---:B------:R-:W-:Y:S02]  /*11c50*/  FMUL.FTZ R112, R5.reuse, R112 ;  /* 0x0000007005707220 */ /* 0x040fe40000410000 */
[C---:B------:R-:W-:Y:S01]  /*11c60*/  FMUL.FTZ R113, R5.reuse, R113 ;  /* 0x0000007105717220 */ /* 0x040fe20000410000 */
[----:B------:R-:W2:Y:S01]  /*11c70*/  @P2 MUFU.LG2 R8, R8 ;  /* 0x0000000800082308 */ /* 0x000ea20000000c00 */
        /* <DEDUP_REMOVED lines=8> */
[C---:B------:R-:W-:Y:S01]  /*11d00*/  FMUL.FTZ R69, R5.reuse, R69 ;  /* 0x0000004505457220 */ /* 0x040fe20000410000 */
[----:B------:R-:W4:Y:S01]  /*11d10*/  @P0 MUFU.LG2 R6, R6 ;  /* 0x0000000600060308 */ /* 0x000f220000000c00 */
[C---:B------:R-:W-:Y:S02]  /*11d20*/  FMUL.FTZ R80, R5.reuse, R80 ;  /* 0x0000005005507220 */ /* 0x040fe40000410000 */
[C---:B------:R-:W-:Y:S02]  /*11d30*/  FMUL.FTZ R81, R5.reuse, R81 ;  /* 0x0000005105517220 */ /* 0x040fe40000410000 */
[----:B------:R-:W-:-:S02]  /*11d40*/  FMUL.FTZ R84, R5, R84 ;  /* 0x0000005405547220 */ /* 0x000fc40000410000 */
[C---:B------:R-:W-:Y:S02]  /*11d50*/  FMUL.FTZ R85, R5.reuse, R85 ;  /* 0x0000005505557220 */ /* 0x040fe40000410000 */
[C---:B------:R-:W-:Y:S02]  /*11d60*/  FMUL.FTZ R96, R5.reuse, R96 ;  /* 0x0000006005607220 */ /* 0x040fe40000410000 */
[----:B------:R-:W-:Y:S01]  /*11d70*/  FMUL.FTZ R97, R5, R97 ;  /* 0x0000006105617220 */ /* 0x000fe20000410000 */
[----:B------:R-:W-:Y:S01]  /*11d80*/  MOV R5, RZ ;  /* 0x000000ff00057202 */ /* 0x000fe20000000f00 */
[----:B-1----:R-:W-:Y:S02]  /*11d90*/  @P3 FMUL.FTZ R18, R9, 0.69314718246459960938 ;  /* 0x3f31721809123820 */ /* 0x002fe40000410000 */
[----:B--2---:R-:W-:Y:S02]  /*11da0*/  @P2 FMUL.FTZ R9, R8, 0.69314718246459960938 ;  /* 0x3f31721808092820 */ /* 0x004fe40000410000 */
[----:B---3--:R-:W-:Y:S01]  /*11db0*/  @P1 FMUL.FTZ R13, R13, 0.69314718246459960938 ;  /* 0x3f3172180d0d1820 */ /* 0x008fe20000410000 */
[----:B------:R1:W2:Y:S01]  /*11dc0*/  @P1 MUFU.RCP R5, R7 ;  /* 0x0000000700051308 */ /* 0x0002a20000001000 */
[----:B------:R-:W-:-:S02]  /*11dd0*/  @P1 FMUL.FTZ R15, R15, c[0x0][0x2d0] ;  /* 0x0000b4000f0f1a20 */ /* 0x000fc40000410000 */
[----:B----4-:R-:W-:Y:S02]  /*11de0*/  @P0 FMUL.FTZ R19, R6, 0.69314718246459960938 ;  /* 0x3f31721806130820 */ /* 0x010fe40000410000 */
[----:B------:R-:W-:Y:S02]  /*11df0*/  @P0 FMUL.FTZ R14, R14, c[0x0][0x2d0] ;  /* 0x0000b4000e0e0a20 */ /* 0x000fe40000410000 */
[C---:B------:R-:W-:Y:S02]  /*11e00*/  FMUL.FTZ R146, R4.reuse, R146 ;  /* 0x0000009204927220 */ /* 0x040fe40000410000 */
[C---:B------:R-:W-:Y:S02]  /*11e10*/  FMUL.FTZ R147, R4.reuse, R147 ;  /* 0x0000009304937220 */ /* 0x040fe40000410000 */
[C---:B------:R-:W-:Y:S02]  /*11e20*/  FMUL.FTZ R134, R4.reuse, R134 ;  /* 0x0000008604867220 */ /* 0x040fe40000410000 */
[----:B------:R-:W-:-:S02]  /*11e30*/  FMUL.FTZ R135, R4, R135 ;  /* 0x0000008704877220 */ /* 0x000fc40000410000 */
[C---:B------:R-:W-:Y:S01]  /*11e40*/  FMUL.FTZ R130, R4.reuse, R130 ;  /* 0x0000008204827220 */ /* 0x040fe20000410000 */
[----:B-1----:R-:W-:Y:S01]  /*11e50*/  MOV R7, 0xff800000 ;  /* 0xff80000000077802 */ /* 0x002fe20000000f00 */
        /* <DEDUP_REMOVED lines=43> */
[----:B------:R-:W-:Y:S01]  /*12110*/  MOV R10, 0xff800000 ;  /* 0xff800000000a7802 */ /* 0x000fe20000000f00 */
[C---:B--2---:R-:W-:Y:S02]  /*12120*/  FMUL.FTZ R140, R5.reuse, R140 ;  /* 0x0000008c058c7220 */ /* 0x044fe40000410000 */
        /* <DEDUP_REMOVED lines=23> */
[----:B------:R-:W-:Y:S02]  /*122a0*/  @P3 FFMA.FTZ R7, R17, R3, R18 ;  /* 0x0000000311073223 */ /* 0x000fe40000010012 */
[----:B------:R-:W-:Y:S02]  /*122b0*/  @P2 FFMA.FTZ R10, R16, R2, R9 ;  /* 0x00000002100a2223 */ /* 0x000fe40000010009 */
[----:B------:R-:W-:Y:S02]  /*122c0*/  @P1 FFMA.FTZ R11, R15, R0, R13 ;  /* 0x000000000f0b1223 */ /* 0x000fe4000001000d */
[----:B------:R-:W-:-:S02]  /*122d0*/  @P0 FFMA.FTZ R12, R14, R152, R19 ;  /* 0x000000980e0c0223 */ /* 0x000fc40000010013 */
.L_x_379:
[----:B------:R-:W-:Y:S05]  /*122e0*/  @P4 BRA `(.L_x_452) ;  /* 0x00001a9000004947 */ /* 0x000fea0003800000 */
[----:B------:R-:W1:Y:S01]  /*122f0*/  S2R R9, SR_TID.X ;  /* 0x0000000000097919 */ /* 0x000e620000002100 */
[----:B------:R-:W-:Y:S01]  /*12300*/  IMAD R18, RZ, RZ, -UR10 ;  /* 0x8000000aff127e24 */ /* 0x000fe2000f8e02ff */
[----:B------:R-:W-:Y:S01]  /*12310*/  USHF.R.S32.HI UR6, URZ, 0x1f, UR10 ;  /* 0x0000001f3f067899 */ /* 0x000fe2000801140a */
[----:B------:R-:W-:Y:S01]  /*12320*/  IMAD.MOV.U32 R14, RZ, RZ, c[0x0][0x4e8] ;  /* 0x00013a00ff0e7624 */ /* 0x000fe200078e00ff */
[----:B------:R-:W2:Y:S01]  /*12330*/  S2R R3, SR_CTAID.Y ;  /* 0x0000000000037919 */ /* 0x000ea20000002600 */
[----:B------:R-:W-:Y:S01]  /*12340*/  ULDC.64 UR4, c[0x0][0x4d0] ;  /* 0x0001340000047ab9 */ /* 0x000fe20000000a00 */
[----:B------:R-:W-:Y:S01]  /*12350*/  BSSY B0, `(.L_x_453) ;  /* 0x00000c4000007945 */ /* 0x000fe20003800000 */
[----:B------:R-:W-:Y:S01]  /*12360*/  UIMAD UR7, UR6, UR4, URZ ;  /* 0x00000004060772a4 */ /* 0x000fe2000f8e023f */
[----:B------:R-:W3:Y:S01]  /*12370*/  S2R R22, SR_CTAID.Z ;  /* 0x0000000000167919 */ /* 0x000ee20000002700 */
[----:B------:R-:W-:-:S03]  /*12380*/  UIMAD.WIDE.U32 UR8, UR10, UR4, URZ ;  /* 0x000000040a0872a5 */ /* 0x000fc6000f8e003f */
[----:B------:R-:W-:Y:S01]  /*12390*/  BAR.SYNC.DEFER_BLOCKING 0x1, 0x80 ;  /* 0x0042000000007b1d */ /* 0x000fe20000010000 */
[----:B------:R-:W-:Y:S01]  /*123a0*/  UIMAD UR5, UR10, UR5, UR7 ;  /* 0x000000050a0572a4 */ /* 0x000fe2000f8e0207 */
[C---:B------:R-:W-:Y:S01]  /*123b0*/  ISETP.NE.AND P0, PT, R14.reuse, 0x1, PT ;  /* 0x000000010e00780c */ /* 0x040fe20003f05270 */
[----:B------:R-:W-:Y:S02]  /*123c0*/  IMAD.U32 R25, RZ, RZ, UR9 ;  /* 0x00000009ff197e24 */ /* 0x000fe4000f8e00ff */
[----:B------:R-:W-:Y:S01]  /*123d0*/  UIADD3 UR5, UR9, UR5, URZ ;  /* 0x0000000509057290 */ /* 0x000fe2000fffe03f */
[----:B------:R-:W4:Y:S01]  /*123e0*/  S2R R15, SR_CTAID.X ;  /* 0x00000000000f7919 */ /* 0x000f220000002500 */
[----:B------:R-:W-:Y:S02]  /*123f0*/  IMAD.U32 R24, RZ, RZ, UR8 ;  /* 0x00000008ff187e24 */ /* 0x000fe4000f8e00ff */
[----:B------:R-:W-:Y:S02]  /*12400*/  IMAD R14, R14, c[0x0][0x388], RZ ;  /* 0x0000e2000e0e7a24 */ /* 0x000fe400078e02ff */
[----:B------:R-:W-:Y:S01]  /*12410*/  IMAD.U32 R25, RZ, RZ, UR5 ;  /* 0x00000005ff197e24 */ /* 0x000fe2000f8e00ff */
[----:B-1----:R-:W-:Y:S01]  /*12420*/  SHF.R.S32.HI R6, RZ, 0x1f, R9 ;  /* 0x0000001fff067819 */ /* 0x002fe20000011409 */
[----:B------:R-:W-:-:S02]  /*12430*/  ULDC.64 UR4, c[0x0][0x438] ;  /* 0x00010e0000047ab9 */ /* 0x000fc40000000a00 */
[----:B------:R-:W-:Y:S01]  /*12440*/  UIMAD UR6, UR6, UR4, URZ ;  /* 0x00000004060672a4 */ /* 0x000fe2000f8e023f */
[-C--:B------:R-:W-:Y:S01]  /*12450*/  LEA.HI R0, R6, R9.reuse, RZ, 0x2 ;  /* 0x0000000906007211 */ /* 0x080fe200078f10ff */
[----:B--2---:R-:W-:Y:S01]  /*12460*/  IMAD R18, R18, c[0x0][0x550], R3 ;  /* 0x0001540012127a24 */ /* 0x004fe200078e0203 */
[-C--:B------:R-:W-:Y:S01]  /*12470*/  LEA.HI R6, R6, R9.reuse, RZ, 0x5 ;  /* 0x0000000906067211 */ /* 0x080fe200078f28ff */
[----:B------:R-:W-:Y:S01]  /*12480*/  UIMAD.WIDE.U32 UR8, UR10, UR4, URZ ;  /* 0x000000040a0872a5 */ /* 0x000fe2000f8e003f */
[----:B------:R-:W-:Y:S01]  /*12490*/  LOP3.LUT R0, R0, 0xfffffffc, RZ, 0xc0, !PT ;  /* 0xfffffffc00007812 */ /* 0x000fe200078ec0ff */
[----:B------:R-:W-:Y:S01]  /*124a0*/  UIMAD UR4, UR10, UR5, UR6 ;  /* 0x000000050a0472a4 */ /* 0x000fe2000f8e0206 */
[----:B------:R-:W-:Y:S01]  /*124b0*/  LOP3.LUT R2, R6, 0xffffffe0, RZ, 0xc0, !PT ;  /* 0xffffffe006027812 */ /* 0x000fe200078ec0ff */
[----:B---3--:R-:W-:Y:S01]  /*124c0*/  IMAD.WIDE.U32 R24, R22, c[0x0][0x4d8], R24 ;  /* 0x0001360016187a25 */ /* 0x008fe200078e0018 */
[----:B------:R-:W-:Y:S01]  /*124d0*/  IADD3 R0, -R0, R9, RZ ;  /* 0x0000000900007210 */ /* 0x000fe20007ffe1ff */
[----:B------:R-:W-:Y:S01]  /*124e0*/  UIADD3 UR4, UR9, UR4, URZ ;  /* 0x0000000409047290 */ /* 0x000fe2000fffe03f */
[----:B------:R-:W-:Y:S01]  /*124f0*/  SHF.R.S32.HI R19, RZ, 0x5, R6 ;  /* 0x00000005ff137819 */ /* 0x000fe20000011406 */
[----:B------:R-:W-:Y:S01]  /*12500*/  IMAD.IADD R2, R9, 0x1, -R2 ;  /* 0x0000000109027824 */ /* 0x000fe200078e0a02 */
[----:B------:R-:W-:Y:S01]  /*12510*/  LEA.HI R3, R0, R0, RZ, 0x1 ;  /* 0x0000000000037211 */ /* 0x000fe200078f08ff */
[----:B------:R-:W-:Y:S01]  /*12520*/  IMAD.U32 R17, RZ, RZ, UR9 ;  /* 0x00000009ff117e24 */ /* 0x000fe2000f8e00ff */
[----:B------:R-:W-:Y:S01]  /*12530*/  SHF.R.S32.HI R6, RZ, 0x1f, R6 ;  /* 0x0000001fff067819 */ /* 0x000fe20000011406 */
[----:B------:R-:W-:Y:S01]  /*12540*/  IMAD.U32 R17, RZ, RZ, UR4 ;  /* 0x00000004ff117e24 */ /* 0x000fe2000f8e00ff */
[----:B------:R-:W-:-:S02]  /*12550*/  LOP3.LUT R9, R3, 0x1ffffffe, RZ, 0xc0, !PT ;  /* 0x1ffffffe03097812 */ /* 0x000fc400078ec0ff */
[----:B------:R-:W-:Y:S02]  /*12560*/  LEA.HI R6, R6, R19, RZ, 0x2 ;  /* 0x0000001306067211 */ /* 0x000fe400078f10ff */
[----:B------:R-:W-:Y:S01]  /*12570*/  SHF.R.S32.HI R13, RZ, 0x1f, R2 ;  /* 0x0000001fff0d7819 */ /* 0x000fe20000011402 */
[----:B------:R-:W-:Y:S01]  /*12580*/  IMAD.IADD R0, R0, 0x1, -R9 ;  /* 0x0000000100007824 */ /* 0x000fe200078e0a09 */
[----:B------:R-:W-:Y:S02]  /*12590*/  SHF.L.U32 R9, R3, 0x5, RZ ;  /* 0x0000000503097819 */ /* 0x000fe400000006ff */
[----:B------:R-:W-:Y:S02]  /*125a0*/  LOP3.LUT R6, R6, 0xffffffc, RZ, 0xc0, !PT ;  /* 0x0ffffffc06067812 */ /* 0x000fe400078ec0ff */
[----:B------:R-:W-:Y:S02]  /*125b0*/  LOP3.LUT R9, R9, 0xffffffc0, RZ, 0xc0, !PT ;  /* 0xffffffc009097812 */ /* 0x000fe400078ec0ff */
[----:B------:R-:W-:Y:S01]  /*125c0*/  SHF.R.S32.HI R3, RZ, 0x1f, R22 ;  /* 0x0000001fff037819 */ /* 0x000fe20000011416 */
[----:B------:R-:W-:Y:S01]  /*125d0*/  IMAD.IADD R19, R19, 0x1, -R6 ;  /* 0x0000000113137824 */ /* 0x000fe200078e0a06 */
[----:B------:R-:W-:Y:S01]  /*125e0*/  MOV R16, UR8 ;  /* 0x0000000800107c02 */ /* 0x000fe20008000f00 */
[----:B------:R-:W-:Y:S01]  /*125f0*/  IMAD R9, R0, 0x8, R9 ;  /* 0x0000000800097824 */ /* 0x000fe200078e0209 */
[----:B------:R-:W-:Y:S01]  /*12600*/  LEA.HI R0, R13, R2, RZ, 0x2 ;  /* 0x000000020d007211 */ /* 0x000fe200078f10ff */
[C---:B------:R-:W-:Y:S01]  /*12610*/  IMAD R13, R3.reuse, c[0x0][0x4d8], RZ ;  /* 0x00013600030d7a24 */ /* 0x040fe200078e02ff */
[----:B------:R-:W-:Y:S01]  /*12620*/  LOP3.LUT P1, RZ, R2, 0x3, RZ, 0xc0, !PT ;  /* 0x0000000302ff7812 */ /* 0x000fe2000782c0ff */
[----:B------:R-:W-:Y:S01]  /*12630*/  IMAD R3, R3, c[0x0][0x440], RZ ;  /* 0x0001100003037a24 */ /* 0x000fe200078e02ff */
[----:B------:R-:W-:Y:S01]  /*12640*/  SHF.R.S32.HI R8, RZ, 0x2, R0 ;  /* 0x00000002ff087819 */ /* 0x000fe20000011400 */
[----:B------:R-:W-:-:S02]  /*12650*/  IMAD R13, R22, c[0x0][0x4dc], R13 ;  /* 0x00013700160d7a24 */ /* 0x000fc400078e020d */
[C---:B------:R-:W-:Y:S01]  /*12660*/  IMAD R3, R22.reuse, c[0x0][0x444], R3 ;  /* 0x0001110016037a24 */ /* 0x040fe200078e0203 */
[----:B------:R-:W-:Y:S01]  /*12670*/  LEA R8, R19, R8, 0x4 ;  /* 0x0000000813087211 */ /* 0x000fe200078e20ff */
[----:B------:R-:W-:Y:S02]  /*12680*/  IMAD.IADD R25, R25, 0x1, R13 ;  /* 0x0000000119197824 */ /* 0x000fe400078e020d */
[----:B------:R-:W-:Y:S01]  /*12690*/  IMAD.WIDE.U32 R22, R22, c[0x0][0x440], R16 ;  /* 0x0001100016167a25 */ /* 0x000fe200078e0010 */
[----:B------:R-:W-:-:S03]  /*126a0*/  SHF.R.S32.HI R16, RZ, 0x1f, R18 ;  /* 0x0000001fff107819 */ /* 0x000fc60000011412 */
[----:B------:R-:W-:Y:S02]  /*126b0*/  IMAD.IADD R6, R8, 0x1, R9 ;  /* 0x0000000108067824 */ /* 0x000fe400078e0209 */
[----:B------:R-:W-:Y:S02]  /*126c0*/  IMAD.IADD R23, R23, 0x1, R3 ;  /* 0x0000000117177824 */ /* 0x000fe400078e0203 */
[----:B------:R-:W-:Y:S01]  /*126d0*/  IMAD R17, R16, c[0x0][0x448], RZ ;  /* 0x0001120010117a24 */ /* 0x000fe200078e02ff */
[C---:B----4-:R-:W-:Y:S01]  /*126e0*/  LEA R13, R15.reuse, R6, 0x7 ;  /* 0x000000060f0d7211 */ /* 0x050fe200078e38ff */
[----:B------:R-:W-:Y:S01]  /*126f0*/  IMAD.WIDE.U32 R22, R18, c[0x0][0x448], R22 ;  /* 0x0001120012167a25 */ /* 0x000fe200078e0016 */
[----:B------:R-:W-:Y:S02]  /*12700*/  LEA R15, R15, R8, 0x7 ;  /* 0x000000080f0f7211 */ /* 0x000fe400078e38ff */
[----:B------:R-:W-:Y:S01]  /*12710*/  MOV R6, R13 ;  /* 0x0000000d00067202 */ /* 0x000fe20000000f00 */
[----:B------:R-:W-:Y:S01]  /*12720*/  @P0 IMAD.HI.U32 R19, R13, c[0x0][0x4ec], RZ ;  /* 0x00013b000d130a27 */ /* 0x000fe200078e00ff */
[----:B------:R-:W-:-:S03]  /*12730*/  ISETP.GE.OR P4, PT, R15, R14, P1 ;  /* 0x0000000e0f00720c */ /* 0x000fc60000f86670 */
[----:B------:R-:W-:-:S04]  /*12740*/  @P0 IMAD.HI.U32 R9, R13, c[0x0][0x4ec], RZ ;  /* 0x00013b000d090a27 */ /* 0x000fc800078e00ff */
[----:B------:R-:W-:Y:S01]  /*12750*/  IMAD.MOV.U32 R3, RZ, RZ, R13 ;  /* 0x000000ffff037224 */ /* 0x000fe200078e000d */
[----:B------:R-:W-:Y:S01]  /*12760*/  @P0 SHF.R.U32.HI R3, RZ, c[0x0][0x4f0], R19 ;  /* 0x00013c00ff030a19 */ /* 0x000fe20000011613 */
[----:B------:R-:W-:Y:S01]  /*12770*/  IMAD R17, R18, c[0x0][0x44c], R17 ;  /* 0x0001130012117a24 */ /* 0x000fe200078e0211 */
[----:B------:R-:W-:Y:S01]  /*12780*/  @P0 SHF.R.U32.HI R6, RZ, c[0x0][0x4f0], R9 ;  /* 0x00013c00ff060a19 */ /* 0x000fe20000011609 */
[----:B------:R-:W-:Y:S02]  /*12790*/  IMAD R9, R16, c[0x0][0x4e0], RZ ;  /* 0x0001380010097a24 */ /* 0x000fe400078e02ff */
[----:B------:R-:W-:Y:S02]  /*127a0*/  IMAD.MOV R20, RZ, RZ, -R3 ;  /* 0x000000ffff147224 */ /* 0x000fe400078e0a03 */
[C---:B------:R-:W-:Y:S01]  /*127b0*/  IMAD R16, R18.reuse, c[0x0][0x4e4], R9 ;  /* 0x0001390012107a24 */ /* 0x040fe200078e0209 */
[----:B------:R-:W-:Y:S01]  /*127c0*/  SHF.R.S32.HI R9, RZ, 0x1f, R6 ;  /* 0x0000001fff097819 */ /* 0x000fe20000011406 */
[----:B------:R-:W-:-:S04]  /*127d0*/  IMAD.WIDE.U32 R18, R18, c[0x0][0x4e0], R24 ;  /* 0x0001380012127a25 */ /* 0x000fc800078e0018 */
[----:B------:R-:W-:Y:S01]  /*127e0*/  IMAD R20, R20, c[0x0][0x4e8], R13 ;  /* 0x00013a0014147a24 */ /* 0x000fe200078e020d */
[----:B------:R-:W-:Y:S01]  /*127f0*/  IADD3 R18, P0, R3, R18, RZ ;  /* 0x0000001203127210 */ /* 0x000fe20007f1e0ff */
[----:B------:R-:W-:Y:S01]  /*12800*/  IMAD.IADD R23, R23, 0x1, R17 ;  /* 0x0000000117177824 */ /* 0x000fe200078e0211 */
[----:B------:R-:W-:Y:S01]  /*12810*/  SHF.R.S32.HI R17, RZ, 0x1f, R3 ;  /* 0x0000001fff117819 */ /* 0x000fe20000011403 */
[----:B------:R-:W-:Y:S01]  /*12820*/  IMAD R9, R9, c[0x0][0x430], RZ ;  /* 0x00010c0009097a24 */ /* 0x000fe200078e02ff */
[----:B------:R-:W-:Y:S02]  /*12830*/  SHF.R.S32.HI R3, RZ, 0x1f, R20 ;  /* 0x0000001fff037819 */ /* 0x000fe40000011414 */
[----:B------:R-:W-:Y:S01]  /*12840*/  IADD3.X R19, R17, R19, R16, P0, !PT ;  /* 0x0000001311137210 */ /* 0x000fe200007fe410 */
[----:B------:R-:W-:-:S04]  /*12850*/  IMAD.WIDE.U32 R16, R6, c[0x0][0x430], R22 ;  /* 0x00010c0006107a25 */ /* 0x000fc800078e0016 */
[----:B------:R-:W-:Y:S02]  /*12860*/  IMAD R3, R3, c[0x0][0x4c8], RZ ;  /* 0x0001320003037a24 */ /* 0x000fe400078e02ff */
[C---:B------:R-:W-:Y:S01]  /*12870*/  IMAD R9, R6.reuse, c[0x0][0x434], R9 ;  /* 0x00010d0006097a24 */ /* 0x040fe200078e0209 */
[----:B------:R-:W-:Y:S01]  /*12880*/  IADD3 R6, -R6, RZ, RZ ;  /* 0x000000ff06067210 */ /* 0x000fe20007ffe1ff */
[----:B------:R-:W-:-:S04]  /*12890*/  IMAD.WIDE.U32 R18, R20, c[0x0][0x4c8], R18 ;  /* 0x0001320014127a25 */ /* 0x000fc800078e0012 */
[----:B------:R-:W-:Y:S01]  /*128a0*/  IMAD R3, R20, c[0x0][0x4cc], R3 ;  /* 0x0001330014037a24 */ /* 0x000fe200078e0203 */
[----:B------:R-:W-:Y:S01]  /*128b0*/  LEA R25, P0, R18, c[0x0][0x4a8], 0x2 ;  /* 0x00012a0012197a11 */ /* 0x000fe200078010ff */
[----:B------:R-:W-:Y:S02]  /*128c0*/  IMAD R6, R6, c[0x0][0x4e8], R13 ;  /* 0x00013a0006067a24 */ /* 0x000fe400078e020d */
[----:B------:R-:W-:Y:S02]  /*128d0*/  IMAD.IADD R13, R19, 0x1, R3 ;  /* 0x00000001130d7824 */ /* 0x000fe400078e0203 */
[----:B------:R-:W-:Y:S01]  /*128e0*/  SHFL.IDX PT, R22, R25, RZ, 0x1c1f ;  /* 0x001c1fff19167589 */ /* 0x000fe200000e0000 */
[----:B------:R-:W-:Y:S01]  /*128f0*/  IMAD.IADD R9, R17, 0x1, R9 ;  /* 0x0000000111097824 */ /* 0x000fe200078e0209 */
[----:B------:R-:W-:Y:S01]  /*12900*/  SHF.R.S32.HI R3, RZ, 0x1f, R6 ;  /* 0x0000001fff037819 */ /* 0x000fe20000011406 */
[----:B------:R-:W-:Y:S01]  /*12910*/  IMAD.MOV.U32 R8, RZ, RZ, R16 ;  /* 0x000000ffff087224 */ /* 0x000fe200078e0010 */
[----:B------:R-:W-:Y:S01]  /*12920*/  LEA.HI.X R24, R18, c[0x0][0x4ac], R13, 0x2, P0 ;  /* 0x00012b0012187a11 */ /* 0x000fe200000f140d */
[----:B------:R-:W-:Y:S01]  /*12930*/  SHFL.IDX PT, R20, R25, 0x1, 0x1c1f ;  /* 0x003c1f0019147f89 */ /* 0x000fe200000e0000 */
[C---:B------:R-:W-:Y:S01]  /*12940*/  IADD3 R13, R15.reuse, 0x8, RZ ;  /* 0x000000080f0d7810 */ /* 0x040fe20007ffe0ff */
[C---:B------:R-:W-:Y:S01]  /*12950*/  IMAD.WIDE.U32 R26, R6.reuse, c[0x0][0x428], R8 ;  /* 0x00010a00061a7a25 */ /* 0x040fe200078e0008 */
[C---:B------:R-:W-:Y:S01]  /*12960*/  IADD3 R9, R15.reuse, 0x40, RZ ;  /* 0x000000400f097810 */ /* 0x040fe20007ffe0ff */
[----:B------:R-:W1:Y:S01]  /*12970*/  SHFL.IDX PT, R23, R24, RZ, 0x1c1f ;  /* 0x001c1fff18177589 */ /* 0x000e6200000e0000 */
[----:B------:R-:W-:Y:S01]  /*12980*/  IADD3 R8, R15, 0x48, RZ ;  /* 0x000000480f087810 */ /* 0x000fe20007ffe0ff */
[----:B------:R-:W-:Y:S01]  /*12990*/  IMAD R3, R3, c[0x0][0x428], RZ ;  /* 0x00010a0003037a24 */ /* 0x000fe200078e02ff */
[-C--:B------:R-:W-:Y:S01]  /*129a0*/  ISETP.GE.OR P3, PT, R13, R14.reuse, P1 ;  /* 0x0000000e0d00720c */ /* 0x080fe20000f66670 */
[----:B------:R-:W2:Y:S01]  /*129b0*/  SHFL.IDX PT, R21, R24, 0x1, 0x1c1f ;  /* 0x003c1f0018157f89 */ /* 0x000ea200000e0000 */
[-C--:B------:R-:W-:Y:S01]  /*129c0*/  ISETP.GE.OR P2, PT, R9, R14.reuse, P1 ;  /* 0x0000000e0900720c */ /* 0x080fe20000f46670 */
[----:B------:R-:W-:Y:S01]  /*129d0*/  IMAD R3, R6, c[0x0][0x42c], R3 ;  /* 0x00010b0006037a24 */ /* 0x000fe200078e0203 */
[-C--:B------:R-:W-:Y:S01]  /*129e0*/  ISETP.GE.OR P1, PT, R8, R14.reuse, P1 ;  /* 0x0000000e0800720c */ /* 0x080fe20000f26670 */
[----:B------:R-:W-:Y:S01]  /*129f0*/  SHFL.IDX PT, R18, R25, 0x2, 0x1c1f ;  /* 0x005c1f0019127f89 */ /* 0x000fe200000e0000 */
[----:B------:R-:W-:Y:S01]  /*12a00*/  LEA R6, P0, R26, c[0x0][0x400], 0x2 ;  /* 0x000100001a067a11 */ /* 0x000fe200078010ff */
[----:B------:R-:W-:Y:S01]  /*12a10*/  IMAD.IADD R3, R27, 0x1, R3 ;  /* 0x000000011b037824 */ /* 0x000fe200078e0203 */
[-C--:B------:R-:W-:Y:S01]  /*12a20*/  ISETP.GE.AND P5, PT, R9, R14.reuse, PT ;  /* 0x0000000e0900720c */ /* 0x080fe20003fa6270 */
[----:B------:R-:W3:Y:S01]  /*12a30*/  SHFL.IDX PT, R19, R24, 0x2, 0x1c1f ;  /* 0x005c1f0018137f89 */ /* 0x000ee200000e0000 */
[----:B------:R-:W-:-:S02]  /*12a40*/  ISETP.GE.AND P6, PT, R8, R14, PT ;  /* 0x0000000e0800720c */ /* 0x000fc40003fc6270 */
[----:B------:R-:W-:Y:S01]  /*12a50*/  LEA.HI.X R3, R26, c[0x0][0x404], R3, 0x2, P0 ;  /* 0x000101001a037a11 */ /* 0x000fe200000f1403 */
[----:B------:R-:W-:Y:S01]  /*12a60*/  SHFL.IDX PT, R16, R25, 0x3, 0x1c1f ;  /* 0x007c1f0019107f89 */ /* 0x000fe200000e0000 */
[-C--:B------:R-:W-:Y:S02]  /*12a70*/  ISETP.GE.AND P0, PT, R13, R14.reuse, PT ;  /* 0x0000000e0d00720c */ /* 0x080fe40003f06270 */
[----:B------:R-:W-:Y:S01]  /*12a80*/  LOP3.LUT R13, R0, 0x7ffffffc, RZ, 0xc0, !PT ;  /* 0x7ffffffc000d7812 */ /* 0x000fe200078ec0ff */
[----:B------:R-:W4:Y:S04]  /*12a90*/  SHFL.IDX PT, R17, R24, 0x3, 0x1c1f ;  /* 0x007c1f0018117f89 */ /* 0x000f2800000e0000 */
[----:B-1----:R1:W-:Y:S04]  /*12aa0*/  @!P4 ST.E [R22.64], R7 ;  /* 0x000000071600c985 */ /* 0x0023e8000c10190c */
[----:B--2---:R2:W-:Y:S04]  /*12ab0*/  @!P3 ST.E [R20.64], R10 ;  /* 0x0000000a1400b985 */ /* 0x0045e8000c10190c */
[----:B------:R2:W2:Y:S04]  /*12ac0*/  SHFL.IDX PT, R24, R6, RZ, 0x1c1f ;  /* 0x001c1fff06187589 */ /* 0x0004a800000e0000 */
[----:B---3--:R3:W-:Y:S04]  /*12ad0*/  @!P2 ST.E [R18.64], R11 ;  /* 0x0000000b1200a985 */ /* 0x0087e8000c10190c */
[----:B------:R3:W2:Y:S04]  /*12ae0*/  SHFL.IDX PT, R25, R3, RZ, 0x1c1f ;  /* 0x001c1fff03197589 */ /* 0x0006a800000e0000 */
[----:B----4-:R3:W-:Y:S01]  /*12af0*/  @!P1 ST.E [R16.64], R12 ;  /* 0x0000000c10009985 */ /* 0x0107e2000c10190c */
[----:B------:R-:W-:-:S02]  /*12b00*/  ISETP.GE.AND P1, PT, R15, R14, PT ;  /* 0x0000000e0f00720c */ /* 0x000fc40003f26270 */
[----:B-1----:R-:W-:-:S05]  /*12b10*/  IADD3 R7, R2, -R13, RZ ;  /* 0x8000000d02077210 */ /* 0x002fca0007ffe0ff */
[----:B------:R-:W-:-:S06]  /*12b20*/  IMAD.SHL.U32 R7, R7, 0x2, RZ ;  /* 0x0000000207077824 */ /* 0x000fcc00078e00ff */
[----:B------:R-:W-:Y:S05]  /*12b30*/  @P1 BRA `(.L_x_454) ;  /* 0x0000045000001947 */ /* 0x000fea0003800000 */
[C---:B---3--:R-:W-:Y:S02]  /*12b40*/  IADD3 R11, R7.reuse, 0x8, RZ ;  /* 0x00000008070b7810 */ /* 0x048fe40007ffe0ff */
[C---:B------:R-:W-:Y:S02]  /*12b50*/  IADD3 R9, R7.reuse, 0x10, RZ ;  /* 0x0000001007097810 */ /* 0x040fe40007ffe0ff */
[----:B------:R-:W-:Y:S02]  /*12b60*/  IADD3 R0, R7, 0x18, RZ ;  /* 0x0000001807007810 */ /* 0x000fe40007ffe0ff */
[----:B------:R-:W-:Y:S02]  /*12b70*/  ISETP.GE.AND P3, PT, R11, c[0x0][0x3c8], PT ;  /* 0x0000f2000b007a0c */ /* 0x000fe40003f66270 */
[----:B------:R-:W-:Y:S02]  /*12b80*/  ISETP.GE.AND P2, PT, R9, c[0x0][0x3c8], PT ;  /* 0x0000f20009007a0c */ /* 0x000fe40003f46270 */
[----:B------:R-:W-:-:S02]  /*12b90*/  ISETP.GE.AND P1, PT, R0, c[0x0][0x3c8], PT ;  /* 0x0000f20000007a0c */ /* 0x000fc40003f26270 */
[C---:B------:R-:W-:Y:S02]  /*12ba0*/  ISETP.GE.AND P4, PT, R7.reuse, c[0x0][0x3c8], PT ;  /* 0x0000f20007007a0c */ /* 0x040fe40003f86270 */
[C---:B------:R-:W-:Y:S02]  /*12bb0*/  IADD3 R14, R7.reuse, 0x28, RZ ;  /* 0x00000028070e7810 */ /* 0x040fe40007ffe0ff */
[----:B------:R-:W-:-:S03]  /*12bc0*/  IADD3 R2, R7, 0x30, RZ ;  /* 0x0000003007027810 */ /* 0x000fc60007ffe0ff */
[----:B------:R-:W-:Y:S02]  /*12bd0*/  @!P3 LEA.HI R11, R11, R11, RZ, 0x1 ;  /* 0x0000000b0b0bb211 */ /* 0x000fe400078f08ff */
[----:B------:R-:W-:Y:S02]  /*12be0*/  @!P2 LEA.HI R9, R9, R9, RZ, 0x1 ;  /* 0x000000090909a211 */ /* 0x000fe400078f08ff */
[----:B------:R-:W-:Y:S02]  /*12bf0*/  @!P1 LEA.HI R0, R0, R0, RZ, 0x1 ;  /* 0x0000000000009211 */ /* 0x000fe400078f08ff */
[----:B------:R-:W-:Y:S01]  /*12c00*/  @!P3 LOP3.LUT R11, R11, 0xfffffffe, RZ, 0xc0, !PT ;  /* 0xfffffffe0b0bb812 */ /* 0x000fe200078ec0ff */
[--C-:B--2---:R-:W-:Y:S01]  /*12c10*/  @!P4 IMAD.WIDE R12, R7, 0x4, R24.reuse ;  /* 0x00000004070cc825 */ /* 0x104fe200078e0218 */
[----:B------:R-:W-:Y:S02]  /*12c20*/  @!P2 LOP3.LUT R9, R9, 0xfffffffe, RZ, 0xc0, !PT ;  /* 0xfffffffe0909a812 */ /* 0x000fe400078ec0ff */
[----:B------:R-:W-:Y:S01]  /*12c30*/  @!P1 LOP3.LUT R15, R0, 0xfffffffe, RZ, 0xc0, !PT ;  /* 0xfffffffe000f9812 */ /* 0x000fe200078ec0ff */
[--C-:B------:R-:W-:Y:S01]  /*12c40*/  @!P3 IMAD.WIDE R10, R11, 0x4, R24.reuse ;  /* 0x000000040b0ab825 */ /* 0x100fe200078e0218 */
[----:B------:R-:W-:Y:S01]  /*12c50*/  IADD3 R0, R7, 0x20, RZ ;  /* 0x0000002007007810 */ /* 0x000fe20007ffe0ff */
[----:B------:R1:W-:Y:S02]  /*12c60*/  @!P4 ST.E.64 [R12.64], R144 ;  /* 0x000000900c00c985 */ /* 0x0003e4000c101b0c */
[--C-:B------:R-:W-:Y:S01]  /*12c70*/  @!P2 IMAD.WIDE R8, R9, 0x4, R24.reuse ;  /* 0x000000040908a825 */ /* 0x100fe200078e0218 */
[----:B------:R-:W-:Y:S01]  /*12c80*/  ISETP.GE.AND P4, PT, R0, c[0x0][0x3c8], PT ;  /* 0x0000f20000007a0c */ /* 0x000fe20003f86270 */
[----:B------:R2:W-:Y:S01]  /*12c90*/  @!P3 ST.E.64 [R10.64], R132 ;  /* 0x000000840a00b985 */ /* 0x0005e2000c101b0c */
[----:B------:R-:W-:Y:S01]  /*12ca0*/  ISETP.GE.AND P3, PT, R14, c[0x0][0x3c8], PT ;  /* 0x0000f2000e007a0c */ /* 0x000fe20003f66270 */
[----:B------:R-:W-:Y:S01]  /*12cb0*/  @!P1 IMAD.WIDE R16, R15, 0x4, R24 ;  /* 0x000000040f109825 */ /* 0x000fe200078e0218 */
[----:B------:R-:W-:Y:S01]  /*12cc0*/  IADD3 R15, R7, 0x38, RZ ;  /* 0x00000038070f7810 */ /* 0x000fe20007ffe0ff */
[----:B------:R3:W-:Y:S01]  /*12cd0*/  @!P2 ST.E.64 [R8.64], R128 ;  /* 0x000000800800a985 */ /* 0x0007e2000c101b0c */
[----:B------:R-:W-:-:S03]  /*12ce0*/  ISETP.GE.AND P2, PT, R2, c[0x0][0x3c8], PT ;  /* 0x0000f20002007a0c */ /* 0x000fc60003f46270 */
[----:B------:R4:W-:Y:S01]  /*12cf0*/  @!P1 ST.E.64 [R16.64], R116 ;  /* 0x0000007410009985 */ /* 0x0009e2000c101b0c */
[----:B------:R-:W-:-:S03]  /*12d00*/  ISETP.GE.AND P1, PT, R15, c[0x0][0x3c8], PT ;  /* 0x0000f2000f007a0c */ /* 0x000fc60003f26270 */
[----:B------:R-:W-:Y:S02]  /*12d10*/  @!P4 LEA.HI R0, R0, R0, RZ, 0x1 ;  /* 0x000000000000c211 */ /* 0x000fe400078f08ff */
[----:B------:R-:W-:-:S04]  /*12d20*/  @!P3 LEA.HI R14, R14, R14, RZ, 0x1 ;  /* 0x0000000e0e0eb211 */ /* 0x000fc800078f08ff */
[----:B------:R-:W-:-:S04]  /*12d30*/  @!P2 LEA.HI R2, R2, R2, RZ, 0x1 ;  /* 0x000000020202a211 */ /* 0x000fc800078f08ff */
[----:B------:R-:W-:Y:S02]  /*12d40*/  @!P1 LEA.HI R15, R15, R15, RZ, 0x1 ;  /* 0x0000000f0f0f9211 */ /* 0x000fe400078f08ff */
[----:B-1----:R-:W-:Y:S02]  /*12d50*/  @!P2 LOP3.LUT R13, R2, 0xfffffffe, RZ, 0xc0, !PT ;  /* 0xfffffffe020da812 */ /* 0x002fe400078ec0ff */
[----:B------:R-:W-:Y:S02]  /*12d60*/  @!P1 LOP3.LUT R15, R15, 0xfffffffe, RZ, 0xc0, !PT ;  /* 0xfffffffe0f0f9812 */ /* 0x000fe400078ec0ff */
[----:B--2---:R-:W-:Y:S01]  /*12d70*/  @!P3 LOP3.LUT R11, R14, 0xfffffffe, RZ, 0xc0, !PT ;  /* 0xfffffffe0e0bb812 */ /* 0x004fe200078ec0ff */
[--C-:B------:R-:W-:Y:S01]  /*12d80*/  @!P2 IMAD.WIDE R12, R13, 0x4, R24.reuse ;  /* 0x000000040d0ca825 */ /* 0x100fe200078e0218 */
[----:B------:R-:W-:Y:S02]  /*12d90*/  IADD3 R2, R7, 0x48, RZ ;  /* 0x0000004807027810 */ /* 0x000fe40007ffe0ff */
[----:B---3--:R-:W-:Y:S01]  /*12da0*/  @!P4 LOP3.LUT R9, R0, 0xfffffffe, RZ, 0xc0, !PT ;  /* 0xfffffffe0009c812 */ /* 0x008fe200078ec0ff */
[----:B------:R-:W-:Y:S01]  /*12db0*/  @!P3 IMAD.WIDE R10, R11, 0x4, R24 ;  /* 0x000000040b0ab825 */ /* 0x000fe200078e0218 */
[----:B------:R-:W-:-:S02]  /*12dc0*/  IADD3 R0, R7, 0x40, RZ ;  /* 0x0000004007007810 */ /* 0x000fc40007ffe0ff */
[----:B----4-:R-:W-:Y:S01]  /*12dd0*/  IADD3 R17, R7, 0x50, RZ ;  /* 0x0000005007117810 */ /* 0x010fe20007ffe0ff */
[----:B------:R-:W-:Y:S01]  /*12de0*/  @!P4 IMAD.WIDE R8, R9, 0x4, R24 ;  /* 0x000000040908c825 */ /* 0x000fe200078e0218 */
[----:B------:R-:W-:-:S03]  /*12df0*/  IADD3 R16, R7, 0x58, RZ ;  /* 0x0000005807107810 */ /* 0x000fc60007ffe0ff */
[----:B------:R-:W-:Y:S01]  /*12e00*/  @!P1 IMAD.WIDE R14, R15, 0x4, R24 ;  /* 0x000000040f0e9825 */ /* 0x000fe200078e0218 */
[----:B------:R1:W-:Y:S01]  /*12e10*/  @!P4 ST.E.64 [R8.64], R112 ;  /* 0x000000700800c985 */ /* 0x0003e2000c101b0c */
[----:B------:R-:W-:-:S03]  /*12e20*/  ISETP.GE.AND P4, PT, R0, c[0x0][0x3c8], PT ;  /* 0x0000f20000007a0c */ /* 0x000fc60003f86270 */
[----:B------:R2:W-:Y:S01]  /*12e30*/  @!P3 ST.E.64 [R10.64], R100 ;  /* 0x000000640a00b985 */ /* 0x0005e2000c101b0c */
[----:B------:R-:W-:-:S03]  /*12e40*/  ISETP.GE.AND P3, PT, R2, c[0x0][0x3c8], PT ;  /* 0x0000f20002007a0c */ /* 0x000fc60003f66270 */
[----:B------:R3:W-:Y:S01]  /*12e50*/  @!P2 ST.E.64 [R12.64], R52 ;  /* 0x000000340c00a985 */ /* 0x0007e2000c101b0c */
[----:B------:R-:W-:-:S03]  /*12e60*/  ISETP.GE.AND P2, PT, R17, c[0x0][0x3c8], PT ;  /* 0x0000f20011007a0c */ /* 0x000fc60003f46270 */
[----:B------:R4:W-:Y:S01]  /*12e70*/  @!P1 ST.E.64 [R14.64], R64 ;  /* 0x000000400e009985 */ /* 0x0009e2000c101b0c */
[----:B------:R-:W-:Y:S02]  /*12e80*/  ISETP.GE.AND P1, PT, R16, c[0x0][0x3c8], PT ;  /* 0x0000f20010007a0c */ /* 0x000fe40003f26270 */
[----:B------:R-:W-:-:S03]  /*12e90*/  @!P4 LEA.HI R0, R0, R0, RZ, 0x1 ;  /* 0x000000000000c211 */ /* 0x000fc600078f08ff */
[----:B------:R-:W-:-:S04]  /*12ea0*/  @!P3 LEA.HI R2, R2, R2, RZ, 0x1 ;  /* 0x000000020202b211 */ /* 0x000fc800078f08ff */
[----:B------:R-:W-:-:S04]  /*12eb0*/  @!P2 LEA.HI R17, R17, R17, RZ, 0x1 ;  /* 0x000000111111a211 */ /* 0x000fc800078f08ff */
[----:B------:R-:W-:Y:S02]  /*12ec0*/  @!P1 LEA.HI R16, R16, R16, RZ, 0x1 ;  /* 0x0000001010109211 */ /* 0x000fe400078f08ff */
[----:B------:R-:W-:Y:S02]  /*12ed0*/  @!P2 LOP3.LUT R17, R17, 0xfffffffe, RZ, 0xc0, !PT ;  /* 0xfffffffe1111a812 */ /* 0x000fe400078ec0ff */
[----:B-1----:R-:W-:Y:S02]  /*12ee0*/  @!P4 LOP3.LUT R9, R0, 0xfffffffe, RZ, 0xc0, !PT ;  /* 0xfffffffe0009c812 */ /* 0x002fe400078ec0ff */
[----:B--2---:R-:W-:-:S03]  /*12ef0*/  @!P3 LOP3.LUT R11, R2, 0xfffffffe, RZ, 0xc0, !PT ;  /* 0xfffffffe020bb812 */ /* 0x004fc600078ec0ff */
[----:B------:R-:W-:Y:S01]  /*12f00*/  @!P4 IMAD.WIDE R8, R9, 0x4, R24 ;  /* 0x000000040908c825 */ /* 0x000fe200078e0218 */
[----:B---3--:R-:W-:-:S03]  /*12f10*/  @!P1 LOP3.LUT R13, R16, 0xfffffffe, RZ, 0xc0, !PT ;  /* 0xfffffffe100d9812 */ /* 0x008fc600078ec0ff */
[--C-:B------:R-:W-:Y:S01]  /*12f20*/  @!P3 IMAD.WIDE R10, R11, 0x4, R24.reuse ;  /* 0x000000040b0ab825 */ /* 0x100fe200078e0218 */
[----:B------:R1:W-:Y:S03]  /*12f30*/  @!P4 ST.E.64 [R8.64], R68 ;  /* 0x000000440800c985 */ /* 0x0003e6000c101b0c */
[--C-:B----4-:R-:W-:Y:S01]  /*12f40*/  @!P2 IMAD.WIDE R14, R17, 0x4, R24.reuse ;  /* 0x00000004110ea825 */ /* 0x110fe200078e0218 */
[----:B------:R1:W-:Y:S03]  /*12f50*/  @!P3 ST.E.64 [R10.64], R80 ;  /* 0x000000500a00b985 */ /* 0x0003e6000c101b0c */
[----:B------:R-:W-:Y:S01]  /*12f60*/  @!P1 IMAD.WIDE R24, R13, 0x4, R24 ;  /* 0x000000040d189825 */ /* 0x000fe200078e0218 */
[----:B------:R1:W-:Y:S04]  /*12f70*/  @!P2 ST.E.64 [R14.64], R84 ;  /* 0x000000540e00a985 */ /* 0x0003e8000c101b0c */
[----:B------:R1:W-:Y:S02]  /*12f80*/  @!P1 ST.E.64 [R24.64], R96 ;  /* 0x0000006018009985 */ /* 0x0003e4000c101b0c */
.L_x_454:
[----:B------:R-:W-:Y:S05]  /*12f90*/  BSYNC B0 ;  /* 0x0000000000007941 */ /* 0x000fea0003800000 */
.L_x_453:
[----:B------:R4:W1:Y:S01]  /*12fa0*/  SHFL.IDX PT, R13, R3, 0x1, 0x1c1f ;  /* 0x003c1f00030d7f89 */ /* 0x00086200000e0000 */
[----:B------:R-:W-:Y:S03]  /*12fb0*/  BSSY B0, `(.L_x_455) ;  /* 0x0000048000007945 */ /* 0x000fe60003800000 */
[----:B---3--:R4:W3:Y:S01]  /*12fc0*/  SHFL.IDX PT, R12, R6, 0x1, 0x1c1f ;  /* 0x003c1f00060c7f89 */ /* 0x0088e200000e0000 */
[----:B------:R-:W-:Y:S05]  /*12fd0*/  @P0 BRA `(.L_x_456) ;  /* 0x0000045000000947 */ /* 0x000fea0003800000 */
[C---:B-1----:R-:W-:Y:S02]  /*12fe0*/  IADD3 R11, R7.reuse, 0x8, RZ ;  /* 0x00000008070b7810 */ /* 0x042fe40007ffe0ff */
[----:B------:R-:W-:-:S02]  /*12ff0*/  ISETP.GE.AND P1, PT, R7, c[0x0][0x3c8], PT ;  /* 0x0000f20007007a0c */ /* 0x000fc40003f26270 */
[----:B------:R-:W-:Y:S02]  /*13000*/  ISETP.GE.AND P0, PT, R11, c[0x0][0x3c8], PT ;  /* 0x0000f2000b007a0c */ /* 0x000fe40003f06270 */
[C---:B--2---:R-:W-:Y:S02]  /*13010*/  IADD3 R10, R7.reuse, 0x10, RZ ;  /* 0x00000010070a7810 */ /* 0x044fe40007ffe0ff */
[C---:B------:R-:W-:Y:S02]  /*13020*/  IADD3 R9, R7.reuse, 0x18, RZ ;  /* 0x0000001807097810 */ /* 0x040fe40007ffe0ff */
[----:B------:R-:W-:Y:S02]  /*13030*/  ISETP.GE.AND P4, PT, R10, c[0x0][0x3c8], PT ;  /* 0x0000f2000a007a0c */ /* 0x000fe40003f86270 */
[----:B------:R-:W-:Y:S02]  /*13040*/  IADD3 R8, R7, 0x20, RZ ;  /* 0x0000002007087810 */ /* 0x000fe40007ffe0ff */
[----:B------:R-:W-:Y:S01]  /*13050*/  ISETP.GE.AND P3, PT, R9, c[0x0][0x3c8], PT ;  /* 0x0000f20009007a0c */ /* 0x000fe20003f66270 */
[C---:B---3--:R-:W-:Y:S01]  /*13060*/  @!P1 IMAD.WIDE R14, R7.reuse, 0x4, R12 ;  /* 0x00000004070e9825 */ /* 0x048fe200078e020c */
[----:B------:R-:W-:-:S02]  /*13070*/  IADD3 R2, R7, 0x28, RZ ;  /* 0x0000002807027810 */ /* 0x000fc40007ffe0ff */
[----:B------:R-:W-:Y:S02]  /*13080*/  @!P0 LEA.HI R11, R11, R11, RZ, 0x1 ;  /* 0x0000000b0b0b8211 */ /* 0x000fe400078f08ff */
[----:B------:R-:W-:Y:S01]  /*13090*/  IADD3 R0, R7, 0x30, RZ ;  /* 0x0000003007007810 */ /* 0x000fe20007ffe0ff */
[----:B------:R1:W-:Y:S01]  /*130a0*/  @!P1 ST.E.64 [R14.64], R146 ;  /* 0x000000920e009985 */ /* 0x0003e2000c101b0c */
[----:B------:R-:W-:Y:S02]  /*130b0*/  @!P0 LOP3.LUT R11, R11, 0xfffffffe, RZ, 0xc0, !PT ;  /* 0xfffffffe0b0b8812 */ /* 0x000fe400078ec0ff */
[----:B------:R-:W-:Y:S02]  /*130c0*/  ISETP.GE.AND P2, PT, R8, c[0x0][0x3c8], PT ;  /* 0x0000f20008007a0c */ /* 0x000fe40003f46270 */
[----:B------:R-:W-:Y:S01]  /*130d0*/  ISETP.GE.AND P1, PT, R2, c[0x0][0x3c8], PT ;  /* 0x0000f20002007a0c */ /* 0x000fe20003f26270 */
[----:B------:R-:W-:Y:S01]  /*130e0*/  @!P0 IMAD.WIDE R16, R11, 0x4, R12 ;  /* 0x000000040b108825 */ /* 0x000fe200078e020c */
[----:B------:R-:W-:-:S02]  /*130f0*/  @!P4 LEA.HI R10, R10, R10, RZ, 0x1 ;  /* 0x0000000a0a0ac211 */ /* 0x000fc400078f08ff */
[----:B------:R-:W-:Y:S02]  /*13100*/  @!P3 LEA.HI R9, R9, R9, RZ, 0x1 ;  /* 0x000000090909b211 */ /* 0x000fe400078f08ff */
[----:B------:R2:W-:Y:S01]  /*13110*/  @!P0 ST.E.64 [R16.64], R134 ;  /* 0x0000008610008985 */ /* 0x0005e2000c101b0c */
[----:B------:R-:W-:Y:S02]  /*13120*/  ISETP.GE.AND P0, PT, R0, c[0x0][0x3c8], PT ;  /* 0x0000f20000007a0c */ /* 0x000fe40003f06270 */
[----:B------:R-:W-:Y:S02]  /*13130*/  @!P4 LOP3.LUT R11, R10, 0xfffffffe, RZ, 0xc0, !PT ;  /* 0xfffffffe0a0bc812 */ /* 0x000fe400078ec0ff */
[----:B------:R-:W-:Y:S02]  /*13140*/  @!P2 LEA.HI R8, R8, R8, RZ, 0x1 ;  /* 0x000000080808a211 */ /* 0x000fe400078f08ff */
[----:B------:R-:W-:Y:S01]  /*13150*/  @!P3 LOP3.LUT R9, R9, 0xfffffffe, RZ, 0xc0, !PT ;  /* 0xfffffffe0909b812 */ /* 0x000fe200078ec0ff */
[----:B------:R-:W-:Y:S01]  /*13160*/  @!P4 IMAD.WIDE R18, R11, 0x4, R12 ;  /* 0x000000040b12c825 */ /* 0x000fe200078e020c */
[----:B------:R-:W-:-:S02]  /*13170*/  @!P1 LEA.HI R2, R2, R2, RZ, 0x1 ;  /* 0x0000000202029211 */ /* 0x000fc400078f08ff */
[C---:B------:R-:W-:Y:S02]  /*13180*/  IADD3 R21, R7.reuse, 0x48, RZ ;  /* 0x0000004807157810 */ /* 0x040fe40007ffe0ff */
[----:B------:R-:W-:Y:S01]  /*13190*/  @!P1 LOP3.LUT R11, R2, 0xfffffffe, RZ, 0xc0, !PT ;  /* 0xfffffffe020b9812 */ /* 0x000fe200078ec0ff */
[----:B------:R3:W-:Y:S01]  /*131a0*/  @!P4 ST.E.64 [R18.64], R130 ;  /* 0x000000821200c985 */ /* 0x0007e2000c101b0c */
[----:B------:R-:W-:Y:S02]  /*131b0*/  @!P0 LEA.HI R0, R0, R0, RZ, 0x1 ;  /* 0x0000000000008211 */ /* 0x000fe400078f08ff */
[----:B------:R-:W-:Y:S01]  /*131c0*/  IADD3 R2, R7, 0x40, RZ ;  /* 0x0000004007027810 */ /* 0x000fe20007ffe0ff */
[----:B------:R-:W-:Y:S01]  /*131d0*/  @!P1 IMAD.WIDE R10, R11, 0x4, R12 ;  /* 0x000000040b0a9825 */ /* 0x000fe200078e020c */
[----:B-1----:R-:W-:Y:S02]  /*131e0*/  @!P2 LOP3.LUT R15, R8, 0xfffffffe, RZ, 0xc0, !PT ;  /* 0xfffffffe080fa812 */ /* 0x002fe400078ec0ff */
[----:B------:R-:W-:-:S03]  /*131f0*/  IADD3 R20, R7, 0x50, RZ ;  /* 0x0000005007147810 */ /* 0x000fc60007ffe0ff */
[----:B------:R-:W-:-:S04]  /*13200*/  @!P2 IMAD.WIDE R14, R15, 0x4, R12 ;  /* 0x000000040f0ea825 */ /* 0x000fc800078e020c */
[--C-:B--2---:R-:W-:Y:S01]  /*13210*/  @!P3 IMAD.WIDE R16, R9, 0x4, R12.reuse ;  /* 0x000000040910b825 */ /* 0x104fe200078e020c */
[----:B------:R-:W-:Y:S02]  /*13220*/  @!P0 LOP3.LUT R9, R0, 0xfffffffe, RZ, 0xc0, !PT ;  /* 0xfffffffe00098812 */ /* 0x000fe400078ec0ff */
[----:B------:R-:W-:Y:S02]  /*13230*/  IADD3 R0, R7, 0x38, RZ ;  /* 0x0000003807007810 */ /* 0x000fe40007ffe0ff */
[----:B------:R1:W-:Y:S01]  /*13240*/  @!P3 ST.E.64 [R16.64], R118 ;  /* 0x000000761000b985 */ /* 0x0003e2000c101b0c */
[----:B------:R-:W-:Y:S01]  /*13250*/  @!P0 IMAD.WIDE R8, R9, 0x4, R12 ;  /* 0x0000000409088825 */ /* 0x000fe200078e020c */
[----:B------:R-:W-:Y:S02]  /*13260*/  ISETP.GE.AND P4, PT, R0, c[0x0][0x3c8], PT ;  /* 0x0000f20000007a0c */ /* 0x000fe40003f86270 */
[----:B------:R2:W-:Y:S01]  /*13270*/  @!P2 ST.E.64 [R14.64], R114 ;  /* 0x000000720e00a985 */ /* 0x0005e2000c101b0c */
[----:B------:R-:W-:-:S02]  /*13280*/  ISETP.GE.AND P3, PT, R2, c[0x0][0x3c8], PT ;  /* 0x0000f20002007a0c */ /* 0x000fc40003f66270 */
[----:B------:R-:W-:Y:S01]  /*13290*/  ISETP.GE.AND P2, PT, R21, c[0x0][0x3c8], PT ;  /* 0x0000f20015007a0c */ /* 0x000fe20003f46270 */
[----:B------:R5:W-:Y:S01]  /*132a0*/  @!P1 ST.E.64 [R10.64], R102 ;  /* 0x000000660a009985 */ /* 0x000be2000c101b0c */
[----:B---3--:R-:W-:Y:S02]  /*132b0*/  IADD3 R18, R7, 0x58, RZ ;  /* 0x0000005807127810 */ /* 0x008fe40007ffe0ff */
[----:B------:R-:W-:Y:S01]  /*132c0*/  ISETP.GE.AND P1, PT, R20, c[0x0][0x3c8], PT ;  /* 0x0000f20014007a0c */ /* 0x000fe20003f26270 */
[----:B------:R3:W-:Y:S01]  /*132d0*/  @!P0 ST.E.64 [R8.64], R54 ;  /* 0x0000003608008985 */ /* 0x0007e2000c101b0c */
[----:B------:R-:W-:Y:S02]  /*132e0*/  ISETP.GE.AND P0, PT, R18, c[0x0][0x3c8], PT ;  /* 0x0000f20012007a0c */ /* 0x000fe40003f06270 */
[----:B------:R-:W-:-:S03]  /*132f0*/  @!P4 LEA.HI R0, R0, R0, RZ, 0x1 ;  /* 0x000000000000c211 */ /* 0x000fc600078f08ff */
[----:B------:R-:W-:Y:S02]  /*13300*/  @!P3 LEA.HI R2, R2, R2, RZ, 0x1 ;  /* 0x000000020202b211 */ /* 0x000fe400078f08ff */
[----:B------:R-:W-:-:S04]  /*13310*/  @!P2 LEA.HI R21, R21, R21, RZ, 0x1 ;  /* 0x000000151515a211 */ /* 0x000fc800078f08ff */
[----:B------:R-:W-:Y:S02]  /*13320*/  @!P1 LEA.HI R20, R20, R20, RZ, 0x1 ;  /* 0x0000001414149211 */ /* 0x000fe400078f08ff */
[----:B------:R-:W-:Y:S02]  /*13330*/  @!P0 LEA.HI R18, R18, R18, RZ, 0x1 ;  /* 0x0000001212128211 */ /* 0x000fe400078f08ff */
[----:B------:R-:W-:Y:S02]  /*13340*/  @!P2 LOP3.LUT R21, R21, 0xfffffffe, RZ, 0xc0, !PT ;  /* 0xfffffffe1515a812 */ /* 0x000fe400078ec0ff */
[----:B-1----:R-:W-:Y:S02]  /*13350*/  @!P0 LOP3.LUT R17, R18, 0xfffffffe, RZ, 0xc0, !PT ;  /* 0xfffffffe12118812 */ /* 0x002fe400078ec0ff */
[----:B--2---:R-:W-:Y:S01]  /*13360*/  @!P1 LOP3.LUT R15, R20, 0xfffffffe, RZ, 0xc0, !PT ;  /* 0xfffffffe140f9812 */ /* 0x004fe200078ec0ff */
[----:B------:R-:W-:Y:S01]  /*13370*/  @!P2 IMAD.WIDE R18, R21, 0x4, R12 ;  /* 0x000000041512a825 */ /* 0x000fe200078e020c */
[----:B-----5:R-:W-:-:S03]  /*13380*/  @!P3 LOP3.LUT R11, R2, 0xfffffffe, RZ, 0xc0, !PT ;  /* 0xfffffffe020bb812 */ /* 0x020fc600078ec0ff */
[----:B------:R-:W-:Y:S01]  /*13390*/  @!P1 IMAD.WIDE R14, R15, 0x4, R12 ;  /* 0x000000040f0e9825 */ /* 0x000fe200078e020c */
[----:B---3--:R-:W-:-:S03]  /*133a0*/  @!P4 LOP3.LUT R9, R0, 0xfffffffe, RZ, 0xc0, !PT ;  /* 0xfffffffe0009c812 */ /* 0x008fc600078ec0ff */
[----:B------:R-:W-:-:S04]  /*133b0*/  @!P3 IMAD.WIDE R10, R11, 0x4, R12 ;  /* 0x000000040b0ab825 */ /* 0x000fc800078e020c */
[----:B------:R-:W-:-:S04]  /*133c0*/  @!P4 IMAD.WIDE R8, R9, 0x4, R12 ;  /* 0x000000040908c825 */ /* 0x000fc800078e020c */
[----:B------:R-:W-:Y:S01]  /*133d0*/  @!P0 IMAD.WIDE R12, R17, 0x4, R12 ;  /* 0x00000004110c8825 */ /* 0x000fe200078e020c */
[----:B------:R1:W-:Y:S04]  /*133e0*/  @!P4 ST.E.64 [R8.64], R66 ;  /* 0x000000420800c985 */ /* 0x0003e8000c101b0c */
[----:B------:R1:W-:Y:S04]  /*133f0*/  @!P3 ST.E.64 [R10.64], R70 ;  /* 0x000000460a00b985 */ /* 0x0003e8000c101b0c */
[----:B------:R1:W-:Y:S04]  /*13400*/  @!P2 ST.E.64 [R18.64], R82 ;  /* 0x000000521200a985 */ /* 0x0003e8000c101b0c */
[----:B------:R1:W-:Y:S04]  /*13410*/  @!P1 ST.E.64 [R14.64], R86 ;  /* 0x000000560e009985 */ /* 0x0003e8000c101b0c */
[----:B------:R1:W-:Y:S02]  /*13420*/  @!P0 ST.E.64 [R12.64], R98 ;  /* 0x000000620c008985 */ /* 0x0003e4000c101b0c */
.L_x_456:
[----:B------:R-:W-:Y:S05]  /*13430*/  BSYNC B0 ;  /* 0x0000000000007941 */ /* 0x000fea0003800000 */
.L_x_455:
[----:B-1----:R1:W4:Y:S01]  /*13440*/  SHFL.IDX PT, R13, R3, 0x2, 0x1c1f ;  /* 0x005c1f00030d7f89 */ /* 0x00232200000e0000 */
[----:B------:R-:W-:Y:S03]  /*13450*/  BSSY B0, `(.L_x_457) ;  /* 0x0000048000007945 */ /* 0x000fe60003800000 */
[----:B---3--:R1:W3:Y:S01]  /*13460*/  SHFL.IDX PT, R12, R6, 0x2, 0x1c1f ;  /* 0x005c1f00060c7f89 */ /* 0x0082e200000e0000 */
[----:B------:R-:W-:Y:S05]  /*13470*/  @P5 BRA `(.L_x_458) ;  /* 0x0000045000005947 */ /* 0x000fea0003800000 */
[C---:B--2---:R-:W-:Y:S02]  /*13480*/  IADD3 R10, R7.reuse, 0x8, RZ ;  /* 0x00000008070a7810 */ /* 0x044fe40007ffe0ff */
[----:B------:R-:W-:-:S02]  /*13490*/  IADD3 R9, R7, 0x10, RZ ;  /* 0x0000001007097810 */ /* 0x000fc40007ffe0ff */
[----:B------:R-:W-:Y:S02]  /*134a0*/  ISETP.GE.AND P4, PT, R10, c[0x0][0x3c8], PT ;  /* 0x0000f2000a007a0c */ /* 0x000fe40003f86270 */
[----:B------:R-:W-:Y:S02]  /*134b0*/  IADD3 R8, R7, 0x18, RZ ;  /* 0x0000001807087810 */ /* 0x000fe40007ffe0ff */
[----:B------:R-:W-:Y:S02]  /*134c0*/  ISETP.GE.AND P3, PT, R9, c[0x0][0x3c8], PT ;  /* 0x0000f20009007a0c */ /* 0x000fe40003f66270 */
[C---:B------:R-:W-:Y:S02]  /*134d0*/  IADD3 R2, R7.reuse, 0x20, RZ ;  /* 0x0000002007027810 */ /* 0x040fe40007ffe0ff */
[----:B------:R-:W-:Y:S02]  /*134e0*/  IADD3 R0, R7, 0x28, RZ ;  /* 0x0000002807007810 */ /* 0x000fe40007ffe0ff */
[----:B------:R-:W-:-:S02]  /*134f0*/  ISETP.GE.AND P2, PT, R8, c[0x0][0x3c8], PT ;  /* 0x0000f20008007a0c */ /* 0x000fc40003f46270 */
[----:B------:R-:W-:Y:S02]  /*13500*/  ISETP.GE.AND P1, PT, R2, c[0x0][0x3c8], PT ;  /* 0x0000f20002007a0c */ /* 0x000fe40003f26270 */
[----:B------:R-:W-:Y:S02]  /*13510*/  ISETP.GE.AND P0, PT, R0, c[0x0][0x3c8], PT ;  /* 0x0000f20000007a0c */ /* 0x000fe40003f06270 */
[----:B------:R-:W-:Y:S02]  /*13520*/  ISETP.GE.AND P5, PT, R7, c[0x0][0x3c8], PT ;  /* 0x0000f20007007a0c */ /* 0x000fe40003fa6270 */
[----:B------:R-:W-:Y:S02]  /*13530*/  @!P4 LEA.HI R10, R10, R10, RZ, 0x1 ;  /* 0x0000000a0a0ac211 */ /* 0x000fe400078f08ff */
[----:B------:R-:W-:Y:S02]  /*13540*/  @!P3 LEA.HI R9, R9, R9, RZ, 0x1 ;  /* 0x000000090909b211 */ /* 0x000fe400078f08ff */
[----:B------:R-:W-:-:S02]  /*13550*/  @!P4 LOP3.LUT R11, R10, 0xfffffffe, RZ, 0xc0, !PT ;  /* 0xfffffffe0a0bc812 */ /* 0x000fc400078ec0ff */
[----:B------:R-:W-:Y:S02]  /*13560*/  @!P2 LEA.HI R8, R8, R8, RZ, 0x1 ;  /* 0x000000080808a211 */ /* 0x000fe400078f08ff */
[----:B------:R-:W-:Y:S01]  /*13570*/  @!P3 LOP3.LUT R9, R9, 0xfffffffe, RZ, 0xc0, !PT ;  /* 0xfffffffe0909b812 */ /* 0x000fe200078ec0ff */
[--C-:B---34-:R-:W-:Y:S01]  /*13580*/  @!P4 IMAD.WIDE R18, R11, 0x4, R12.reuse ;  /* 0x000000040b12c825 */ /* 0x118fe200078e020c */
[----:B------:R-:W-:Y:S02]  /*13590*/  @!P1 LEA.HI R2, R2, R2, RZ, 0x1 ;  /* 0x0000000202029211 */ /* 0x000fe400078f08ff */
[----:B------:R-:W-:Y:S01]  /*135a0*/  @!P0 LEA.HI R0, R0, R0, RZ, 0x1 ;  /* 0x0000000000008211 */ /* 0x000fe200078f08ff */
[--C-:B------:R-:W-:Y:S01]  /*135b0*/  @!P5 IMAD.WIDE R14, R7, 0x4, R12.reuse ;  /* 0x00000004070ed825 */ /* 0x100fe200078e020c */
[----:B------:R-:W-:Y:S02]  /*135c0*/  @!P2 LOP3.LUT R17, R8, 0xfffffffe, RZ, 0xc0, !PT ;  /* 0xfffffffe0811a812 */ /* 0x000fe400078ec0ff */
[----:B------:R-:W-:Y:S01]  /*135d0*/  @!P1 LOP3.LUT R11, R2, 0xfffffffe, RZ, 0xc0, !PT ;  /* 0xfffffffe020b9812 */ /* 0x000fe200078ec0ff */
[--C-:B------:R-:W-:Y:S01]  /*135e0*/  @!P3 IMAD.WIDE R20, R9, 0x4, R12.reuse ;  /* 0x000000040914b825 */ /* 0x100fe200078e020c */
[----:B------:R-:W-:Y:S01]  /*135f0*/  @!P0 LOP3.LUT R9, R0, 0xfffffffe, RZ, 0xc0, !PT ;  /* 0xfffffffe00098812 */ /* 0x000fe200078ec0ff */
[----:B------:R2:W-:Y:S01]  /*13600*/  @!P5 ST.E.64 [R14.64], R140 ;  /* 0x0000008c0e00d985 */ /* 0x0005e2000c101b0c */
[----:B------:R-:W-:Y:S01]  /*13610*/  IADD3 R0, R7, 0x30, RZ ;  /* 0x0000003007007810 */ /* 0x000fe20007ffe0ff */
[--C-:B------:R-:W-:Y:S01]  /*13620*/  @!P1 IMAD.WIDE R10, R11, 0x4, R12.reuse ;  /* 0x000000040b0a9825 */ /* 0x100fe200078e020c */
[C---:B------:R-:W-:Y:S01]  /*13630*/  IADD3 R2, R7.reuse, 0x38, RZ ;  /* 0x0000003807027810 */ /* 0x040fe20007ffe0ff */
[----:B------:R-:W-:Y:S01]  /*13640*/  @!P4 ST.E.64 [R18.64], R136 ;  /* 0x000000881200c985 */ /* 0x000fe2000c101b0c */
[----:B------:R-:W-:Y:S01]  /*13650*/  IADD3 R23, R7, 0x40, RZ ;  /* 0x0000004007177810 */ /* 0x000fe20007ffe0ff */
[----:B------:R-:W-:Y:S01]  /*13660*/  @!P0 IMAD.WIDE R8, R9, 0x4, R12 ;  /* 0x0000000409088825 */ /* 0x000fe200078e020c */
[----:B------:R-:W-:Y:S01]  /*13670*/  IADD3 R22, R7, 0x48, RZ ;  /* 0x0000004807167810 */ /* 0x000fe20007ffe0ff */
[----:B------:R3:W-:Y:S01]  /*13680*/  @!P3 ST.E.64 [R20.64], R124 ;  /* 0x0000007c1400b985 */ /* 0x0007e2000c101b0c */
[----:B------:R-:W-:-:S02]  /*13690*/  ISETP.GE.AND P5, PT, R0, c[0x0][0x3c8], PT ;  /* 0x0000f20000007a0c */ /* 0x000fc40003fa6270 */
[----:B------:R-:W-:Y:S02]  /*136a0*/  IADD3 R16, R7, 0x58, RZ ;  /* 0x0000005807107810 */ /* 0x000fe40007ffe0ff */
[----:B------:R-:W-:Y:S02]  /*136b0*/  ISETP.GE.AND P4, PT, R2, c[0x0][0x3c8], PT ;  /* 0x0000f20002007a0c */ /* 0x000fe40003f86270 */
[----:B------:R-:W-:-:S07]  /*136c0*/  ISETP.GE.AND P3, PT, R23, c[0x0][0x3c8], PT ;  /* 0x0000f20017007a0c */ /* 0x000fce0003f66270 */
[----:B------:R-:W-:-:S04]  /*136d0*/  @!P5 LEA.HI R0, R0, R0, RZ, 0x1 ;  /* 0x000000000000d211 */ /* 0x000fc800078f08ff */
[----:B------:R-:W-:Y:S02]  /*136e0*/  @!P4 LEA.HI R2, R2, R2, RZ, 0x1 ;  /* 0x000000020202c211 */ /* 0x000fe400078f08ff */
[----:B------:R-:W-:Y:S01]  /*136f0*/  @!P3 LEA.HI R23, R23, R23, RZ, 0x1 ;  /* 0x000000171717b211 */ /* 0x000fe200078f08ff */
[--C-:B--2---:R-:W-:Y:S01]  /*13700*/  @!P2 IMAD.WIDE R14, R17, 0x4, R12.reuse ;  /* 0x00000004110ea825 */ /* 0x104fe200078e020c */
[----:B------:R-:W-:Y:S02]  /*13710*/  IADD3 R17, R7, 0x50, RZ ;  /* 0x0000005007117810 */ /* 0x000fe40007ffe0ff */
[----:B------:R-:W-:Y:S02]  /*13720*/  @!P3 LOP3.LUT R23, R23, 0xfffffffe, RZ, 0xc0, !PT ;  /* 0xfffffffe1717b812 */ /* 0x000fe400078ec0ff */
[----:B------:R2:W-:Y:S01]  /*13730*/  @!P2 ST.E.64 [R14.64], R120 ;  /* 0x000000780e00a985 */ /* 0x0005e2000c101b0c */
[----:B------:R-:W-:Y:S02]  /*13740*/  ISETP.GE.AND P2, PT, R22, c[0x0][0x3c8], PT ;  /* 0x0000f20016007a0c */ /* 0x000fe40003f46270 */
[----:B---3--:R-:W-:Y:S01]  /*13750*/  @!P3 IMAD.WIDE R20, R23, 0x4, R12 ;  /* 0x000000041714b825 */ /* 0x008fe200078e020c */
[----:B------:R3:W-:Y:S01]  /*13760*/  @!P1 ST.E.64 [R10.64], R108 ;  /* 0x0000006c0a009985 */ /* 0x0007e2000c101b0c */
[----:B------:R-:W-:-:S03]  /*13770*/  ISETP.GE.AND P1, PT, R17, c[0x0][0x3c8], PT ;  /* 0x0000f20011007a0c */ /* 0x000fc60003f26270 */
[----:B------:R4:W-:Y:S01]  /*13780*/  @!P0 ST.E.64 [R8.64], R104 ;  /* 0x0000006808008985 */ /* 0x0009e2000c101b0c */
[----:B------:R-:W-:-:S05]  /*13790*/  ISETP.GE.AND P0, PT, R16, c[0x0][0x3c8], PT ;  /* 0x0000f20010007a0c */ /* 0x000fca0003f06270 */
[----:B------:R-:W-:-:S04]  /*137a0*/  @!P2 LEA.HI R22, R22, R22, RZ, 0x1 ;  /* 0x000000161616a211 */ /* 0x000fc800078f08ff */
[----:B------:R-:W-:-:S04]  /*137b0*/  @!P1 LEA.HI R17, R17, R17, RZ, 0x1 ;  /* 0x0000001111119211 */ /* 0x000fc800078f08ff */
[----:B------:R-:W-:Y:S02]  /*137c0*/  @!P0 LEA.HI R16, R16, R16, RZ, 0x1 ;  /* 0x0000001010108211 */ /* 0x000fe400078f08ff */
[----:B------:R-:W-:Y:S02]  /*137d0*/  @!P1 LOP3.LUT R17, R17, 0xfffffffe, RZ, 0xc0, !PT ;  /* 0xfffffffe11119812 */ /* 0x000fe400078ec0ff */
[----:B------:R-:W-:Y:S02]  /*137e0*/  @!P0 LOP3.LUT R19, R16, 0xfffffffe, RZ, 0xc0, !PT ;  /* 0xfffffffe10138812 */ /* 0x000fe400078ec0ff */
[----:B--2---:R-:W-:Y:S01]  /*137f0*/  @!P2 LOP3.LUT R15, R22, 0xfffffffe, RZ, 0xc0, !PT ;  /* 0xfffffffe160fa812 */ /* 0x004fe200078ec0ff */
[----:B------:R-:W-:Y:S01]  /*13800*/  @!P1 IMAD.WIDE R16, R17, 0x4, R12 ;  /* 0x0000000411109825 */ /* 0x000fe200078e020c */
[----:B---3--:R-:W-:-:S03]  /*13810*/  @!P4 LOP3.LUT R11, R2, 0xfffffffe, RZ, 0xc0, !PT ;  /* 0xfffffffe020bc812 */ /* 0x008fc600078ec0ff */
[----:B------:R-:W-:Y:S01]  /*13820*/  @!P2 IMAD.WIDE R14, R15, 0x4, R12 ;  /* 0x000000040f0ea825 */ /* 0x000fe200078e020c */
[----:B----4-:R-:W-:-:S03]  /*13830*/  @!P5 LOP3.LUT R9, R0, 0xfffffffe, RZ, 0xc0, !PT ;  /* 0xfffffffe0009d812 */ /* 0x010fc600078ec0ff */
[----:B------:R-:W-:-:S04]  /*13840*/  @!P4 IMAD.WIDE R10, R11, 0x4, R12 ;  /* 0x000000040b0ac825 */ /* 0x000fc800078e020c */
[----:B------:R-:W-:-:S04]  /*13850*/  @!P5 IMAD.WIDE R8, R9, 0x4, R12 ;  /* 0x000000040908d825 */ /* 0x000fc800078e020c */
[----:B------:R-:W-:Y:S01]  /*13860*/  @!P0 IMAD.WIDE R12, R19, 0x4, R12 ;  /* 0x00000004130c8825 */ /* 0x000fe200078e020c */
[----:B------:R2:W-:Y:S04]  /*13870*/  @!P5 ST.E.64 [R8.64], R56 ;  /* 0x000000380800d985 */ /* 0x0005e8000c101b0c */
[----:B------:R2:W-:Y:S04]  /*13880*/  @!P4 ST.E.64 [R10.64], R60 ;  /* 0x0000003c0a00c985 */ /* 0x0005e8000c101b0c */
[----:B------:R2:W-:Y:S04]  /*13890*/  @!P3 ST.E.64 [R20.64], R72 ;  /* 0x000000481400b985 */ /* 0x0005e8000c101b0c */
[----:B------:R2:W-:Y:S04]  /*138a0*/  @!P2 ST.E.64 [R14.64], R76 ;  /* 0x0000004c0e00a985 */ /* 0x0005e8000c101b0c */
[----:B------:R2:W-:Y:S04]  /*138b0*/  @!P1 ST.E.64 [R16.64], R88 ;  /* 0x0000005810009985 */ /* 0x0005e8000c101b0c */
[----:B------:R2:W-:Y:S02]  /*138c0*/  @!P0 ST.E.64 [R12.64], R4 ;  /* 0x000000040c008985 */ /* 0x0005e4000c101b0c */
.L_x_458:
[----:B------:R-:W-:Y:S05]  /*138d0*/  BSYNC B0 ;  /* 0x0000000000007941 */ /* 0x000fea0003800000 */
.L_x_457:
[----:B--2---:R2:W1:Y:S04]  /*138e0*/  SHFL.IDX PT, R9, R3, 0x3, 0x1c1f ;  /* 0x007c1f0003097f89 */ /* 0x00446800000e0000 */
[----:B------:R2:W4:Y:S01]  /*138f0*/  SHFL.IDX PT, R8, R6, 0x3, 0x1c1f ;  /* 0x007c1f0006087f89 */ /* 0x00052200000e0000 */
[----:B------:R-:W-:Y:S05]  /*13900*/  @P6 EXIT ;  /* 0x000000000000694d */ /* 0x000fea0003800000 */
[C---:B------:R-:W-:Y:S02]  /*13910*/  IADD3 R5, R7.reuse, 0x8, RZ ;  /* 0x0000000807057810 */ /* 0x040fe40007ffe0ff */
[----:B------:R-:W-:-:S02]  /*13920*/  IADD3 R4, R7, 0x10, RZ ;  /* 0x0000001007047810 */ /* 0x000fc40007ffe0ff */
[----:B-12-4-:R-:W-:Y:S02]  /*13930*/  IADD3 R3, R7, 0x18, RZ ;  /* 0x0000001807037810 */ /* 0x016fe40007ffe0ff */
        /* <DEDUP_REMOVED lines=10> */
[----:B------:R-:W-:Y:S01]  /*139e0*/  @!P3 IMAD.WIDE R10, R7, 0x4, R8 ;  /* 0x00000004070ab825 */ /* 0x000fe200078e0208 */
[----:B------:R-:W-:-:S02]  /*139f0*/  @!P2 LOP3.LUT R5, R5, 0xfffffffe, RZ, 0xc0, !PT ;  /* 0xfffffffe0505a812 */ /* 0x000fc400078ec0ff */
[----:B------:R-:W-:Y:S02]  /*13a00*/  @!P1 LOP3.LUT R4, R4, 0xfffffffe, RZ, 0xc0, !PT ;  /* 0xfffffffe04049812 */ /* 0x000fe400078ec0ff */
[----:B------:R-:W-:Y:S01]  /*13a10*/  @!P0 LOP3.LUT R3, R3, 0xfffffffe, RZ, 0xc0, !PT ;  /* 0xfffffffe03038812 */ /* 0x000fe200078ec0ff */
[--C-:B---3--:R-:W-:Y:S01]  /*13a20*/  @!P2 IMAD.WIDE R12, R5, 0x4, R8.reuse ;  /* 0x00000004050ca825 */ /* 0x108fe200078e0208 */
[----:B------:R-:W-:Y:S01]  /*13a30*/  ISETP.GE.AND P5, PT, R0, c[0x0][0x3c8], PT ;  /* 0x0000f20000007a0c */ /* 0x000fe20003fa6270 */
[----:B------:R1:W-:Y:S01]  /*13a40*/  @!P3 ST.E.64 [R10.64], R142 ;  /* 0x0000008e0a00b985 */ /* 0x0003e2000c101b0c */
[C---:B------:R-:W-:Y:S01]  /*13a50*/  IADD3 R18, R7.reuse, 0x30, RZ ;  /* 0x0000003007127810 */ /* 0x040fe20007ffe0ff */
[--C-:B------:R-:W-:Y:S01]  /*13a60*/  @!P1 IMAD.WIDE R4, R4, 0x4, R8.reuse ;  /* 0x0000000404049825 */ /* 0x100fe200078e0208 */
[C---:B------:R-:W-:Y:S01]  /*13a70*/  IADD3 R17, R7.reuse, 0x38, RZ ;  /* 0x0000003807117810 */ /* 0x040fe20007ffe0ff */
[----:B------:R-:W-:Y:S01]  /*13a80*/  @!P2 ST.E.64 [R12.64], R138 ;  /* 0x0000008a0c00a985 */ /* 0x000fe2000c101b0c */
[----:B------:R-:W-:Y:S01]  /*13a90*/  IADD3 R16, R7, 0x40, RZ ;  /* 0x0000004007107810 */ /* 0x000fe20007ffe0ff */
[----:B------:R-:W-:Y:S01]  /*13aa0*/  @!P0 IMAD.WIDE R14, R3, 0x4, R8 ;  /* 0x00000004030e8825 */ /* 0x000fe200078e0208 */
[C---:B------:R-:W-:Y:S01]  /*13ab0*/  IADD3 R6, R7.reuse, 0x48, RZ ;  /* 0x0000004807067810 */ /* 0x040fe20007ffe0ff */
[----:B------:R2:W-:Y:S01]  /*13ac0*/  @!P1 ST.E.64 [R4.64], R126 ;  /* 0x0000007e04009985 */ /* 0x0005e2000c101b0c */
[----:B------:R-:W-:-:S02]  /*13ad0*/  IADD3 R3, R7, 0x50, RZ ;  /* 0x0000005007037810 */ /* 0x000fc40007ffe0ff */
[----:B------:R-:W-:Y:S01]  /*13ae0*/  ISETP.GE.AND P4, PT, R18, c[0x0][0x3c8], PT ;  /* 0x0000f20012007a0c */ /* 0x000fe20003f86270 */
[----:B------:R3:W-:Y:S01]  /*13af0*/  @!P0 ST.E.64 [R14.64], R122 ;  /* 0x0000007a0e008985 */ /* 0x0007e2000c101b0c */
[----:B------:R-:W-:Y:S02]  /*13b00*/  ISETP.GE.AND P3, PT, R17, c[0x0][0x3c8], PT ;  /* 0x0000f20011007a0c */ /* 0x000fe40003f66270 */
[----:B------:R-:W-:Y:S02]  /*13b10*/  ISETP.GE.AND P2, PT, R16, c[0x0][0x3c8], PT ;  /* 0x0000f20010007a0c */ /* 0x000fe40003f46270 */
[----:B------:R-:W-:Y:S02]  /*13b20*/  ISETP.GE.AND P1, PT, R6, c[0x0][0x3c8], PT ;  /* 0x0000f20006007a0c */ /* 0x000fe40003f26270 */
[----:B------:R-:W-:Y:S02]  /*13b30*/  ISETP.GE.AND P0, PT, R3, c[0x0][0x3c8], PT ;  /* 0x0000f20003007a0c */ /* 0x000fe40003f06270 */
[----:B------:R-:W-:-:S02]  /*13b40*/  @!P6 LEA.HI R2, R2, R2, RZ, 0x1 ;  /* 0x000000020202e211 */ /* 0x000fc400078f08ff */
[----:B------:R-:W-:Y:S02]  /*13b50*/  @!P5 LEA.HI R0, R0, R0, RZ, 0x1 ;  /* 0x000000000000d211 */ /* 0x000fe400078f08ff */
[----:B------:R-:W-:Y:S02]  /*13b60*/  @!P4 LEA.HI R18, R18, R18, RZ, 0x1 ;  /* 0x000000121212c211 */ /* 0x000fe400078f08ff */
[----:B------:R-:W-:Y:S02]  /*13b70*/  @!P3 LEA.HI R17, R17, R17, RZ, 0x1 ;  /* 0x000000111111b211 */ /* 0x000fe400078f08ff */
[----:B-1----:R-:W-:Y:S02]  /*13b80*/  @!P5 LOP3.LUT R11, R0, 0xfffffffe, RZ, 0xc0, !PT ;  /* 0xfffffffe000bd812 */ /* 0x002fe400078ec0ff */
[----:B------:R-:W-:Y:S02]  /*13b90*/  @!P2 LEA.HI R16, R16, R16, RZ, 0x1 ;  /* 0x000000101010a211 */ /* 0x000fe400078f08ff */
[----:B------:R-:W-:Y:S01]  /*13ba0*/  @!P1 LEA.HI R6, R6, R6, RZ, 0x1 ;  /* 0x0000000606069211 */ /* 0x000fe200078f08ff */
[----:B------:R-:W-:Y:S01]  /*13bb0*/  @!P5 IMAD.WIDE R10, R11, 0x4, R8 ;  /* 0x000000040b0ad825 */ /* 0x000fe200078e0208 */
[----:B------:R-:W-:-:S02]  /*13bc0*/  @!P0 LEA.HI R3, R3, R3, RZ, 0x1 ;  /* 0x0000000303038211 */ /* 0x000fc400078f08ff */
[----:B--2---:R-:W-:Y:S02]  /*13bd0*/  @!P6 LOP3.LUT R5, R2, 0xfffffffe, RZ, 0xc0, !PT ;  /* 0xfffffffe0205e812 */ /* 0x004fe400078ec0ff */
[----:B------:R-:W-:Y:S02]  /*13be0*/  @!P4 LOP3.LUT R13, R18, 0xfffffffe, RZ, 0xc0, !PT ;  /* 0xfffffffe120dc812 */ /* 0x000fe400078ec0ff */
[----:B------:R-:W-:Y:S01]  /*13bf0*/  @!P3 LOP3.LUT R17, R17, 0xfffffffe, RZ, 0xc0, !PT ;  /* 0xfffffffe1111b812 */ /* 0x000fe200078ec0ff */
[----:B------:R-:W-:Y:S01]  /*13c00*/  @!P6 IMAD.WIDE R4, R5, 0x4, R8 ;  /* 0x000000040504e825 */ /* 0x000fe200078e0208 */
[----:B---3--:R-:W-:Y:S02]  /*13c10*/  @!P2 LOP3.LUT R15, R16, 0xfffffffe, RZ, 0xc0, !PT ;  /* 0xfffffffe100fa812 */ /* 0x008fe400078ec0ff */
[----:B------:R-:W-:Y:S02]  /*13c20*/  @!P1 LOP3.LUT R19, R6, 0xfffffffe, RZ, 0xc0, !PT ;  /* 0xfffffffe06139812 */ /* 0x000fe400078ec0ff */
[----:B------:R1:W-:Y:S01]  /*13c30*/  @!P6 ST.E.64 [R4.64], R110 ;  /* 0x0000006e0400e985 */ /* 0x0003e2000c101b0c */
[----:B------:R-:W-:-:S02]  /*13c40*/  @!P0 LOP3.LUT R3, R3, 0xfffffffe, RZ, 0xc0, !PT ;  /* 0xfffffffe03038812 */ /* 0x000fc400078ec0ff */
[----:B------:R-:W-:Y:S01]  /*13c50*/  IADD3 R7, R7, 0x58, RZ ;  /* 0x0000005807077810 */ /* 0x000fe20007ffe0ff */
[----:B------:R2:W-:Y:S02]  /*13c60*/  @!P5 ST.E.64 [R10.64], R106 ;  /* 0x0000006a0a00d985 */ /* 0x0005e4000c101b0c */
[----:B------:R-:W-:-:S04]  /*13c70*/  @!P0 IMAD.WIDE R2, R3, 0x4, R8 ;  /* 0x0000000403028825 */ /* 0x000fc800078e0208 */
[----:B-1----:R-:W-:-:S04]  /*13c80*/  @!P4 IMAD.WIDE R4, R13, 0x4, R8 ;  /* 0x000000040d04c825 */ /* 0x002fc800078e0208 */
[--C-:B--2---:R-:W-:Y:S01]  /*13c90*/  @!P3 IMAD.WIDE R10, R17, 0x4, R8.reuse ;  /* 0x00000004110ab825 */ /* 0x104fe200078e0208 */
[----:B------:R1:W-:Y:S03]  /*13ca0*/  @!P4 ST.E.64 [R4.64], R58 ;  /* 0x0000003a0400c985 */ /* 0x0003e6000c101b0c */
[--C-:B------:R-:W-:Y:S01]  /*13cb0*/  @!P2 IMAD.WIDE R12, R15, 0x4, R8.reuse ;  /* 0x000000040f0ca825 */ /* 0x100fe200078e0208 */
[----:B------:R1:W-:Y:S03]  /*13cc0*/  @!P3 ST.E.64 [R10.64], R62 ;  /* 0x0000003e0a00b985 */ /* 0x0003e6000c101b0c */
[----:B------:R-:W-:Y:S01]  /*13cd0*/  @!P1 IMAD.WIDE R14, R19, 0x4, R8 ;  /* 0x00000004130e9825 */ /* 0x000fe200078e0208 */
[----:B------:R1:W-:Y:S04]  /*13ce0*/  @!P2 ST.E.64 [R12.64], R74 ;  /* 0x0000004a0c00a985 */ /* 0x0003e8000c101b0c */
[----:B------:R1:W-:Y:S04]  /*13cf0*/  @!P1 ST.E.64 [R14.64], R78 ;  /* 0x0000004e0e009985 */ /* 0x0003e8000c101b0c */
[----:B------:R1:W-:Y:S01]  /*13d00*/  @!P0 ST.E.64 [R2.64], R90 ;  /* 0x0000005a02008985 */ /* 0x0003e2000c101b0c */
[----:B------:R-:W-:-:S13]  /*13d10*/  ISETP.GE.AND P0, PT, R7, c[0x0][0x3c8], PT ;  /* 0x0000f20007007a0c */ /* 0x000fda0003f06270 */
[----:B------:R-:W-:Y:S05]  /*13d20*/  @P0 EXIT ;  /* 0x000000000000094d */ /* 0x000fea0003800000 */
[----:B-1----:R-:W-:-:S04]  /*13d30*/  LEA.HI R3, R7, R7, RZ, 0x1 ;  /* 0x0000000707037211 */ /* 0x002fc800078f08ff */
[----:B------:R-:W-:-:S05]  /*13d40*/  LOP3.LUT R3, R3, 0xfffffffe, RZ, 0xc0, !PT ;  /* 0xfffffffe03037812 */ /* 0x000fca00078ec0ff */
[----:B------:R-:W-:-:S05]  /*13d50*/  IMAD.WIDE R8, R3, 0x4, R8 ;  /* 0x0000000403087825 */ /* 0x000fca00078e0208 */
[----:B------:R-:W-:Y:S01]  /*13d60*/  ST.E.64 [R8.64], R94 ;  /* 0x0000005e08007985 */ /* 0x000fe2000c101b0c */
[----:B------:R-:W-:Y:S05]  /*13d70*/  EXIT ;  /* 0x000000000000794d */ /* 0x000fea0003800000 */
.L_x_452:
        /* <DEDUP_REMOVED lines=9> */
[----:B------:R-:W1:Y:S01]  /*13e10*/  S2R R5, SR_CTAID.Z ;  /* 0x0000000000057919 */ /* 0x000e620000002700 */
[----:B------:R-:W-:Y:S01]  /*13e20*/  USHF.R.S32.HI UR6, URZ, 0x1f, UR10 ;  /* 0x0000001f3f067899 */ /* 0x000fe2000801140a */
[----:B------:R-:W-:Y:S01]  /*13e30*/  ISETP.NE.AND P0, PT, R0, 0x1, PT ;  /* 0x000000010000780c */ /* 0x000fe20003f05270 */
[----:B------:R-:W-:Y:S01]  /*13e40*/  ULDC.64 UR4, c[0x0][0x4d0] ;  /* 0x0001340000047ab9 */ /* 0x000fe20000000a00 */
[----:B------:R-:W2:Y:S01]  /*13e50*/  S2R R3, SR_CTAID.Y ;  /* 0x0000000000037919 */ /* 0x000ea20000002600 */
[----:B------:R-:W-:Y:S01]  /*13e60*/  UIMAD UR6, UR6, UR4, URZ ;  /* 0x00000004060672a4 */ /* 0x000fe2000f8e023f */
[----:B------:R-:W-:Y:S01]  /*13e70*/  IADD3 R2, RZ, -UR10, RZ ;  /* 0x8000000aff027c10 */ /* 0x000fe2000fffe0ff */
[----:B------:R-:W-:Y:S01]  /*13e80*/  UIMAD.WIDE.U32 UR8, UR10, UR4, URZ ;  /* 0x000000040a0872a5 */ /* 0x000fe2000f8e003f */
[----:B------:R-:W-:Y:S01]  /*13e90*/  MOV R6, R7 ;  /* 0x0000000700067202 */ /* 0x000fe20000000f00 */
[----:B------:R-:W-:-:S04]  /*13ea0*/  UIMAD UR4, UR10, UR5, UR6 ;  /* 0x000000050a0472a4 */ /* 0x000fc8000f8e0206 */
[----:B------:R-:W-:Y:S01]  /*13eb0*/  UIADD3 UR4, UR9, UR4, URZ ;  /* 0x0000000409047290 */ /* 0x000fe2000fffe03f */
[----:B------:R-:W-:Y:S01]  /*13ec0*/  MOV R9, UR9 ;  /* 0x0000000900097c02 */ /* 0x000fe20008000f00 */
[----:B------:R-:W-:-:S04]  /*13ed0*/  @P0 IMAD.HI.U32 R4, R7, c[0x0][0x4ec], RZ ;  /* 0x00013b0007040a27 */ /* 0x000fc800078e00ff */
[----:B------:R-:W-:Y:S01]  /*13ee0*/  IMAD.U32 R8, RZ, RZ, UR8 ;  /* 0x00000008ff087e24 */ /* 0x000fe2000f8e00ff */
[----:B------:R-:W-:Y:S01]  /*13ef0*/  @P0 SHF.R.U32.HI R6, RZ, c[0x0][0x4f0], R4 ;  /* 0x00013c00ff060a19 */ /* 0x000fe20000011604 */
[----:B------:R-:W-:Y:S01]  /*13f00*/  IMAD.U32 R9, RZ, RZ, UR4 ;  /* 0x00000004ff097e24 */ /* 0x000fe2000f8e00ff */
[----:B-1----:R-:W-:-:S03]  /*13f10*/  SHF.R.S32.HI R0, RZ, 0x1f, R5 ;  /* 0x0000001fff007819 */ /* 0x002fc60000011405 */
[----:B------:R-:W-:Y:S01]  /*13f20*/  IMAD.WIDE.U32 R8, R5, c[0x0][0x4d8], R8 ;  /* 0x0001360005087a25 */ /* 0x000fe200078e0008 */
[----:B------:R-:W-:-:S03]  /*13f30*/  IADD3 R4, -R6, RZ, RZ ;  /* 0x000000ff06047210 */ /* 0x000fc60007ffe1ff */
[----:B------:R-:W-:Y:S02]  /*13f40*/  IMAD R0, R0, c[0x0][0x4d8], RZ ;  /* 0x0001360000007a24 */ /* 0x000fe400078e02ff */
[----:B--2---:R-:W-:Y:S02]  /*13f50*/  IMAD R2, R2, c[0x0][0x550], R3 ;  /* 0x0001540002027a24 */ /* 0x004fe400078e0203 */
[----:B------:R-:W-:Y:S02]  /*13f60*/  IMAD R0, R5, c[0x0][0x4dc], R0 ;  /* 0x0001370005007a24 */ /* 0x000fe400078e0200 */
[----:B------:R-:W-:Y:S01]  /*13f70*/  IMAD R4, R4, c[0x0][0x4e8], R7 ;  /* 0x00013a0004047a24 */ /* 0x000fe200078e0207 */
[----:B------:R-:W-:Y:S01]  /*13f80*/  SHF.R.S32.HI R3, RZ, 0x1f, R2 ;  /* 0x0000001fff037819 */ /* 0x000fe20000011402 */
[----:B------:R-:W-:Y:S01]  /*13f90*/  IMAD.IADD R9, R0, 0x1, R9 ;  /* 0x0000000100097824 */ /* 0x000fe200078e0209 */
[----:B------:R-:W-:-:S03]  /*13fa0*/  SHF.R.S32.HI R0, RZ, 0x1f, R6 ;  /* 0x0000001fff007819 */ /* 0x000fc60000011406 */
[----:B------:R-:W-:Y:S02]  /*13fb0*/  IMAD R3, R3, c[0x0][0x4e0], RZ ;  /* 0x0001380003037a24 */ /* 0x000fe400078e02ff */
[----:B------:R-:W-:-:S04]  /*13fc0*/  IMAD.WIDE.U32 R8, R2, c[0x0][0x4e0], R8 ;  /* 0x0001380002087a25 */ /* 0x000fc800078e0008 */
[----:B------:R-:W-:Y:S01]  /*13fd0*/  IMAD R3, R2, c[0x0][0x4e4], R3 ;  /* 0x0001390002037a24 */ /* 0x000fe200078e0203 */
[----:B------:R-:W-:Y:S02]  /*13fe0*/  SHF.R.S32.HI R2, RZ, 0x1f, R4 ;  /* 0x0000001fff027819 */ /* 0x000fe40000011404 */
[----:B------:R-:W-:-:S03]  /*13ff0*/  IADD3 R6, P0, R6, R8, RZ ;  /* 0x0000000806067210 */ /* 0x000fc60007f1e0ff */
[----:B------:R-:W-:Y:S01]  /*14000*/  IMAD R5, R2, c[0x0][0x4c8], RZ ;  /* 0x0001320002057a24 */ /* 0x000fe200078e02ff */
[----:B------:R-:W-:-:S03]  /*14010*/  IADD3.X R7, R0, R9, R3, P0, !PT ;  /* 0x0000000900077210 */ /* 0x000fc600007fe403 */
[C---:B------:R-:W-:Y:S02]  /*14020*/  IMAD R5, R4.reuse, c[0x0][0x4cc], R5 ;  /* 0x0001330004057a24 */ /* 0x040fe400078e0205 */
[----:B------:R-:W-:-:S05]  /*14030*/  IMAD.WIDE.U32 R6, R4, c[0x0][0x4c8], R6 ;  /* 0x0001320004067a25 */ /* 0x000fca00078e0006 */
[----:B------:R-:W-:Y:S02]  /*14040*/  IADD3 R5, R7, R5, RZ ;  /* 0x0000000507057210 */ /* 0x000fe40007ffe0ff */
[----:B------:R-:W-:-:S04]  /*14050*/  LEA R2, P0, R6, c[0x0][0x4a8], 0x2 ;  /* 0x00012a0006027a11 */ /* 0x000fc800078010ff */
[----:B------:R-:W-:Y:S02]  /*14060*/  LEA.HI.X R3, R6, c[0x0][0x4ac], R5, 0x2, P0 ;  /* 0x00012b0006037a11 */ /* 0x000fe400000f1405 */
[----:B------:R-:W-:-:S05]  /*14070*/  MOV R5, 0xff800000 ;  /* 0xff80000000057802 */ /* 0x000fca0000000f00 */
[----:B------:R-:W-:Y:S01]  /*14080*/  STG.E [R2.64], R5 ;  /* 0x0000000502007986 */ /* 0x000fe2000c10190c */
[----:B------:R-:W-:Y:S05]  /*14090*/  EXIT ;  /* 0x000000000000794d */ /* 0x000fea0003800000 */
.L_x_459:
        /* <DEDUP_REMOVED lines=14> */
.L_x_1435:


//--------------------- .text._ZN7cutlass13device_kernelIN5flash19enable_sm80_to_sm89INS1_16FlashAttnFwdSm80INS1_25CollectiveMainloopFwdSm80ILi4ELi1ELb0EN4cute5tupleIJNS5_1CILi128EEENS7_ILi48EEENS7_ILi96EEEEEELi96ENS_6half_tEfNS_4arch4Sm80ELb0ELb1ELb1ELb1ELb0ELb0ELb1ELb1EEENS1_21CollectiveEpilogueFwdINS6_IJS8_SA_S9_EEENS6_IJNS7_ILi1EEESI_SI_EEESC_SE_Li128ELb1ELb1ELb1ELb0EEENS1_36VarlenDynamicPersistentTileSchedulerILi128ELi48ELi128ELi128ELb1ELb1ELb0ELb1ELb0ELb1EEEEEEEEEvNT_6ParamsE --------------------------
	.section	.text._ZN7cutlass13device_kernelIN5flash19enable_sm80_to_sm89INS1_16FlashAttnFwdSm80INS1_25CollectiveMainloopFwdSm80ILi4ELi1ELb0EN4cute5tupleIJNS5_1CILi128EEENS7_ILi48EEENS7_ILi96EEEEEELi96ENS_6half_tEfNS_4arch4Sm80ELb0ELb1ELb1ELb1ELb0ELb0ELb1ELb1EEENS1_21CollectiveEpilogueFwdINS6_IJS8_SA_S9_EEENS6_IJNS7_ILi1EEESI_SI_EEESC_SE_Li128ELb1ELb1ELb1ELb0EEENS1_36VarlenDynamicPersistentTileSchedulerILi128ELi48ELi128ELi128ELb1ELb1ELb0ELb1ELb0ELb1EEEEEEEEEvNT_6ParamsE,"ax",@progbits
	.sectioninfo	@"SHI_REGISTERS=255"
	.align	128
.text._ZN7cutlass13device_kernelIN5flash19enable_sm80_to_sm89INS1_16FlashAttnFwdSm80INS1_25CollectiveMainloopFwdSm80ILi4ELi1ELb0EN4cute5tupleIJNS5_1CILi128EEENS7_ILi48EEENS7_ILi96EEEEEELi96ENS_6half_tEfNS_4arch4Sm80ELb0ELb1ELb1ELb1ELb0ELb0ELb1ELb1EEENS1_21CollectiveEpilogueFwdINS6_IJS8_SA_S9_EEENS6_IJNS7_ILi1EEESI_SI_EEESC_SE_Li128ELb1ELb1ELb1ELb0EEENS1_36VarlenDynamicPersistentTileSchedulerILi128ELi48ELi128ELi128ELb1ELb1ELb0ELb1ELb0ELb1EEEEEEEEEvNT_6ParamsE:
        .type           _ZN7cutlass13device_kernelIN5flash19enable_sm80_to_sm89INS1_16FlashAttnFwdSm80INS1_25CollectiveMainloopFwdSm80ILi4ELi1ELb0EN4cute5tupleIJNS5_1CILi128EEENS7_ILi48EEENS7_ILi96EEEEEELi96ENS_6half_tEfNS_4arch4Sm80ELb0ELb1ELb1ELb1ELb0ELb0ELb1ELb1EEENS1_21CollectiveEpilogueFwdINS6_IJS8_SA_S9_EEENS6_IJNS7_ILi1EEESI_SI_EEESC_SE_Li128ELb1ELb1ELb1ELb0EEENS1_36VarlenDynamicPersistentTileSchedulerILi128ELi48ELi128ELi128ELb1ELb1ELb0ELb1ELb0ELb1EEEEEEEEEvNT_6ParamsE,@function
        .size           _ZN7cutlass13device_kernelIN5flash19enable_sm80_to_sm89INS1_16FlashAttnFwdSm80INS1_25CollectiveMainloopFwdSm80ILi4ELi1ELb0EN4cute5tupleIJNS5_1CILi128EEENS7_ILi48EEENS7_ILi96EEEEEELi96ENS_6half_tEfNS_4arch4Sm80ELb0ELb1ELb1ELb1ELb0ELb0ELb1ELb1EEENS1_21CollectiveEpilogueFwdINS6_IJS8_SA_S9_EEENS6_IJNS7_ILi1EEESI_SI_EEESC_SE_Li128ELb1ELb1ELb1ELb0EEENS1_36VarlenDynamicPersistentTileSchedulerILi128ELi48ELi128ELi128ELb1ELb1ELb0ELb1ELb0ELb1EEEEEEEEEvNT_6ParamsE,(.L_x_1436 - _ZN7cutlass13device_kernelIN5flash19enable_sm80_to_sm89INS1_16FlashAttnFwdSm80INS1_25CollectiveMainloopFwdSm80ILi4ELi1ELb0EN4cute5tupleIJNS5_1CILi128EEENS7_ILi48EEENS7_ILi96EEEEEELi96ENS_6half_tEfNS_4arch4Sm80ELb0ELb1ELb1ELb1ELb0ELb0ELb1ELb1EEENS1_21CollectiveEpilogueFwdINS6_IJS8_SA_S9_EEENS6_IJNS7_ILi1EEESI_SI_EEESC_SE_Li128ELb1ELb1ELb1ELb0EEENS1_36VarlenDynamicPersistentTileSchedulerILi128ELi48ELi128ELi128ELb1ELb1ELb0ELb1ELb0ELb1EEEEEEEEEvNT_6ParamsE)
        .other          _ZN7cutlass13device_kernelIN5flash19enable_sm80_to_sm89INS1_16FlashAttnFwdSm80INS1_25CollectiveMainloopFwdSm80ILi4ELi1ELb0EN4cute5tupleIJNS5_1CILi128EEENS7_ILi48EEENS7_ILi96EEEEEELi96ENS_6half_tEfNS_4arch4Sm80ELb0ELb1ELb1ELb1ELb0ELb0ELb1ELb1EEENS1_21CollectiveEpilogueFwdINS6_IJS8_SA_S9_EEENS6_IJNS7_ILi1EEESI_SI_EEESC_SE_Li128ELb1ELb1ELb1ELb0EEENS1_36VarlenDynamicPersistentTileSchedulerILi128ELi48ELi128ELi128ELb1ELb1ELb0ELb1ELb0ELb1EEEEEEEEEvNT_6ParamsE,@"STO_CUDA_ENTRY STV_DEFAULT"
_ZN7cutlass13device_kernelIN5flash19enable_sm80_to_sm89INS1_16FlashAttnFwdSm80INS1_25CollectiveMainloopFwdSm80ILi4ELi1ELb0EN4cute5tupleIJNS5_1CILi128EEENS7_ILi48EEENS7_ILi96EEEEEELi96ENS_6half_tEfNS_4arch4Sm80ELb0ELb1ELb1ELb1ELb0ELb0ELb1ELb1EEENS1_21CollectiveEpilogueFwdINS6_IJS8_SA_S9_EEENS6_IJNS7_ILi1EEESI_SI_EEESC_SE_Li128ELb1ELb1ELb1ELb0EEENS1_36VarlenDynamicPersistentTileSchedulerILi128ELi48ELi128ELi128ELb1ELb1ELb0ELb1ELb0ELb1EEEEEEEEEvNT_6ParamsE:
        /* <DEDUP_REMOVED lines=15> */
[----:B------:R-:W-:-:S03]  /*00f0*/  CS2R R8, SRZ ;  /* 0x0000000000087805 */ /* 0x000fc6000001ff00 */
[----:B------:R-:W-:-:S04]  /*0100*/  ISETP.NE.AND P6, PT, R13, 0x1f, PT ;  /* 0x0000001f0d00780c */ /* 0x000fc80003fc5270 */
[----:B------:R-:W-:-:S13]  /*0110*/  ISETP.GE.OR P0, PT, R13, c[0x0][0x53c], !P6 ;  /* 0x00014f000d007a0c */ /* 0x000fda0007706670 */
[----:B-1----:R-:W-:Y:S02]  /*0120*/  @!P0 IMAD.MOV.U32 R4, RZ, RZ, 0x4 ;  /* 0x00000004ff048424 */ /* 0x002fe400078e00ff */
[----:B------:R-:W-:Y:S02]  /*0130*/  @!P0 IMAD.MOV.U32 R2, RZ, RZ, 0x4 ;  /* 0x00000004ff028424 */ /* 0x000fe400078e00ff */
[----:B------:R-:W-:-:S04]  /*0140*/  @!P0 IMAD.WIDE.U32 R4, R13, R4, c[0x0][0x580] ;  /* 0x000160000d048625 */ /* 0x000fc800078e0004 */
[C---:B------:R-:W-:Y:S01]  /*0150*/  @!P0 IMAD.WIDE.U32 R2, R13.reuse, R2, c[0x0][0x578] ;  /* 0x00015e000d028625 */ /* 0x040fe200078e0002 */
[----:B------:R-:W2:Y:S04]  /*0160*/  @!P0 LDG.E R9, [R4.64] ;  /* 0x0000000604098981 */ /* 0x000ea8000c1e1900 */
[----:B------:R-:W2:Y:S01]  /*0170*/  @!P0 LDG.E R8, [R2.64] ;  /* 0x0000000602088981 */ /* 0x000ea2000c1e1900 */
[C---:B------:R-:W-:Y:S01]  /*0180*/  ISETP.NE.AND P5, PT, R13.reuse, RZ, PT ;  /* 0x000000ff0d00720c */ /* 0x040fe20003fa5270 */
[----:B------:R-:W1:Y:S01]  /*0190*/  S2UR UR4, SR_CTAID.X ;  /* 0x00000000000479c3 */ /* 0x000e620000002500 */
[C---:B------:R-:W-:Y:S01]  /*01a0*/  ISETP.GE.U32.AND P4, PT, R13.reuse, 0x2, PT ;  /* 0x000000020d00780c */ /* 0x040fe20003f86070 */
[----:B------:R-:W-:Y:S01]  /*01b0*/  IMAD.MOV.U32 R7, RZ, RZ, RZ ;  /* 0x000000ffff077224 */ /* 0x000fe200078e00ff */
        /* <DEDUP_REMOVED lines=26> */
.L_x_465:
[----:B------:R-:W-:-:S04]  /*0360*/  IADD3 R0, R7, 0x1f, RZ ;  /* 0x0000001f07007810 */ /* 0x000fc80007ffe0ff */
[----:B------:R-:W-:-:S13]  /*0370*/  ISETP.GE.AND P0, PT, R0, c[0x0][0x53c], PT ;  /* 0x00014f0000007a0c */ /* 0x000fda0003f06270 */
[----:B------:R-:W-:Y:S05]  /*0380*/  @P0 BRA `(.L_x_462) ;  /* 0x00000c4000000947 */ /* 0x000fea0003800000 */
[----:B------:R-:W-:Y:S01]  /*0390*/  MOV R7, R0 ;  /* 0x0000000000077202 */ /* 0x000fe20000000f00 */
[----:B------:R-:W-:-:S03]  /*03a0*/  CS2R R8, SRZ ;  /* 0x0000000000087805 */ /* 0x000fc6000001ff00 */
[----:B------:R-:W-:-:S04]  /*03b0*/  IADD3 R0, R13, R7, RZ ;  /* 0x000000070d007210 */ /* 0x000fc80007ffe0ff */
[----:B------:R-:W-:-:S13]  /*03c0*/  ISETP.GE.OR P0, PT, R0, c[0x0][0x53c], !P6 ;  /* 0x00014f0000007a0c */ /* 0x000fda0007706670 */
[----:B------:R-:W-:Y:S02]  /*03d0*/  @!P0 MOV R2, 0x4 ;  /* 0x0000000400028802 */ /* 0x000fe40000000f00 */
        /* <DEDUP_REMOVED lines=8> */
.L_x_645:
        /* <DEDUP_REMOVED lines=16> */
.L_x_646:
[----:B--2---:R-:W-:-:S05]  /*0560*/  IMAD R0, R0, c[0x0][0x538], RZ ;  /* 0x00014e0000007a24 */ /* 0x004fca00078e02ff */
[----:B------:R-:W-:-:S04]  /*0570*/  IADD3 R6, R0, R6, RZ ;  /* 0x0000000600067210 */ /* 0x000fc80007ffe0ff */
[----:B------:R-:W-:-:S13]  /*0580*/  ISETP.GT.AND P0, PT, R6, UR4, PT ;  /* 0x0000000406007c0c */ /* 0x000fda000bf04270 */
[----:B-1----:R-:W-:Y:S05]  /*0590*/  @!P0 BRA `(.L_x_465) ;  /* 0xfffffdc000008947 */ /* 0x002fea000383ffff */
.L_x_461:
[----:B------:R-:W-:-:S05]  /*05a0*/  IADD3 R11, -R0, R6, RZ ;  /* 0x00000006000b7210 */ /* 0x000fca0007ffe1ff */
[----:B------:R-:W-:-:S05]  /*05b0*/  IMAD R0, R4, c[0x0][0x538], R11 ;  /* 0x00014e0004007a24 */ /* 0x000fca00078e020b */
[----:B------:R-:W-:Y:S01]  /*05c0*/  ISETP.GT.AND P0, PT, R0, UR4, PT ;  /* 0x0000000400007c0c */ /* 0x000fe2000bf04270 */
[----:B------:R-:W-:-:S12]  /*05d0*/  BRA.DIV ~URZ, `(.L_x_466) ;  /* 0x000184227f007947 */ /* 0x000fd8000b800000 */
[----:B------:R-:W-:-:S04]  /*05e0*/  VOTE.ANY R10, PT, !P0 ;  /* 0x00000000000a7806 */ /* 0x000fc800040e0100 */
.L_x_647:
[----:B------:R-:W1:Y:S02]  /*05f0*/  POPC R6, R10 ;  /* 0x0000000a00067309 */ /* 0x000e640000000000 */
[----:B-1----:R-:W-:-:S05]  /*0600*/  IADD3 R0, R6, R7, RZ ;  /* 0x0000000706007210 */ /* 0x002fca0007ffe0ff */
[----:B------:R1:W-:Y:S01]  /*0610*/  STL [R1+0x2c], R0 ;  /* 0x00002c0001007387 */ /* 0x0003e20000100800 */
[----:B------:R-:W-:Y:S05]  /*0620*/  BRA.DIV ~URZ, `(.L_x_467) ;  /* 0x000184227f007947 */ /* 0x000fea000b800000 */
[----:B------:R2:W3:Y:S01]  /*0630*/  SHFL.IDX PT, R12, R9, R6, 0x1f ;  /* 0x00001f06090c7589 */ /* 0x0004e200000e0000 */
[----:B------:R-:W-:-:S03]  /*0640*/  MOV R7, RZ ;  /* 0x000000ff00077202 */ /* 0x000fc60000000f00 */
[----:B------:R2:W4:Y:S04]  /*0650*/  SHFL.IDX PT, R9, R8, R6, 0x1f ;  /* 0x00001f0608097589 */ /* 0x00052800000e0000 */
.L_x_648:
[----:B------:R-:W-:Y:S01]  /*0660*/  ISETP.NE.AND P0, PT, R10, RZ, PT ;  /* 0x000000ff0a00720c */ /* 0x000fe20003f05270 */
[----:B------:R-:W-:-:S12]  /*0670*/  BSSY B0, `(.L_x_468) ;  /* 0x0000005000007945 */ /* 0x000fd80003800000 */
[----:B------:R-:W-:Y:S05]  /*0680*/  @!P0 BRA `(.L_x_469) ;  /* 0x0000003000008947 */ /* 0x000fea0003800000 */
[----:B------:R-:W-:Y:S01]  /*0690*/  IADD3 R3, R6, -0x1, RZ ;  /* 0xffffffff06037810 */ /* 0x000fe20007ffe0ff */
[----:B------:R-:W-:Y:S05]  /*06a0*/  BRA.DIV ~URZ, `(.L_x_470) ;  /* 0x000184827f007947 */ /* 0x000fea000b800000 */
[----:B------:R1:W2:Y:S02]  /*06b0*/  SHFL.IDX PT, R7, R4, R3, 0x1f ;  /* 0x00001f0304077589 */ /* 0x0002a400000e0000 */
.L_x_469:
[----:B------:R-:W-:Y:S05]  /*06c0*/  BSYNC B0 ;  /* 0x0000000000007941 */ /* 0x000fea0003800000 */
.L_x_468:
[----:B-12---:R-:W-:Y:S01]  /*06d0*/  IMAD R0, R7, c[0x0][0x538], R11 ;  /* 0x00014e0007007a24 */ /* 0x006fe200078e020b */
[----:B----4-:R-:W-:Y:S01]  /*06e0*/  ISETP.NE.AND P0, PT, R9, 0x1, PT ;  /* 0x000000010900780c */ /* 0x010fe20003f05270 */
[----:B------:R-:W-:Y:S03]  /*06f0*/  BSSY B0, `(.L_x_471) ;  /* 0x0000089000007945 */ /* 0x000fe60003800000 */
[----:B------:R1:W-:Y:S01]  /*0700*/  STL [R1+0x20], R0 ;  /* 0x0000200001007387 */ /* 0x0003e20000100800 */
[----:B------:R-:W-:-:S08]  /*0710*/  IADD3 R11, -R0, UR4, RZ ;  /* 0x00000004000b7c10 */ /* 0x000fd0000fffe1ff */
[----:B------:R-:W-:Y:S05]  /*0720*/  @!P0 BRA `(.L_x_472) ;  /* 0x000003f000008947 */ /* 0x000fea0003800000 */
[-C--:B-1-3--:R-:W-:Y:S02]  /*0730*/  IABS R0, R12.reuse ;  /* 0x0000000c00007213 */ /* 0x08afe40000000000 */
[----:B------:R-:W-:-:S03]  /*0740*/  IABS R6, R12 ;  /* 0x0000000c00067213 */ /* 0x000fc60000000000 */
[----:B------:R-:W-:Y:S01]  /*0750*/  IMAD.MOV.U32 R5, RZ, RZ, R0 ;  /* 0x000000ffff057224 */ /* 0x000fe200078e0000 */
[----:B------:R-:W-:-:S03]  /*0760*/  IABS R0, R9 ;  /* 0x0000000900007213 */ /* 0x000fc60000000000 */
[----:B------:R-:W1:Y:S02]  /*0770*/  I2F.RP R2, R5 ;  /* 0x0000000500027306 */ /* 0x000e640000209400 */
[----:B------:R-:W-:Y:S01]  /*0780*/  IMAD.MOV.U32 R8, RZ, RZ, R0 ;  /* 0x000000ffff087224 */ /* 0x000fe200078e0000 */
[----:B------:R-:W-:-:S05]  /*0790*/  IABS R0, R11 ;  /* 0x0000000b00007213 */ /* 0x000fca0000000000 */
[----:B------:R-:W-:Y:S08]  /*07a0*/  I2F.RP R7, R8 ;  /* 0x0000000800077306 */ /* 0x000ff00000209400 */
[----:B-1----:R-:W1:Y:S02]  /*07b0*/  MUFU.RCP R2, R2 ;  /* 0x0000000200027308 */ /* 0x002e640000001000 */
[----:B-1----:R-:W-:-:S06]  /*07c0*/  IADD3 R2, R2, 0xffffffe, RZ ;  /* 0x0ffffffe02027810 */ /* 0x002fcc0007ffe0ff */
[----:B------:R-:W1:Y:S02]  /*07d0*/  F2I.FTZ.U32.TRUNC.NTZ R3, R2 ;  /* 0x0000000200037305 */ /* 0x000e64000021f000 */
[----:B-1----:R-:W-:-:S04]  /*07e0*/  IMAD.MOV R2, RZ, RZ, -R3 ;  /* 0x000000ffff027224 */ /* 0x002fc800078e0a03 */
[----:B------:R-:W-:Y:S02]  /*07f0*/  IMAD R4, R2, R5, RZ ;  /* 0x0000000502047224 */ /* 0x000fe400078e02ff */
[----:B------:R-:W-:-:S04]  /*0800*/  IMAD.MOV.U32 R2, RZ, RZ, RZ ;  /* 0x000000ffff027224 */ /* 0x000fc800078e00ff */
[----:B------:R-:W-:Y:S01]  /*0810*/  IMAD.HI.U32 R2, R3, R4, R2 ;  /* 0x0000000403027227 */ /* 0x000fe200078e0002 */
[----:B------:R-:W-:-:S03]  /*0820*/  MOV R3, R0 ;  /* 0x0000000000037202 */ /* 0x000fc60000000f00 */
[----:B------:R-:W-:Y:S02]  /*0830*/  IMAD.MOV R0, RZ, RZ, -R6 ;  /* 0x000000ffff007224 */ /* 0x000fe400078e0a06 */
        /* <DEDUP_REMOVED lines=28> */
[----:B------:R-:W-:-:S03]  /*0a00*/  IMAD.MOV R5, RZ, RZ, -R4 ;  /* 0x000000ffff057224 */ /* 0x000fc600078e0a04 */
        /* <DEDUP_REMOVED lines=10> */
[----:B------:R-:W-:-:S04]  /*0ab0*/  IMAD.MOV R2, RZ, RZ, -R0 ;  /* 0x000000ffff027224 */ /* 0x000fc800078e0a00 */
[C---:B------:R-:W-:Y:S01]  /*0ac0*/  IMAD R3, R9.reuse, R2, R4 ;  /* 0x0000000209037224 */ /* 0x040fe200078e0204 */
[----:B------:R-:W-:Y:S01]  /*0ad0*/  LEA R2, R9, R0, 0x18 ;  /* 0x0000000009027211 */ /* 0x000fe200078ec0ff */
[----:B------:R-:W-:-:S04]  /*0ae0*/  IMAD R0, R12, R5, R11 ;  /* 0x000000050c007224 */ /* 0x000fc800078e020b */
[----:B------:R-:W-:-:S05]  /*0af0*/  IMAD R2, R3, 0x10000, R2 ;  /* 0x0001000003027824 */ /* 0x000fca00078e0202 */
[----:B------:R1:W-:Y:S01]  /*0b00*/  STL [R1+0x28], R2 ;  /* 0x0000280201007387 */ /* 0x0003e20000100800 */
[----:B------:R-:W-:Y:S05]  /*0b10*/  BRA `(.L_x_473) ;  /* 0x0000046000007947 */ /* 0x000fea0003800000 */
.L_x_472:
[----:B------:R-:W2:Y:S01]  /*0b20*/  LDL R3, [R1+0x2c] ;  /* 0x00002c0001037983 */ /* 0x000ea20000100800 */
[----:B------:R-:W-:-:S04]  /*0b30*/  IMAD.MOV.U32 R2, RZ, RZ, 0x4 ;  /* 0x00000004ff027424 */ /* 0x000fc800078e00ff */
[----:B--2---:R-:W-:-:S05]  /*0b40*/  IMAD.WIDE R2, R3, R2, c[0x0][0x590] ;  /* 0x0001640003027625 */ /* 0x004fca00078e0202 */
[----:B------:R-:W2:Y:S02]  /*0b50*/  LDG.E R7, [R2.64] ;  /* 0x0000000602077981 */ /* 0x000ea4000c1e1900 */
[----:B--23--:R-:W-:-:S05]  /*0b60*/  IMAD R9, R7, R12, RZ ;  /* 0x0000000c07097224 */ /* 0x00cfca00078e02ff */
[-C--:B-1----:R-:W-:Y:S02]  /*0b70*/  IABS R0, R9.reuse ;  /* 0x0000000900007213 */ /* 0x082fe40000000000 */
[----:B------:R-:W-:-:S03]  /*0b80*/  IABS R8, R9 ;  /* 0x0000000900087213 */ /* 0x000fc60000000000 */
[----:B------:R-:W-:-:S04]  /*0b90*/  IMAD.MOV.U32 R6, RZ, RZ, R0 ;  /* 0x000000ffff067224 */ /* 0x000fc800078e0000 */
[----:B------:R-:W1:Y:S08]  /*0ba0*/  I2F.RP R2, R6 ;  /* 0x0000000600027306 */ /* 0x000e700000209400 */
[----:B-1----:R-:W1:Y:S02]  /*0bb0*/  MUFU.RCP R2, R2 ;  /* 0x0000000200027308 */ /* 0x002e640000001000 */
[----:B-1----:R-:W-:-:S06]  /*0bc0*/  IADD3 R2, R2, 0xffffffe, RZ ;  /* 0x0ffffffe02027810 */ /* 0x002fcc0007ffe0ff */
[----:B------:R-:W1:Y:S02]  /*0bd0*/  F2I.FTZ.U32.TRUNC.NTZ R3, R2 ;  /* 0x0000000200037305 */ /* 0x000e64000021f000 */
[----:B-1----:R-:W-:-:S04]  /*0be0*/  IMAD.MOV R0, RZ, RZ, -R3 ;  /* 0x000000ffff007224 */ /* 0x002fc800078e0a03 */
[----:B------:R-:W-:Y:S01]  /*0bf0*/  IMAD.MOV.U32 R2, RZ, RZ, R0 ;  /* 0x000000ffff027224 */ /* 0x000fe200078e0000 */
[----:B------:R-:W-:-:S03]  /*0c00*/  IABS R0, R11 ;  /* 0x0000000b00007213 */ /* 0x000fc60000000000 */
[----:B------:R-:W-:Y:S01]  /*0c10*/  IMAD R4, R2, R6, RZ ;  /* 0x0000000602047224 */ /* 0x000fe200078e02ff */
[----:B------:R-:W-:Y:S01]  /*0c20*/  MOV R5, R0 ;  /* 0x0000000000057202 */ /* 0x000fe20000000f00 */
[----:B------:R-:W-:-:S04]  /*0c30*/  IMAD.MOV.U32 R2, RZ, RZ, RZ ;  /* 0x000000ffff027224 */ /* 0x000fc800078e00ff */
[----:B------:R-:W-:-:S04]  /*0c40*/  IMAD.HI.U32 R0, R3, R4, R2 ;  /* 0x0000000403007227 */ /* 0x000fc800078e0002 */
[----:B------:R-:W-:Y:S02]  /*0c50*/  IMAD.MOV R2, RZ, RZ, -R8 ;  /* 0x000000ffff027224 */ /* 0x000fe400078e0a08 */
        /* <DEDUP_REMOVED lines=9> */
[----:B------:R-:W-:-:S04]  /*0cf0*/  @P2 IADD3 R0, R0, 0x1, RZ ;  /* 0x0000000100002810 */ /* 0x000fc80007ffe0ff */
[----:B------:R-:W-:-:S05]  /*0d00*/  MOV R4, R0 ;  /* 0x0000000000047202 */ /* 0x000fca0000000f00 */
[----:B------:R-:W-:Y:S01]  /*0d10*/  @!P1 IMAD.MOV R4, RZ, RZ, -R4 ;  /* 0x000000ffff049224 */ /* 0x000fe200078e0a04 */
[----:B------:R-:W-:-:S05]  /*0d20*/  @!P0 LOP3.LUT R4, RZ, R9, RZ, 0x33, !PT ;  /* 0x00000009ff048212 */ /* 0x000fca00078e33ff */
[----:B------:R-:W-:-:S05]  /*0d30*/  IMAD R10, R7, R4, RZ ;  /* 0x00000004070a7224 */ /* 0x000fca00078e02ff */
[----:B------:R-:W-:-:S04]  /*0d40*/  IADD3 R0, -R10, c[0x0][0x538], RZ ;  /* 0x00014e000a007a10 */ /* 0x000fc80007ffe1ff */
[----:B------:R-:W-:-:S04]  /*0d50*/  IMNMX R6, R7, R0, PT ;  /* 0x0000000007067217 */ /* 0x000fc80003800200 */
[----:B------:R-:W-:-:S05]  /*0d60*/  IABS R0, R6 ;  /* 0x0000000600007213 */ /* 0x000fca0000000000 */
[----:B------:R-:W-:-:S04]  /*0d70*/  IMAD.MOV.U32 R5, RZ, RZ, R0 ;  /* 0x000000ffff057224 */ /* 0x000fc800078e0000 */
[----:B------:R-:W1:Y:S08]  /*0d80*/  I2F.RP R2, R5 ;  /* 0x0000000500027306 */ /* 0x000e700000209400 */
[----:B-1----:R-:W1:Y:S02]  /*0d90*/  MUFU.RCP R2, R2 ;  /* 0x0000000200027308 */ /* 0x002e640000001000 */
[----:B-1----:R-:W-:-:S06]  /*0da0*/  IADD3 R2, R2, 0xffffffe, RZ ;  /* 0x0ffffffe02027810 */ /* 0x002fcc0007ffe0ff */
[----:B------:R1:W2:Y:S02]  /*0db0*/  F2I.FTZ.U32.TRUNC.NTZ R3, R2 ;  /* 0x0000000200037305 */ /* 0x0002a4000021f000 */
[----:B-1----:R-:W-:Y:S01]  /*0dc0*/  IMAD.MOV R2, RZ, RZ, -R4 ;  /* 0x000000ffff027224 */ /* 0x002fe200078e0a04 */
[----:B--2---:R-:W-:-:S03]  /*0dd0*/  IADD3 R0, RZ, -R3, RZ ;  /* 0x80000003ff007210 */ /* 0x004fc60007ffe0ff */
[----:B------:R-:W-:Y:S01]  /*0de0*/  IMAD R8, R9, R2, R11 ;  /* 0x0000000209087224 */ /* 0x000fe200078e020b */
[----:B------:R-:W-:Y:S01]  /*0df0*/  IABS R9, R6 ;  /* 0x0000000600097213 */ /* 0x000fe20000000000 */
[----:B------:R-:W-:Y:S02]  /*0e00*/  IMAD.MOV.U32 R7, RZ, RZ, R0 ;  /* 0x000000ffff077224 */ /* 0x000fe400078e0000 */
[----:B------:R-:W-:Y:S01]  /*0e10*/  IMAD.MOV.U32 R2, RZ, RZ, RZ ;  /* 0x000000ffff027224 */ /* 0x000fe200078e00ff */
[----:B------:R-:W-:Y:S01]  /*0e20*/  IABS R0, R8 ;  /* 0x0000000800007213 */ /* 0x000fe20000000000 */
[----:B------:R-:W-:-:S04]  /*0e30*/  IMAD R7, R7, R5, RZ ;  /* 0x0000000507077224 */ /* 0x000fc800078e02ff */
[----:B------:R-:W-:Y:S01]  /*0e40*/  IMAD.MOV.U32 R4, RZ, RZ, R0 ;  /* 0x000000ffff047224 */ /* 0x000fe200078e0000 */
[----:B------:R-:W-:Y:S01]  /*0e50*/  IADD3 R0, RZ, -R9, RZ ;  /* 0x80000009ff007210 */ /* 0x000fe20007ffe0ff */
[----:B------:R-:W-:-:S04]  /*0e60*/  IMAD.HI.U32 R3, R3, R7, R2 ;  /* 0x0000000703037227 */ /* 0x000fc800078e0002 */
[----:B------:R-:W-:Y:S02]  /*0e70*/  IMAD.MOV.U32 R2, RZ, RZ, R0 ;  /* 0x000000ffff027224 */ /* 0x000fe400078e0000 */
[----:B------:R-:W-:Y:S01]  /*0e80*/  IMAD.HI.U32 R0, R3, R4, RZ ;  /* 0x0000000403007227 */ /* 0x000fe200078e00ff */
[----:B------:R-:W-:-:S03]  /*0e90*/  IADD3 R3, R10, 0x1000000, R8 ;  /* 0x010000000a037810 */ /* 0x000fc60007ffe008 */
[----:B------:R-:W-:-:S05]  /*0ea0*/  IMAD R2, R0, R2, R4 ;  /* 0x0000000200027224 */ /* 0x000fca00078e0204 */
[----:B------:R-:W-:-:S13]  /*0eb0*/  ISETP.GT.U32.AND P0, PT, R5, R2, PT ;  /* 0x000000020500720c */ /* 0x000fda0003f04070 */
[----:B------:R-:W-:Y:S01]  /*0ec0*/  @!P0 IMAD.IADD R2, R2, 0x1, -R5 ;  /* 0x0000000102028824 */ /* 0x000fe200078e0a05 */
[----:B------:R-:W-:Y:S02]  /*0ed0*/  @!P0 IADD3 R0, R0, 0x1, RZ ;  /* 0x0000000100008810 */ /* 0x000fe40007ffe0ff */
[----:B------:R-:W-:Y:S02]  /*0ee0*/  ISETP.NE.AND P0, PT, R6, RZ, PT ;  /* 0x000000ff0600720c */ /* 0x000fe40003f05270 */
[----:B------:R-:W-:Y:S02]  /*0ef0*/  ISETP.GE.U32.AND P2, PT, R2, R5, PT ;  /* 0x000000050200720c */ /* 0x000fe40003f46070 */
[----:B------:R-:W-:-:S04]  /*0f00*/  LOP3.LUT R2, R8, R6, RZ, 0x3c, !PT ;  /* 0x0000000608027212 */ /* 0x000fc800078e3cff */
[----:B------:R-:W-:Y:S01]  /*0f10*/  ISETP.GE.AND P1, PT, R2, RZ, PT ;  /* 0x000000ff0200720c */ /* 0x000fe20003f26270 */
[----:B------:R-:W-:-:S06]  /*0f20*/  IMAD.MOV R2, RZ, RZ, -R6 ;  /* 0x000000ffff027224 */ /* 0x000fcc00078e0a06 */
[----:B------:R-:W-:-:S06]  /*0f30*/  @P2 IADD3 R0, R0, 0x1, RZ ;  /* 0x0000000100002810 */ /* 0x000fcc0007ffe0ff */
[----:B------:R-:W-:Y:S02]  /*0f40*/  @!P1 IADD3 R0, -R0, RZ, RZ ;  /* 0x000000ff00009210 */ /* 0x000fe40007ffe1ff */
[----:B------:R-:W-:-:S05]  /*0f50*/  @!P0 LOP3.LUT R0, RZ, R6, RZ, 0x33, !PT ;  /* 0x00000006ff008212 */ /* 0x000fca00078e33ff */
[----:B------:R-:W-:-:S05]  /*0f60*/  IMAD R2, R0, R2, R3 ;  /* 0x0000000200027224 */ /* 0x000fca00078e0203 */
[----:B------:R1:W-:Y:S02]  /*0f70*/  STL [R1+0x28], R2 ;  /* 0x0000280201007387 */ /* 0x0003e40000100800 */
.L_x_473:
[----:B------:R-:W-:Y:S05]  /*0f80*/  BSYNC B0 ;  /* 0x0000000000007941 */ /* 0x000fea0003800000 */
.L_x_471:
[----:B------:R-:W-:-:S04]  /*0f90*/  LOP3.LUT R0, RZ, R0, RZ, 0x33, !PT ;  /* 0x00000000ff007212 */ /* 0x000fc800078e33ff */
[----:B------:R-:W-:-:S05]  /*0fa0*/  IADD3 R0, R0, R12, RZ ;  /* 0x0000000c00007210 */ /* 0x000fca0007ffe0ff */
[----:B------:R2:W-:Y:S01]  /*0fb0*/  STL [R1+0x24], R0 ;  /* 0x0000240001007387 */ /* 0x0005e20000100800 */
[----:B------:R-:W-:Y:S05]  /*0fc0*/  BRA `(.L_x_474) ;  /* 0x0000006000007947 */ /* 0x000fea0003800000 */
.L_x_462:
[----:B------:R-:W-:Y:S01]  /*0fd0*/  MOV R0, UR4 ;  /* 0x0000000400007c02 */ /* 0x000fe20008000f00 */
[----:B------:R-:W-:Y:S04]  /*0fe0*/  STL [R1+0x24], RZ ;  /* 0x000024ff01007387 */ /* 0x000fe80000100800 */
[----:B------:R-:W-:Y:S04]  /*0ff0*/  STL [R1+0x28], RZ ;  /* 0x000028ff01007387 */ /* 0x000fe80000100800 */
[----:B------:R1:W-:Y:S02]  /*1000*/  STL [R1+0x20], R0 ;  /* 0x0000200001007387 */ /* 0x0003e40000100800 */
[----:B-1----:R-:W-:-:S05]  /*1010*/  MOV R0, c[0x0][0x53c] ;  /* 0x00014f0000007a02 */ /* 0x002fca0000000f00 */
[----:B------:R1:W-:Y:S02]  /*1020*/  STL [R1+0x2c], R0 ;  /* 0x00002c0001007387 */ /* 0x0003e40000100800 */
.L_x_474:
[----:B------:R-:W3:Y:S04]  /*1030*/  LDL R4, [R1+0x20] ;  /* 0x0000200001047983 */ /* 0x000ee80000100800 */
[----:B------:R-:W3:Y:S04]  /*1040*/  LDL R5, [R1+0x24] ;  /* 0x0000240001057983 */ /* 0x000ee80000100800 */
[----:B------:R-:W3:Y:S04]  /*1050*/  LDL R6, [R1+0x28] ;  /* 0x0000280001067983 */ /* 0x000ee80000100800 */
[----:B------:R-:W3:Y:S01]  /*1060*/  LDL R7, [R1+0x2c] ;  /* 0x00002c0001077983 */ /* 0x000ee20000100800 */
[----:B------:R-:W-:Y:S01]  /*1070*/  ISETP.NE.AND P0, PT, R13, RZ, PT ;  /* 0x000000ff0d00720c */ /* 0x000fe20003f05270 */
[----:B------:R-:W-:-:S12]  /*1080*/  WARPSYNC 0xffffffff ;  /* 0xffffffff00007948 */ /* 0x000fd80003800000 */
[----:B---3--:R3:W-:Y:S04]  /*1090*/  @!P0 STS.128 [0xc080], R4 ;  /* 0x00c08004ff008388 */ /* 0x0087e80000000c00 */
[----:B------:R-:W-:Y:S06]  /*10a0*/  BAR.ARV 0x5, 0x80 ;  /* 0x0142000000007b1d */ /* 0x000fec0000002000 */
.L_x_460:
[----:B-12---:R-:W2:Y:S02]  /*10b0*/  LDL R0, [R1+0x2c] ;  /* 0x00002c0001007983 */ /* 0x006ea40000100800 */
[----:B--2---:R-:W-:-:S13]  /*10c0*/  ISETP.GE.AND P0, PT, R0, c[0x0][0x53c], PT ;  /* 0x00014f0000007a0c */ /* 0x004fda0003f06270 */
[----:B------:R-:W-:Y:S05]  /*10d0*/  @P0 EXIT ;  /* 0x000000000000094d */ /* 0x000fea0003800000 */
[----:B------:R-:W1:Y:S02]  /*10e0*/  S2R R11, SR_TID.X ;  /* 0x00000000000b7919 */ /* 0x000e640000002100 */
[----:B-1----:R-:W-:-:S04]  /*10f0*/  SHF.R.S32.HI R8, RZ, 0x1f, R11 ;  /* 0x0000001fff087819 */ /* 0x002fc8000001140b */
[CC--:B------:R-:W-:Y:S02]  /*1100*/  LEA.HI R17, R8.reuse, R11.reuse, RZ, 0x3 ;  /* 0x0000000b08117211 */ /* 0x0c0fe400078f18ff */
[----:B------:R-:W-:Y:S02]  /*1110*/  LEA.HI R3, R8, R11, RZ, 0x4 ;  /* 0x0000000b08037211 */ /* 0x000fe400078f20ff */
[----:B------:R-:W-:Y:S02]  /*1120*/  LOP3.LUT R2, R17, 0xfffffff8, RZ, 0xc0, !PT ;  /* 0xfffffff811027812 */ /* 0x000fe400078ec0ff */
[----:B---3--:R-:W-:Y:S02]  /*1130*/  SHF.R.S32.HI R5, RZ, 0x4, R3 ;  /* 0x00000004ff057819 */ /* 0x008fe40000011403 */
[----:B------:R-:W-:Y:S01]  /*1140*/  LOP3.LUT R0, R3, 0xfffffff0, RZ, 0xc0, !PT ;  /* 0xfffffff003007812 */ /* 0x000fe200078ec0ff */
[----:B------:R-:W-:Y:S01]  /*1150*/  IMAD.IADD R2, R11, 0x1, -R2 ;  /* 0x000000010b027824 */ /* 0x000fe200078e0a02 */
[----:B------:R-:W-:-:S02]  /*1160*/  LEA.HI R3, R3, R5, RZ, 0x1 ;  /* 0x0000000503037211 */ /* 0x000fc400078f08ff */
[----:B------:R-:W-:Y:S01]  /*1170*/  LEA.HI R6, R8, R11, RZ, 0x2 ;  /* 0x0000000b08067211 */ /* 0x000fe200078f10ff */
[----:B------:R-:W-:Y:S01]  /*1180*/  IMAD.IADD R0, R11, 0x1, -R0 ;  /* 0x000000010b007824 */ /* 0x000fe200078e0a00 */
[----:B------:R-:W-:Y:S02]  /*1190*/  LEA.HI R7, R2, R2, RZ, 0x1 ;  /* 0x0000000202077211 */ /* 0x000fe400078f08ff */
[----:B------:R-:W-:Y:S02]  /*11a0*/  LOP3.LUT R4, R3, 0xfffffffe, RZ, 0xc0, !PT ;  /* 0xfffffffe03047812 */ /* 0x000fe400078ec0ff */
[----:B------:R-:W-:Y:S02]  /*11b0*/  LOP3.LUT R3, R7, 0x3fffffe, RZ, 0xc0, !PT ;  /* 0x03fffffe07037812 */ /* 0x000fe400078ec0ff */
[----:B------:R-:W-:Y:S01]  /*11c0*/  LEA.HI R10, R0, R0, RZ, 0x1 ;  /* 0x00000000000a7211 */ /* 0x000fe200078f08ff */
[----:B------:R-:W-:Y:S01]  /*11d0*/  IMAD.IADD R12, R5, 0x1, -R4 ;  /* 0x00000001050c7824 */ /* 0x000fe200078e0a04 */
[----:B------:R-:W-:Y:S01]  /*11e0*/  SHF.R.S32.HI R4, RZ, 0x3, R17 ;  /* 0x00000003ff047819 */ /* 0x000fe20000011411 */
[----:B------:R-:W-:Y:S01]  /*11f0*/  IMAD.IADD R15, R2, 0x1, -R3 ;  /* 0x00000001020f7824 */ /* 0x000fe200078e0a03 */
[----:B------:R-:W-:-:S02]  /*1200*/  LOP3.LUT R2, R10, 0x7fffffe, RZ, 0xc0, !PT ;  /* 0x07fffffe0a027812 */ /* 0x000fc400078ec0ff */
[----:B------:R-:W-:Y:S02]  /*1210*/  SHF.R.S32.HI R3, RZ, 0x1f, R0 ;  /* 0x0000001fff037819 */ /* 0x000fe40000011400 */
[----:B------:R-:W-:Y:S01]  /*1220*/  LOP3.LUT R5, R6, 0xfffffffc, RZ, 0xc0, !PT ;  /* 0xfffffffc06057812 */ /* 0x000fe200078ec0ff */
[----:B------:R-:W-:Y:S01]  /*1230*/  IMAD.IADD R13, R0, 0x1, -R2 ;  /* 0x00000001000d7824 */ /* 0x000fe200078e0a02 */
[----:B------:R-:W-:Y:S01]  /*1240*/  LEA.HI R16, R3, R0, RZ, 0x3 ;  /* 0x0000000003107211 */ /* 0x000fe200078f18ff */
[----:B------:R-:W-:Y:S01]  /*1250*/  IMAD.SHL.U32 R0, R4, 0x40, RZ ;  /* 0x0000004004007824 */ /* 0x000fe200078e00ff */
[----:B------:R-:W-:Y:S01]  /*1260*/  LEA.HI R8, R8, R11, RZ, 0x5 ;  /* 0x0000000b08087211 */ /* 0x000fe200078f28ff */
[----:B------:R-:W-:Y:S01]  /*1270*/  IMAD.IADD R18, R11, 0x1, -R5 ;  /* 0x000000010b127824 */ /* 0x000fe200078e0a05 */
[----:B------:R-:W-:Y:S02]  /*1280*/  SHF.R.S32.HI R14, RZ, 0x2, R6 ;  /* 0x00000002ff0e7819 */ /* 0x000fe40000011406 */
[----:B------:R-:W-:Y:S01]  /*1290*/  LOP3.LUT R2, R8, 0xffffffe0, RZ, 0xc0, !PT ;  /* 0xffffffe008027812 */ /* 0x000fe200078ec0ff */
[----:B------:R-:W-:Y:S01]  /*12a0*/  IMAD.SHL.U32 R22, R18, 0x8, RZ ;  /* 0x0000000812167824 */ /* 0x000fe200078e00ff */
[----:B------:R-:W-:-:S02]  /*12b0*/  LOP3.LUT R0, R0, 0xc0, RZ, 0xc0, !PT ;  /* 0x000000c000007812 */ /* 0x000fc400078ec0ff */
[----:B------:R-:W-:Y:S01]  /*12c0*/  LEA.HI R5, R6, R14, RZ, 0x1 ;  /* 0x0000000e06057211 */ /* 0x000fe200078f08ff */
[----:B------:R-:W-:Y:S01]  /*12d0*/  IMAD.IADD R21, R11, 0x1, -R2 ;  /* 0x000000010b157824 */ /* 0x000fe200078e0a02 */
[----:B------:R-:W-:Y:S02]  /*12e0*/  SHF.R.U32.HI R4, RZ, 0x3, R0 ;  /* 0x00000003ff047819 */ /* 0x000fe40000011600 */
[----:B------:R-:W-:Y:S02]  /*12f0*/  LOP3.LUT R3, R0, 0x18, R22, 0xf8, !PT ;  /* 0x0000001800037812 */ /* 0x000fe400078ef816 */
[--C-:B------:R-:W-:Y:S02]  /*1300*/  SHF.R.S32.HI R9, RZ, 0x5, R8.reuse ;  /* 0x00000005ff097819 */ /* 0x100fe40000011408 */
[----:B------:R-:W-:Y:S02]  /*1310*/  SHF.R.S32.HI R0, RZ, 0x1f, R8 ;  /* 0x0000001fff007819 */ /* 0x000fe40000011408 */
[----:B------:R-:W-:-:S02]  /*1320*/  LOP3.LUT R2, R5, 0x7fffffe, RZ, 0xc0, !PT ;  /* 0x07fffffe05027812 */ /* 0x000fc400078ec0ff */
[----:B------:R-:W-:Y:S02]  /*1330*/  LEA.HI R0, R0, R9, RZ, 0x2 ;  /* 0x0000000900007211 */ /* 0x000fe400078f10ff */
[----:B------:R-:W-:Y:S01]  /*1340*/  LOP3.LUT R5, R3, R4, RZ, 0x3c, !PT ;  /* 0x0000000403057212 */ /* 0x000fe200078e3cff */
[----:B------:R-:W-:Y:S01]  /*1350*/  IMAD.IADD R2, R14, 0x1, -R2 ;  /* 0x000000010e027824 */ /* 0x000fe200078e0a02 */
[----:B------:R-:W-:Y:S02]  /*1360*/  SHF.R.S32.HI R4, RZ, 0x1f, R6 ;  /* 0x0000001fff047819 */ /* 0x000fe40000011406 */
[----:B------:R-:W-:Y:S02]  /*1370*/  SHF.R.S32.HI R8, RZ, 0x1f, R21 ;  /* 0x0000001fff087819 */ /* 0x000fe40000011415 */
[----:B------:R-:W-:Y:S01]  /*1380*/  LOP3.LUT R3, R0, 0xffffffc, RZ, 0xc0, !PT ;  /* 0x0ffffffc00037812 */ /* 0x000fe200078ec0ff */
[----:B------:R-:W-:Y:S01]  /*1390*/  IMAD R0, R9, 0x8, R2 ;  /* 0x0000000809007824 */ /* 0x000fe200078e0202 */
[----:B------:R-:W-:-:S02]  /*13a0*/  LEA.HI R2, R4, R14, RZ, 0x3 ;  /* 0x0000000e04027211 */ /* 0x000fc400078f18ff */
[----:B------:R-:W-:Y:S01]  /*13b0*/  LEA.HI R11, R8, R21, RZ, 0x2 ;  /* 0x00000015080b7211 */ /* 0x000fe200078f10ff */
[C---:B------:R-:W-:Y:S01]  /*13c0*/  IMAD.IADD R4, R9.reuse, 0x1, -R3 ;  /* 0x0000000109047824 */ /* 0x040fe200078e0a03 */
[----:B------:R-:W-:Y:S01]  /*13d0*/  LOP3.LUT R2, R2, 0xfffffff8, RZ, 0xc0, !PT ;  /* 0xfffffff802027812 */ /* 0x000fe200078ec0ff */
[----:B------:R-:W-:Y:S01]  /*13e0*/  IMAD.U32 R5, R0, 0x20, R5 ;  /* 0x0000002000057824 */ /* 0x000fe200078e0005 */
[----:B------:R-:W-:Y:S01]  /*13f0*/  SHF.R.S32.HI R3, RZ, 0x2, R11 ;  /* 0x00000002ff037819 */ /* 0x000fe2000001140b */
[----:B------:R-:W-:Y:S01]  /*1400*/  IMAD.SHL.U32 R9, R9, 0x200, RZ ;  /* 0x0000020009097824 */ /* 0x000fe200078e00ff */
[----:B------:R-:W-:Y:S01]  /*1410*/  LEA.HI R0, R18, R18, RZ, 0x1 ;  /* 0x0000001212007211 */ /* 0x000fe200078f08ff */
[----:B------:R-:W-:Y:S01]  /*1420*/  IMAD.IADD R6, R14, 0x1, -R2 ;  /* 0x000000010e067824 */ /* 0x000fe200078e0a02 */
[----:B------:R-:W-:Y:S01]  /*1430*/  SHF.R.S32.HI R8, RZ, 0x1, R10 ;  /* 0x00000001ff087819 */ /* 0x000fe2000001140a */
[----:B------:R-:W-:Y:S01]  /*1440*/  IMAD R19, R4, 0x10, R3 ;  /* 0x0000001004137824 */ /* 0x000fe200078e0203 */
[C---:B------:R-:W-:Y:S01]  /*1450*/  LOP3.LUT R2, R0.reuse, 0x1ffffffe, RZ, 0xc0, !PT ;  /* 0x1ffffffe00027812 */ /* 0x040fe200078ec0ff */
[----:B------:R-:W-:Y:S01]  /*1460*/  IMAD.SHL.U32 R0, R0, 0x20, RZ ;  /* 0x0000002000007824 */ /* 0x000fe200078e00ff */
[----:B------:R-:W-:Y:S01]  /*1470*/  SHF.R.S32.HI R3, RZ, 0x1, R7 ;  /* 0x00000001ff037819 */ /* 0x000fe20000011407 */
[----:B------:R1:W-:Y:S01]  /*1480*/  STL [R1+0x5c], R5 ;  /* 0x00005c0501007387 */ /* 0x0003e20000100800 */
[----:B------:R-:W-:Y:S01]  /*1490*/  LEA.HI R7, R6, R6, RZ, 0x1 ;  /* 0x0000000606077211 */ /* 0x000fe200078f08ff */
[----:B------:R-:W-:Y:S01]  /*14a0*/  IMAD.IADD R4, R18, 0x1, -R2 ;  /* 0x0000000112047824 */ /* 0x000fe200078e0a02 */
[----:B------:R-:W-:Y:S01]  /*14b0*/  LOP3.LUT R0, R0, 0xffffffc0, RZ, 0xc0, !PT ;  /* 0xffffffc000007812 */ /* 0x000fe200078ec0ff */
[C---:B------:R-:W-:Y:S01]  /*14c0*/  IMAD.SHL.U32 R2, R3.reuse, 0x40, RZ ;  /* 0x0000004003027824 */ /* 0x040fe200078e00ff */
[----:B------:R-:W-:Y:S01]  /*14d0*/  SHF.R.S32.HI R10, RZ, 0x1f, R10 ;  /* 0x0000001fff0a7819 */ /* 0x000fe2000001140a */
[----:B------:R-:W-:Y:S01]  /*14e0*/  STL [R1+0x64], R19 ;  /* 0x0000641301007387 */ /* 0x000fe20000100800 */
[----:B------:R-:W-:Y:S01]  /*14f0*/  LOP3.LUT P2, RZ, R3, 0x2, RZ, 0xc0, !PT ;  /* 0x0000000203ff7812 */ /* 0x000fe2000784c0ff */
[----:B------:R-:W-:Y:S01]  /*1500*/  IMAD R14, R4, 0x8, R0 ;  /* 0x00000008040e7824 */ /* 0x000fe200078e0200 */
[----:B------:R-:W-:-:S02]  /*1510*/  LEA.HI R3, R10, R8, RZ, 0x2 ;  /* 0x000000080a037211 */ /* 0x000fc400078f10ff */
[----:B------:R-:W-:Y:S02]  /*1520*/  LOP3.LUT R0, R2, 0xc0, RZ, 0xc0, !PT ;  /* 0x000000c002007812 */ /* 0x000fe400078ec0ff */
[----:B------:R-:W-:Y:S01]  /*1530*/  LOP3.LUT R2, R3, 0xfffffffc, RZ, 0xc0, !PT ;  /* 0xfffffffc03027812 */ /* 0x000fe200078ec0ff */
[----:B------:R-:W-:Y:S01]  /*1540*/  IMAD R3, R18, 0x2, R9 ;  /* 0x0000000212037824 */ /* 0x000fe200078e0209 */
[----:B------:R-:W-:Y:S02]  /*1550*/  SHF.R.U32.HI R4, RZ, 0x3, R0 ;  /* 0x00000003ff047819 */ /* 0x000fe40000011600 */
[----:B------:R-:W-:Y:S01]  /*1560*/  IADD3 R20, R22, 0x20, RZ ;  /* 0x0000002016147810 */ /* 0x000fe20007ffe0ff */
[----:B------:R-:W-:Y:S01]  /*1570*/  IMAD.IADD R2, R8, 0x1, -R2 ;  /* 0x0000000108027824 */ /* 0x000fe200078e0a02 */
[----:B------:R-:W-:Y:S01]  /*1580*/  SHF.R.S32.HI R23, RZ, 0x1f, R22 ;  /* 0x0000001fff177819 */ /* 0x000fe20000011416 */
[----:B------:R-:W-:-:S03]  /*1590*/  IMAD R8, R12, 0x8, R15 ;  /* 0x000000080c087824 */ /* 0x000fc600078e020f */
[C---:B------:R-:W-:Y:S01]  /*15a0*/  LOP3.LUT P3, RZ, R2.reuse, 0x2, RZ, 0xc0, !PT ;  /* 0x0000000202ff7812 */ /* 0x040fe2000786c0ff */
[----:B------:R-:W-:Y:S01]  /*15b0*/  IMAD.SHL.U32 R2, R2, 0x40, RZ ;  /* 0x0000004002027824 */ /* 0x000fe200078e00ff */
[----:B-1----:R-:W-:-:S04]  /*15c0*/  LOP3.LUT R5, R7, 0x3fffffe, RZ, 0xc0, !PT ;  /* 0x03fffffe07057812 */ /* 0x002fc800078ec0ff */
[----:B------:R-:W-:Y:S01]  /*15d0*/  LOP3.LUT R2, R2, 0xc0, RZ, 0xc0, !PT ;  /* 0x000000c002027812 */ /* 0x000fe200078ec0ff */
[----:B------:R-:W-:Y:S01]  /*15e0*/  IMAD.IADD R6, R6, 0x1, -R5 ;  /* 0x0000000106067824 */ /* 0x000fe200078e0a05 */
[----:B------:R-:W-:Y:S02]  /*15f0*/  LOP3.LUT R5, R0, 0x8, R17, 0xf8, !PT ;  /* 0x0000000800057812 */ /* 0x000fe400078ef811 */
[----:B------:R-:W-:Y:S01]  /*1600*/  SHF.R.S32.HI R0, RZ, 0x1, R7 ;  /* 0x00000001ff007819 */ /* 0x000fe20000011407 */
[----:B------:R-:W-:Y:S01]  /*1610*/  IMAD R6, R6, 0x20, R3 ;  /* 0x0000002006067824 */ /* 0x000fe200078e0203 */
[----:B------:R-:W-:Y:S01]  /*1620*/  LOP3.LUT R10, R5, R4, RZ, 0x3c, !PT ;  /* 0x00000004050a7212 */ /* 0x000fe200078e3cff */
[----:B------:R-:W-:Y:S01]  /*1630*/  IMAD.SHL.U32 R5, R16, 0x20, RZ ;  /* 0x0000002010057824 */ /* 0x000fe200078e00ff */
[C---:B------:R-:W-:Y:S01]  /*1640*/  LOP3.LUT P0, RZ, R0.reuse, 0x2, RZ, 0xc0, !PT ;  /* 0x0000000200ff7812 */ /* 0x040fe2000780c0ff */
[C---:B------:R-:W-:Y:S01]  /*1650*/  IMAD.SHL.U32 R3, R0.reuse, 0x40, RZ ;  /* 0x0000004000037824 */ /* 0x040fe200078e00ff */
[----:B------:R-:W-:Y:S01]  /*1660*/  LOP3.LUT R4, R0, 0x1, RZ, 0xc0, !PT ;  /* 0x0000000100047812 */ /* 0x000fe200078ec0ff */
[----:B------:R-:W-:Y:S01]  /*1670*/  IMAD.SHL.U32 R7, R12, 0x8, RZ ;  /* 0x000000080c077824 */ /* 0x000fe200078e00ff */
[----:B------:R-:W-:-:S02]  /*1680*/  LOP3.LUT R0, R5, 0xffffff00, RZ, 0xc0, !PT ;  /* 0xffffff0005007812 */ /* 0x000fc400078ec0ff */
[----:B------:R-:W-:Y:S02]  /*1690*/  LOP3.LUT R3, R3, 0xc0, RZ, 0xc0, !PT ;  /* 0x000000c003037812 */ /* 0x000fe400078ec0ff */
[----:B------:R-:W-:Y:S01]  /*16a0*/  ISETP.NE.U32.AND P1, PT, R4, 0x1, PT ;  /* 0x000000010400780c */ /* 0x000fe20003f25070 */
[----:B------:R-:W-:Y:S01]  /*16b0*/  IMAD.IADD R4, R0, 0x1, R9 ;  /* 0x0000000100047824 */ /* 0x000fe200078e0209 */
[----:B------:R-:W-:Y:S02]  /*16c0*/  LEA.HI R3, R3, R3, RZ, 0x1d ;  /* 0x0000000303037211 */ /* 0x000fe400078fe8ff */
[----:B------:R-:W-:-:S03]  /*16d0*/  SHF.R.U32.HI R5, RZ, 0x3, R2 ;  /* 0x00000003ff057819 */ /* 0x000fc60000011602 */
[----:B------:R-:W-:Y:S01]  /*16e0*/  IMAD.IADD R3, R3, 0x1, R6 ;  /* 0x0000000103037824 */ /* 0x000fe200078e0206 */
[----:B------:R-:W-:Y:S01]  /*16f0*/  LOP3.LUT R6, R2, 0x8, R7, 0xf8, !PT ;  /* 0x0000000802067812 */ /* 0x000fe200078ef807 */
[----:B------:R-:W-:Y:S01]  /*1700*/  IMAD R2, R13, 0x20, R4 ;  /* 0x000000200d027824 */ /* 0x000fe200078e0204 */
[----:B------:R-:W-:Y:S01]  /*1710*/  LOP3.LUT R4, R11, 0x7ffffffc, RZ, 0xc0, !PT ;  /* 0x7ffffffc0b047812 */ /* 0x000fe200078ec0ff */
[----:B------:R-:W-:Y:S01]  /*1720*/  IMAD.SHL.U32 R18, R3, 0x2, RZ ;  /* 0x0000000203127824 */ /* 0x000fe200078e00ff */
[----:B------:R-:W-:Y:S01]  /*1730*/  LOP3.LUT R3, R6, R5, RZ, 0x3c, !PT ;  /* 0x0000000506037212 */ /* 0x000fe200078e3cff */
[----:B------:R-:W-:Y:S02]  /*1740*/  IMAD R7, R13, 0x20, R0 ;  /* 0x000000200d077824 */ /* 0x000fe400078e0200 */
[----:B------:R-:W-:Y:S01]  /*1750*/  IMAD.IADD R4, R21, 0x1, -R4 ;  /* 0x0000000115047824 */ /* 0x000fe200078e0a04 */
[C---:B------:R-:W-:Y:S01]  /*1760*/  IADD3 R5, R18.reuse, 0x80, RZ ;  /* 0x0000008012057810 */ /* 0x040fe20007ffe0ff */
[----:B------:R-:W-:Y:S01]  /*1770*/  IMAD.MOV.U32 R6, RZ, RZ, 0x20 ;  /* 0x00000020ff067424 */ /* 0x000fe200078e00ff */
[----:B------:R-:W-:Y:S01]  /*1780*/  IADD3 R17, R18, 0x70, RZ ;  /* 0x0000007012117810 */ /* 0x000fe20007ffe0ff */
[----:B------:R-:W-:Y:S01]  /*1790*/  IMAD.SHL.U32 R236, R4, 0x2, RZ ;  /* 0x0000000204ec7824 */ /* 0x000fe200078e00ff */
[----:B------:R-:W-:Y:S01]  /*17a0*/  @P1 IADD3 R17, R5, 0x10, RZ ;  /* 0x0000001005111810 */ /* 0x000fe20007ffe0ff */
[----:B------:R-:W-:Y:S01]  /*17b0*/  STL [R1+0x44], R18 ;  /* 0x0000441201007387 */ /* 0x000fe20000100800 */
[----:B------:R-:W-:Y:S01]  /*17c0*/  IADD3 R5, R22, 0x40, RZ ;  /* 0x0000004016057810 */ /* 0x000fe20007ffe0ff */
[C---:B------:R-:W-:Y:S01]  /*17d0*/  IMAD.IADD R2, R3.reuse, 0x1, R2 ;  /* 0x0000000103027824 */ /* 0x040fe200078e0202 */
[----:B------:R-:W-:Y:S01]  /*17e0*/  IADD3 R16, R236, 0x10, RZ ;  /* 0x00000010ec107810 */ /* 0x000fe20007ffe0ff */
[----:B------:R-:W-:Y:S01]  /*17f0*/  IMAD.U32 R0, R8, 0x20, R10 ;  /* 0x0000002008007824 */ /* 0x000fe200078e000a */
[----:B------:R-:W-:Y:S01]  /*1800*/  STL [R1+0x48], R17 ;  /* 0x0000481101007387 */ /* 0x000fe20000100800 */
[----:B------:R-:W-:Y:S01]  /*1810*/  IMAD.IADD R3, R3, 0x1, R7 ;  /* 0x0000000103037824 */ /* 0x000fe200078e0207 */
[----:B------:R-:W-:-:S02]  /*1820*/  SHF.R.S32.HI R7, RZ, 0x1f, R20 ;  /* 0x0000001fff077819 */ /* 0x000fc40000011414 */
[----:B------:R-:W-:Y:S01]  /*1830*/  STL [R1+0x1c], R20 ;  /* 0x00001c1401007387 */ /* 0x000fe20000100800 */
[----:B------:R-:W-:Y:S02]  /*1840*/  SHF.R.S32.HI R4, RZ, 0x1f, R5 ;  /* 0x0000001fff047819 */ /* 0x000fe40000011405 */
[C---:B------:R-:W-:Y:S01]  /*1850*/  IADD3 R10, R236.reuse, 0x40, RZ ;  /* 0x00000040ec0a7810 */ /* 0x040fe20007ffe0ff */
[----:B------:R1:W-:Y:S01]  /*1860*/  STL [R1+0x38], R5 ;  /* 0x0000380501007387 */ /* 0x0003e20000100800 */
[----:B------:R-:W-:Y:S02]  /*1870*/  IADD3 R8, R236, 0x50, RZ ;  /* 0x00000050ec087810 */ /* 0x000fe40007ffe0ff */
[----:B------:R-:W-:Y:S01]  /*1880*/  LEA R184, R0, 0x3c80, 0x1 ;  /* 0x00003c8000b87811 */ /* 0x000fe200078e08ff */
[----:B------:R-:W-:Y:S01]  /*1890*/  STL.64 [R1+0x30], R22 ;  /* 0x0000301601007387 */ /* 0x000fe20000100a00 */
[----:B------:R-:W-:Y:S02]  /*18a0*/  SHF.R.S32.HI R0, RZ, 0x1f, R10 ;  /* 0x0000001fff007819 */ /* 0x000fe4000001140a */
[----:B------:R-:W-:Y:S01]  /*18b0*/  SHF.R.S32.HI R0, RZ, 0x1f, R8 ;  /* 0x0000001fff007819 */ /* 0x000fe20000011408 */
[----:B------:R2:W-:Y:S01]  /*18c0*/  STL [R1+0x58], R7 ;  /* 0x0000580701007387 */ /* 0x0005e20000100800 */
[----:B------:R-:W-:-:S02]  /*18d0*/  IADD3 R13, R236, 0x28, RZ ;  /* 0x00000028ec0d7810 */ /* 0x000fc40007ffe0ff */
[----:B------:R-:W-:Y:S01]  /*18e0*/  IADD3 R11, R236, 0x38, RZ ;  /* 0x00000038ec0b7810 */ /* 0x000fe20007ffe0ff */
[----:B------:R3:W-:Y:S01]  /*18f0*/  STL [R1+0x54], R4 ;  /* 0x0000540401007387 */ /* 0x0007e20000100800 */
[----:B------:R-:W-:Y:S02]  /*1900*/  IADD3 R189, R184, 0x20, RZ ;  /* 0x00000020b8bd7810 */ /* 0x000fe40007ffe0ff */
[----:B------:R-:W-:Y:S02]  /*1910*/  LEA R187, R2, 0x6080, 0x1 ;  /* 0x0000608002bb7811 */ /* 0x000fe400078e08ff */
[----:B------:R-:W-:Y:S02]  /*1920*/  LEA R185, R3, 0x1880, 0x1 ;  /* 0x0000188003b97811 */ /* 0x000fe400078e08ff */
[C---:B------:R-:W-:Y:S02]  /*1930*/  IADD3 R15, R236.reuse, 0x18, RZ ;  /* 0x00000018ec0f7810 */ /* 0x040fe40007ffe0ff */
[----:B------:R-:W-:-:S02]  /*1940*/  IADD3 R12, R236, 0x30, RZ ;  /* 0x00000030ec0c7810 */ /* 0x000fc40007ffe0ff */
[----:B------:R-:W-:Y:S02]  /*1950*/  IADD3 R9, R236, 0x48, RZ ;  /* 0x00000048ec097810 */ /* 0x000fe40007ffe0ff */
[----:B-1----:R-:W-:Y:S02]  /*1960*/  SEL R5, R6, 0xffffffe0, !P0 ;  /* 0xffffffe006057807 */ /* 0x002fe40004000000 */
[----:B------:R-:W-:Y:S02]  /*1970*/  @P2 IADD3 R189, R184, -0x20, RZ ;  /* 0xffffffe0b8bd2810 */ /* 0x000fe40007ffe0ff */
[----:B------:R-:W-:Y:S01]  /*1980*/  SHF.R.S32.HI R15, RZ, 0x1f, R15 ;  /* 0x0000001fff0f7819 */ /* 0x000fe2000001140f */
[----:B------:R-:W-:Y:S01]  /*1990*/  IMAD.IADD R0, R18, 0x1, R5 ;  /* 0x0000000112007824 */ /* 0x000fe200078e0205 */
[----:B------:R-:W-:Y:S01]  /*19a0*/  SHF.R.S32.HI R12, RZ, 0x1f, R12 ;  /* 0x0000001fff0c7819 */ /* 0x000fe2000001140c */
[----:B--2---:R-:W-:Y:S01]  /*19b0*/  IMAD.IADD R7, R19, 0x1, R14 ;  /* 0x0000000113077824 */ /* 0x004fe200078e020e */
[----:B------:R-:W-:-:S02]  /*19c0*/  IADD3 R19, R236, 0x8, RZ ;  /* 0x00000008ec137810 */ /* 0x000fc40007ffe0ff */
[----:B------:R-:W-:Y:S02]  /*19d0*/  IADD3 R14, R236, 0x20, RZ ;  /* 0x00000020ec0e7810 */ /* 0x000fe40007ffe0ff */
[----:B------:R1:W-:Y:S01]  /*19e0*/  STL [R1+0x3c], R7 ;  /* 0x00003c0701007387 */ /* 0x0003e20000100800 */
[----:B---3--:R-:W-:Y:S02]  /*19f0*/  SHF.R.S32.HI R4, RZ, 0x1f, R236 ;  /* 0x0000001fff047819 */ /* 0x008fe400000114ec */
[----:B------:R-:W-:Y:S01]  /*1a00*/  SEL R4, R6, 0xffffffe0, !P3 ;  /* 0xffffffe006047807 */ /* 0x000fe20005800000 */
[----:B------:R2:W-:Y:S01]  /*1a10*/  STL [R1+0x50], R0 ;  /* 0x0000500001007387 */ /* 0x0005e20000100800 */
[----:B------:R-:W-:Y:S02]  /*1a20*/  SHF.R.S32.HI R6, RZ, 0x1f, R16 ;  /* 0x0000001fff067819 */ /* 0x000fe40000011410 */
[----:B------:R-:W-:Y:S01]  /*1a30*/  SHF.R.S32.HI R6, RZ, 0x1f, R13 ;  /* 0x0000001fff067819 */ /* 0x000fe2000001140d */
[----:B------:R-:W-:Y:S01]  /*1a40*/  IMAD.IADD R188, R187, 0x1, R4 ;  /* 0x00000001bbbc7824 */ /* 0x000fe200078e0204 */
[----:B------:R-:W-:Y:S01]  /*1a50*/  SHF.R.S32.HI R6, RZ, 0x1f, R11 ;  /* 0x0000001fff067819 */ /* 0x000fe2000001140b */
[----:B------:R-:W-:Y:S01]  /*1a60*/  IMAD.IADD R186, R4, 0x1, R185 ;  /* 0x0000000104ba7824 */ /* 0x000fe200078e02b9 */
[----:B------:R-:W-:-:S02]  /*1a70*/  SHF.R.S32.HI R19, RZ, 0x1f, R19 ;  /* 0x0000001fff137819 */ /* 0x000fc40000011413 */
[----:B------:R-:W-:Y:S02]  /*1a80*/  SHF.R.S32.HI R14, RZ, 0x1f, R14 ;  /* 0x0000001fff0e7819 */ /* 0x000fe4000001140e */
[----:B------:R-:W-:Y:S02]  /*1a90*/  SHF.R.S32.HI R9, RZ, 0x1f, R9 ;  /* 0x0000001fff097819 */ /* 0x000fe40000011409 */
[C---:B------:R-:W-:Y:S02]  /*1aa0*/  IADD3 R197, R189.reuse, 0x400, RZ ;  /* 0x00000400bdc57810 */ /* 0x040fe40007ffe0ff */
[C---:B------:R-:W-:Y:S02]  /*1ab0*/  IADD3 R196, R189.reuse, 0x800, RZ ;  /* 0x00000800bdc47810 */ /* 0x040fe40007ffe0ff */
[C---:B------:R-:W-:Y:S02]  /*1ac0*/  IADD3 R195, R189.reuse, 0xc00, RZ ;  /* 0x00000c00bdc37810 */ /* 0x040fe40007ffe0ff */
[----:B------:R-:W-:-:S02]  /*1ad0*/  IADD3 R194, R189, 0x1000, RZ ;  /* 0x00001000bdc27810 */ /* 0x000fc40007ffe0ff */
[----:B-1----:R-:W-:Y:S02]  /*1ae0*/  IADD3 R7, R236, 0x58, RZ ;  /* 0x00000058ec077810 */ /* 0x002fe40007ffe0ff */
[----:B------:R-:W-:Y:S01]  /*1af0*/  IADD3 R193, R189, 0x1400, RZ ;  /* 0x00001400bdc17810 */ /* 0x000fe20007ffe0ff */
[----:B--2---:R-:W-:Y:S01]  /*1b00*/  IMAD.IADD R0, R5, 0x1, R17 ;  /* 0x0000000105007824 */ /* 0x004fe200078e0211 */
[----:B------:R-:W-:Y:S02]  /*1b10*/  SHF.R.S32.HI R6, RZ, 0x1f, R7 ;  /* 0x0000001fff067819 */ /* 0x000fe40000011407 */
[C---:B------:R-:W-:Y:S02]  /*1b20*/  IADD3 R192, R189.reuse, 0x1800, RZ ;  /* 0x00001800bdc07810 */ /* 0x040fe40007ffe0ff */
[----:B------:R1:W-:Y:S01]  /*1b30*/  STL [R1+0x4c], R0 ;  /* 0x00004c0001007387 */ /* 0x0003e20000100800 */
[C---:B------:R-:W-:Y:S02]  /*1b40*/  IADD3 R191, R189.reuse, 0x1c00, RZ ;  /* 0x00001c00bdbf7810 */ /* 0x040fe40007ffe0ff */
[----:B------:R-:W-:-:S02]  /*1b50*/  IADD3 R190, R189, 0x2000, RZ ;  /* 0x00002000bdbe7810 */ /* 0x000fc40007ffe0ff */
.L_x_644:
[----:B------:R-:W2:Y:S04]  /*1b60*/  LDL R77, [R1+0x2c] ;  /* 0x00002c00014d7983 */ /* 0x000ea80000100800 */
[----:B------:R-:W3:Y:S01]  /*1b70*/  LDL R15, [R1+0x28] ;  /* 0x00002800010f7983 */ /* 0x000ee20000100800 */
[----:B------:R-:W-:-:S02]  /*1b80*/  ISETP.NE.U32.AND P0, PT, RZ, c[0x0][0x370], PT ;  /* 0x0000dc00ff007a0c */ /* 0x000fc40003f05070 */
[----:B------:R-:W-:Y:S02]  /*1b90*/  ISETP.NE.U32.AND P2, PT, RZ, c[0x0][0x360], PT ;  /* 0x0000d800ff007a0c */ /* 0x000fe40003f45070 */
[----:B------:R-:W-:Y:S02]  /*1ba0*/  ISETP.NE.AND.EX P1, PT, RZ, c[0x0][0x374], PT, P0 ;  /* 0x0000dd00ff007a0c */ /* 0x000fe40003f25300 */
[----:B------:R-:W-:Y:S02]  /*1bb0*/  ISETP.NE.AND.EX P0, PT, RZ, c[0x0][0x364], PT, P2 ;  /* 0x0000d900ff007a0c */ /* 0x000fe40003f05320 */
[----:B------:R-:W-:Y:S02]  /*1bc0*/  ISETP.NE.U32.AND P3, PT, RZ, c[0x0][0x348], PT ;  /* 0x0000d200ff007a0c */ /* 0x000fe40003f65070 */
[----:B------:R-:W-:Y:S02]  /*1bd0*/  ISETP.NE.U32.AND P4, PT, RZ, c[0x0][0x350], PT ;  /* 0x0000d400ff007a0c */ /* 0x000fe40003f85070 */
[----:B------:R-:W-:-:S02]  /*1be0*/  ISETP.NE.AND.EX P3, PT, RZ, c[0x0][0x34c], PT, P3 ;  /* 0x0000d300ff007a0c */ /* 0x000fc40003f65330 */
[----:B------:R-:W-:Y:S01]  /*1bf0*/  ISETP.NE.AND.EX P4, PT, RZ, c[0x0][0x354], PT, P4 ;  /* 0x0000d500ff007a0c */ /* 0x000fe20003f85340 */
[----:B------:R-:W-:Y:S01]  /*1c00*/  IMAD.MOV.U32 R14, RZ, RZ, 0x4 ;  /* 0x00000004ff0e7424 */ /* 0x000fe200078e00ff */
[----:B------:R-:W-:Y:S01]  /*1c10*/  CS2R R12, SRZ ;  /* 0x00000000000c7805 */ /* 0x000fe2000001ff00 */
[----:B------:R-:W-:Y:S02]  /*1c20*/  IMAD.MOV.U32 R4, RZ, RZ, RZ ;  /* 0x000000ffff047224 */ /* 0x000fe400078e00ff */
[----:B--2---:R-:W-:-:S04]  /*1c30*/  @P1 IMAD.WIDE R10, R77, R14, c[0x0][0x370] ;  /* 0x0000dc004d0a1625 */ /* 0x004fc800078e020e */
[CC--:B------:R-:W-:Y:S01]  /*1c40*/  @P0 IMAD.WIDE R8, R77.reuse, R14.reuse, c[0x0][0x360] ;  /* 0x0000d8004d080625 */ /* 0x0c0fe200078e020e */
[----:B------:R2:W5:Y:S03]  /*1c50*/  @P1 LDG.E R4, [R10.64] ;  /* 0x000000060a041981 */ /* 0x000566000c1e1900 */
[CC--:B------:R-:W-:Y:S01]  /*1c60*/  IMAD.WIDE R6, R77.reuse, R14.reuse, c[0x0][0x348] ;  /* 0x0000d2004d067625 */ /* 0x0c0fe200078e020e */
[----:B------:R2:W5:Y:S03]  /*1c70*/  @P0 LDG.E R226, [R8.64] ;  /* 0x0000000608e20981 */ /* 0x000566000c1e1900 */
[----:B------:R-:W-:Y:S01]  /*1c80*/  IMAD.WIDE R2, R77, R14, c[0x0][0x350] ;  /* 0x0000d4004d027625 */ /* 0x000fe200078e020e */
[----:B------:R2:W5:Y:S04]  /*1c90*/  @P3 LDG.E R13, [R6.64] ;  /* 0x00000006060d3981 */ /* 0x000568000c1e1900 */
[----:B------:R2:W5:Y:S01]  /*1ca0*/  @P4 LDG.E R12, [R2.64] ;  /* 0x00000006020c4981 */ /* 0x000562000c1e1900 */
[----:B---3--:R-:W-:-:S05]  /*1cb0*/  LOP3.LUT R76, R15, 0xffff, RZ, 0xc0, !PT ;  /* 0x0000ffff0f4c7812 */ /* 0x008fca00078ec0ff */
[----:B------:R2:W-:Y:S01]  /*1cc0*/  STL [R1+0x40], R76 ;  /* 0x0000404c01007387 */ /* 0x0005e20000100800 */
[----:B------:R-:W-:Y:S01]  /*1cd0*/  YIELD ;  /* 0x0000000000007946 */ /* 0x000fe20003800000 */
[----:B------:R-:W-:Y:S05]  /*1ce0*/  @P0 BRA `(.L_x_475) ;  /* 0x0000005000000947 */ /* 0x000fea0003800000 */
[----:B-----5:R-:W-:Y:S01]  /*1cf0*/  MOV R226, c[0x0][0x168] ;  /* 0x00005a0000e27a02 */ /* 0x020fe20000000f00 */
[----:B------:R-:W-:Y:S05]  /*1d00*/  @!P3 BRA `(.L_x_475) ;  /* 0x000000300000b947 */ /* 0x000fea0003800000 */
[----:B------:R-:W3:Y:S04]  /*1d10*/  LDG.E R5, [R6.64] ;  /* 0x0000000606057981 */ /* 0x000ee8000c1e1900 */
[----:B-1----:R-:W3:Y:S02]  /*1d20*/  LDG.E R0, [R6.64+0x4] ;  /* 0x0000040606007981 */ /* 0x002ee4000c1e1900 */
[----:B---3--:R-:W-:Y:S02]  /*1d30*/  IADD3 R226, -R5, R0, RZ ;  /* 0x0000000005e27210 */ /* 0x008fe40007ffe1ff */
.L_x_475:
[----:B------:R-:W-:-:S04]  /*1d40*/  ISETP.NE.U32.AND P0, PT, RZ, c[0x0][0x368], PT ;  /* 0x0000da00ff007a0c */ /* 0x000fc80003f05070 */
[----:B------:R-:W-:-:S13]  /*1d50*/  ISETP.NE.AND.EX P0, PT, RZ, c[0x0][0x36c], PT, P0 ;  /* 0x0000db00ff007a0c */ /* 0x000fda0003f05300 */
[----:B------:R-:W-:Y:S05]  /*1d60*/  @!P0 BRA `(.L_x_476) ;  /* 0x0000003000008947 */ /* 0x000fea0003800000 */
[----:B--2---:R-:W-:-:S05]  /*1d70*/  IMAD.WIDE R2, R77, R14, c[0x0][0x368] ;  /* 0x0000da004d027625 */ /* 0x004fca00078e020e */
[----:B-1----:R1:W5:Y:S01]  /*1d80*/  LDG.E R0, [R2.64] ;  /* 0x0000000602007981 */ /* 0x002362000c1e1900 */
[----:B------:R-:W-:Y:S05]  /*1d90*/  BRA `(.L_x_477) ;  /* 0x0000005000007947 */ /* 0x000fea0003800000 */
.L_x_476:
[----:B-1----:R-:W-:Y:S01]  /*1da0*/  MOV R0, c[0x0][0x1d0] ;  /* 0x0000740000007a02 */ /* 0x002fe20000000f00 */
[----:B------:R-:W-:Y:S05]  /*1db0*/  @!P4 BRA `(.L_x_477) ;  /* 0x000000300000c947 */ /* 0x000fea0003800000 */
[----:B------:R-:W3:Y:S04]  /*1dc0*/  LDG.E R5, [R2.64] ;  /* 0x0000000602057981 */ /* 0x000ee8000c1e1900 */
[----:B------:R-:W3:Y:S02]  /*1dd0*/  LDG.E R0, [R2.64+0x4] ;  /* 0x0000040602007981 */ /* 0x000ee4000c1e1900 */
[----:B---3--:R-:W-:Y:S02]  /*1de0*/  IADD3 R0, -R5, R0, RZ ;  /* 0x0000000005007210 */ /* 0x008fe40007ffe1ff */
.L_x_477:
[----:B-12---:R-:W2:Y:S01]  /*1df0*/  LDL.LU R2, [R1+0x24] ;  /* 0x0000240001027983 */ /* 0x006ea20000300800 */
[----:B------:R-:W-:Y:S01]  /*1e00*/  IMAD.MOV.U32 R3, RZ, RZ, c[0x0][0x2c4] ;  /* 0x0000b100ff037624 */ /* 0x000fe200078e00ff */
[----:B------:R-:W-:Y:S01]  /*1e10*/  LOP3.LUT R198, R198, 0xfffff7ff, RZ, 0xc0, !PT ;  /* 0xfffff7ffc6c67812 */ /* 0x000fe200078ec0ff */
[----:B------:R-:W-:-:S02]  /*1e20*/  IMAD.MOV.U32 R6, RZ, RZ, c[0x0][0x32c] ;  /* 0x0000cb00ff067624 */ /* 0x000fc400078e00ff */
[--C-:B-----5:R-:W-:Y:S01]  /*1e30*/  IMAD.IADD R227, R0, 0x1, -R4.reuse ;  /* 0x0000000100e37824 */ /* 0x120fe200078e0a04 */
[----:B------:R-:W-:Y:S01]  /*1e40*/  ISETP.NE.AND P5, PT, R3, 0x1, PT ;  /* 0x000000010300780c */ /* 0x000fe20003fa5270 */
[----:B------:R-:W-:Y:S01]  /*1e50*/  IMAD.IADD R12, R12, 0x1, R4 ;  /* 0x000000010c0c7824 */ /* 0x000fe200078e0204 */
[----:B------:R-:W-:-:S11]  /*1e60*/  ISETP.GE.AND P1, PT, R6, 0x1, PT ;  /* 0x000000010600780c */ /* 0x000fd60003f26270 */
[----:B------:R-:W-:-:S04]  /*1e70*/  @P5 LOP3.LUT R198, R198, 0x800, RZ, 0xfc, !PT ;  /* 0x00000800c6c65812 */ /* 0x000fc800078efcff */
[----:B------:R-:W-:-:S04]  /*1e80*/  LOP3.LUT R198, R198, 0xfffffbff, RZ, 0xc0, !PT ;  /* 0xfffffbffc6c67812 */ /* 0x000fc800078ec0ff */
[----:B------:R-:W-:Y:S01]  /*1e90*/  @P1 LOP3.LUT R198, R198, 0x400, RZ, 0xfc, !PT ;  /* 0x00000400c6c61812 */ /* 0x000fe200078efcff */
[----:B--2---:R-:W-:-:S05]  /*1ea0*/  IMAD.SHL.U32 R20, R2, 0x80, RZ ;  /* 0x0000008002147824 */ /* 0x004fca00078e00ff */
[----:B------:R1:W-:Y:S01]  /*1eb0*/  STL [R1+0x18], R20 ;  /* 0x0000181401007387 */ /* 0x0003e20000100800 */
[----:B------:R-:W-:-:S05]  /*1ec0*/  IADD3 R2, R20, 0x7f, RZ ;  /* 0x0000007f14027810 */ /* 0x000fca0007ffe0ff */
[----:B------:R-:W-:-:S04]  /*1ed0*/  @P5 IMAD.HI.U32 R3, R2, c[0x0][0x2c8], RZ ;  /* 0x0000b20002035a27 */ /* 0x000fc800078e00ff */
[----:B------:R-:W-:Y:S01]  /*1ee0*/  IMAD.MOV.U32 R0, RZ, RZ, R2 ;  /* 0x000000ffff007224 */ /* 0x000fe200078e0002 */
[----:B------:R-:W-:Y:S02]  /*1ef0*/  IADD3 R2, R227, 0x1, -R226 ;  /* 0x00000001e3027810 */ /* 0x000fe40007ffe8e2 */
[----:B------:R-:W-:-:S05]  /*1f00*/  @P5 SHF.R.U32.HI R0, RZ, c[0x0][0x2cc], R3 ;  /* 0x0000b300ff005a19 */ /* 0x000fca0000011603 */
[----:B------:R-:W-:-:S05]  /*1f10*/  IMAD.IADD R0, R2, 0x1, R0 ;  /* 0x0000000102007824 */ /* 0x000fca00078e0200 */
[----:B------:R-:W-:Y:S01]  /*1f20*/  IADD3 R3, R0, c[0x0][0x328], RZ ;  /* 0x0000ca0000037a10 */ /* 0x000fe20007ffe0ff */
[----:B------:R-:W-:Y:S05]  /*1f30*/  @!P1 BRA `(.L_x_478) ;  /* 0x0000010000009947 */ /* 0x000fea0003800000 */
[C---:B------:R-:W-:Y:S01]  /*1f40*/  ISETP.GT.AND P0, PT, R0.reuse, RZ, PT ;  /* 0x000000ff0000720c */ /* 0x040fe20003f04270 */
[----:B------:R-:W-:Y:S01]  /*1f50*/  BSSY B0, `(.L_x_479) ;  /* 0x000000c000007945 */ /* 0x000fe20003800000 */
[----:B------:R-:W-:-:S11]  /*1f60*/  IADD3 R2, R0, -0x1, RZ ;  /* 0xffffffff00027810 */ /* 0x000fd60007ffe0ff */
[----:B------:R-:W-:Y:S05]  /*1f70*/  @P0 BRA `(.L_x_480) ;  /* 0x0000006000000947 */ /* 0x000fea0003800000 */
[----:B------:R-:W-:Y:S01]  /*1f80*/  ISETP.NE.AND P0, PT, R6, 0x1, PT ;  /* 0x000000010600780c */ /* 0x000fe20003f05270 */
[----:B------:R-:W-:-:S12]  /*1f90*/  IMAD.MOV R0, RZ, RZ, -R0 ;  /* 0x000000ffff007224 */ /* 0x000fd800078e0a00 */
[----:B------:R-:W-:-:S05]  /*1fa0*/  @P0 IMAD.HI.U32 R2, R0, c[0x0][0x330], RZ ;  /* 0x0000cc0000020a27 */ /* 0x000fca00078e00ff */
[----:B------:R-:W-:-:S04]  /*1fb0*/  @P0 SHF.R.U32.HI R0, RZ, c[0x0][0x334], R2 ;  /* 0x0000cd00ff000a19 */ /* 0x000fc80000011602 */
[----:B------:R-:W-:Y:S01]  /*1fc0*/  LOP3.LUT R2, RZ, R0, RZ, 0x33, !PT ;  /* 0x00000000ff027212 */ /* 0x000fe200078e33ff */
[----:B------:R-:W-:Y:S05]  /*1fd0*/  BRA `(.L_x_481) ;  /* 0x0000003000007947 */ /* 0x000fea0003800000 */
.L_x_480:
[----:B------:R-:W-:-:S13]  /*1fe0*/  ISETP.NE.AND P0, PT, R6, 0x1, PT ;  /* 0x000000010600780c */ /* 0x000fda0003f05270 */
[----:B------:R-:W-:-:S05]  /*1ff0*/  @P0 IMAD.HI.U32 R0, R2, c[0x0][0x330], RZ ;  /* 0x0000cc0002000a27 */ /* 0x000fca00078e00ff */
[----:B------:R-:W-:Y:S02]  /*2000*/  @P0 SHF.R.U32.HI R2, RZ, c[0x0][0x334], R0 ;  /* 0x0000cd00ff020a19 */ /* 0x000fe40000011600 */
.L_x_481:
[----:B------:R-:W-:Y:S05]  /*2010*/  BSYNC B0 ;  /* 0x0000000000007941 */ /* 0x000fea0003800000 */
.L_x_479:
[----:B------:R-:W-:-:S05]  /*2020*/  IMAD R2, R2, R6, c[0x0][0x32c] ;  /* 0x0000cb0002027624 */ /* 0x000fca00078e0206 */
[----:B------:R-:W-:-:S04]  /*2030*/  IMNMX R3, R3, R2, PT ;  /* 0x0000000203037217 */ /* 0x000fc80003800200 */
.L_x_478:
[----:B------:R-:W-:Y:S01]  /*2040*/  IADD3 R3, R3, 0x2f, RZ ;  /* 0x0000002f03037810 */ /* 0x000fe20007ffe0ff */
[----:B------:R-:W-:Y:S01]  /*2050*/  @P5 IMAD.HI.U32 R4, R20, c[0x0][0x2c8], RZ ;  /* 0x0000b20014045a27 */ /* 0x000fe200078e00ff */
[----:B------:R-:W-:-:S03]  /*2060*/  IADD3 R2, R227, 0x2f, RZ ;  /* 0x0000002fe3027810 */ /* 0x000fc60007ffe0ff */
[----:B------:R-:W-:-:S04]  /*2070*/  IMAD.HI R5, R3, 0x2aaaaaab, RZ ;  /* 0x2aaaaaab03057827 */ /* 0x000fc800078e02ff */
[----:B------:R-:W-:-:S04]  /*2080*/  IMAD.HI R2, R2, 0x2aaaaaab, RZ ;  /* 0x2aaaaaab02027827 */ /* 0x000fc800078e02ff */
[----:B------:R-:W-:Y:S01]  /*2090*/  IMAD.MOV.U32 R0, RZ, RZ, R20 ;  /* 0x000000ffff007224 */ /* 0x000fe200078e0014 */
[----:B------:R-:W-:Y:S01]  /*20a0*/  @P5 SHF.R.U32.HI R0, RZ, c[0x0][0x2cc], R4 ;  /* 0x0000b300ff005a19 */ /* 0x000fe20000011604 */
[----:B------:R-:W-:Y:S01]  /*20b0*/  IMAD.IADD R240, R227, 0x1, -R226 ;  /* 0x00000001e3f07824 */ /* 0x000fe200078e0ae2 */
[----:B------:R-:W-:Y:S02]  /*20c0*/  SHF.R.U32.HI R4, RZ, 0x1f, R5 ;  /* 0x0000001fff047819 */ /* 0x000fe40000011605 */
[----:B------:R-:W-:Y:S01]  /*20d0*/  SHF.R.U32.HI R3, RZ, 0x1f, R2 ;  /* 0x0000001fff037819 */ /* 0x000fe20000011602 */
[----:B------:R-:W-:Y:S01]  /*20e0*/  IMAD.IADD R0, R240, 0x1, R0 ;  /* 0x00000001f0007824 */ /* 0x000fe200078e0200 */
[----:B------:R-:W-:Y:S02]  /*20f0*/  LEA.HI.SX32 R4, R5, R4, 0x1d ;  /* 0x0000000405047211 */ /* 0x000fe400078feaff */
[----:B------:R-:W-:Y:S02]  /*2100*/  LEA.HI.SX32 R3, R2, R3, 0x1d ;  /* 0x0000000302037211 */ /* 0x000fe400078feaff */
[----:B------:R-:W-:-:S02]  /*2110*/  IADD3 R2, R0, -c[0x0][0x324], RZ ;  /* 0x8000c90000027a10 */ /* 0x000fc40007ffe0ff */
[----:B------:R-:W-:Y:S01]  /*2120*/  IMNMX R10, R3, R4, PT ;  /* 0x00000004030a7217 */ /* 0x000fe20003800200 */
[----:B------:R-:W-:Y:S05]  /*2130*/  @!P1 BRA `(.L_x_482) ;  /* 0x000000f000009947 */ /* 0x000fea0003800000 */
[----:B------:R-:W-:Y:S01]  /*2140*/  ISETP.GT.AND P0, PT, R0, -0x1, PT ;  /* 0xffffffff0000780c */ /* 0x000fe20003f04270 */
[----:B------:R-:W-:-:S12]  /*2150*/  BSSY B0, `(.L_x_483) ;  /* 0x000000b000007945 */ /* 0x000fd80003800000 */
[----:B------:R-:W-:Y:S05]  /*2160*/  @P0 BRA `(.L_x_484) ;  /* 0x0000006000000947 */ /* 0x000fea0003800000 */
[----:B------:R-:W-:Y:S02]  /*2170*/  ISETP.NE.AND P0, PT, R6, 0x1, PT ;  /* 0x000000010600780c */ /* 0x000fe40003f05270 */
[----:B------:R-:W-:-:S11]  /*2180*/  LOP3.LUT R0, RZ, R0, RZ, 0x33, !PT ;  /* 0x00000000ff007212 */ /* 0x000fd600078e33ff */
[----:B------:R-:W-:-:S05]  /*2190*/  @P0 IMAD.HI.U32 R3, R0, c[0x0][0x330], RZ ;  /* 0x0000cc0000030a27 */ /* 0x000fca00078e00ff */
[----:B------:R-:W-:-:S04]  /*21a0*/  @P0 SHF.R.U32.HI R0, RZ, c[0x0][0x334], R3 ;  /* 0x0000cd00ff000a19 */ /* 0x000fc80000011603 */
[----:B------:R-:W-:Y:S01]  /*21b0*/  LOP3.LUT R0, RZ, R0, RZ, 0x33, !PT ;  /* 0x00000000ff007212 */ /* 0x000fe200078e33ff */
[----:B------:R-:W-:Y:S05]  /*21c0*/  BRA `(.L_x_485) ;  /* 0x0000003000007947 */ /* 0x000fea0003800000 */
.L_x_484:
[----:B------:R-:W-:-:S13]  /*21d0*/  ISETP.NE.AND P0, PT, R6, 0x1, PT ;  /* 0x000000010600780c */ /* 0x000fda0003f05270 */
[----:B------:R-:W-:-:S05]  /*21e0*/  @P0 IMAD.HI.U32 R3, R0, c[0x0][0x330], RZ ;  /* 0x0000cc0000030a27 */ /* 0x000fca00078e00ff */
[----:B------:R-:W-:Y:S02]  /*21f0*/  @P0 SHF.R.U32.HI R0, RZ, c[0x0][0x334], R3 ;  /* 0x0000cd00ff000a19 */ /* 0x000fe40000011603 */
.L_x_485:
[----:B------:R-:W-:Y:S05]  /*2200*/  BSYNC B0 ;  /* 0x0000000000007941 */ /* 0x000fea0003800000 */
.L_x_483:
[----:B------:R-:W-:-:S05]  /*2210*/  IMAD R0, R0, c[0x0][0x32c], RZ ;  /* 0x0000cb0000007a24 */ /* 0x000fca00078e02ff */
[----:B------:R-:W-:-:S05]  /*2220*/  IMNMX R2, R2, R0, !PT ;  /* 0x0000000002027217 */ /* 0x000fca0007800200 */
.L_x_482:
[----:B------:R-:W-:Y:S01]  /*2230*/  IMAD.HI R2, R2, 0x2aaaaaab, RZ ;  /* 0x2aaaaaab02027827 */ /* 0x000fe200078e02ff */
[C---:B------:R-:W-:Y:S01]  /*2240*/  LOP3.LUT R3, R15.reuse, 0xff000000, RZ, 0xc0, !PT ;  /* 0xff0000000f037812 */ /* 0x040fe200078ec0ff */
[----:B------:R-:W-:Y:S03]  /*2250*/  BSSY B0, `(.L_x_486) ;  /* 0x000002d000007945 */ /* 0x000fe60003800000 */
[----:B------:R-:W-:Y:S02]  /*2260*/  SHF.R.U32.HI R0, RZ, 0x1f, R2 ;  /* 0x0000001fff007819 */ /* 0x000fe40000011602 */
[----:B------:R-:W-:Y:S02]  /*2270*/  SHF.R.U32.HI R3, RZ, 0x8, R3 ;  /* 0x00000008ff037819 */ /* 0x000fe40000011603 */
[----:B------:R-:W-:Y:S02]  /*2280*/  LEA.HI.SX32 R2, R2, R0, 0x1d ;  /* 0x0000000002027211 */ /* 0x000fe400078feaff */
[----:B------:R-:W-:-:S02]  /*2290*/  LOP3.LUT R0, R15, 0xff0000, RZ, 0xc0, !PT ;  /* 0x00ff00000f007812 */ /* 0x000fc400078ec0ff */
[----:B------:R-:W-:Y:S01]  /*22a0*/  IMNMX R6, RZ, R2, !PT ;  /* 0x00000002ff067217 */ /* 0x000fe20007800200 */
[----:B------:R-:W-:Y:S01]  /*22b0*/  IMAD.MOV.U32 R2, RZ, RZ, RZ ;  /* 0x000000ffff027224 */ /* 0x000fe200078e00ff */
[----:B------:R-:W-:Y:S02]  /*22c0*/  LEA.HI R0, R0, R3, RZ, 0x10 ;  /* 0x0000000300007211 */ /* 0x000fe400078f80ff */
[----:B------:R-:W-:Y:S02]  /*22d0*/  ISETP.GT.AND P0, PT, R10, R6, PT ;  /* 0x000000060a00720c */ /* 0x000fe40003f04270 */
[----:B------:R-:W-:Y:S02]  /*22e0*/  LOP3.LUT R15, R0, 0xff, RZ, 0xc0, !PT ;  /* 0x000000ff000f7812 */ /* 0x000fe400078ec0ff */
[----:B------:R-:W-:-:S03]  /*22f0*/  SHF.R.U32.HI R5, RZ, 0x10, R0 ;  /* 0x00000010ff057819 */ /* 0x000fc60000011600 */
[----:B------:R2:W-:Y:S04]  /*2300*/  STL [R1+0x28], R15 ;  /* 0x0000280f01007387 */ /* 0x0005e80000100800 */
[----:B------:R2:W-:Y:S02]  /*2310*/  STL [R1+0x24], R5 ;  /* 0x0000240501007387 */ /* 0x0005e40000100800 */
[----:B------:R-:W-:Y:S05]  /*2320*/  @!P0 BRA `(.L_x_487) ;  /* 0x000001f000008947 */ /* 0x000fea0003800000 */
[----:B------:R-:W-:-:S04]  /*2330*/  ISETP.NE.AND P0, PT, R5, RZ, PT ;  /* 0x000000ff0500720c */ /* 0x000fc80003f05270 */
[----:B------:R-:W-:-:S04]  /*2340*/  SEL R0, R5, c[0x0][0x338], P0 ;  /* 0x0000ce0005007a07 */ /* 0x000fc80000000000 */
[----:B------:R-:W-:Y:S02]  /*2350*/  IABS R3, R0 ;  /* 0x0000000000037213 */ /* 0x000fe40000000000 */
[----:B------:R-:W-:Y:S02]  /*2360*/  IADD3 R7, R0, -0x1, R10 ;  /* 0xffffffff00077810 */ /* 0x000fe40007ffe00a */
[----:B------:R-:W3:Y:S03]  /*2370*/  I2F.RP R2, R3 ;  /* 0x0000000300027306 */ /* 0x000ee60000209400 */
[----:B------:R-:W-:-:S05]  /*2380*/  IMAD.IADD R7, R7, 0x1, -R6 ;  /* 0x0000000107077824 */ /* 0x000fca00078e0a06 */
[----:B------:R-:W-:Y:S01]  /*2390*/  IABS R11, R7 ;  /* 0x00000007000b7213 */ /* 0x000fe20000000000 */
[----:B---3--:R-:W3:Y:S02]  /*23a0*/  MUFU.RCP R2, R2 ;  /* 0x0000000200027308 */ /* 0x008ee40000001000 */
[----:B---3--:R-:W-:-:S06]  /*23b0*/  IADD3 R2, R2, 0xffffffe, RZ ;  /* 0x0ffffffe02027810 */ /* 0x008fcc0007ffe0ff */
[----:B--2---:R-:W2:Y:S02]  /*23c0*/  F2I.FTZ.U32.TRUNC.NTZ R5, R2 ;  /* 0x0000000200057305 */ /* 0x004ea4000021f000 */
[----:B--2---:R-:W-:-:S04]  /*23d0*/  IMAD.MOV R2, RZ, RZ, -R5 ;  /* 0x000000ffff027224 */ /* 0x004fc800078e0a05 */
        /* <DEDUP_REMOVED lines=20> */
.L_x_487:
[----:B------:R-:W-:Y:S05]  /*2520*/  BSYNC B0 ;  /* 0x0000000000007941 */ /* 0x000fea0003800000 */
.L_x_486:
[----:B------:R-:W-:Y:S01]  /*2530*/  IMAD R3, R15, R2, R6 ;  /* 0x000000020f037224 */ /* 0x000fe200078e0206 */
        /* <DEDUP_REMOVED lines=56> */
[----:B---3--:R-:W-:Y:S01]  /*28c0*/  ISETP.NE.U32.AND P0, PT, RZ, c[0x0][0x340], PT ;  /* 0x0000d000ff007a0c */ /* 0x008fe20003f05070 */
[----:B------:R-:W3:Y:S03]  /*28d0*/  LDL.64 R74, [R1+0x30] ;  /* 0x00003000014a7983 */ /* 0x000ee60000100a00 */
[----:B------:R-:W-:Y:S01]  /*28e0*/  ISETP.NE.AND.EX P0, PT, RZ, c[0x0][0x344], PT, P0 ;  /* 0x0000d100ff007a0c */ /* 0x000fe20003f05300 */
[----:B------:R-:W4:Y:S04]  /*28f0*/  LDL R21, [R1+0x1c] ;  /* 0x00001c0001157983 */ /* 0x000f280000100800 */
[----:B------:R-:W5:Y:S04]  /*2900*/  LDL R18, [R1+0x38] ;  /* 0x0000380001127983 */ /* 0x000f680000100800 */
[----:B--2---:R-:W2:Y:S04]  /*2910*/  S2R R5, SR_TID.X ;  /* 0x0000000000057919 */ /* 0x004ea80000002100 */
[----:B------:R-:W-:-:S05]  /*2920*/  @P0 IMAD.WIDE R2, R77, R14, c[0x0][0x340] ;  /* 0x0000d0004d020625 */ /* 0x000fca00078e020e */
[----:B------:R1:W5:Y:S01]  /*2930*/  @P0 LDG.E R16, [R2.64] ;  /* 0x0000000602100981 */ /* 0x000362000c1e1900 */
[----:B------:R-:W-:-:S05]  /*2940*/  SHF.R.S32.HI R0, RZ, 0x1f, R13 ;  /* 0x0000001fff007819 */ /* 0x000fca000001140d */
[----:B------:R-:W-:Y:S01]  /*2950*/  IMAD R0, R0, c[0x0][0x178], RZ ;  /* 0x00005e0000007a24 */ /* 0x000fe200078e02ff */
[--C-:B--2---:R-:W-:Y:S02]  /*2960*/  SHF.R.S32.HI R7, RZ, 0x1f, R5.reuse ;  /* 0x0000001fff077819 */ /* 0x104fe40000011405 */
[----:B------:R-:W-:Y:S02]  /*2970*/  SHF.R.S32.HI R19, RZ, 0x1f, R5 ;  /* 0x0000001fff137819 */ /* 0x000fe40000011405 */
[-C--:B------:R-:W-:Y:S02]  /*2980*/  LEA.HI R7, R7, R5.reuse, RZ, 0x2 ;  /* 0x0000000507077211 */ /* 0x080fe400078f10ff */
[----:B------:R-:W-:Y:S02]  /*2990*/  LEA.HI R19, R19, R5, RZ, 0x2 ;  /* 0x0000000513137211 */ /* 0x000fe400078f10ff */
[----:B------:R-:W-:Y:S01]  /*29a0*/  LOP3.LUT R7, R7, 0xfffffffc, RZ, 0xc0, !PT ;  /* 0xfffffffc07077812 */ /* 0x000fe200078ec0ff */
[C---:B------:R-:W-:Y:S01]  /*29b0*/  IMAD R0, R13.reuse, c[0x0][0x17c], R0 ;  /* 0x00005f000d007a24 */ /* 0x040fe200078e0200 */
[----:B------:R-:W-:Y:S01]  /*29c0*/  SHF.R.S32.HI R19, RZ, 0x2, R19 ;  /* 0x00000002ff137819 */ /* 0x000fe20000011413 */
[----:B-1----:R-:W-:-:S04]  /*29d0*/  IMAD.WIDE.U32 R2, R13, c[0x0][0x178], RZ ;  /* 0x00005e000d027a25 */ /* 0x002fc800078e00ff */
[----:B------:R-:W-:Y:S02]  /*29e0*/  IMAD.IADD R7, R5, 0x1, -R7 ;  /* 0x0000000105077824 */ /* 0x000fe400078e0a07 */
[----:B------:R-:W-:Y:S01]  /*29f0*/  IMAD.IADD R5, R3, 0x1, R0 ;  /* 0x0000000103057824 */ /* 0x000fe200078e0200 */
[----:B------:R-:W-:Y:S02]  /*2a00*/  SHF.R.S32.HI R14, RZ, 0x1f, R77 ;  /* 0x0000001fff0e7819 */ /* 0x000fe4000001144d */
[----:B------:R-:W-:Y:S01]  /*2a10*/  LEA R0, R7, R19, 0x5 ;  /* 0x0000001307007211 */ /* 0x000fe200078e28ff */
[----:B------:R-:W-:Y:S01]  /*2a20*/  IMAD.MOV.U32 R4, RZ, RZ, R2 ;  /* 0x000000ffff047224 */ /* 0x000fe200078e0002 */
[----:B------:R-:W-:Y:S02]  /*2a30*/  SEL R6, R14, RZ, !P3 ;  /* 0x000000ff0e067207 */ /* 0x000fe40005800000 */
[----:B------:R-:W-:Y:S01]  /*2a40*/  SHF.R.S32.HI R9, RZ, 0x1f, R12 ;  /* 0x0000001fff097819 */ /* 0x000fe2000001140c */
[----:B------:R-:W-:Y:S01]  /*2a50*/  IMAD.IADD R8, R20, 0x1, R0 ;  /* 0x0000000114087824 */ /* 0x000fe200078e0200 */
[----:B------:R-:W-:Y:S01]  /*2a60*/  IADD3 R2, P1, R19, R12, RZ ;  /* 0x0000000c13027210 */ /* 0x000fe20007f3e0ff */
[----:B------:R-:W-:Y:S01]  /*2a70*/  IMAD.WIDE.U32 R4, R76, c[0x0][0x1b8], R4 ;  /* 0x00006e004c047a25 */ /* 0x000fe200078e0004 */
[----:B------:R-:W-:-:S02]  /*2a80*/  SEL R3, R77, RZ, !P3 ;  /* 0x000000ff4d037207 */ /* 0x000fc40005800000 */
[----:B------:R-:W-:Y:S01]  /*2a90*/  LEA.HI.X.SX32 R9, R19, R9, 0x1, P1 ;  /* 0x0000000913097211 */ /* 0x000fe200008f0eff */
[----:B------:R-:W-:Y:S01]  /*2aa0*/  @P5 IMAD.HI.U32 R7, R8, c[0x0][0x2c8], RZ ;  /* 0x0000b20008075a27 */ /* 0x000fe200078e00ff */
[----:B------:R-:W-:-:S03]  /*2ab0*/  MOV R0, R8 ;  /* 0x0000000800007202 */ /* 0x000fc60000000f00 */
[----:B------:R-:W-:Y:S02]  /*2ac0*/  IMAD R5, R76, c[0x0][0x1bc], R5 ;  /* 0x00006f004c057a24 */ /* 0x000fe400078e0205 */
[----:B------:R-:W-:Y:S01]  /*2ad0*/  IMAD R6, R6, c[0x0][0x1c0], RZ ;  /* 0x0000700006067a24 */ /* 0x000fe200078e02ff */
[----:B------:R-:W-:Y:S01]  /*2ae0*/  @P5 SHF.R.U32.HI R0, RZ, c[0x0][0x2cc], R7 ;  /* 0x0000b300ff005a19 */ /* 0x000fe20000011607 */
[----:B------:R-:W-:-:S04]  /*2af0*/  IMAD.WIDE.U32 R4, R3, c[0x0][0x1c0], R4 ;  /* 0x0000700003047a25 */ /* 0x000fc800078e0004 */
[----:B------:R-:W-:Y:S02]  /*2b00*/  IMAD R12, R3, c[0x0][0x1c4], R6 ;  /* 0x00007100030c7a24 */ /* 0x000fe400078e0206 */
[C---:B------:R-:W-:Y:S02]  /*2b10*/  IMAD R13, R9.reuse, c[0x0][0x1e0], RZ ;  /* 0x00007800090d7a24 */ /* 0x040fe400078e02ff */
[----:B------:R-:W-:Y:S02]  /*2b20*/  IMAD R3, R9, c[0x0][0x208], RZ ;  /* 0x0000820009037a24 */ /* 0x000fe400078e02ff */
[C---:B------:R-:W-:Y:S02]  /*2b30*/  IMAD R13, R2.reuse, c[0x0][0x1e4], R13 ;  /* 0x00007900020d7a24 */ /* 0x040fe400078e020d */
[----:B------:R-:W-:Y:S02]  /*2b40*/  IMAD.MOV R9, RZ, RZ, -R0 ;  /* 0x000000ffff097224 */ /* 0x000fe400078e0a00 */
[----:B------:R-:W-:-:S02]  /*2b50*/  IMAD R15, R2, c[0x0][0x20c], R3 ;  /* 0x00008300020f7a24 */ /* 0x000fc400078e0203 */
[----:B------:R-:W-:Y:S02]  /*2b60*/  IMAD.IADD R3, R5, 0x1, R12 ;  /* 0x0000000105037824 */ /* 0x000fe400078e020c */
[----:B------:R-:W-:Y:S01]  /*2b70*/  IMAD R12, R9, c[0x0][0x2c4], R8 ;  /* 0x0000b100090c7a24 */ /* 0x000fe200078e0208 */
[----:B------:R-:W-:Y:S02]  /*2b80*/  LOP3.LUT R198, R198, 0xffffff7f, RZ, 0xc0, !PT ;  /* 0xffffff7fc6c67812 */ /* 0x000fe400078ec0ff */
[----:B------:R-:W-:Y:S01]  /*2b90*/  IADD3 R96, R200, -0x1, RZ ;  /* 0xffffffffc8607810 */ /* 0x000fe20007ffe0ff */
[----:B---3--:R-:W-:-:S04]  /*2ba0*/  IMAD.WIDE.U32 R6, R2, c[0x0][0x1e0], R74 ;  /* 0x0000780002067a25 */ /* 0x008fc800078e004a */
[----:B------:R-:W-:Y:S01]  /*2bb0*/  IMAD.WIDE.U32 R10, R2, c[0x0][0x208], R74 ;  /* 0x00008200020a7a25 */ /* 0x000fe200078e004a */
[----:B----4-:R-:W-:Y:S02]  /*2bc0*/  ISETP.GE.AND P3, PT, R21, c[0x0][0x1d4], PT ;  /* 0x0000750015007a0c */ /* 0x010fe40003f66270 */
[----:B------:R-:W-:Y:S02]  /*2bd0*/  SHF.R.S32.HI R2, RZ, 0x1f, R0 ;  /* 0x0000001fff027819 */ /* 0x000fe40000011400 */
[----:B------:R-:W-:Y:S02]  /*2be0*/  SEL R8, RZ, 0xffffffff, P3 ;  /* 0xffffffffff087807 */ /* 0x000fe40001800000 */
[----:B------:R-:W-:Y:S01]  /*2bf0*/  ISETP.GE.AND P2, PT, R74, c[0x0][0x1d4], PT ;  /* 0x000075004a007a0c */ /* 0x000fe20003f46270 */
[----:B------:R-:W-:Y:S01]  /*2c00*/  IMAD R5, R2, c[0x0][0x1b0], RZ ;  /* 0x00006c0002057a24 */ /* 0x000fe200078e02ff */
[----:B------:R-:W-:Y:S01]  /*2c10*/  MOV R2, R4 ;  /* 0x0000000400027202 */ /* 0x000fe20000000f00 */
[----:B------:R-:W-:Y:S01]  /*2c20*/  IMAD.SHL.U32 R8, R8, 0x2, RZ ;  /* 0x0000000208087824 */ /* 0x000fe200078e00ff */
[----:B------:R-:W-:Y:S01]  /*2c30*/  SEL R4, RZ, 0x1, P2 ;  /* 0x00000001ff047807 */ /* 0x000fe20001000000 */
[----:B------:R-:W-:-:S02]  /*2c40*/  IMAD R5, R0, c[0x0][0x1b4], R5 ;  /* 0x00006d0000057a24 */ /* 0x000fc400078e0205 */
[----:B------:R-:W-:Y:S01]  /*2c50*/  IMAD.WIDE.U32 R2, R0, c[0x0][0x1b0], R2 ;  /* 0x00006c0000027a25 */ /* 0x000fe200078e0002 */
[----:B------:R-:W-:Y:S02]  /*2c60*/  SHF.R.S32.HI R0, RZ, 0x1f, R12 ;  /* 0x0000001fff007819 */ /* 0x000fe4000001140c */
[----:B------:R-:W-:Y:S01]  /*2c70*/  LOP3.LUT R17, R8, 0x2, R4, 0xe2, !PT ;  /* 0x0000000208117812 */ /* 0x000fe200078ee204 */
[----:B------:R-:W-:Y:S01]  /*2c80*/  IMAD.IADD R9, R7, 0x1, R13 ;  /* 0x0000000107097824 */ /* 0x000fe200078e020d */
[----:B------:R-:W-:Y:S01]  /*2c90*/  IADD3 R7, R11, R15, RZ ;  /* 0x0000000f0b077210 */ /* 0x000fe20007ffe0ff */
[----:B------:R-:W-:Y:S01]  /*2ca0*/  IMAD.MOV.U32 R8, RZ, RZ, R6 ;  /* 0x000000ffff087224 */ /* 0x000fe200078e0006 */
[----:B------:R-:W-:Y:S01]  /*2cb0*/  MOV R6, R10 ;  /* 0x0000000a00067202 */ /* 0x000fe20000000f00 */
[----:B------:R-:W-:Y:S02]  /*2cc0*/  IMAD.IADD R5, R3, 0x1, R5 ;  /* 0x0000000103057824 */ /* 0x000fe400078e0205 */
[----:B------:R-:W-:Y:S01]  /*2cd0*/  IMAD.MOV.U32 R4, RZ, RZ, R2 ;  /* 0x000000ffff047224 */ /* 0x000fe200078e0002 */
[----:B-----5:R-:W-:Y:S01]  /*2ce0*/  @P0 SHF.R.S32.HI R3, RZ, 0x1f, R16 ;  /* 0x0000001fff030819 */ /* 0x020fe20000011410 */
[----:B------:R-:W-:-:S02]  /*2cf0*/  IMAD R0, R0, c[0x0][0x1a8], RZ ;  /* 0x00006a0000007a24 */ /* 0x000fc400078e02ff */
[----:B------:R-:W-:Y:S01]  /*2d00*/  @P0 IMAD.MOV.U32 R2, RZ, RZ, R16 ;  /* 0x000000ffff020224 */ /* 0x000fe200078e0010 */
[----:B------:R-:W-:Y:S01]  /*2d10*/  @!P0 MOV R2, R77 ;  /* 0x0000004d00028202 */ /* 0x000fe20000000f00 */
[----:B------:R-:W-:Y:S01]  /*2d20*/  @!P0 IMAD.MOV.U32 R3, RZ, RZ, R14 ;  /* 0x000000ffff038224 */ /* 0x000fe200078e000e */
[----:B------:R-:W-:Y:S01]  /*2d30*/  ISETP.GE.AND P1, PT, R18, c[0x0][0x1d4], PT ;  /* 0x0000750012007a0c */ /* 0x000fe20003f26270 */
[----:B------:R-:W-:Y:S01]  /*2d40*/  IMAD.WIDE.U32 R10, R12, c[0x0][0x1a8], R4 ;  /* 0x00006a000c0a7a25 */ /* 0x000fe200078e0004 */
[----:B------:R-:W-:-:S03]  /*2d50*/  @P3 LOP3.LUT R198, R198, 0x80, RZ, 0xfc, !PT ;  /* 0x00000080c6c63812 */ /* 0x000fc600078efcff */
[----:B------:R-:W-:Y:S02]  /*2d60*/  IMAD R13, R12, c[0x0][0x1ac], R0 ;  /* 0x00006b000c0d7a24 */ /* 0x000fe400078e0200 */
[----:B------:R-:W-:Y:S01]  /*2d70*/  IMAD.WIDE.U32 R4, R76, c[0x0][0x1e8], R8 ;  /* 0x00007a004c047a25 */ /* 0x000fe200078e0008 */
[----:B------:R-:W-:-:S03]  /*2d80*/  SEL R8, R2, RZ, !P4 ;  /* 0x000000ff02087207 */ /* 0x000fc60006000000 */
[C---:B------:R-:W-:Y:S01]  /*2d90*/  IMAD.WIDE.U32 R6, R76.reuse, c[0x0][0x210], R6 ;  /* 0x000084004c067a25 */ /* 0x040fe200078e0006 */
[----:B------:R-:W-:Y:S02]  /*2da0*/  SEL R2, RZ, 0x4, P1 ;  /* 0x00000004ff027807 */ /* 0x000fe40000800000 */
[----:B------:R-:W-:Y:S01]  /*2db0*/  SEL R0, R3, RZ, !P4 ;  /* 0x000000ff03007207 */ /* 0x000fe20006000000 */
[----:B------:R-:W-:Y:S01]  /*2dc0*/  IMAD R3, R76, c[0x0][0x214], R7 ;  /* 0x000085004c037a24 */ /* 0x000fe200078e0207 */
[----:B------:R-:W-:Y:S02]  /*2dd0*/  IADD3 R7, R11, R13, RZ ;  /* 0x0000000d0b077210 */ /* 0x000fe40007ffe0ff */
[----:B------:R-:W-:Y:S02]  /*2de0*/  LOP3.LUT R198, R198, 0xfffffeff, RZ, 0xc0, !PT ;  /* 0xfffffeffc6c67812 */ /* 0x000fe400078ec0ff */
[----:B------:R-:W-:Y:S01]  /*2df0*/  LOP3.LUT R13, R17, R2, RZ, 0xfc, !PT ;  /* 0x00000002110d7212 */ /* 0x000fe200078efcff */
[----:B------:R-:W-:-:S02]  /*2e00*/  IMAD.MOV.U32 R2, RZ, RZ, R6 ;  /* 0x000000ffff027224 */ /* 0x000fc400078e0006 */
[----:B------:R-:W-:Y:S01]  /*2e10*/  IMAD R6, R0, c[0x0][0x1f0], RZ ;  /* 0x00007c0000067a24 */ /* 0x000fe200078e02ff */
[----:B------:R-:W-:Y:S01]  /*2e20*/  @P2 LOP3.LUT R198, R198, 0x100, RZ, 0xfc, !PT ;  /* 0x00000100c6c62812 */ /* 0x000fe200078efcff */
[----:B------:R-:W-:Y:S02]  /*2e30*/  IMAD R0, R0, c[0x0][0x218], RZ ;  /* 0x0000860000007a24 */ /* 0x000fe400078e02ff */
[----:B------:R-:W-:Y:S01]  /*2e40*/  IMAD R5, R76, c[0x0][0x1ec], R5 ;  /* 0x00007b004c057a24 */ /* 0x000fe200078e0205 */
[----:B------:R-:W-:Y:S01]  /*2e50*/  LOP3.LUT R198, R198, 0xffffffbf, RZ, 0xc0, !PT ;  /* 0xffffffbfc6c67812 */ /* 0x000fe200078ec0ff */
[----:B------:R-:W-:Y:S01]  /*2e60*/  IMAD.WIDE.U32 R228, R8, c[0x0][0x218], R2 ;  /* 0x0000860008e47a25 */ /* 0x000fe200078e0002 */
[----:B------:R-:W-:-:S03]  /*2e70*/  LEA R12, P0, R10, c[0x0][0x160], 0x1 ;  /* 0x000058000a0c7a11 */ /* 0x000fc600078008ff */
[C---:B------:R-:W-:Y:S02]  /*2e80*/  IMAD R0, R8.reuse, c[0x0][0x21c], R0 ;  /* 0x0000870008007a24 */ /* 0x040fe400078e0200 */
[----:B------:R-:W-:-:S04]  /*2e90*/  IMAD.WIDE.U32 R246, R8, c[0x0][0x1f0], R4 ;  /* 0x00007c0008f67a25 */ /* 0x000fc800078e0004 */
[----:B------:R-:W-:Y:S01]  /*2ea0*/  IMAD R2, R8, c[0x0][0x1f4], R6 ;  /* 0x00007d0008027a24 */ /* 0x000fe200078e0206 */
[----:B------:R-:W-:Y:S02]  /*2eb0*/  @P1 LOP3.LUT R198, R198, 0x40, RZ, 0xfc, !PT ;  /* 0x00000040c6c61812 */ /* 0x000fe400078efcff */
[----:B------:R-:W-:Y:S01]  /*2ec0*/  LEA.HI.X R11, R10, c[0x0][0x164], R7, 0x1, P0 ;  /* 0x000059000a0b7a11 */ /* 0x000fe200000f0c07 */
[----:B------:R-:W-:Y:S01]  /*2ed0*/  IMAD.IADD R252, R247, 0x1, R2 ;  /* 0x00000001f7fc7824 */ /* 0x000fe200078e0202 */
[----:B------:R-:W-:Y:S02]  /*2ee0*/  ISETP.GE.AND P4, PT, R74, c[0x0][0x198], PT ;  /* 0x000066004a007a0c */ /* 0x000fe40003f86270 */
[----:B------:R-:W-:Y:S02]  /*2ef0*/  ISETP.GE.AND P3, PT, R21, c[0x0][0x198], PT ;  /* 0x0000660015007a0c */ /* 0x000fe40003f66270 */
[----:B------:R-:W-:Y:S02]  /*2f00*/  IADD3 R9, R19, R20, RZ ;  /* 0x0000001413097210 */ /* 0x000fe40007ffe0ff */
[----:B------:R-:W-:-:S02]  /*2f10*/  IADD3 R232, R229, R0, RZ ;  /* 0x00000000e5e87210 */ /* 0x000fc40007ffe0ff */
[----:B------:R-:W-:Y:S01]  /*2f20*/  ISETP.GE.AND P2, PT, R18, c[0x0][0x198], PT ;  /* 0x0000660012007a0c */ /* 0x000fe20003f46270 */
[----:B------:R-:W-:Y:S10]  /*2f30*/  BRA.DIV ~URZ, `(.L_x_489) ;  /* 0x00015c527f007947 */ /* 0x000ff4000b800000 */
[----:B------:R1:W2:Y:S02]  /*2f40*/  SHFL.IDX PT, R8, R11, RZ, 0x1c1f ;  /* 0x001c1fff0b087589 */ /* 0x0002a400000e0000 */
.L_x_649:
[----:B------:R-:W-:Y:S05]  /*2f50*/  BRA.DIV ~URZ, `(.L_x_490) ;  /* 0x00015ca27f007947 */ /* 0x000fea000b800000 */
[----:B------:R3:W4:Y:S02]  /*2f60*/  SHFL.IDX PT, R0, R12, RZ, 0x1c1f ;  /* 0x001c1fff0c007589 */ /* 0x00072400000e0000 */
.L_x_650:
[----:B------:R-:W-:Y:S01]  /*2f70*/  IMAD R10, R226, c[0x0][0x2c4], RZ ;  /* 0x0000b100e20a7a24 */ /* 0x000fe200078e02ff */
[----:B------:R-:W-:Y:S04]  /*2f80*/  BSSY B0, `(.L_x_491) ;  /* 0x0000016000007945 */ /* 0x000fe80003800000 */
[----:B------:R-:W-:-:S13]  /*2f90*/  ISETP.GE.AND P0, PT, R9, R10, PT ;  /* 0x0000000a0900720c */ /* 0x000fda0003f06270 */
[----:B------:R-:W-:Y:S05]  /*2fa0*/  @P0 BRA `(.L_x_492) ;  /* 0x0000013000000947 */ /* 0x000fea0003800000 */
[----:B------:R-:W5:Y:S04]  /*2fb0*/  LDL.64 R4, [R1+0x30] ;  /* 0x0000300001047983 */ /* 0x000f680000100a00 */
[----:B---3--:R-:W3:Y:S04]  /*2fc0*/  LDL R2, [R1+0x1c] ;  /* 0x00001c0001027983 */ /* 0x008ee80000100800 */
[----:B----4-:R-:W4:Y:S04]  /*2fd0*/  LDL R3, [R1+0x58] ;  /* 0x0000580001037983 */ /* 0x010f280000100800 */
[----:B--2---:R-:W2:Y:S04]  /*2fe0*/  LDL R15, [R1+0x38] ;  /* 0x00003800010f7983 */ /* 0x004ea80000100800 */
[----:B------:R-:W2:Y:S04]  /*2ff0*/  LDL R14, [R1+0x5c] ;  /* 0x00005c00010e7983 */ /* 0x000ea80000100800 */
[----:B------:R-:W2:Y:S01]  /*3000*/  LDL R16, [R1+0x54] ;  /* 0x0000540001107983 */ /* 0x000ea20000100800 */
[----:B-----5:R-:W-:-:S04]  /*3010*/  LEA R6, P0, R4, R0, 0x1 ;  /* 0x0000000004067211 */ /* 0x020fc800078008ff */
[----:B------:R-:W-:Y:S02]  /*3020*/  LEA.HI.X R7, R4, R8, R5, 0x1, P0 ;  /* 0x0000000804077211 */ /* 0x000fe400000f0c05 */
[----:B---3--:R-:W-:-:S04]  /*3030*/  LEA R4, P0, R2, R0, 0x1 ;  /* 0x0000000002047211 */ /* 0x008fc800078008ff */
[----:B----4-:R-:W-:Y:S02]  /*3040*/  LEA.HI.X R5, R2, R8, R3, 0x1, P0 ;  /* 0x0000000802057211 */ /* 0x010fe400000f0c03 */
[----:B--2---:R-:W-:Y:S01]  /*3050*/  LEA R2, P0, R15, R0, 0x1 ;  /* 0x000000000f027211 */ /* 0x004fe200078008ff */
[----:B------:R-:W-:-:S03]  /*3060*/  IMAD.SHL.U32 R0, R14, 0x2, RZ ;  /* 0x000000020e007824 */ /* 0x000fc600078e00ff */
[----:B------:R-:W-:Y:S02]  /*3070*/  LEA.HI.X R3, R15, R8, R16, 0x1, P0 ;  /* 0x000000080f037211 */ /* 0x000fe400000f0c10 */
[----:B------:R-:W-:Y:S01]  /*3080*/  @!PT LDS RZ, [RZ] ;  /* 0x00000000fffff984 */ /* 0x000fe20000000800 */
[----:B------:R-:W-:Y:S01]  /*3090*/  @!PT LDS RZ, [RZ] ;  /* 0x00000000fffff984 */ /* 0x000fe20000000800 */
[----:B------:R-:W-:Y:S01]  /*30a0*/  @!PT LDS RZ, [RZ] ;  /* 0x00000000fffff984 */ /* 0x000fe20000000800 */
[----:B------:R2:W-:Y:S04]  /*30b0*/  LDGSTS.E.BYPASS.LTC128B.128 [R0+0x6080], [R6.64], !P4 ;  /* 0x0608000006007fae */ /* 0x0005e8000e101d46 */
[----:B------:R2:W-:Y:S04]  /*30c0*/  LDGSTS.E.BYPASS.LTC128B.128 [R0+0x8080], [R4.64], !P3 ;  /* 0x0808000004007fae */ /* 0x0005e8000d901d46 */
[----:B------:R2:W-:Y:S02]  /*30d0*/  LDGSTS.E.BYPASS.LTC128B.128 [R0+0xa080], [R2.64], !P2 ;  /* 0x0a08000002007fae */ /* 0x0005e4000d101d46 */
.L_x_492:
[----:B------:R-:W-:Y:S05]  /*30e0*/  BSYNC B0 ;  /* 0x0000000000007941 */ /* 0x000fea0003800000 */
.L_x_491:
[----:B------:R-:W-:Y:S05]  /*30f0*/  BRA.DIV ~URZ, `(.L_x_493) ;  /* 0x00015b627f007947 */ /* 0x000fea000b800000 */
[----:B--2---:R2:W1:Y:S04]  /*3100*/  SHFL.IDX PT, R8, R11, 0x1, 0x1c1f ;  /* 0x003c1f000b087f89 */ /* 0x00446800000e0000 */
[----:B----4-:R2:W4:Y:S02]  /*3110*/  SHFL.IDX PT, R0, R12, 0x1, 0x1c1f ;  /* 0x003c1f000c007f89 */ /* 0x01052400000e0000 */
.L_x_651:
[----:B------:R-:W-:Y:S01]  /*3120*/  IADD3 R2, R9, 0x20, RZ ;  /* 0x0000002009027810 */ /* 0x000fe20007ffe0ff */
[----:B------:R-:W-:Y:S03]  /*3130*/  BSSY B0, `(.L_x_494) ;  /* 0x0000016000007945 */ /* 0x000fe60003800000 */
[----:B------:R-:W-:-:S13]  /*3140*/  ISETP.GE.AND P0, PT, R2, R10, PT ;  /* 0x0000000a0200720c */ /* 0x000fda0003f06270 */
[----:B------:R-:W-:Y:S05]  /*3150*/  @P0 BRA `(.L_x_495) ;  /* 0x0000013000000947 */ /* 0x000fea0003800000 */
[----:B------:R-:W5:Y:S04]  /*3160*/  LDL.64 R4, [R1+0x30] ;  /* 0x0000300001047983 */ /* 0x000f680000100a00 */
[----:B--2---:R-:W2:Y:S04]  /*3170*/  LDL R3, [R1+0x1c] ;  /* 0x00001c0001037983 */ /* 0x004ea80000100800 */
[----:B---3--:R-:W3:Y:S04]  /*3180*/  LDL R17, [R1+0x58] ;  /* 0x0000580001117983 */ /* 0x008ee80000100800 */
[----:B----4-:R-:W4:Y:S04]  /*3190*/  LDL R15, [R1+0x38] ;  /* 0x00003800010f7983 */ /* 0x010f280000100800 */
[----:B------:R-:W4:Y:S04]  /*31a0*/  LDL R14, [R1+0x5c] ;  /* 0x00005c00010e7983 */ /* 0x000f280000100800 */
[----:B------:R-:W4:Y:S01]  /*31b0*/  LDL R16, [R1+0x54] ;  /* 0x0000540001107983 */ /* 0x000f220000100800 */
[----:B-----5:R-:W-:-:S04]  /*31c0*/  LEA R6, P0, R4, R0, 0x1 ;  /* 0x0000000004067211 */ /* 0x020fc800078008ff */
[----:B-1----:R-:W-:Y:S02]  /*31d0*/  LEA.HI.X R7, R4, R8, R5, 0x1, P0 ;  /* 0x0000000804077211 */ /* 0x002fe400000f0c05 */
[----:B--2---:R-:W-:-:S04]  /*31e0*/  LEA R4, P0, R3, R0, 0x1 ;  /* 0x0000000003047211 */ /* 0x004fc800078008ff */
[----:B---3--:R-:W-:Y:S02]  /*31f0*/  LEA.HI.X R5, R3, R8, R17, 0x1, P0 ;  /* 0x0000000803057211 */ /* 0x008fe400000f0c11 */
[----:B----4-:R-:W-:Y:S01]  /*3200*/  LEA R2, P0, R15, R0, 0x1 ;  /* 0x000000000f027211 */ /* 0x010fe200078008ff */
        /* <DEDUP_REMOVED lines=8> */
.L_x_495:
[----:B------:R-:W-:Y:S05]  /*3290*/  BSYNC B0 ;  /* 0x0000000000007941 */ /* 0x000fea0003800000 */
.L_x_494:
[----:B------:R-:W-:Y:S05]  /*32a0*/  BRA.DIV ~URZ, `(.L_x_496) ;  /* 0x00015a727f007947 */ /* 0x000fea000b800000 */
[----:B-1----:R1:W2:Y:S02]  /*32b0*/  SHFL.IDX PT, R8, R11, 0x2, 0x1c1f ;  /* 0x005c1f000b087f89 */ /* 0x0022a400000e0000 */
.L_x_652:
[----:B------:R-:W-:Y:S05]  /*32c0*/  BRA.DIV ~URZ, `(.L_x_497) ;  /* 0x00015ac27f007947 */ /* 0x000fea000b800000 */
[----:B----4-:R4:W1:Y:S02]  /*32d0*/  SHFL.IDX PT, R0, R12, 0x2, 0x1c1f ;  /* 0x005c1f000c007f89 */ /* 0x01086400000e0000 */
.L_x_653:
[----:B------:R-:W-:Y:S01]  /*32e0*/  IADD3 R2, R9, 0x40, RZ ;  /* 0x0000004009027810 */ /* 0x000fe20007ffe0ff */
[----:B------:R-:W-:Y:S03]  /*32f0*/  BSSY B0, `(.L_x_498) ;  /* 0x0000016000007945 */ /* 0x000fe60003800000 */
        /* <DEDUP_REMOVED lines=8> */
[----:B-1---5:R-:W-:-:S04]  /*3380*/  LEA R6, P0, R4, R0, 0x1 ;  /* 0x0000000004067211 */ /* 0x022fc800078008ff */
        /* <DEDUP_REMOVED lines=12> */
.L_x_499:
[----:B------:R-:W-:Y:S05]  /*3450*/  BSYNC B0 ;  /* 0x0000000000007941 */ /* 0x000fea0003800000 */
.L_x_498:
[----:B------:R-:W-:Y:S05]  /*3460*/  BRA.DIV ~URZ, `(.L_x_500) ;  /* 0x000159827f007947 */ /* 0x000fea000b800000 */
[----:B-1----:R1:W3:Y:S04]  /*3470*/  SHFL.IDX PT, R7, R11, 0x3, 0x1c1f ;  /* 0x007c1f000b077f89 */ /* 0x0022e800000e0000 */
[----:B------:R1:W4:Y:S02]  /*3480*/  SHFL.IDX PT, R0, R12, 0x3, 0x1c1f ;  /* 0x007c1f000c007f89 */ /* 0x00032400000e0000 */
.L_x_654:
[----:B------:R-:W5:Y:S04]  /*3490*/  LDL.64 R16, [R1+0x30] ;  /* 0x0000300001107983 */ /* 0x000f680000100a00 */
[----:B----4-:R-:W4:Y:S04]  /*34a0*/  LDL R6, [R1+0x1c] ;  /* 0x00001c0001067983 */ /* 0x010f280000100800 */
[----:B---3--:R-:W3:Y:S04]  /*34b0*/  LDL R14, [R1+0x58] ;  /* 0x00005800010e7983 */ /* 0x008ee80000100800 */
[----:B-12---:R-:W2:Y:S04]  /*34c0*/  LDL R11, [R1+0x38] ;  /* 0x00003800010b7983 */ /* 0x006ea80000100800 */
[----:B------:R-:W2:Y:S04]  /*34d0*/  LDL R8, [R1+0x5c] ;  /* 0x00005c0001087983 */ /* 0x000ea80000100800 */
[----:B------:R-:W2:Y:S01]  /*34e0*/  LDL R12, [R1+0x54] ;  /* 0x00005400010c7983 */ /* 0x000ea20000100800 */
[----:B------:R-:W-:-:S03]  /*34f0*/  IADD3 R2, R9, 0x60, RZ ;  /* 0x0000006009027810 */ /* 0x000fc60007ffe0ff */
[----:B------:R-:W1:Y:S01]  /*3500*/  S2R R24, SR_TID.X ;  /* 0x0000000000187919 */ /* 0x000e620000002100 */
[----:B------:R-:W-:Y:S02]  /*3510*/  ISETP.GE.AND P0, PT, R2, R10, PT ;  /* 0x0000000a0200720c */ /* 0x000fe40003f06270 */
[----:B------:R-:W-:Y:S01]  /*3520*/  SHF.R.S32.HI R9, RZ, 0x1f, R96 ;  /* 0x0000001fff097819 */ /* 0x000fe20000011460 */
[----:B------:R-:W2:Y:S01]  /*3530*/  LDL R241, [R1+0x10] ;  /* 0x0000100001f17983 */ /* 0x000ea20000100800 */
[----:B------:R-:W-:Y:S02]  /*3540*/  MOV R98, R246 ;  /* 0x000000f600627202 */ /* 0x000fe40000000f00 */
[----:B-1----:R-:W-:-:S04]  /*3550*/  SHF.R.S32.HI R132, RZ, 0x1f, R24 ;  /* 0x0000001fff847819 */ /* 0x002fc80000011418 */
[----:B------:R-:W-:-:S04]  /*3560*/  LEA.HI R132, R132, R24, RZ, 0x2 ;  /* 0x0000001884847211 */ /* 0x000fc800078f10ff */
[----:B------:R-:W-:Y:S02]  /*3570*/  SHF.R.S32.HI R132, RZ, 0x2, R132 ;  /* 0x00000002ff847819 */ /* 0x000fe40000011484 */
[----:B------:R-:W-:Y:S02]  /*3580*/  MOV R99, R252 ;  /* 0x000000fc00637202 */ /* 0x000fe40000000f00 */
[C---:B------:R-:W-:Y:S02]  /*3590*/  LOP3.LUT P6, RZ, R198.reuse, 0x80, RZ, 0xc0, !PT ;  /* 0x00000080c6ff7812 */ /* 0x040fe400078cc0ff */
[----:B------:R-:W-:Y:S02]  /*35a0*/  LOP3.LUT P5, RZ, R198, 0x40, RZ, 0xc0, !PT ;  /* 0x00000040c6ff7812 */ /* 0x000fe400078ac0ff */
[----:B-----5:R-:W-:-:S04]  /*35b0*/  @!P0 LEA R4, P1, R16, R0, 0x1 ;  /* 0x0000000010048211 */ /* 0x020fc800078208ff */
[----:B------:R-:W-:Y:S02]  /*35c0*/  @!P0 LEA.HI.X R5, R16, R7, R17, 0x1, P1 ;  /* 0x0000000710058211 */ /* 0x000fe400008f0c11 */
[----:B----4-:R-:W-:-:S04]  /*35d0*/  @!P0 LEA R2, P1, R6, R0, 0x1 ;  /* 0x0000000006028211 */ /* 0x010fc800078208ff */
[----:B---3--:R-:W-:Y:S02]  /*35e0*/  @!P0 LEA.HI.X R3, R6, R7, R14, 0x1, P1 ;  /* 0x0000000706038211 */ /* 0x008fe400008f0c0e */
[----:B--2---:R-:W-:Y:S02]  /*35f0*/  @!P0 LEA R6, P1, R11, R0, 0x1 ;  /* 0x000000000b068211 */ /* 0x004fe400078208ff */
[----:B------:R-:W-:Y:S02]  /*3600*/  MOV R0, 0x30 ;  /* 0x0000003000007802 */ /* 0x000fe40000000f00 */
[----:B------:R-:W-:-:S03]  /*3610*/  SHF.L.U32 R199, R8, 0x1, RZ ;  /* 0x0000000108c77819 */ /* 0x000fc600000006ff */
[----:B------:R-:W-:Y:S02]  /*3620*/  IMAD R0, R200, -0x30, R0 ;  /* 0xffffffd0c8007824 */ /* 0x000fe400078e0200 */
[----:B------:R-:W-:Y:S01]  /*3630*/  @!PT LDS RZ, [RZ] ;  /* 0x00000000fffff984 */ /* 0x000fe20000000800 */
[----:B------:R-:W-:Y:S01]  /*3640*/  @!PT LDS RZ, [RZ] ;  /* 0x00000000fffff984 */ /* 0x000fe20000000800 */
[----:B------:R-:W-:Y:S01]  /*3650*/  @!PT LDS RZ, [RZ] ;  /* 0x00000000fffff984 */ /* 0x000fe20000000800 */
[----:B------:R1:W-:Y:S03]  /*3660*/  @!P0 LDGSTS.E.BYPASS.LTC128B.128 [R199+0x7880], [R4.64], !P4 ;  /* 0x0788000004c78fae */ /* 0x0003e6000e101d46 */
[----:B------:R-:W-:Y:S01]  /*3670*/  IADD3 R97, R227, R0, RZ ;  /* 0x00000000e3617210 */ /* 0x000fe20007ffe0ff */
[----:B------:R2:W-:Y:S01]  /*3680*/  @!P0 LDGSTS.E.BYPASS.LTC128B.128 [R199+0x9880], [R2.64], !P3 ;  /* 0x0988000002c78fae */ /* 0x0005e2000d901d46 */
[----:B------:R-:W-:-:S05]  /*3690*/  @!P0 LEA.HI.X R7, R11, R7, R12, 0x1, P1 ;  /* 0x000000070b078211 */ /* 0x000fca00008f0c0c */
[----:B------:R3:W-:Y:S04]  /*36a0*/  @!P0 LDGSTS.E.BYPASS.LTC128B.128 [R199+0xb880], [R6.64], !P2 ;  /* 0x0b88000006c78fae */ /* 0x0007e8000d101d46 */
[----:B------:R-:W0:Y:S01]  /*36b0*/  LDGDEPBAR ;  /* 0x00000000000079af */ /* 0x000e220000000000 */
[----:B------:R-:W-:Y:S03]  /*36c0*/  WARPSYNC 0xffffffff ;  /* 0xffffffff00007948 */ /* 0x000fe60003800000 */
[----:B------:R-:W-:Y:S01]  /*36d0*/  BAR.SYNC.DEFER_BLOCKING 0x0 ;  /* 0x0000000000007b1d */ /* 0x000fe20000010000 */
[----:B-1----:R-:W-:Y:S01]  /*36e0*/  IMNMX R4, R97, 0x30, PT ;  /* 0x0000003061047817 */ /* 0x002fe20003800200 */
[----:B------:R-:W-:-:S03]  /*36f0*/  IMAD R5, R9, c[0x0][0x1e0], RZ ;  /* 0x0000780009057a24 */ /* 0x000fc600078e02ff */
[----:B------:R-:W-:Y:S01]  /*3700*/  IADD3 R8, -R132, R4, RZ ;  /* 0x0000000484087210 */ /* 0x000fe20007ffe1ff */
[----:B--2---:R-:W-:-:S04]  /*3710*/  IMAD.WIDE.U32 R2, R96, c[0x0][0x1e0], RZ ;  /* 0x0000780060027a25 */ /* 0x004fc800078e00ff */
[----:B------:R-:W-:Y:S01]  /*3720*/  IMAD R4, R96, c[0x0][0x1e4], R5 ;  /* 0x0000790060047a24 */ /* 0x000fe200078e0205 */
[----:B------:R-:W-:-:S04]  /*3730*/  ISETP.GE.AND P1, PT, R8, 0x1, PT ;  /* 0x000000010800780c */ /* 0x000fc80003f26270 */
[----:B------:R-:W-:Y:S01]  /*3740*/  IADD3 R4, R3, R4, RZ ;  /* 0x0000000403047210 */ /* 0x000fe20007ffe0ff */
[----:B------:R-:W-:-:S04]  /*3750*/  IMAD.WIDE.U32 R2, R2, 0x30, R98 ;  /* 0x0000003002027825 */ /* 0x000fc800078e0062 */
[----:B------:R-:W-:Y:S01]  /*3760*/  IMAD R4, R4, 0x30, RZ ;  /* 0x0000003004047824 */ /* 0x000fe200078e02ff */
[----:B------:R-:W-:-:S04]  /*3770*/  LOP3.LUT P4, RZ, R198, 0x100, RZ, 0xc0, !PT ;  /* 0x00000100c6ff7812 */ /* 0x000fc8000788c0ff */
[----:B------:R-:W-:Y:S02]  /*3780*/  IADD3 R3, R3, R4, RZ ;  /* 0x0000000403037210 */ /* 0x000fe40007ffe0ff */
[----:B------:R-:W-:-:S04]  /*3790*/  @P1 LEA R4, P0, R2, c[0x0][0x1c8], 0x1 ;  /* 0x0000720002041a11 */ /* 0x000fc800078008ff */
[----:B------:R-:W-:Y:S02]  /*37a0*/  @P1 LEA.HI.X R5, R2, c[0x0][0x1cc], R3, 0x1, P0 ;  /* 0x0000730002051a11 */ /* 0x000fe400000f0c03 */
[----:B------:R-:W-:Y:S02]  /*37b0*/  ISETP.GE.AND P0, PT, R8, 0x21, PT ;  /* 0x000000210800780c */ /* 0x000fe40003f06270 */
[----:B---3--:R-:W-:Y:S01]  /*37c0*/  MOV R6, 0x20 ;  /* 0x0000002000067802 */ /* 0x008fe20000000f00 */
[----:B------:R-:W-:Y:S01]  /*37d0*/  @!PT LDS RZ, [RZ] ;  /* 0x00000000fffff984 */ /* 0x000fe20000000800 */
[----:B------:R-:W-:Y:S01]  /*37e0*/  @!PT LDS RZ, [RZ] ;  /* 0x00000000fffff984 */ /* 0x000fe20000000800 */
[----:B------:R-:W-:Y:S01]  /*37f0*/  @!PT LDS RZ, [RZ] ;  /* 0x00000000fffff984 */ /* 0x000fe20000000800 */
[----:B------:R1:W-:Y:S04]  /*3800*/  @P1 LDGSTS.E.BYPASS.LTC128B.128 [R199+0x3c80], [R4.64], !P4 ;  /* 0x03c8000004c71fae */ /* 0x0003e8000e101d46 */
[C---:B------:R-:W-:Y:S01]  /*3810*/  IMAD.WIDE.U32 R10, R6.reuse, c[0x0][0x1e0], RZ ;  /* 0x00007800060a7a25 */ /* 0x040fe200078e00ff */
[----:B------:R1:W-:Y:S04]  /*3820*/  @P1 LDGSTS.E.BYPASS.LTC128B.128 [R199+0x4880], [R4.64+0x40], !P6 ;  /* 0x0488004004c71fae */ /* 0x0003e8000f101d46 */
[----:B------:R1:W-:Y:S02]  /*3830*/  @P1 LDGSTS.E.BYPASS.LTC128B.128 [R199+0x5480], [R4.64+0x80], !P5 ;  /* 0x0548008004c71fae */ /* 0x0003e4000e901d46 */
[----:B-1----:R-:W-:Y:S01]  /*3840*/  IMAD R4, R6, c[0x0][0x1e4], RZ ;  /* 0x0000790006047a24 */ /* 0x002fe200078e02ff */
[----:B------:R-:W-:-:S04]  /*3850*/  @P0 IADD3 R6, P1, R2, R10, RZ ;  /* 0x0000000a02060210 */ /* 0x000fc80007f3e0ff */
[----:B------:R-:W-:Y:S02]  /*3860*/  @P0 IADD3.X R3, R3, R11, R4, P1, !PT ;  /* 0x0000000b03030210 */ /* 0x000fe40000ffe404 */
[----:B------:R-:W-:-:S04]  /*3870*/  @P0 LEA R2, P1, R6, c[0x0][0x1c8], 0x1 ;  /* 0x0000720006020a11 */ /* 0x000fc800078208ff */
[----:B------:R-:W-:-:S05]  /*3880*/  @P0 LEA.HI.X R3, R6, c[0x0][0x1cc], R3, 0x1, P1 ;  /* 0x0000730006030a11 */ /* 0x000fca00008f0c03 */
        /* <DEDUP_REMOVED lines=8> */
[----:B------:R-:W-:Y:S02]  /*3910*/  IADD3 R7, R5, R7, RZ ;  /* 0x0000000705077210 */ /* 0x000fe40007ffe0ff */
[----:B-1----:R-:W-:Y:S01]  /*3920*/  MOV R2, R228 ;  /* 0x000000e400027202 */ /* 0x002fe20000000f00 */
[----:B------:R-:W-:-:S04]  /*3930*/  DEPBAR.LE SB0, 0x1 ;  /* 0x000080400000791a */ /* 0x000fc80000000000 */
[----:B------:R-:W-:Y:S01]  /*3940*/  MOV R3, R232 ;  /* 0x000000e800037202 */ /* 0x000fe20000000f00 */
[----:B------:R-:W-:-:S04]  /*3950*/  DEPBAR.LE SB0, 0x0 ;  /* 0x000080000000791a */ /* 0x000fc80000000000 */
[----:B------:R-:W-:Y:S01]  /*3960*/  IMAD.WIDE.U32 R4, R4, 0x30, R2 ;  /* 0x0000003004047825 */ /* 0x000fe200078e0002 */
[----:B------:R-:W-:Y:S03]  /*3970*/  BAR.SYNC.DEFER_BLOCKING 0x0 ;  /* 0x0000000000007b1d */ /* 0x000fe60000010000 */
[----:B------:R-:W-:Y:S01]  /*3980*/  IMAD R3, R7, 0x30, RZ ;  /* 0x0000003007037824 */ /* 0x000fe200078e02ff */
[----:B------:R-:W-:-:S04]  /*3990*/  LEA R2, P0, R4, c[0x0][0x1f8], 0x1 ;  /* 0x00007e0004027a11 */ /* 0x000fc800078008ff */
[----:B------:R-:W-:Y:S02]  /*39a0*/  IADD3 R3, R5, R3, RZ ;  /* 0x0000000305037210 */ /* 0x000fe40007ffe0ff */
[----:B------:R-:W-:Y:S02]  /*39b0*/  @!P3 MOV R5, c[0x0][0x208] ;  /* 0x000082000005ba02 */ /* 0x000fe40000000f00 */
[----:B------:R-:W-:Y:S02]  /*39c0*/  LEA.HI.X R3, R4, c[0x0][0x1fc], R3, 0x1, P0 ;  /* 0x00007f0004037a11 */ /* 0x000fe400000f0c03 */
[----:B------:R-:W-:Y:S02]  /*39d0*/  @!P3 MOV R4, c[0x0][0x20c] ;  /* 0x000083000004ba02 */ /* 0x000fe40000000f00 */
[----:B------:R-:W-:Y:S02]  /*39e0*/  @!P3 LEA R14, P0, R5, R2, 0x6 ;  /* 0x00000002050eb211 */ /* 0x000fe400078030ff */
[----:B------:R-:W-:-:S02]  /*39f0*/  LOP3.LUT P2, RZ, R13, 0x1, RZ, 0xc0, !PT ;  /* 0x000000010dff7812 */ /* 0x000fc4000784c0ff */
[----:B------:R-:W-:Y:S02]  /*3a00*/  IADD3 R12, R0, R227, -R132 ;  /* 0x000000e3000c7210 */ /* 0x000fe40007ffe884 */
[----:B------:R-:W-:Y:S02]  /*3a10*/  @!P3 LEA.HI.X R15, R5, R3, R4, 0x6, P0 ;  /* 0x00000003050fb211 */ /* 0x000fe400000f3404 */
[----:B------:R-:W-:Y:S01]  /*3a20*/  ISETP.LT.OR P0, PT, R12, 0x1, !P2 ;  /* 0x000000010c00780c */ /* 0x000fe20005701670 */
        /* <DEDUP_REMOVED lines=14> */
[----:B------:R-:W-:-:S04]  /*3b10*/  LOP3.LUT P0, RZ, R13, 0x2, RZ, 0xc0, !PT ;  /* 0x000000020dff7812 */ /* 0x000fc8000780c0ff */
[----:B------:R-:W-:Y:S02]  /*3b20*/  ISETP.LT.OR P1, PT, R12, 0x1, !P0 ;  /* 0x000000010c00780c */ /* 0x000fe40004721670 */
[----:B------:R-:W-:-:S04]  /*3b30*/  LOP3.LUT R198, R198, 0xfffffdff, RZ, 0xc0, !PT ;  /* 0xfffffdffc6c67812 */ /* 0x000fc800078ec0ff */
[----:B------:R-:W-:-:S07]  /*3b40*/  @P3 LOP3.LUT R198, R198, 0x200, RZ, 0xfc, !PT ;  /* 0x00000200c6c63812 */ /* 0x000fce00078efcff */
[----:B------:R5:W-:Y:S01]  /*3b50*/  LDGSTS.E.BYPASS.LTC128B.128 [R199+0x2480], [R2.64+0x40], !P1 ;  /* 0x0248004002c77fae */ /* 0x000be2000c901d46 */
[----:B------:R-:W-:-:S04]  /*3b60*/  LOP3.LUT P1, RZ, R13, 0x4, RZ, 0xc0, !PT ;  /* 0x000000040dff7812 */ /* 0x000fc8000782c0ff */
[----:B------:R-:W-:-:S13]  /*3b70*/  ISETP.LT.OR P3, PT, R12, 0x1, !P1 ;  /* 0x000000010c00780c */ /* 0x000fda0004f61670 */
[----:B------:R5:W-:Y:S01]  /*3b80*/  LDGSTS.E.BYPASS.LTC128B.128 [R199+0x3080], [R2.64+0x80], !P3 ;  /* 0x0308008002c77fae */ /* 0x000be2000d901d46 */
[----:B------:R-:W-:-:S13]  /*3b90*/  ISETP.GT.AND P3, PT, R24, 0x3f, PT ;  /* 0x0000003f1800780c */ /* 0x000fda0003f64270 */
[C---:B------:R-:W-:Y:S02]  /*3ba0*/  @!P3 ISETP.LT.OR P2, PT, R12.reuse, 0x21, !P2 ;  /* 0x000000210c00b80c */ /* 0x040fe40005741670 */
[C---:B------:R-:W-:Y:S01]  /*3bb0*/  @!P3 ISETP.LT.OR P0, PT, R12.reuse, 0x21, !P0 ;  /* 0x000000210c00b80c */ /* 0x040fe20004701670 */
[-C--:B-1----:R-:W-:Y:S10]  /*3bc0*/  HMMA.16816.F32 R24, R8, R16.reuse, RZ ;  /* 0x000000100818723c */ /* 0x082ff400000018ff */
[----:B------:R1:W-:Y:S04]  /*3bd0*/  @!P3 LDGSTS.E.BYPASS.LTC128B.128 [R199+0x2080], [R14.64], !P2 ;  /* 0x020800000ec7bfae */ /* 0x0003e8000d101d46 */
[----:B------:R1:W-:Y:S01]  /*3be0*/  @!P3 LDGSTS.E.BYPASS.LTC128B.128 [R199+0x2c80], [R14.64+0x40], !P0 ;  /* 0x02c800400ec7bfae */ /* 0x0003e2000c101d46 */
[----:B------:R-:W-:Y:S01]  /*3bf0*/  @!P3 ISETP.LT.OR P0, PT, R12, 0x21, !P1 ;  /* 0x000000210c00b80c */ /* 0x000fe20004f01670 */
[C---:B------:R-:W-:Y:S11]  /*3c00*/  HMMA.16816.F32 R52, R4.reuse, R16, RZ ;  /* 0x000000100434723c */ /* 0x040ff600000018ff */
[----:B------:R-:W-:Y:S01]  /*3c10*/  @!UPT UIADD3 URZ, URZ, URZ, URZ ;  /* 0x0000003f3f3ff290 */ /* 0x000fe2000fffe03f */
[----:B------:R1:W-:Y:S04]  /*3c20*/  @!P3 LDGSTS.E.BYPASS.LTC128B.128 [R199+0x3880], [R14.64+0x80], !P0 ;  /* 0x038800800ec7bfae */ /* 0x0003e8000c101d46 */
[----:B------:R-:W-:Y:S04]  /*3c30*/  LDSM.16.M88.4 R60, [R184+0xc00] ;  /* 0x000c0000b83c783b */ /* 0x000fe80000000200 */
[----:B------:R-:W4:Y:S01]  /*3c40*/  LDSM.16.M88.4 R36, [R187+0x2000] ;  /* 0x00200000bb24783b */ /* 0x000f220000000200 */
[C---:B--2---:R-:W-:Y:S03]  /*3c50*/  HMMA.16816.F32 R76, R4.reuse, R20, RZ ;  /* 0x00000014044c723c */ /* 0x044fe600000018ff */
[----:B------:R-:W2:Y:S04]  /*3c60*/  LDSM.16.M88.4 R28, [R187+0x3000] ;  /* 0x00300000bb1c783b */ /* 0x000ea80000000200 */
[----:B------:R-:W-:Y:S01]  /*3c70*/  LDSM.16.M88.4 R56, [R195] ;  /* 0x00000000c338783b */ /* 0x000fe20000000200 */
[C---:B---3--:R-:W-:Y:S03]  /*3c80*/  HMMA.16816.F32 R64, R4.reuse, R44, RZ ;  /* 0x0000002c0440723c */ /* 0x048fe600000018ff */
[----:B------:R-:W0:Y:S05]  /*3c90*/  LDGDEPBAR ;  /* 0x00000000000079af */ /* 0x000e2a0000000000 */
[C---:B------:R-:W-:Y:S08]  /*3ca0*/  HMMA.16816.F32 R68, R4.reuse, R22, RZ ;  /* 0x000000160444723c */ /* 0x040ff000000018ff */
[C---:B-1----:R-:W-:Y:S08]  /*3cb0*/  HMMA.16816.F32 R12, R4.reuse, R18, RZ ;  /* 0x00000012040c723c */ /* 0x042ff000000018ff */
[----:B------:R-:W-:Y:S08]  /*3cc0*/  HMMA.16816.F32 R80, R4, R46, RZ ;  /* 0x0000002e0450723c */ /* 0x000ff000000018ff */
[----:B----4-:R-:W-:Y:S01]  /*3cd0*/  HMMA.16816.F32 R4, R40, R48, R24 ;  /* 0x000000302804723c */ /* 0x010fe20000001818 */
[----:B------:R-:W1:Y:S07]  /*3ce0*/  LDSM.16.M88.4 R24, [R188+0x2000] ;  /* 0x00200000bc18783b */ /* 0x000e6e0000000200 */
[C---:B------:R-:W-:Y:S01]  /*3cf0*/  HMMA.16816.F32 R72, R8.reuse, R18, RZ ;  /* 0x000000120848723c */ /* 0x040fe200000018ff */
[----:B------:R-:W-:Y:S07]  /*3d00*/  LDSM.16.M88.4 R16, [R187+0x4000] ;  /* 0x00400000bb10783b */ /* 0x000fee0000000200 */
[C---:B------:R-:W-:Y:S08]  /*3d10*/  HMMA.16816.F32 R92, R8.reuse, R20, RZ ;  /* 0x00000014085c723c */ /* 0x040ff000000018ff */
[C---:B------:R-:W-:Y:S01]  /*3d20*/  HMMA.16816.F32 R116, R8.reuse, R22, RZ ;  /* 0x000000160874723c */ /* 0x040fe200000018ff */
[----:B------:R-:W3:Y:S07]  /*3d30*/  LDSM.16.M88.4 R20, [R188+0x3000] ;  /* 0x00300000bc14783b */ /* 0x000eee0000000200 */
[C---:B------:R-:W-:Y:S08]  /*3d40*/  HMMA.16816.F32 R104, R8.reuse, R44, RZ ;  /* 0x0000002c0868723c */ /* 0x040ff000000018ff */
[----:B------:R-:W-:Y:S01]  /*3d50*/  HMMA.16816.F32 R112, R8, R46, RZ ;  /* 0x0000002e0870723c */ /* 0x000fe200000018ff */
[----:B------:R-:W-:Y:S07]  /*3d60*/  LDSM.16.M88.4 R44, [R192] ;  /* 0x00000000c02c783b */ /* 0x000fee0000000200 */
[----:B------:R-:W-:Y:S01]  /*3d70*/  HMMA.16816.F32 R8, R32, R48, R52 ;  /* 0x000000302008723c */ /* 0x000fe20000001834 */
[----:B------:R-:W4:Y:S07]  /*3d80*/  LDSM.16.M88.4 R52, [R184+0x1800] ;  /* 0x00180000b834783b */ /* 0x000f2e0000000200 */
[----:B------:R-:W-:Y:S08]  /*3d90*/  HMMA.16816.F32 R4, R36, R60, R4 ;  /* 0x0000003c2404723c */ /* 0x000ff00000001804 */
[-C--:B------:R-:W-:Y:S01]  /*3da0*/  HMMA.16816.F32 R100, R32, R50.reuse, R12 ;  /* 0x000000322064723c */ /* 0x080fe2000000180c */
[----:B------:R-:W3:Y:S07]  /*3db0*/  LDSM.16.M88.4 R12, [R187+0x5000] ;  /* 0x00500000bb0c783b */ /* 0x000eee0000000200 */
[----:B------:R-:W-:Y:S08]  /*3dc0*/  HMMA.16816.F32 R72, R40, R50, R72 ;  /* 0x000000322848723c */ /* 0x000ff00000001848 */
[----:B--2---:R-:W-:Y:S01]  /*3dd0*/  HMMA.16816.F32 R48, R28, R60, R8 ;  /* 0x0000003c1c30723c */ /* 0x004fe20000001808 */
[----:B------:R-:W2:Y:S07]  /*3de0*/  LDSM.16.M88.4 R8, [R188+0x4000] ;  /* 0x00400000bc08783b */ /* 0x000eae0000000200 */
[----:B------:R-:W-:Y:S08]  /*3df0*/  HMMA.16816.F32 R124, R32, R84, R64 ;  /* 0x00000054207c723c */ /* 0x000ff00000001840 */
[----:B-1----:R-:W-:Y:S01]  /*3e00*/  HMMA.16816.F32 R64, R24, R56, R4 ;  /* 0x000000381840723c */ /* 0x002fe20000001804 */
[----:B------:R-:W-:Y:S07]  /*3e10*/  LDSM.16.M88.4 R4, [R188+0x5000] ;  /* 0x00500000bc04783b */ /* 0x000fee0000000200 */
[C---:B------:R-:W-:Y:S08]  /*3e20*/  HMMA.16816.F32 R108, R32.reuse, R88, R76 ;  /* 0x00000058206c723c */ /* 0x040ff0000000184c */
[C---:B------:R-:W-:Y:S08]  /*3e30*/  HMMA.16816.F32 R120, R32.reuse, R90, R68 ;  /* 0x0000005a2078723c */ /* 0x040ff00000001844 */
[----:B------:R-:W-:Y:S08]  /*3e40*/  HMMA.16816.F32 R128, R32, R86, R80 ;  /* 0x000000562080723c */ /* 0x000ff00000001850 */
[----:B---3--:R-:W-:Y:S01]  /*3e50*/  HMMA.16816.F32 R32, R20, R56, R48 ;  /* 0x000000381420723c */ /* 0x008fe20000001830 */
[----:B------:R-:W1:Y:S07]  /*3e60*/  LDSM.16.M88.4 R48, [R184+0x1000] ;  /* 0x00100000b830783b */ /* 0x000e6e0000000200 */
[-C--:B------:R-:W-:Y:S08]  /*3e70*/  HMMA.16816.F32 R72, R36, R62.reuse, R72 ;  /* 0x0000003e2448723c */ /* 0x080ff00000001848 */
[----:B------:R-:W-:Y:S01]  /*3e80*/  HMMA.16816.F32 R76, R28, R62, R100 ;  /* 0x0000003e1c4c723c */ /* 0x000fe20000001864 */
[----:B------:R-:W3:Y:S07]  /*3e90*/  LDSM.16.M88.4 R60, [R194] ;  /* 0x00000000c23c783b */ /* 0x000eee0000000200 */
[----:B----4-:R-:W-:Y:S08]  /*3ea0*/  HMMA.16816.F32 R68, R16, R52, R64 ;  /* 0x000000341044723c */ /* 0x010ff00000001840 */
[----:B------:R-:W-:Y:S08]  /*3eb0*/  HMMA.16816.F32 R92, R40, R88, R92 ;  /* 0x00000058285c723c */ /* 0x000ff0000000185c */
[----:B------:R-:W-:Y:S08]  /*3ec0*/  HMMA.16816.F32 R32, R12, R52, R32 ;  /* 0x000000340c20723c */ /* 0x000ff00000001820 */
[-C--:B------:R-:W-:Y:S08]  /*3ed0*/  HMMA.16816.F32 R64, R24, R58.reuse, R72 ;  /* 0x0000003a1840723c */ /* 0x080ff00000001848 */
[----:B------:R-:W-:Y:S08]  /*3ee0*/  HMMA.16816.F32 R72, R20, R58, R76 ;  /* 0x0000003a1448723c */ /* 0x000ff0000000184c */
[----:B--2---:R-:W-:Y:S08]  /*3ef0*/  HMMA.16816.F32 R80, R8, R44, R68 ;  /* 0x0000002c0850723c */ /* 0x004ff00000001844 */
[----:B-1----:R-:W-:Y:S08]  /*3f00*/  HMMA.16816.F32 R68, R36, R48, R92 ;  /* 0x000000302444723c */ /* 0x002ff0000000185c */
[C---:B------:R-:W-:Y:S08]  /*3f10*/  HMMA.16816.F32 R104, R40.reuse, R84, R104 ;  /* 0x000000542868723c */ /* 0x040ff00000001868 */
[----:B------:R-:W-:Y:S08]  /*3f20*/  HMMA.16816.F32 R112, R40, R86, R112 ;  /* 0x000000562870723c */ /* 0x000ff00000001870 */
[----:B------:R-:W-:Y:S01]  /*3f30*/  HMMA.16816.F32 R84, R4, R44, R32 ;  /* 0x0000002c0454723c */ /* 0x000fe20000001820 */
[----:B------:R-:W1:Y:S07]  /*3f40*/  LDSM.16.M88.4 R32, [R184+0x1c00] ;  /* 0x001c0000b820783b */ /* 0x000e6e0000000200 */
[----:B------:R-:W-:Y:S01]  /*3f50*/  HMMA.16816.F32 R56, R16, R54, R64 ;  /* 0x000000361038723c */ /* 0x000fe20000001840 */
[----:B-----5:R-:W-:-:S07]  /*3f60*/  FMUL.FTZ R2, R80, c[0x0][0x320] ;  /* 0x0000c80050027a20 */ /* 0x020fce0000410000 */
[----:B------:R-:W-:Y:S01]  /*3f70*/  HMMA.16816.F32 R100, R40, R90, R116 ;  /* 0x0000005a2864723c */ /* 0x000fe20000001874 */
[----:B------:R2:W4:Y:S07]  /*3f80*/  MUFU.TANH R116, R2 ;  /* 0x0000000200747308 */ /* 0x00052e0000002400 */
[----:B------:R-:W-:Y:S08]  /*3f90*/  HMMA.16816.F32 R40, R28, R48, R108 ;  /* 0x000000301c28723c */ /* 0x000ff0000000186c */
[----:B------:R-:W-:Y:S01]  /*3fa0*/  HMMA.16816.F32 R52, R12, R54, R72 ;  /* 0x000000360c34723c */ /* 0x000fe20000001848 */
[----:B--2---:R-:W-:-:S04]  /*3fb0*/  FMUL.FTZ R2, R81, c[0x0][0x320] ;  /* 0x0000c80051027a20 */ /* 0x004fc80000410000 */
[----:B------:R2:W1:Y:S03]  /*3fc0*/  MUFU.TANH R108, R2 ;  /* 0x00000002006c7308 */ /* 0x0004660000002400 */
[----:B---3--:R-:W-:Y:S08]  /*3fd0*/  HMMA.16816.F32 R68, R24, R60, R68 ;  /* 0x0000003c1844723c */ /* 0x008ff00000001844 */
[----:B------:R-:W-:Y:S01]  /*3fe0*/  HMMA.16816.F32 R76, R8, R46, R56 ;  /* 0x0000002e084c723c */ /* 0x000fe20000001838 */
[----:B------:R-:W-:Y:S01]  /*3ff0*/  LDSM.16.M88.4 R56, [R191] ;  /* 0x00000000bf38783b */ /* 0x000fe20000000200 */
[----:B--2---:R-:W-:-:S04]  /*4000*/  FMUL.FTZ R2, R82, c[0x0][0x320] ;  /* 0x0000c80052027a20 */ /* 0x004fc80000410000 */
[----:B------:R2:W3:Y:S02]  /*4010*/  MUFU.TANH R111, R2 ;  /* 0x00000002006f7308 */ /* 0x0004e40000002400 */
[----:B------:R-:W-:Y:S01]  /*4020*/  HMMA.16816.F32 R40, R20, R60, R40 ;  /* 0x0000003c1428723c */ /* 0x000fe20000001828 */
[----:B--2---:R-:W-:-:S05]  /*4030*/  FMUL.FTZ R2, R83, c[0x0][0x320] ;  /* 0x0000c80053027a20 */ /* 0x004fca0000410000 */
[----:B------:R2:W1:Y:S02]  /*4040*/  MUFU.TANH R109, R2 ;  /* 0x00000002006d7308 */ /* 0x0004640000002400 */
        /* <DEDUP_REMOVED lines=127> */
[----:B------:R-:W-:Y:S02]  /*4840*/  IADD3 R4, R200, -0x2, RZ ;  /* 0xfffffffec8047810 */ /* 0x000fe40007ffe0ff */
[----:B------:R-:W-:-:S02]  /*4850*/  ISETP.GE.AND P0, PT, R6, 0x21, PT ;  /* 0x000000210600780c */ /* 0x000fc40003f06270 */
[----:B-1----:R-:W-:-:S05]  /*4860*/  SHF.R.S32.HI R2, RZ, 0x1f, R4 ;  /* 0x0000001fff027819 */ /* 0x002fca0000011404 */
[----:B------:R-:W-:-:S04]  /*4870*/  IMAD R2, R2, c[0x0][0x1e0], RZ ;  /* 0x0000780002027a24 */ /* 0x000fc800078e02ff */
[----:B------:R-:W-:Y:S02]  /*4880*/  IMAD R7, R4, c[0x0][0x1e4], R2 ;  /* 0x0000790004077a24 */ /* 0x000fe400078e0202 */
[----:B------:R-:W-:Y:S02]  /*4890*/  @P0 IMAD.MOV.U32 R5, RZ, RZ, c[0x0][0x1e0] ;  /* 0x00007800ff050624 */ /* 0x000fe400078e00ff */
[----:B------:R-:W-:Y:S02]  /*48a0*/  @P0 IMAD.MOV.U32 R3, RZ, RZ, 0x5 ;  /* 0x00000005ff030424 */ /* 0x000fe400078e00ff */
[----:B------:R-:W-:-:S03]  /*48b0*/  @P0 IMAD.SHL.U32 R2, R5, 0x20, RZ ;  /* 0x0000002005020824 */ /* 0x000fc600078e00ff */
[----:B------:R-:W-:Y:S01]  /*48c0*/  @P0 SHF.L.U64.HI R3, R5, R3, c[0x0][0x1e4] ;  /* 0x0000790005030619 */ /* 0x000fe20000010203 */
[----:B------:R-:W-:-:S04]  /*48d0*/  IMAD.WIDE.U32 R4, R4, c[0x0][0x1e0], RZ ;  /* 0x0000780004047a25 */ /* 0x000fc800078e00ff */
[----:B------:R-:W-:Y:S02]  /*48e0*/  IMAD.IADD R5, R5, 0x1, R7 ;  /* 0x0000000105057824 */ /* 0x000fe400078e0207 */
[----:B------:R-:W-:-:S04]  /*48f0*/  @P0 IMAD.WIDE.U32 R2, R4, 0x30, R2 ;  /* 0x0000003004020825 */ /* 0x000fc800078e0002 */
[----:B------:R-:W-:Y:S01]  /*4900*/  @P0 IMAD R8, R5, 0x30, RZ ;  /* 0x0000003005080824 */ /* 0x000fe200078e02ff */
[----:B------:R-:W-:-:S04]  /*4910*/  @P0 IADD3 R7, P1, R246, R2, RZ ;  /* 0x00000002f6070210 */ /* 0x000fc80007f3e0ff */
[----:B------:R-:W-:Y:S02]  /*4920*/  @P0 IADD3.X R8, R252, R8, R3, P1, !PT ;  /* 0x00000008fc080210 */ /* 0x000fe40000ffe403 */
[----:B------:R-:W-:-:S13]  /*4930*/  ISETP.GE.AND P1, PT, R6, 0x1, PT ;  /* 0x000000010600780c */ /* 0x000fda0003f26270 */
[----:B------:R-:W-:-:S04]  /*4940*/  @P1 IMAD.WIDE.U32 R2, R4, 0x30, R98 ;  /* 0x0000003004021825 */ /* 0x000fc800078e0062 */
[----:B------:R-:W-:Y:S01]  /*4950*/  @P1 IMAD R5, R5, 0x30, RZ ;  /* 0x0000003005051824 */ /* 0x000fe200078e02ff */
[----:B------:R-:W-:-:S03]  /*4960*/  @P1 LEA R4, P2, R2, c[0x0][0x1c8], 0x1 ;  /* 0x0000720002041a11 */ /* 0x000fc600078408ff */
[----:B------:R-:W-:-:S05]  /*4970*/  @P1 IMAD.IADD R3, R3, 0x1, R5 ;  /* 0x0000000103031824 */ /* 0x000fca00078e0205 */
[----:B------:R-:W-:Y:S02]  /*4980*/  @P1 LEA.HI.X R5, R2, c[0x0][0x1cc], R3, 0x1, P2 ;  /* 0x0000730002051a11 */ /* 0x000fe400010f0c03 */
[----:B------:R-:W-:-:S03]  /*4990*/  @P0 LEA R2, P2, R7, c[0x0][0x1c8], 0x1 ;  /* 0x0000720007020a11 */ /* 0x000fc600078408ff */
[----:B------:R-:W-:Y:S01]  /*49a0*/  @!PT LDS RZ, [RZ] ;  /* 0x00000000fffff984 */ /* 0x000fe20000000800 */
[----:B------:R-:W-:Y:S01]  /*49b0*/  @!PT LDS RZ, [RZ] ;  /* 0x00000000fffff984 */ /* 0x000fe20000000800 */
[----:B------:R-:W-:Y:S01]  /*49c0*/  @!PT LDS RZ, [RZ] ;  /* 0x00000000fffff984 */ /* 0x000fe20000000800 */
[----:B------:R1:W-:Y:S01]  /*49d0*/  @P1 LDGSTS.E.BYPASS.LTC128B.128 [R199+0x3c80], [R4.64], !P4 ;  /* 0x03c8000004c71fae */ /* 0x0003e2000e101d46 */
[----:B------:R-:W-:-:S03]  /*49e0*/  @P0 LEA.HI.X R3, R7, c[0x0][0x1cc], R8, 0x1, P2 ;  /* 0x0000730007030a11 */ /* 0x000fc600010f0c08 */
[----:B------:R1:W-:Y:S04]  /*49f0*/  @P1 LDGSTS.E.BYPASS.LTC128B.128 [R199+0x4880], [R4.64+0x40], !P6 ;  /* 0x0488004004c71fae */ /* 0x0003e8000f101d46 */
[----:B------:R1:W-:Y:S04]  /*4a00*/  @P1 LDGSTS.E.BYPASS.LTC128B.128 [R199+0x5480], [R4.64+0x80], !P5 ;  /* 0x0548008004c71fae */ /* 0x0003e8000e901d46 */
[----:B------:R1:W-:Y:S04]  /*4a10*/  @P0 LDGSTS.E.BYPASS.LTC128B.128 [R199+0x4480], [R2.64], !P4 ;  /* 0x0448000002c70fae */ /* 0x0003e8000e101d46 */
[----:B------:R1:W-:Y:S04]  /*4a20*/  @P0 LDGSTS.E.BYPASS.LTC128B.128 [R199+0x5080], [R2.64+0x40], !P6 ;  /* 0x0508004002c70fae */ /* 0x0003e8000f101d46 */
[----:B------:R1:W-:Y:S02]  /*4a30*/  @P0 LDGSTS.E.BYPASS.LTC128B.128 [R199+0x5c80], [R2.64+0x80], !P5 ;  /* 0x05c8008002c70fae */ /* 0x0003e4000e901d46 */
.L_x_502:
[----:B--234-:R-:W-:Y:S05]  /*4a40*/  BSYNC B0 ;  /* 0x0000000000007941 */ /* 0x01cfea0003800000 */
.L_x_501:
[----:B-1----:R-:W2:Y:S01]  /*4a50*/  LDL R2, [R1+0x3c] ;  /* 0x00003c0001027983 */ /* 0x002ea20000100800 */
[----:B------:R-:W-:-:S03]  /*4a60*/  IMAD.MOV.U32 R244, RZ, RZ, c[0x0][0x2c4] ;  /* 0x0000b100fff47624 */ /* 0x000fc600078e00ff */
[----:B------:R-:W2:Y:S01]  /*4a70*/  LDL R243, [R1+0x18] ;  /* 0x0000180001f37983 */ /* 0x000ea20000100800 */
[----:B------:R-:W-:Y:S01]  /*4a80*/  IMAD.MOV.U32 R242, RZ, RZ, c[0x0][0x32c] ;  /* 0x0000cb00fff27624 */ /* 0x000fe200078e00ff */
[----:B------:R-:W-:Y:S01]  /*4a90*/  ISETP.NE.AND P0, PT, R244, 0x1, PT ;  /* 0x00000001f400780c */ /* 0x000fe20003f05270 */
[----:B------:R-:W-:Y:S01]  /*4aa0*/  ULDC UR4, c[0x0][0x324] ;  /* 0x0000c90000047ab9 */ /* 0x000fe20000000800 */
[--C-:B------:R-:W-:Y:S01]  /*4ab0*/  IMAD.IADD R8, R97, 0x1, -R236.reuse ;  /* 0x0000000161087824 */ /* 0x100fe200078e0aec */
[----:B------:R-:W-:Y:S01]  /*4ac0*/  ULOP3.LUT UR4, URZ, UR4, URZ, 0x33, !UPT ;  /* 0x000000043f047292 */ /* 0x000fe2000f8e333f */
[----:B------:R-:W0:Y:S01]  /*4ad0*/  LDGDEPBAR ;  /* 0x00000000000079af */ /* 0x000e220000000000 */
[----:B------:R-:W-:Y:S02]  /*4ae0*/  IMAD.IADD R9, R0, 0x1, -R236 ;  /* 0x0000000100097824 */ /* 0x000fe400078e0aec */
[----:B--2---:R-:W-:-:S06]  /*4af0*/  IMAD.IADD R2, R2, 0x1, R243 ;  /* 0x0000000102027824 */ /* 0x004fcc00078e02f3 */
[----:B------:R-:W-:-:S04]  /*4b00*/  @P0 IMAD.HI.U32 R3, R2, c[0x0][0x2c8], RZ ;  /* 0x0000b20002030a27 */ /* 0x000fc800078e00ff */
[----:B------:R-:W-:Y:S01]  /*4b10*/  IMAD.MOV.U32 R5, RZ, RZ, R2 ;  /* 0x000000ffff057224 */ /* 0x000fe200078e0002 */
[----:B------:R-:W-:Y:S02]  /*4b20*/  @P0 SHF.R.U32.HI R5, RZ, c[0x0][0x2cc], R3 ;  /* 0x0000b300ff050a19 */ /* 0x000fe40000011603 */
[----:B------:R-:W-:Y:S02]  /*4b30*/  IADD3 R2, -R236, 0x1, R97 ;  /* 0x00000001ec027810 */ /* 0x000fe40007ffe161 */
[----:B------:R-:W-:Y:S01]  /*4b40*/  ISETP.GE.AND P0, PT, R242, 0x1, PT ;  /* 0x00000001f200780c */ /* 0x000fe20003f06270 */
[----:B------:R-:W1:Y:S01]  /*4b50*/  SHFL.IDX PT, R4, R5, RZ, 0x1c1f ;  /* 0x001c1fff05047589 */ /* 0x000e6200000e0000 */
[----:B------:R-:W-:-:S04]  /*4b60*/  IADD3 R2, R2, -R226, RZ ;  /* 0x800000e202027210 */ /* 0x000fc80007ffe0ff */
[C---:B------:R-:W-:Y:S02]  /*4b70*/  IADD3 R6, R2.reuse, c[0x0][0x328], RZ ;  /* 0x0000ca0002067a10 */ /* 0x040fe40007ffe0ff */
[----:B------:R-:W-:Y:S02]  /*4b80*/  IADD3 R7, R2, UR4, RZ ;  /* 0x0000000402077c10 */ /* 0x000fe4000fffe0ff */
[-C--:B-1----:R-:W-:Y:S02]  /*4b90*/  IADD3 R3, R6, R4.reuse, RZ ;  /* 0x0000000406037210 */ /* 0x082fe40007ffe0ff */
[----:B------:R-:W-:Y:S02]  /*4ba0*/  IADD3 R2, R7, R4, RZ ;  /* 0x0000000407027210 */ /* 0x000fe40007ffe0ff */
[----:B------:R-:W-:Y:S01]  /*4bb0*/  IMNMX R3, R8, R3, PT ;  /* 0x0000000308037217 */ /* 0x000fe20003800200 */
[----:B------:R-:W-:Y:S05]  /*4bc0*/  @!P0 BRA `(.L_x_503) ;  /* 0x0000014000008947 */ /* 0x000fea0003800000 */
[----:B------:R-:W-:Y:S01]  /*4bd0*/  IADD3 R4, -R226, R227, R4 ;  /* 0x000000e3e2047210 */ /* 0x000fe20007ffe104 */
[----:B------:R-:W-:Y:S03]  /*4be0*/  BSSY B0, `(.L_x_504) ;  /* 0x000000e000007945 */ /* 0x000fe60003800000 */
        /* <DEDUP_REMOVED lines=9> */
.L_x_505:
[----:B------:R-:W-:-:S04]  /*4c80*/  MOV R10, c[0x0][0x32c] ;  /* 0x0000cb00000a7a02 */ /* 0x000fc80000000f00 */
[----:B------:R-:W-:-:S13]  /*4c90*/  ISETP.NE.AND P0, PT, R10, 0x1, PT ;  /* 0x000000010a00780c */ /* 0x000fda0003f05270 */
[----:B------:R-:W-:-:S05]  /*4ca0*/  @P0 IMAD.HI.U32 R10, R4, c[0x0][0x330], RZ ;  /* 0x0000cc00040a0a27 */ /* 0x000fca00078e00ff */
[----:B------:R-:W-:Y:S02]  /*4cb0*/  @P0 SHF.R.U32.HI R4, RZ, c[0x0][0x334], R10 ;  /* 0x0000cd00ff040a19 */ /* 0x000fe4000001160a */
.L_x_506:
[----:B------:R-:W-:Y:S05]  /*4cc0*/  BSYNC B0 ;  /* 0x0000000000007941 */ /* 0x000fea0003800000 */
.L_x_504:
[----:B------:R-:W-:-:S05]  /*4cd0*/  IMAD R4, R4, c[0x0][0x32c], R9 ;  /* 0x0000cb0004047a24 */ /* 0x000fca00078e0209 */
[----:B------:R-:W-:Y:S02]  /*4ce0*/  IADD3 R10, R4, c[0x0][0x32c], RZ ;  /* 0x0000cb00040a7a10 */ /* 0x000fe40007ffe0ff */
[----:B------:R-:W-:Y:S02]  /*4cf0*/  IMNMX R2, R2, R4, !PT ;  /* 0x0000000402027217 */ /* 0x000fe40007800200 */
[----:B------:R-:W-:Y:S02]  /*4d00*/  IMNMX R3, R3, R10, PT ;  /* 0x0000000a03037217 */ /* 0x000fe40003800200 */
.L_x_503:
[C---:B------:R-:W-:Y:S02]  /*4d10*/  ISETP.GE.AND P0, PT, R0.reuse, 0x2, PT ;  /* 0x000000020000780c */ /* 0x040fe40003f06270 */
[----:B------:R-:W-:Y:S02]  /*4d20*/  ISETP.GE.AND P1, PT, R0, 0x9, PT ;  /* 0x000000090000780c */ /* 0x000fe40003f26270 */
[----:B------:R-:W-:Y:S02]  /*4d30*/  P2R R13, PR, RZ, 0x1 ;  /* 0x00000001ff0d7803 */ /* 0x000fe40000000000 */
[----:B------:R-:W-:-:S02]  /*4d40*/  ISETP.GT.AND P0, PT, R2, 0x1, !P0 ;  /* 0x000000010200780c */ /* 0x000fc40004704270 */
[----:B------:R-:W-:Y:S02]  /*4d50*/  P2R R12, PR, RZ, 0x2 ;  /* 0x00000002ff0c7803 */ /* 0x000fe40000000000 */
[----:B------:R-:W-:Y:S02]  /*4d60*/  ISETP.LT.OR P0, PT, R3, 0x2, P0 ;  /* 0x000000020300780c */ /* 0x000fe40000701670 */
[----:B------:R-:W-:Y:S02]  /*4d70*/  ISETP.GE.AND P6, PT, R0, 0x12, PT ;  /* 0x000000120000780c */ /* 0x000fe40003fc6270 */
[----:B------:R-:W-:Y:S02]  /*4d80*/  FSEL R17, R108, -INF , !P0 ;  /* 0xff8000006c117808 */ /* 0x000fe40004000000 */
[----:B------:R-:W-:Y:S02]  /*4d90*/  ISETP.GT.AND P0, PT, R2, 0x8, !P1 ;  /* 0x000000080200780c */ /* 0x000fe40004f04270 */
[----:B------:R-:W-:-:S02]  /*4da0*/  ISETP.GE.AND P1, PT, R0, 0xa, PT ;  /* 0x0000000a0000780c */ /* 0x000fc40003f26270 */
[----:B------:R-:W-:Y:S02]  /*4db0*/  ISETP.LT.OR P0, PT, R3, 0x9, P0 ;  /* 0x000000090300780c */ /* 0x000fe40000701670 */
[----:B------:R-:W-:Y:S02]  /*4dc0*/  P2R R11, PR, RZ, 0x2 ;  /* 0x00000002ff0b7803 */ /* 0x000fe40000000000 */
[----:B------:R-:W-:Y:S02]  /*4dd0*/  FSEL R18, R93, -INF , !P0 ;  /* 0xff8000005d127808 */ /* 0x000fe40004000000 */
[----:B------:R-:W-:Y:S02]  /*4de0*/  ISETP.GT.AND P0, PT, R2, 0x9, !P1 ;  /* 0x000000090200780c */ /* 0x000fe40004f04270 */
[----:B------:R-:W-:Y:S02]  /*4df0*/  ISETP.GE.AND P1, PT, R0, 0x11, PT ;  /* 0x000000110000780c */ /* 0x000fe40003f26270 */
[----:B------:R-:W-:-:S02]  /*4e00*/  ISETP.LT.OR P0, PT, R3, 0xa, P0 ;  /* 0x0000000a0300780c */ /* 0x000fc40000701670 */
[----:B------:R-:W-:Y:S02]  /*4e10*/  ISETP.GE.AND P5, PT, R0, 0x19, PT ;  /* 0x000000190000780c */ /* 0x000fe40003fa6270 */
[----:B------:R-:W-:Y:S02]  /*4e20*/  FSEL R19, R92, -INF , !P0 ;  /* 0xff8000005c137808 */ /* 0x000fe40004000000 */
[----:B------:R-:W-:Y:S02]  /*4e30*/  ISETP.GT.AND P0, PT, R2, 0x10, !P1 ;  /* 0x000000100200780c */ /* 0x000fe40004f04270 */
[C---:B------:R-:W-:Y:S02]  /*4e40*/  ISETP.GE.AND P4, PT, R0.reuse, 0x1a, PT ;  /* 0x0000001a0000780c */ /* 0x040fe40003f86270 */
[----:B------:R-:W-:Y:S02]  /*4e50*/  ISETP.LT.OR P0, PT, R3, 0x11, P0 ;  /* 0x000000110300780c */ /* 0x000fe40000701670 */
[----:B------:R-:W-:-:S02]  /*4e60*/  ISETP.GE.AND P3, PT, R0, 0x21, PT ;  /* 0x000000210000780c */ /* 0x000fc40003f66270 */
[----:B------:R-:W-:Y:S02]  /*4e70*/  FSEL R21, R85, -INF , !P0 ;  /* 0xff80000055157808 */ /* 0x000fe40004000000 */
[----:B------:R-:W-:Y:S02]  /*4e80*/  ISETP.GT.AND P0, PT, R2, 0x11, !P6 ;  /* 0x000000110200780c */ /* 0x000fe40007704270 */
[----:B------:R-:W-:Y:S02]  /*4e90*/  ISETP.GE.AND P2, PT, R0, 0x22, PT ;  /* 0x000000220000780c */ /* 0x000fe40003f46270 */
[----:B------:R-:W-:Y:S02]  /*4ea0*/  ISETP.LT.OR P0, PT, R3, 0x12, P0 ;  /* 0x000000120300780c */ /* 0x000fe40000701670 */
[----:B------:R-:W-:Y:S02]  /*4eb0*/  P2R R10, PR, RZ, 0x2 ;  /* 0x00000002ff0a7803 */ /* 0x000fe40000000000 */
[----:B------:R-:W-:-:S02]  /*4ec0*/  FSEL R23, R84, -INF , !P0 ;  /* 0xff80000054177808 */ /* 0x000fc40004000000 */
[----:B------:R-:W-:Y:S02]  /*4ed0*/  ISETP.GT.AND P0, PT, R2, 0x18, !P5 ;  /* 0x000000180200780c */ /* 0x000fe40006f04270 */
[----:B------:R-:W-:Y:S02]  /*4ee0*/  ISETP.GE.AND P1, PT, R0, 0x29, PT ;  /* 0x000000290000780c */ /* 0x000fe40003f26270 */
[----:B------:R-:W-:-:S04]  /*4ef0*/  ISETP.LT.OR P0, PT, R3, 0x19, P0 ;  /* 0x000000190300780c */ /* 0x000fc80000701670 */
[----:B------:R-:W-:Y:S02]  /*4f00*/  FSEL R25, R53, -INF , !P0 ;  /* 0xff80000035197808 */ /* 0x000fe40004000000 */
[----:B------:R-:W-:-:S04]  /*4f10*/  ISETP.GT.AND P0, PT, R2, 0x19, !P4 ;  /* 0x000000190200780c */ /* 0x000fc80006704270 */
        /* <DEDUP_REMOVED lines=11> */
[----:B------:R-:W-:-:S04]  /*4fd0*/  ISETP.GE.AND P0, PT, R0, 0x1, PT ;  /* 0x000000010000780c */ /* 0x000fc80003f06270 */
[----:B------:R-:W-:Y:S02]  /*4fe0*/  P2R R14, PR, RZ, 0x1 ;  /* 0x00000001ff0e7803 */ /* 0x000fe40000000000 */
[----:B------:R-:W-:-:S04]  /*4ff0*/  ISETP.GT.AND P0, PT, R2, RZ, !P0 ;  /* 0x000000ff0200720c */ /* 0x000fc80004704270 */
[----:B------:R-:W-:-:S04]  /*5000*/  ISETP.LT.OR P0, PT, R3, 0x1, P0 ;  /* 0x000000010300780c */ /* 0x000fc80000701670 */
[----:B------:R-:W-:Y:S02]  /*5010*/  FSEL R16, R116, -INF , !P0 ;  /* 0xff80000074107808 */ /* 0x000fe40004000000 */
[----:B------:R-:W-:-:S04]  /*5020*/  ISETP.GE.AND P0, PT, R0, 0x2a, PT ;  /* 0x0000002a0000780c */ /* 0x000fc80003f06270 */
[----:B------:R-:W-:Y:S02]  /*5030*/  P2R R4, PR, RZ, 0x1 ;  /* 0x00000001ff047803 */ /* 0x000fe40000000000 */
[----:B------:R-:W-:-:S04]  /*5040*/  ISETP.GT.AND P0, PT, R2, 0x29, !P0 ;  /* 0x000000290200780c */ /* 0x000fc80004704270 */
[----:B------:R-:W-:Y:S02]  /*5050*/  ISETP.LT.OR P0, PT, R3, 0x2a, P0 ;  /* 0x0000002a0300780c */ /* 0x000fe40000701670 */
[----:B------:R-:W1:Y:S02]  /*5060*/  SHFL.IDX PT, R3, R5, 0x1, 0x1c1f ;  /* 0x003c1f0005037f89 */ /* 0x000e6400000e0000 */
[----:B------:R-:W-:Y:S02]  /*5070*/  FSEL R123, R15, -INF , !P0 ;  /* 0xff8000000f7b7808 */ /* 0x000fe40004000000 */
[----:B------:R-:W-:Y:S01]  /*5080*/  ISETP.GE.AND P0, PT, R242, 0x1, PT ;  /* 0x00000001f200780c */ /* 0x000fe20003f06270 */
[--C-:B-1----:R-:W-:Y:S02]  /*5090*/  IMAD.IADD R2, R6, 0x1, R3.reuse ;  /* 0x0000000106027824 */ /* 0x102fe400078e0203 */
[----:B------:R-:W-:-:S03]  /*50a0*/  IMAD.IADD R0, R7, 0x1, R3 ;  /* 0x0000000107007824 */ /* 0x000fc600078e0203 */
[----:B------:R-:W-:-:S07]  /*50b0*/  IMNMX R2, R8, R2, PT ;  /* 0x0000000208027217 */ /* 0x000fce0003800200 */
        /* <DEDUP_REMOVED lines=12> */
.L_x_509:
[----:B------:R-:W-:-:S04]  /*5180*/  MOV R15, c[0x0][0x32c] ;  /* 0x0000cb00000f7a02 */ /* 0x000fc80000000f00 */
[----:B------:R-:W-:-:S13]  /*5190*/  ISETP.NE.AND P0, PT, R15, 0x1, PT ;  /* 0x000000010f00780c */ /* 0x000fda0003f05270 */
[----:B------:R-:W-:-:S05]  /*51a0*/  @P0 IMAD.HI.U32 R15, R3, c[0x0][0x330], RZ ;  /* 0x0000cc00030f0a27 */ /* 0x000fca00078e00ff */
[----:B------:R-:W-:Y:S02]  /*51b0*/  @P0 SHF.R.U32.HI R3, RZ, c[0x0][0x334], R15 ;  /* 0x0000cd00ff030a19 */ /* 0x000fe4000001160f */
.L_x_510:
[----:B------:R-:W-:Y:S05]  /*51c0*/  BSYNC B0 ;  /* 0x0000000000007941 */ /* 0x000fea0003800000 */
.L_x_508:
[----:B------:R-:W-:-:S05]  /*51d0*/  IMAD R3, R3, c[0x0][0x32c], R9 ;  /* 0x0000cb0003037a24 */ /* 0x000fca00078e0209 */
[----:B------:R-:W-:Y:S02]  /*51e0*/  IADD3 R15, R3, c[0x0][0x32c], RZ ;  /* 0x0000cb00030f7a10 */ /* 0x000fe40007ffe0ff */
[----:B------:R-:W-:Y:S02]  /*51f0*/  IMNMX R0, R0, R3, !PT ;  /* 0x0000000300007217 */ /* 0x000fe40007800200 */
[----:B------:R-:W-:Y:S02]  /*5200*/  IMNMX R2, R2, R15, PT ;  /* 0x0000000f02027217 */ /* 0x000fe40003800200 */
.L_x_507:
[----:B------:R-:W-:Y:S01]  /*5210*/  ISETP.NE.AND P0, PT, R13, RZ, PT ;  /* 0x000000ff0d00720c */ /* 0x000fe20003f05270 */
[----:B------:R-:W1:Y:S03]  /*5220*/  SHFL.IDX PT, R3, R5, 0x2, 0x1c1f ;  /* 0x005c1f0005037f89 */ /* 0x000e6600000e0000 */
[----:B------:R-:W-:-:S04]  /*5230*/  ISETP.GT.AND P0, PT, R0, 0x1, !P0 ;  /* 0x000000010000780c */ /* 0x000fc80004704270 */
[----:B------:R-:W-:-:S04]  /*5240*/  ISETP.LT.OR P0, PT, R2, 0x2, P0 ;  /* 0x000000020200780c */ /* 0x000fc80000701670 */
[----:B------:R-:W-:Y:S02]  /*5250*/  FSEL R24, R109, -INF , !P0 ;  /* 0xff8000006d187808 */ /* 0x000fe40004000000 */
        /* <DEDUP_REMOVED lines=34> */
[----:B------:R-:W-:-:S04]  /*5480*/  ISETP.NE.AND P0, PT, R4, RZ, PT ;  /* 0x000000ff0400720c */ /* 0x000fc80003f05270 */
[----:B------:R-:W-:Y:S01]  /*5490*/  ISETP.GT.AND P0, PT, R0, 0x29, !P0 ;  /* 0x000000290000780c */ /* 0x000fe20004704270 */
[----:B-1----:R-:W-:-:S03]  /*54a0*/  IMAD.IADD R0, R7, 0x1, R3 ;  /* 0x0000000107007824 */ /* 0x002fc600078e0203 */
[----:B------:R-:W-:Y:S01]  /*54b0*/  ISETP.LT.OR P0, PT, R2, 0x2a, P0 ;  /* 0x0000002a0200780c */ /* 0x000fe20000701670 */
[----:B------:R-:W-:-:S03]  /*54c0*/  IMAD.IADD R2, R6, 0x1, R3 ;  /* 0x0000000106027824 */ /* 0x000fc600078e0203 */
[----:B------:R-:W-:Y:S02]  /*54d0*/  FSEL R111, R20, -INF , !P0 ;  /* 0xff800000146f7808 */ /* 0x000fe40004000000 */
[----:B------:R-:W-:Y:S02]  /*54e0*/  ISETP.GE.AND P0, PT, R242, 0x1, PT ;  /* 0x00000001f200780c */ /* 0x000fe40003f06270 */
[----:B------:R-:W-:-:S11]  /*54f0*/  IMNMX R2, R8, R2, PT ;  /* 0x0000000208027217 */ /* 0x000fd60003800200 */
        /* <DEDUP_REMOVED lines=12> */
.L_x_513:
[----:B------:R-:W-:-:S04]  /*55c0*/  MOV R15, c[0x0][0x32c] ;  /* 0x0000cb00000f7a02 */ /* 0x000fc80000000f00 */
[----:B------:R-:W-:-:S13]  /*55d0*/  ISETP.NE.AND P0, PT, R15, 0x1, PT ;  /* 0x000000010f00780c */ /* 0x000fda0003f05270 */
[----:B------:R-:W-:-:S05]  /*55e0*/  @P0 IMAD.HI.U32 R15, R3, c[0x0][0x330], RZ ;  /* 0x0000cc00030f0a27 */ /* 0x000fca00078e00ff */
[----:B------:R-:W-:Y:S02]  /*55f0*/  @P0 SHF.R.U32.HI R3, RZ, c[0x0][0x334], R15 ;  /* 0x0000cd00ff030a19 */ /* 0x000fe4000001160f */
.L_x_514:
[----:B------:R-:W-:Y:S05]  /*5600*/  BSYNC B0 ;  /* 0x0000000000007941 */ /* 0x000fea0003800000 */
.L_x_512:
[----:B------:R-:W-:-:S05]  /*5610*/  IMAD R3, R3, c[0x0][0x32c], R9 ;  /* 0x0000cb0003037a24 */ /* 0x000fca00078e0209 */
[----:B------:R-:W-:Y:S02]  /*5620*/  IADD3 R15, R3, c[0x0][0x32c], RZ ;  /* 0x0000cb00030f7a10 */ /* 0x000fe40007ffe0ff */
[----:B------:R-:W-:Y:S02]  /*5630*/  IMNMX R0, R0, R3, !PT ;  /* 0x0000000300007217 */ /* 0x000fe40007800200 */
[----:B------:R-:W-:Y:S02]  /*5640*/  IMNMX R2, R2, R15, PT ;  /* 0x0000000f02027217 */ /* 0x000fe40003800200 */
.L_x_511:
        /* <DEDUP_REMOVED lines=59> */
.L_x_517:
[----:B------:R-:W-:-:S04]  /*5a00*/  MOV R5, c[0x0][0x32c] ;  /* 0x0000cb0000057a02 */ /* 0x000fc80000000f00 */
[----:B------:R-:W-:-:S13]  /*5a10*/  ISETP.NE.AND P0, PT, R5, 0x1, PT ;  /* 0x000000010500780c */ /* 0x000fda0003f05270 */
[----:B------:R-:W-:-:S05]  /*5a20*/  @P0 IMAD.HI.U32 R5, R3, c[0x0][0x330], RZ ;  /* 0x0000cc0003050a27 */ /* 0x000fca00078e00ff */
[----:B------:R-:W-:Y:S02]  /*5a30*/  @P0 SHF.R.U32.HI R3, RZ, c[0x0][0x334], R5 ;  /* 0x0000cd00ff030a19 */ /* 0x000fe40000011605 */
.L_x_518:
[----:B------:R-:W-:Y:S05]  /*5a40*/  BSYNC B0 ;  /* 0x0000000000007941 */ /* 0x000fea0003800000 */
.L_x_516:
[----:B------:R-:W-:-:S05]  /*5a50*/  IMAD R3, R3, c[0x0][0x32c], R9 ;  /* 0x0000cb0003037a24 */ /* 0x000fca00078e0209 */
[----:B------:R-:W-:Y:S02]  /*5a60*/  IADD3 R5, R3, c[0x0][0x32c], RZ ;  /* 0x0000cb0003057a10 */ /* 0x000fe40007ffe0ff */
[----:B------:R-:W-:Y:S02]  /*5a70*/  IMNMX R0, R0, R3, !PT ;  /* 0x0000000300007217 */ /* 0x000fe40007800200 */
[----:B------:R-:W-:Y:S02]  /*5a80*/  IMNMX R2, R2, R5, PT ;  /* 0x0000000502027217 */ /* 0x000fe40003800200 */
.L_x_515:
[----:B------:R-:W-:Y:S01]  /*5a90*/  ISETP.NE.AND P0, PT, R13, RZ, PT ;  /* 0x000000ff0d00720c */ /* 0x000fe20003f05270 */
[----:B------:R-:W-:Y:S01]  /*5aa0*/  LDSM.16.MT88.4 R64, [R186+0xc00] ;  /* 0x000c0000ba40783b */ /* 0x000fe20000004200 */
[----:B------:R-:W-:Y:S02]  /*5ab0*/  FMNMX.FTZ R3, R16, R17, !PT ;  /* 0x0000001110037209 */ /* 0x000fe40007810000 */
[----:B------:R-:W-:Y:S01]  /*5ac0*/  ISETP.GT.AND P0, PT, R0, 0x1, !P0 ;  /* 0x000000010000780c */ /* 0x000fe20004704270 */
[----:B------:R-:W-:Y:S01]  /*5ad0*/  LDSM.16.MT88.4 R60, [R185+0x1800] ;  /* 0x00180000b93c783b */ /* 0x000fe20000004200 */
[----:B------:R-:W-:-:S02]  /*5ae0*/  FMNMX.FTZ R3, R18, R3, !PT ;  /* 0x0000000312037209 */ /* 0x000fc40007810000 */
[----:B------:R-:W-:Y:S01]  /*5af0*/  ISETP.LT.OR P0, PT, R2, 0x2, P0 ;  /* 0x000000020200780c */ /* 0x000fe20000701670 */
[----:B------:R-:W-:Y:S01]  /*5b00*/  LDSM.16.MT88.4 R152, [R185+0x1400] ;  /* 0x00140000b998783b */ /* 0x000fe20000004200 */
[----:B------:R-:W-:Y:S02]  /*5b10*/  FMNMX.FTZ R3, R19, R3, !PT ;  /* 0x0000000313037209 */ /* 0x000fe40007810000 */
[----:B------:R-:W-:Y:S01]  /*5b20*/  FSEL R9, R102, -INF , !P0 ;  /* 0xff80000066097808 */ /* 0x000fe20004000000 */
[----:B------:R-:W-:Y:S01]  /*5b30*/  LDSM.16.MT88.4 R136, [R186+0x800] ;  /* 0x00080000ba88783b */ /* 0x000fe20000004200 */
        /* <DEDUP_REMOVED lines=15> */
[----:B------:R-:W-:Y:S02]  /*5c30*/  FMNMX.FTZ R3, R128, R3, !PT ;  /* 0x0000000380037209 */ /* 0x000fe40007810000 */
[----:B------:R-:W-:Y:S02]  /*5c40*/  ISETP.GT.AND P0, PT, R0, 0x10, !P0 ;  /* 0x000000100000780c */ /* 0x000fe40004704270 */
[----:B------:R-:W-:Y:S02]  /*5c50*/  FMNMX.FTZ R3, R123, R3, !PT ;  /* 0x000000037b037209 */ /* 0x000fe40007810000 */
[----:B------:R-:W-:Y:S02]  /*5c60*/  ISETP.LT.OR P0, PT, R2, 0x11, P0 ;  /* 0x000000110200780c */ /* 0x000fe40000701670 */
[----:B------:R-:W-:Y:S02]  /*5c70*/  IADD3 R200, R200, -0x2, RZ ;  /* 0xfffffffec8c87810 */ /* 0x000fe40007ffe0ff */
[----:B------:R-:W-:-:S02]  /*5c80*/  FSEL R37, R72, -INF , !P0 ;  /* 0xff80000048257808 */ /* 0x000fc40004000000 */
[----:B------:R-:W-:Y:S02]  /*5c90*/  ISETP.GT.AND P0, PT, R0, 0x11, !P6 ;  /* 0x000000110000780c */ /* 0x000fe40007704270 */
[----:B------:R-:W-:Y:S02]  /*5ca0*/  ISETP.NE.AND P6, PT, R14, RZ, PT ;  /* 0x000000ff0e00720c */ /* 0x000fe40003fc5270 */
[----:B------:R-:W-:-:S04]  /*5cb0*/  ISETP.LT.OR P0, PT, R2, 0x12, P0 ;  /* 0x000000120200780c */ /* 0x000fc80000701670 */
[----:B------:R-:W-:Y:S02]  /*5cc0*/  FSEL R10, R59, -INF , !P0 ;  /* 0xff8000003b0a7808 */ /* 0x000fe40004000000 */
[----:B------:R-:W-:-:S04]  /*5cd0*/  ISETP.GT.AND P0, PT, R0, 0x18, !P5 ;  /* 0x000000180000780c */ /* 0x000fc80006f04270 */
[----:B------:R-:W-:-:S04]  /*5ce0*/  ISETP.LT.OR P0, PT, R2, 0x19, P0 ;  /* 0x000000190200780c */ /* 0x000fc80000701670 */
[----:B------:R-:W-:Y:S02]  /*5cf0*/  FSEL R68, R58, -INF , !P0 ;  /* 0xff8000003a447808 */ /* 0x000fe40004000000 */
[----:B------:R-:W-:Y:S01]  /*5d00*/  ISETP.GT.AND P0, PT, R0, 0x19, !P4 ;  /* 0x000000190000780c */ /* 0x000fe20006704270 */
[----:B------:R-:W-:Y:S03]  /*5d10*/  LDSM.16.MT88.4 R56, [R185+0xc00] ;  /* 0x000c0000b938783b */ /* 0x000fe60000004200 */
[----:B------:R-:W-:-:S04]  /*5d20*/  ISETP.LT.OR P0, PT, R2, 0x1a, P0 ;  /* 0x0000001a0200780c */ /* 0x000fc80000701670 */
[----:B------:R-:W-:Y:S02]  /*5d30*/  FSEL R69, R54, -INF , !P0 ;  /* 0xff80000036457808 */ /* 0x000fe40004000000 */
[----:B------:R-:W-:Y:S01]  /*5d40*/  ISETP.GT.AND P0, PT, R0, 0x20, !P3 ;  /* 0x000000200000780c */ /* 0x000fe20005f04270 */
[----:B------:R-:W-:Y:S03]  /*5d50*/  LDSM.16.MT88.4 R52, [R185+0x400] ;  /* 0x00040000b934783b */ /* 0x000fe60000004200 */
        /* <DEDUP_REMOVED lines=8> */
[----:B------:R-:W-:Y:S01]  /*5de0*/  ISETP.GT.AND P0, PT, R0, RZ, !P6 ;  /* 0x000000ff0000720c */ /* 0x000fe20007704270 */
[----:B------:R-:W-:Y:S01]  /*5df0*/  LDSM.16.MT88.4 R40, [R186] ;  /* 0x00000000ba28783b */ /* 0x000fe20000004200 */
[----:B------:R-:W-:Y:S02]  /*5e00*/  ISETP.NE.AND P6, PT, R4, RZ, PT ;  /* 0x000000ff0400720c */ /* 0x000fe40003fc5270 */
[----:B------:R-:W-:Y:S01]  /*5e10*/  ISETP.LT.OR P0, PT, R2, 0x1, P0 ;  /* 0x000000010200780c */ /* 0x000fe20000701670 */
[----:B------:R-:W1:Y:S03]  /*5e20*/  SHFL.BFLY PT, R4, R3, 0x2, 0x1f ;  /* 0x0c401f0003047f89 */ /* 0x000e6600000e0000 */
[----:B------:R-:W-:-:S02]  /*5e30*/  FSEL R8, R118, -INF , !P0 ;  /* 0xff80000076087808 */ /* 0x000fc40004000000 */
[----:B-1----:R-:W-:-:S05]  /*5e40*/  FMNMX.FTZ R3, R3, R4, !PT ;  /* 0x0000000403037209 */ /* 0x002fca0007810000 */
[----:B------:R-:W1:Y:S02]  /*5e50*/  SHFL.BFLY PT, R4, R3, 0x1, 0x1f ;  /* 0x0c201f0003047f89 */ /* 0x000e6400000e0000 */
[----:B-1----:R-:W-:-:S04]  /*5e60*/  FMNMX.FTZ R108, R3, R4, !PT ;  /* 0x00000004036c7209 */ /* 0x002fc80007810000 */
[C---:B------:R-:W-:Y:S01]  /*5e70*/  FSETP.NEU.FTZ.AND P0, PT, R108.reuse, -INF , PT ;  /* 0xff8000006c00780b */ /* 0x040fe20003f1d000 */
[----:B------:R-:W-:-:S05]  /*5e80*/  FMUL.FTZ R3, R108, c[0x0][0x2d0] ;  /* 0x0000b4006c037a20 */ /* 0x000fca0000410000 */
[----:B------:R-:W-:Y:S02]  /*5e90*/  FSEL R20, R3, RZ, P0 ;  /* 0x000000ff03147208 */ /* 0x000fe40000000000 */
[----:B------:R-:W-:-:S03]  /*5ea0*/  FMNMX.FTZ R3, R22, R24, !PT ;  /* 0x0000001816037209 */ /* 0x000fc60007810000 */
[--C-:B------:R-:W-:Y:S01]  /*5eb0*/  FFMA.FTZ R5, R16, c[0x0][0x2d0], -R20.reuse ;  /* 0x0000b40010057a23 */ /* 0x100fe20000010814 */
[----:B------:R-:W-:Y:S01]  /*5ec0*/  FMNMX.FTZ R3, R26, R3, !PT ;  /* 0x000000031a037209 */ /* 0x000fe20007810000 */
[----:B------:R-:W-:Y:S02]  /*5ed0*/  FFMA.FTZ R6, R21, c[0x0][0x2d0], -R20 ;  /* 0x0000b40015067a23 */ /* 0x000fe40000010814 */
[----:B------:R1:W-:Y:S01]  /*5ee0*/  MUFU.EX2 R237, R5 ;  /* 0x0000000500ed7308 */ /* 0x0003e20000000800 */
[----:B------:R-:W-:-:S04]  /*5ef0*/  FMNMX.FTZ R3, R27, R3, !PT ;  /* 0x000000031b037209 */ /* 0x000fc80007810000 */
[----:B------:R-:W-:-:S03]  /*5f00*/  FMNMX.FTZ R3, R29, R3, !PT ;  /* 0x000000031d037209 */ /* 0x000fc60007810000 */
[----:B------:R-:W-:Y:S01]  /*5f10*/  MUFU.EX2 R235, R6 ;  /* 0x0000000600eb7308 */ /* 0x000fe20000000800 */
[----:B------:R-:W-:-:S04]  /*5f20*/  FMNMX.FTZ R3, R31, R3, !PT ;  /* 0x000000031f037209 */ /* 0x000fc80007810000 */
[----:B------:R-:W-:Y:S01]  /*5f30*/  FMNMX.FTZ R3, R32, R3, !PT ;  /* 0x0000000320037209 */ /* 0x000fe20007810000 */
[----:B-1----:R-:W-:-:S03]  /*5f40*/  FFMA.FTZ R5, R17, c[0x0][0x2d0], -R20 ;  /* 0x0000b40011057a23 */ /* 0x002fc60000010814 */
[----:B------:R-:W-:Y:S01]  /*5f50*/  FMNMX.FTZ R3, R34, R3, !PT ;  /* 0x0000000322037209 */ /* 0x000fe20007810000 */
[----:B------:R1:W2:Y:S03]  /*5f60*/  MUFU.EX2 R233, R5 ;  /* 0x0000000500e97308 */ /* 0x0002a60000000800 */
[----:B------:R-:W-:-:S04]  /*5f70*/  FMNMX.FTZ R3, R122, R3, !PT ;  /* 0x000000037a037209 */ /* 0x000fc80007810000 */
[----:B------:R-:W-:-:S04]  /*5f80*/  FMNMX.FTZ R3, R121, R3, !PT ;  /* 0x0000000379037209 */ /* 0x000fc80007810000 */
[----:B------:R-:W-:-:S04]  /*5f90*/  FMNMX.FTZ R3, R120, R3, !PT ;  /* 0x0000000378037209 */ /* 0x000fc80007810000 */
[----:B------:R-:W-:Y:S01]  /*5fa0*/  FMNMX.FTZ R3, R111, R3, !PT ;  /* 0x000000036f037209 */ /* 0x000fe20007810000 */
[----:B-1----:R-:W-:Y:S01]  /*5fb0*/  FFMA.FTZ R5, R18, c[0x0][0x2d0], -R20 ;  /* 0x0000b40012057a23 */ /* 0x002fe20000010814 */
[----:B--2---:R-:W-:-:S03]  /*5fc0*/  F2FP.PACK_AB R16, R233, R237 ;  /* 0x000000ede910723e */ /* 0x004fc600000000ff */
[----:B------:R-:W1:Y:S01]  /*5fd0*/  SHFL.BFLY PT, R4, R3, 0x2, 0x1f ;  /* 0x0c401f0003047f89 */ /* 0x000e6200000e0000 */
[----:B------:R2:W-:Y:S02]  /*5fe0*/  MUFU.EX2 R231, R5 ;  /* 0x0000000500e77308 */ /* 0x0005e40000000800 */
[----:B--2---:R-:W-:-:S06]  /*5ff0*/  FFMA.FTZ R5, R19, c[0x0][0x2d0], -R20 ;  /* 0x0000b40013057a23 */ /* 0x004fcc0000010814 */
[----:B------:R2:W3:Y:S01]  /*6000*/  MUFU.EX2 R230, R5 ;  /* 0x0000000500e67308 */ /* 0x0004e20000000800 */
[----:B-1----:R-:W-:-:S05]  /*6010*/  FMNMX.FTZ R3, R3, R4, !PT ;  /* 0x0000000403037209 */ /* 0x002fca0007810000 */
[----:B------:R-:W1:Y:S01]  /*6020*/  SHFL.BFLY PT, R4, R3, 0x1, 0x1f ;  /* 0x0c201f0003047f89 */ /* 0x000e6200000e0000 */
[----:B--2---:R-:W-:Y:S02]  /*6030*/  FMNMX.FTZ R5, R8, R9, !PT ;  /* 0x0000000908057209 */ /* 0x004fe40007810000 */
[----:B---3--:R-:W-:Y:S02]  /*6040*/  F2FP.PACK_AB R18, R230, R231 ;  /* 0x000000e7e612723e */ /* 0x008fe400000000ff */
[----:B------:R-:W-:-:S04]  /*6050*/  FMNMX.FTZ R5, R12, R5, !PT ;  /* 0x000000050c057209 */ /* 0x000fc80007810000 */
[----:B------:R-:W-:Y:S01]  /*6060*/  FMNMX.FTZ R6, R11, R5, !PT ;  /* 0x000000050b067209 */ /* 0x000fe20007810000 */
[----:B------:R-:W-:-:S03]  /*6070*/  FFMA.FTZ R5, R23, c[0x0][0x2d0], -R20 ;  /* 0x0000b40017057a23 */ /* 0x000fc60000010814 */
[----:B------:R-:W-:Y:S01]  /*6080*/  FMNMX.FTZ R6, R37, R6, !PT ;  /* 0x0000000625067209 */ /* 0x000fe20007810000 */
[----:B------:R2:W-:Y:S01]  /*6090*/  MUFU.EX2 R234, R5 ;  /* 0x0000000500ea7308 */ /* 0x0005e20000000800 */
[----:B-1----:R-:W-:Y:S02]  /*60a0*/  FMNMX.FTZ R107, R3, R4, !PT ;  /* 0x00000004036b7209 */ /* 0x002fe40007810000 */
[----:B------:R-:W-:Y:S02]  /*60b0*/  FMNMX.FTZ R4, R15, R30, !PT ;  /* 0x0000001e0f047209 */ /* 0x000fe40007810000 */
[----:B------:R-:W-:Y:S01]  /*60c0*/  FMNMX.FTZ R6, R10, R6, !PT ;  /* 0x000000060a067209 */ /* 0x000fe20007810000 */
[----:B------:R-:W-:Y:S01]  /*60d0*/  FMUL.FTZ R3, R107, c[0x0][0x2d0] ;  /* 0x0000b4006b037a20 */ /* 0x000fe20000410000 */
[----:B------:R-:W-:Y:S02]  /*60e0*/  FMNMX.FTZ R4, R33, R4, !PT ;  /* 0x0000000421047209 */ /* 0x000fe40007810000 */
[----:B------:R-:W-:-:S02]  /*60f0*/  FMNMX.FTZ R6, R68, R6, !PT ;  /* 0x0000000644067209 */ /* 0x000fc40007810000 */
[----:B------:R-:W-:Y:S02]  /*6100*/  FMNMX.FTZ R4, R35, R4, !PT ;  /* 0x0000000423047209 */ /* 0x000fe40007810000 */
[----:B------:R-:W-:Y:S02]  /*6110*/  FSETP.NEU.FTZ.AND P0, PT, R107, -INF , PT ;  /* 0xff8000006b00780b */ /* 0x000fe40003f1d000 */
[----:B------:R-:W-:Y:S01]  /*6120*/  FMNMX.FTZ R4, R36, R4, !PT ;  /* 0x0000000424047209 */ /* 0x000fe20007810000 */
[----:B--2---:R-:W-:Y:S01]  /*6130*/  FFMA.FTZ R5, R25, c[0x0][0x2d0], -R20 ;  /* 0x0000b40019057a23 */ /* 0x004fe20000010814 */
[----:B------:R-:W-:Y:S02]  /*6140*/  FMNMX.FTZ R6, R69, R6, !PT ;  /* 0x0000000645067209 */ /* 0x000fe40007810000 */
[----:B------:R-:W-:Y:S01]  /*6150*/  FMNMX.FTZ R4, R38, R4, !PT ;  /* 0x0000000426047209 */ /* 0x000fe20007810000 */
[----:B------:R1:W-:Y:S01]  /*6160*/  MUFU.EX2 R238, R5 ;  /* 0x0000000500ee7308 */ /* 0x0003e20000000800 */
[----:B------:R-:W-:-:S02]  /*6170*/  FSEL R3, R3, RZ, P0 ;  /* 0x000000ff03037208 */ /* 0x000fc40000000000 */
[----:B------:R-:W-:Y:S02]  /*6180*/  FMNMX.FTZ R4, R48, R4, !PT ;  /* 0x0000000430047209 */ /* 0x000fe40007810000 */
[----:B------:R-:W-:Y:S02]  /*6190*/  ISETP.GT.AND P0, PT, R0, 0x29, !P6 ;  /* 0x000000290000780c */ /* 0x000fe40007704270 */
[----:B------:R-:W-:Y:S02]  /*61a0*/  FMNMX.FTZ R4, R49, R4, !PT ;  /* 0x0000000431047209 */ /* 0x000fe40007810000 */
[----:B------:R-:W-:Y:S02]  /*61b0*/  FMNMX.FTZ R0, R100, R6, !PT ;  /* 0x0000000664007209 */ /* 0x000fe40007810000 */
[----:B------:R-:W-:Y:S02]  /*61c0*/  FMNMX.FTZ R4, R110, R4, !PT ;  /* 0x000000046e047209 */ /* 0x000fe40007810000 */
[----:B------:R-:W-:-:S02]  /*61d0*/  ISETP.LT.OR P0, PT, R2, 0x2a, P0 ;  /* 0x0000002a0200780c */ /* 0x000fc40000701670 */
[----:B------:R-:W-:Y:S01]  /*61e0*/  FMNMX.FTZ R4, R109, R4, !PT ;  /* 0x000000046d047209 */ /* 0x000fe20007810000 */
[----:B-1----:R-:W-:Y:S01]  /*61f0*/  FFMA.FTZ R5, R28, c[0x0][0x2d0], -R20 ;  /* 0x0000b4001c057a23 */ /* 0x002fe20000010814 */
[----:B------:R-:W-:Y:S01]  /*6200*/  FMNMX.FTZ R2, R101, R0, !PT ;  /* 0x0000000065027209 */ /* 0x000fe20007810000 */
[----:B------:R-:W-:Y:S01]  /*6210*/  FFMA.FTZ R0, R22, c[0x0][0x2d0], -R3 ;  /* 0x0000b40016007a23 */ /* 0x000fe20000010803 */
[----:B------:R-:W-:Y:S01]  /*6220*/  FMNMX.FTZ R4, R105, R4, !PT ;  /* 0x0000000469047209 */ /* 0x000fe20007810000 */
[----:B------:R1:W-:Y:S01]  /*6230*/  MUFU.EX2 R239, R5 ;  /* 0x0000000500ef7308 */ /* 0x0003e20000000800 */
[----:B------:R-:W-:Y:S02]  /*6240*/  FSEL R21, R46, -INF , !P0 ;  /* 0xff8000002e157808 */ /* 0x000fe40004000000 */
[----:B------:R-:W-:Y:S01]  /*6250*/  FMNMX.FTZ R4, R104, R4, !PT ;  /* 0x0000000468047209 */ /* 0x000fe20007810000 */
[----:B------:R-:W-:Y:S01]  /*6260*/  LDSM.16.MT88.4 R44, [R185] ;  /* 0x00000000b92c783b */ /* 0x000fe20000004200 */
[----:B------:R-:W-:-:S02]  /*6270*/  FMNMX.FTZ R2, R103, R2, !PT ;  /* 0x0000000267027209 */ /* 0x000fc40007810000 */
[----:B------:R-:W-:Y:S01]  /*6280*/  ISETP.NE.AND P6, PT, R244, 0x1, PT ;  /* 0x00000001f400780c */ /* 0x000fe20003fc5270 */
[----:B------:R-:W2:Y:S01]  /*6290*/  SHFL.BFLY PT, R7, R4, 0x2, 0x1f ;  /* 0x0c401f0004077f89 */ /* 0x000ea200000e0000 */
[----:B------:R2:W-:Y:S01]  /*62a0*/  MUFU.EX2 R221, R0 ;  /* 0x0000000000dd7308 */ /* 0x0005e20000000800 */
[----:B------:R-:W-:-:S05]  /*62b0*/  FMNMX.FTZ R2, R21, R2, !PT ;  /* 0x0000000215027209 */ /* 0x000fca0007810000 */
[----:B-1----:R-:W-:Y:S01]  /*62c0*/  SHFL.BFLY PT, R5, R2, 0x2, 0x1f ;  /* 0x0c401f0002057f89 */ /* 0x002fe200000e0000 */
[----:B--2---:R-:W-:Y:S01]  /*62d0*/  FMNMX.FTZ R0, R4, R7, !PT ;  /* 0x0000000704007209 */ /* 0x004fe20007810000 */
[----:B------:R-:W-:-:S04]  /*62e0*/  FFMA.FTZ R4, R24, c[0x0][0x2d0], -R3 ;  /* 0x0000b40018047a23 */ /* 0x000fc80000010803 */
[----:B------:R-:W1:Y:S01]  /*62f0*/  SHFL.BFLY PT, R6, R0, 0x1, 0x1f ;  /* 0x0c201f0000067f89 */ /* 0x000e6200000e0000 */
[----:B------:R2:W3:Y:S02]  /*6300*/  MUFU.EX2 R218, R4 ;  /* 0x0000000400da7308 */ /* 0x0004e40000000800 */
[----:B--2---:R-:W-:Y:S01]  /*6310*/  FFMA.FTZ R4, R26, c[0x0][0x2d0], -R3 ;  /* 0x0000b4001a047a23 */ /* 0x004fe20000010803 */
[----:B---3--:R-:W-:-:S05]  /*6320*/  F2FP.PACK_AB R17, R218, R221 ;  /* 0x000000ddda11723e */ /* 0x008fca00000000ff */
[----:B------:R2:W-:Y:S01]  /*6330*/  MUFU.EX2 R219, R4 ;  /* 0x0000000400db7308 */ /* 0x0005e20000000800 */
[----:B-1----:R-:W-:Y:S02]  /*6340*/  FMNMX.FTZ R106, R0, R6, !PT ;  /* 0x00000006006a7209 */ /* 0x002fe40007810000 */
[----:B------:R-:W-:Y:S02]  /*6350*/  FMNMX.FTZ R0, R2, R5, !PT ;  /* 0x0000000502007209 */ /* 0x000fe40007810000 */
[C---:B------:R-:W-:Y:S01]  /*6360*/  FSETP.NEU.FTZ.AND P0, PT, R106.reuse, -INF , PT ;  /* 0xff8000006a00780b */ /* 0x040fe20003f1d000 */
[----:B------:R-:W-:Y:S02]  /*6370*/  FMUL.FTZ R2, R106, c[0x0][0x2d0] ;  /* 0x0000b4006a027a20 */ /* 0x000fe40000410000 */
[----:B------:R-:W1:Y:S03]  /*6380*/  SHFL.BFLY PT, R5, R0, 0x1, 0x1f ;  /* 0x0c201f0000057f89 */ /* 0x000e6600000e0000 */
[----:B------:R-:W-:Y:S01]  /*6390*/  FSEL R2, R2, RZ, P0 ;  /* 0x000000ff02027208 */ /* 0x000fe20000000000 */
[----:B--2---:R-:W-:-:S02]  /*63a0*/  FFMA.FTZ R4, R27, c[0x0][0x2d0], -R3 ;  /* 0x0000b4001b047a23 */ /* 0x004fc40000010803 */
[----:B------:R-:W-:Y:S02]  /*63b0*/  LDSM.16.MT88.4 R24, [R186+0x1800] ;  /* 0x00180000ba18783b */ /* 0x000fe40000004200 */
[----:B------:R-:W2:Y:S01]  /*63c0*/  MUFU.EX2 R220, R4 ;  /* 0x0000000400dc7308 */ /* 0x000ea20000000800 */
[----:B-1----:R-:W-:Y:S01]  /*63d0*/  FMNMX.FTZ R102, R0, R5, !PT ;  /* 0x0000000500667209 */ /* 0x002fe20007810000 */
[----:B------:R-:W-:Y:S01]  /*63e0*/  FFMA.FTZ R0, R35, c[0x0][0x2d0], -R2 ;  /* 0x0000b40023007a23 */ /* 0x000fe20000010802 */
[----:B--2---:R-:W-:Y:S01]  /*63f0*/  F2FP.PACK_AB R19, R220, R219 ;  /* 0x000000dbdc13723e */ /* 0x004fe200000000ff */
[----:B------:R-:W-:Y:S01]  /*6400*/  FFMA.FTZ R4, R29, c[0x0][0x2d0], -R3 ;  /* 0x0000b4001d047a23 */ /* 0x000fe20000010803 */
[----:B------:R-:W-:-:S03]  /*6410*/  FSETP.NEU.FTZ.AND P0, PT, R102, -INF , PT ;  /* 0xff8000006600780b */ /* 0x000fc60003f1d000 */
[----:B------:R1:W-:Y:S01]  /*6420*/  MUFU.EX2 R215, R0 ;  /* 0x0000000000d77308 */ /* 0x0003e20000000800 */
[----:B------:R-:W-:Y:S01]  /*6430*/  FFMA.FTZ R5, R49, c[0x0][0x2d0], -R2 ;  /* 0x0000b40031057a23 */ /* 0x000fe20000010802 */
[C---:B------:R-:W-:Y:S06]  /*6440*/  HMMA.16816.F32 R96, R16.reuse, R56, RZ ;  /* 0x000000381060723c */ /* 0x040fec00000018ff */
[----:B------:R2:W-:Y:S02]  /*6450*/  MUFU.EX2 R222, R4 ;  /* 0x0000000400de7308 */ /* 0x0005e40000000800 */
[----:B------:R-:W-:Y:S01]  /*6460*/  HMMA.16816.F32 R92, R16, R64, RZ ;  /* 0x00000040105c723c */ /* 0x000fe200000018ff */
[----:B-1----:R-:W-:-:S05]  /*6470*/  FMUL.FTZ R0, R102, c[0x0][0x2d0] ;  /* 0x0000b40066007a20 */ /* 0x002fca0000410000 */
[----:B------:R-:W-:Y:S02]  /*6480*/  MUFU.EX2 R217, R5 ;  /* 0x0000000500d97308 */ /* 0x000fe40000000800 */
[----:B------:R-:W-:Y:S01]  /*6490*/  HMMA.16816.F32 R88, R16, R60, RZ ;  /* 0x0000003c1058723c */ /* 0x000fe200000018ff */
[----:B------:R-:W-:Y:S01]  /*64a0*/  FSEL R0, R0, RZ, P0 ;  /* 0x000000ff00007208 */ /* 0x000fe20000000000 */
[----:B--2---:R-:W-:-:S04]  /*64b0*/  FFMA.FTZ R4, R31, c[0x0][0x2d0], -R3 ;  /* 0x0000b4001f047a23 */ /* 0x004fc80000010803 */
[----:B------:R1:W-:Y:S02]  /*64c0*/  MUFU.EX2 R224, R4 ;  /* 0x0000000400e07308 */ /* 0x0003e40000000800 */
[C---:B------:R-:W-:Y:S08]  /*64d0*/  HMMA.16816.F32 R116, R16.reuse, R44, RZ ;  /* 0x0000002c1074723c */ /* 0x040ff000000018ff */
[----:B------:R-:W-:Y:S01]  /*64e0*/  HMMA.16816.F32 R112, R16, R40, RZ ;  /* 0x000000281070723c */ /* 0x000fe200000018ff */
[----:B-1----:R-:W-:-:S04]  /*64f0*/  FFMA.FTZ R4, R32, c[0x0][0x2d0], -R3 ;  /* 0x0000b40020047a23 */ /* 0x002fc80000010803 */
[----:B------:R1:W-:Y:S02]  /*6500*/  MUFU.EX2 R223, R4 ;  /* 0x0000000400df7308 */ /* 0x0003e40000000800 */
[----:B-1----:R-:W-:-:S06]  /*6510*/  FFMA.FTZ R4, R34, c[0x0][0x2d0], -R3 ;  /* 0x0000b40022047a23 */ /* 0x002fcc0000010803 */
[----:B------:R1:W-:Y:S02]  /*6520*/  MUFU.EX2 R225, R4 ;  /* 0x0000000400e17308 */ /* 0x0003e40000000800 */
[----:B-1----:R-:W-:-:S06]  /*6530*/  FFMA.FTZ R4, R15, c[0x0][0x2d0], -R2 ;  /* 0x0000b4000f047a23 */ /* 0x002fcc0000010802 */
[----:B------:R1:W-:Y:S02]  /*6540*/  MUFU.EX2 R212, R4 ;  /* 0x0000000400d47308 */ /* 0x0003e40000000800 */
[--C-:B-1----:R-:W-:Y:S02]  /*6550*/  FFMA.FTZ R4, R30, c[0x0][0x2d0], -R2.reuse ;  /* 0x0000b4001e047a23 */ /* 0x102fe40000010802 */
[----:B------:R-:W1:Y:S04]  /*6560*/  LDSM.16.MT88.4 R28, [R185+0x1000] ;  /* 0x00100000b91c783b */ /* 0x000e680000004200 */
[----:B------:R2:W-:Y:S02]  /*6570*/  MUFU.EX2 R210, R4 ;  /* 0x0000000400d27308 */ /* 0x0005e40000000800 */
[----:B--2---:R-:W-:-:S02]  /*6580*/  FFMA.FTZ R4, R33, c[0x0][0x2d0], -R2 ;  /* 0x0000b40021047a23 */ /* 0x004fc40000010802 */
[----:B------:R-:W-:Y:S04]  /*6590*/  LDSM.16.MT88.4 R32, [R186+0x400] ;  /* 0x00040000ba20783b */ /* 0x000fe80000004200 */
[----:B------:R2:W3:Y:S02]  /*65a0*/  MUFU.EX2 R211, R4 ;  /* 0x0000000400d37308 */ /* 0x0004e40000000800 */
[----:B--2---:R-:W-:Y:S01]  /*65b0*/  FFMA.FTZ R4, R36, c[0x0][0x2d0], -R2 ;  /* 0x0000b40024047a23 */ /* 0x004fe20000010802 */
[----:B---3--:R-:W-:-:S05]  /*65c0*/  F2FP.PACK_AB R14, R215, R211 ;  /* 0x000000d3d70e723e */ /* 0x008fca00000000ff */
[----:B------:R2:W-:Y:S02]  /*65d0*/  MUFU.EX2 R216, R4 ;  /* 0x0000000400d87308 */ /* 0x0005e40000000800 */
[----:B--2---:R-:W-:Y:S01]  /*65e0*/  FFMA.FTZ R4, R8, c[0x0][0x2d0], -R0 ;  /* 0x0000b40008047a23 */ /* 0x004fe20000010800 */
[----:B------:R-:W-:-:S05]  /*65f0*/  F2FP.PACK_AB R8, R234, R235 ;  /* 0x000000ebea08723e */ /* 0x000fca00000000ff */
[----:B------:R2:W-:Y:S02]  /*6600*/  MUFU.EX2 R22, R4 ;  /* 0x0000000400167308 */ /* 0x0005e40000000800 */
[----:B--2---:R-:W-:Y:S01]  /*6610*/  FFMA.FTZ R4, R9, c[0x0][0x2d0], -R0 ;  /* 0x0000b40009047a23 */ /* 0x004fe20000010800 */
[----:B------:R-:W-:-:S05]  /*6620*/  F2FP.PACK_AB R9, R224, R222 ;  /* 0x000000dee009723e */ /* 0x000fca00000000ff */
[----:B------:R2:W3:Y:S02]  /*6630*/  MUFU.EX2 R207, R4 ;  /* 0x0000000400cf7308 */ /* 0x0004e40000000800 */
[----:B--2---:R-:W-:Y:S01]  /*6640*/  FFMA.FTZ R4, R12, c[0x0][0x2d0], -R0 ;  /* 0x0000b4000c047a23 */ /* 0x004fe20000010800 */
[----:B------:R-:W-:Y:S02]  /*6650*/  F2FP.PACK_AB R12, R210, R212 ;  /* 0x000000d4d20c723e */ /* 0x000fe400000000ff */
[----:B---3--:R-:W-:-:S03]  /*6660*/  F2FP.PACK_AB R13, R207, R22 ;  /* 0x00000016cf0d723e */ /* 0x008fc600000000ff */
[----:B------:R2:W-:Y:S02]  /*6670*/  MUFU.EX2 R208, R4 ;  /* 0x0000000400d07308 */ /* 0x0005e40000000800 */
[----:B--2---:R-:W-:Y:S01]  /*6680*/  FFMA.FTZ R4, R11, c[0x0][0x2d0], -R0 ;  /* 0x0000b4000b047a23 */ /* 0x004fe20000010800 */
[----:B------:R-:W-:-:S05]  /*6690*/  F2FP.PACK_AB R11, R225, R223 ;  /* 0x000000dfe10b723e */ /* 0x000fca00000000ff */
[----:B------:R2:W3:Y:S02]  /*66a0*/  MUFU.EX2 R209, R4 ;  /* 0x0000000400d17308 */ /* 0x0004e40000000800 */
[----:B--2---:R-:W-:Y:S01]  /*66b0*/  FFMA.FTZ R4, R38, c[0x0][0x2d0], -R2 ;  /* 0x0000b40026047a23 */ /* 0x004fe20000010802 */
[----:B---3--:R-:W-:-:S05]  /*66c0*/  F2FP.PACK_AB R15, R209, R208 ;  /* 0x000000d0d10f723e */ /* 0x008fca00000000ff */
[----:B------:R2:W-:Y:S02]  /*66d0*/  MUFU.EX2 R213, R4 ;  /* 0x0000000400d57308 */ /* 0x0005e40000000800 */
[C---:B------:R-:W-:Y:S08]  /*66e0*/  HMMA.16816.F32 R84, R12.reuse, R44, RZ ;  /* 0x0000002c0c54723c */ /* 0x040ff000000018ff */
[----:B------:R-:W-:Y:S01]  /*66f0*/  HMMA.16816.F32 R80, R12, R40, RZ ;  /* 0x000000280c50723c */ /* 0x000fe200000018ff */
[----:B--2---:R-:W-:-:S02]  /*6700*/  FFMA.FTZ R4, R48, c[0x0][0x2d0], -R2 ;  /* 0x0000b40030047a23 */ /* 0x004fc40000010802 */
[----:B------:R-:W2:Y:S02]  /*6710*/  LDSM.16.MT88.4 R48, [R185+0x1c00] ;  /* 0x001c0000b930783b */ /* 0x000ea40000004200 */
[----:B------:R3:W4:Y:S03]  /*6720*/  MUFU.EX2 R214, R4 ;  /* 0x0000000400d67308 */ /* 0x0007260000000800 */
[C---:B------:R-:W-:Y:S08]  /*6730*/  HMMA.16816.F32 R76, R12.reuse, R56, RZ ;  /* 0x000000380c4c723c */ /* 0x040ff000000018ff */
[----:B------:R-:W-:Y:S01]  /*6740*/  HMMA.16816.F32 R72, R12, R64, RZ ;  /* 0x000000400c48723c */ /* 0x000fe200000018ff */
[--C-:B---3--:R-:W-:Y:S01]  /*6750*/  FFMA.FTZ R4, R37, c[0x0][0x2d0], -R0.reuse ;  /* 0x0000b40025047a23 */ /* 0x108fe20000010800 */
[----:B----4-:R-:W-:Y:S01]  /*6760*/  F2FP.PACK_AB R6, R217, R214 ;  /* 0x000000d6d906723e */ /* 0x010fe200000000ff */
[----:B------:R-:W3:Y:S02]  /*6770*/  LDSM.16.MT88.4 R36, [R186+0x1000] ;  /* 0x00100000ba24783b */ /* 0x000ee40000004200 */
[----:B------:R4:W-:Y:S02]  /*6780*/  MUFU.EX2 R160, R4 ;  /* 0x0000000400a07308 */ /* 0x0009e40000000800 */
[----:B----4-:R-:W-:Y:S01]  /*6790*/  FFMA.FTZ R4, R10, c[0x0][0x2d0], -R0 ;  /* 0x0000b4000a047a23 */ /* 0x010fe20000010800 */
[----:B------:R-:W-:-:S05]  /*67a0*/  F2FP.PACK_AB R10, R239, R238 ;  /* 0x000000eeef0a723e */ /* 0x000fca00000000ff */
[----:B------:R4:W5:Y:S02]  /*67b0*/  MUFU.EX2 R23, R4 ;  /* 0x0000000400177308 */ /* 0x0009640000000800 */
[C---:B-1----:R-:W-:Y:S08]  /*67c0*/  HMMA.16816.F32 R144, R8.reuse, R28, R96 ;  /* 0x0000001c0890723c */ /* 0x042ff00000001860 */
[----:B--2---:R-:W-:Y:S01]  /*67d0*/  HMMA.16816.F32 R168, R8, R48, R88 ;  /* 0x0000003008a8723c */ /* 0x004fe20000001858 */
[----:B----4-:R-:W-:Y:S01]  /*67e0*/  FFMA.FTZ R4, R68, c[0x0][0x2d0], -R0 ;  /* 0x0000b40044047a23 */ /* 0x010fe20000010800 */
[----:B-----5:R-:W-:-:S03]  /*67f0*/  F2FP.PACK_AB R5, R23, R160 ;  /* 0x000000a01705723e */ /* 0x020fc600000000ff */
[----:B------:R1:W-:Y:S03]  /*6800*/  MUFU.EX2 R162, R4 ;  /* 0x0000000400a27308 */ /* 0x0003e60000000800 */
[----:B---3--:R-:W-:Y:S08]  /*6810*/  HMMA.16816.F32 R172, R8, R36, R92 ;  /* 0x0000002408ac723c */ /* 0x008ff0000000185c */
[----:B------:R-:W-:Y:S01]  /*6820*/  HMMA.16816.F32 R88, R12, R66, RZ ;  /* 0x000000420c58723c */ /* 0x000fe200000018ff */
[----:B-1----:R-:W-:-:S07]  /*6830*/  FFMA.FTZ R4, R69, c[0x0][0x2d0], -R0 ;  /* 0x0000b40045047a23 */ /* 0x002fce0000010800 */
[C---:B------:R-:W-:Y:S01]  /*6840*/  HMMA.16816.F32 R96, R12.reuse, R62, RZ ;  /* 0x0000003e0c60723c */ /* 0x040fe200000018ff */
[----:B------:R1:W2:Y:S07]  /*6850*/  MUFU.EX2 R161, R4 ;  /* 0x0000000400a17308 */ /* 0x0002ae0000000800 */
[C---:B------:R-:W-:Y:S08]  /*6860*/  HMMA.16816.F32 R68, R12.reuse, R60, RZ ;  /* 0x0000003c0c44723c */ /* 0x040ff000000018ff */
[----:B------:R-:W-:Y:S01]  /*6870*/  HMMA.16816.F32 R92, R12, R26, RZ ;  /* 0x0000001a0c5c723c */ /* 0x000fe200000018ff */
[----:B-1----:R-:W-:-:S02]  /*6880*/  F2FP.PACK_AB R4, R213, R216 ;  /* 0x000000d8d504723e */ /* 0x002fc400000000ff */
[----:B--2---:R-:W-:-:S05]  /*6890*/  F2FP.PACK_AB R7, R161, R162 ;  /* 0x000000a2a107723e */ /* 0x004fca00000000ff */
[----:B------:R-:W-:Y:S08]  /*68a0*/  HMMA.16816.F32 R64, R16, R66, RZ ;  /* 0x000000421040723c */ /* 0x000ff000000018ff */
[C---:B------:R-:W-:Y:S08]  /*68b0*/  HMMA.16816.F32 R124, R4.reuse, R52, R84 ;  /* 0x00000034047c723c */ /* 0x040ff00000001854 */
[C---:B------:R-:W-:Y:S08]  /*68c0*/  HMMA.16816.F32 R132, R4.reuse, R32, R80 ;  /* 0x000000200484723c */ /* 0x040ff00000001850 */
[C---:B------:R-:W-:Y:S08]  /*68d0*/  HMMA.16816.F32 R148, R4.reuse, R28, R76 ;  /* 0x0000001c0494723c */ /* 0x040ff0000000184c */
[----:B------:R-:W-:Y:S08]  /*68e0*/  HMMA.16816.F32 R180, R4, R36, R72 ;  /* 0x0000002404b4723c */ /* 0x000ff00000001848 */
[C---:B------:R-:W-:Y:S08]  /*68f0*/  HMMA.16816.F32 R72, R12.reuse, R24, RZ ;  /* 0x000000180c48723c */ /* 0x040ff000000018ff */
[C---:B------:R-:W-:Y:S08]  /*6900*/  HMMA.16816.F32 R76, R12.reuse, R46, RZ ;  /* 0x0000002e0c4c723c */ /* 0x040ff000000018ff */
[C---:B------:R-:W-:Y:S08]  /*6910*/  HMMA.16816.F32 R80, R12.reuse, R42, RZ ;  /* 0x0000002a0c50723c */ /* 0x040ff000000018ff */
[----:B------:R-:W-:Y:S01]  /*6920*/  HMMA.16816.F32 R84, R12, R58, RZ ;  /* 0x0000003a0c54723c */ /* 0x000fe200000018ff */
[----:B------:R-:W1:Y:S07]  /*6930*/  LDSM.16.MT88.4 R12, [R186+0x1c00] ;  /* 0x001c0000ba0c783b */ /* 0x000e6e0000004200 */
[----:B------:R-:W-:Y:S08]  /*6940*/  HMMA.16816.F32 R176, R4, R48, R68 ;  /* 0x0000003004b0723c */ /* 0x000ff00000001844 */
[C---:B------:R-:W-:Y:S08]  /*6950*/  HMMA.16816.F32 R68, R16.reuse, R46, RZ ;  /* 0x0000002e1044723c */ /* 0x040ff000000018ff */
[C---:B------:R-:W-:Y:S08]  /*6960*/  HMMA.16816.F32 R44, R16.reuse, R42, RZ ;  /* 0x0000002a102c723c */ /* 0x040ff000000018ff */
[C---:B------:R-:W-:Y:S08]  /*6970*/  HMMA.16816.F32 R56, R16.reuse, R58, RZ ;  /* 0x0000003a1038723c */ /* 0x040ff000000018ff */
[C---:B------:R-:W-:Y:S08]  /*6980*/  HMMA.16816.F32 R60, R16.reuse, R62, RZ ;  /* 0x0000003e103c723c */ /* 0x040ff000000018ff */
[C---:B------:R-:W-:Y:S08]  /*6990*/  HMMA.16816.F32 R40, R16.reuse, R24, RZ ;  /* 0x000000181028723c */ /* 0x040ff000000018ff */
[----:B------:R-:W-:Y:S08]  /*69a0*/  HMMA.16816.F32 R16, R16, R26, RZ ;  /* 0x0000001a1010723c */ /* 0x000ff000000018ff */
[C---:B------:R-:W-:Y:S08]  /*69b0*/  HMMA.16816.F32 R116, R8.reuse, R52, R116 ;  /* 0x000000340874723c */ /* 0x040ff00000001874 */
[C---:B-1----:R-:W-:Y:S08]  /*69c0*/  HMMA.16816.F32 R156, R8.reuse, R12, R40 ;  /* 0x0000000c089c723c */ /* 0x042ff00000001828 */
[C---:B------:R-:W-:Y:S08]  /*69d0*/  HMMA.16816.F32 R140, R8.reuse, R32, R112 ;  /* 0x00000020088c723c */ /* 0x040ff00000001870 */
[C---:B------:R-:W-:Y:S08]  /*69e0*/  HMMA.16816.F32 R68, R8.reuse, R54, R68 ;  /* 0x000000360844723c */ /* 0x040ff00000001844 */
[C---:B------:R-:W-:Y:S08]  /*69f0*/  HMMA.16816.F32 R44, R8.reuse, R34, R44 ;  /* 0x00000022082c723c */ /* 0x040ff0000000182c */
[C---:B------:R-:W-:Y:S08]  /*6a00*/  HMMA.16816.F32 R56, R8.reuse, R30, R56 ;  /* 0x0000001e0838723c */ /* 0x040ff00000001838 */
[C---:B------:R-:W-:Y:S08]  /*6a10*/  HMMA.16816.F32 R64, R8.reuse, R38, R64 ;  /* 0x000000260840723c */ /* 0x040ff00000001840 */
[C---:B------:R-:W-:Y:S01]  /*6a20*/  HMMA.16816.F32 R40, R8.reuse, R50, R60 ;  /* 0x000000320828723c */ /* 0x040fe2000000183c */
[----:B------:R-:W-:Y:S07]  /*6a30*/  LDSM.16.MT88.4 R60, [R186+0x1400] ;  /* 0x00140000ba3c783b */ /* 0x000fee0000004200 */
[----:B------:R-:W-:Y:S07]  /*6a40*/  HMMA.16816.F32 R24, R8, R14, R16 ;  /* 0x0000000e0818723c */ /* 0x000fee0000001810 */
[----:B------:R-:W-:Y:S01]  /*6a50*/  FFMA.FTZ R8, R130, c[0x0][0x2d0], -R20 ;  /* 0x0000b40082087a23 */ /* 0x000fe20000010814 */
[----:B------:R-:W-:Y:S01]  /*6a60*/  HMMA.16816.F32 R88, R4, R38, R88 ;  /* 0x000000260458723c */ /* 0x000fe20000001858 */
[----:B------:R-:W-:-:S02]  /*6a70*/  FADD.FTZ R11, R237, R233 ;  /* 0x000000e9ed0b7221 */ /* 0x000fc40000010000 */
[----:B------:R1:W-:Y:S02]  /*6a80*/  MUFU.EX2 R204, R8 ;  /* 0x0000000800cc7308 */ /* 0x0003e40000000800 */
[----:B------:R-:W-:-:S03]  /*6a90*/  FADD.FTZ R11, R231, R11 ;  /* 0x0000000be70b7221 */ /* 0x000fc60000010000 */
[----:B------:R-:W-:Y:S01]  /*6aa0*/  HMMA.16816.F32 R164, R4, R12, R72 ;  /* 0x0000000c04a4723c */ /* 0x000fe20000001848 */
[----:B------:R-:W-:-:S04]  /*6ab0*/  FADD.FTZ R11, R230, R11 ;  /* 0x0000000be60b7221 */ /* 0x000fc80000010000 */
[----:B------:R-:W-:Y:S02]  /*6ac0*/  FADD.FTZ R11, R235, R11 ;  /* 0x0000000beb0b7221 */ /* 0x000fe40000010000 */
[----:B------:R-:W-:Y:S01]  /*6ad0*/  FADD.FTZ R13, R221, R218 ;  /* 0x000000dadd0d7221 */ /* 0x000fe20000010000 */
[C---:B------:R-:W-:Y:S01]  /*6ae0*/  HMMA.16816.F32 R52, R4.reuse, R54, R76 ;  /* 0x000000360434723c */ /* 0x040fe2000000184c */
[----:B------:R-:W-:Y:S01]  /*6af0*/  LDSM.16.MT88.4 R76, [R185+0x2000] ;  /* 0x00200000b94c783b */ /* 0x000fe20000004200 */
[----:B------:R-:W-:Y:S02]  /*6b00*/  FADD.FTZ R12, R212, R210 ;  /* 0x000000d2d40c7221 */ /* 0x000fe40000010000 */
[----:B-1----:R-:W-:Y:S02]  /*6b10*/  FFMA.FTZ R8, R129, c[0x0][0x2d0], -R20 ;  /* 0x0000b40081087a23 */ /* 0x002fe40000010814 */
[----:B------:R-:W-:Y:S02]  /*6b20*/  FADD.FTZ R13, R219, R13 ;  /* 0x0000000ddb0d7221 */ /* 0x000fe40000010000 */
[----:B------:R1:W2:Y:S01]  /*6b30*/  MUFU.EX2 R205, R8 ;  /* 0x0000000800cd7308 */ /* 0x0002a20000000800 */
        /* <DEDUP_REMOVED lines=8> */
[----:B-1----:R-:W-:-:S03]  /*6bc0*/  FFMA.FTZ R8, R128, c[0x0][0x2d0], -R20 ;  /* 0x0000b40080087a23 */ /* 0x002fc60000010814 */
[C---:B------:R-:W-:Y:S01]  /*6bd0*/  HMMA.16816.F32 R48, R4.reuse, R50, R96 ;  /* 0x000000320430723c */ /* 0x040fe20000001860 */
[----:B------:R1:W-:Y:S06]  /*6be0*/  MUFU.EX2 R206, R8 ;  /* 0x0000000800ce7308 */ /* 0x0003ec0000000800 */
[----:B--2---:R-:W-:Y:S01]  /*6bf0*/  F2FP.PACK_AB R96, R205, R204 ;  /* 0x000000cccd60723e */ /* 0x004fe200000000ff */
[----:B------:R-:W-:Y:S01]  /*6c00*/  HMMA.16816.F32 R16, R4, R14, R92 ;  /* 0x0000000e0410723c */ /* 0x000fe2000000185c */
[----:B------:R-:W2:Y:S01]  /*6c10*/  LDSM.16.MT88.4 R4, [R186+0x2000] ;  /* 0x00200000ba04783b */ /* 0x000ea20000004200 */
[----:B-1----:R-:W-:-:S04]  /*6c20*/  FFMA.FTZ R8, R123, c[0x0][0x2d0], -R20 ;  /* 0x0000b4007b087a23 */ /* 0x002fc80000010814 */
[----:B------:R1:W3:Y:S02]  /*6c30*/  MUFU.EX2 R203, R8 ;  /* 0x0000000800cb7308 */ /* 0x0002e40000000800 */
[----:B-1----:R-:W-:Y:S01]  /*6c40*/  FFMA.FTZ R8, R122, c[0x0][0x2d0], -R3 ;  /* 0x0000b4007a087a23 */ /* 0x002fe20000010803 */
[----:B---3--:R-:W-:-:S05]  /*6c50*/  F2FP.PACK_AB R98, R203, R206 ;  /* 0x000000cecb62723e */ /* 0x008fca00000000ff */
[----:B------:R1:W-:Y:S02]  /*6c60*/  MUFU.EX2 R163, R8 ;  /* 0x0000000800a37308 */ /* 0x0003e40000000800 */
[----:B-1----:R-:W-:-:S06]  /*6c70*/  FFMA.FTZ R8, R121, c[0x0][0x2d0], -R3 ;  /* 0x0000b40079087a23 */ /* 0x002fcc0000010803 */
[----:B------:R1:W3:Y:S02]  /*6c80*/  MUFU.EX2 R201, R8 ;  /* 0x0000000800c97308 */ /* 0x0002e40000000800 */
[--C-:B-1----:R-:W-:Y:S01]  /*6c90*/  FFMA.FTZ R8, R120, c[0x0][0x2d0], -R3.reuse ;  /* 0x0000b40078087a23 */ /* 0x102fe20000010803 */
[----:B---3--:R-:W-:Y:S01]  /*6ca0*/  F2FP.PACK_AB R97, R201, R163 ;  /* 0x000000a3c961723e */ /* 0x008fe200000000ff */
[----:B------:R-:W-:Y:S01]  /*6cb0*/  FFMA.FTZ R3, R111, c[0x0][0x2d0], -R3 ;  /* 0x0000b4006f037a23 */ /* 0x000fe20000010803 */
[----:B------:R-:W1:Y:S03]  /*6cc0*/  LDSM.16.MT88.4 R120, [R185+0x800] ;  /* 0x00080000b978783b */ /* 0x000e660000004200 */
[----:B------:R-:W-:Y:S08]  /*6cd0*/  MUFU.EX2 R202, R8 ;  /* 0x0000000800ca7308 */ /* 0x000ff00000000800 */
[----:B------:R3:W4:Y:S02]  /*6ce0*/  MUFU.EX2 R39, R3 ;  /* 0x0000000300277308 */ /* 0x0007240000000800 */
[----:B---3--:R-:W-:Y:S01]  /*6cf0*/  FFMA.FTZ R3, R110, c[0x0][0x2d0], -R2 ;  /* 0x0000b4006e037a23 */ /* 0x008fe20000010802 */
[----:B----4-:R-:W-:-:S05]  /*6d00*/  F2FP.PACK_AB R99, R39, R202 ;  /* 0x000000ca2763723e */ /* 0x010fca00000000ff */
[----:B------:R3:W-:Y:S02]  /*6d10*/  MUFU.EX2 R20, R3 ;  /* 0x0000000300147308 */ /* 0x0007e40000000800 */
[C---:B--2---:R-:W-:Y:S08]  /*6d20*/  HMMA.16816.F32 R84, R96.reuse, R4, R156 ;  /* 0x000000046054723c */ /* 0x044ff0000000189c */
[----:B-1----:R-:W-:Y:S01]  /*6d30*/  HMMA.16816.F32 R112, R96, R120, R116 ;  /* 0x000000786070723c */ /* 0x002fe20000001874 */
[----:B---3--:R-:W-:-:S04]  /*6d40*/  FFMA.FTZ R3, R109, c[0x0][0x2d0], -R2 ;  /* 0x0000b4006d037a23 */ /* 0x008fc80000010802 */
[----:B------:R1:W2:Y:S03]  /*6d50*/  MUFU.EX2 R36, R3 ;  /* 0x0000000300247308 */ /* 0x0002a60000000800 */
[C---:B------:R-:W-:Y:S08]  /*6d60*/  HMMA.16816.F32 R156, R96.reuse, R154, R56 ;  /* 0x0000009a609c723c */ /* 0x040ff00000001838 */
[----:B------:R-:W-:Y:S01]  /*6d70*/  HMMA.16816.F32 R64, R96, R62, R64 ;  /* 0x0000003e6040723c */ /* 0x000fe20000001840 */
[--C-:B-1----:R-:W-:Y:S01]  /*6d80*/  FFMA.FTZ R3, R105, c[0x0][0x2d0], -R2.reuse ;  /* 0x0000b40069037a23 */ /* 0x102fe20000010802 */
[----:B--2---:R-:W-:Y:S01]  /*6d90*/  F2FP.PACK_AB R92, R36, R20 ;  /* 0x00000014245c723e */ /* 0x004fe200000000ff */
[----:B------:R-:W-:-:S05]  /*6da0*/  FFMA.FTZ R2, R104, c[0x0][0x2d0], -R2 ;  /* 0x0000b40068027a23 */ /* 0x000fca0000010802 */
[C---:B------:R-:W-:Y:S01]  /*6db0*/  HMMA.16816.F32 R128, R96.reuse, R136, R140 ;  /* 0x000000886080723c */ /* 0x040fe2000000188c */
[----:B------:R-:W-:Y:S07]  /*6dc0*/  MUFU.EX2 R37, R3 ;  /* 0x0000000300257308 */ /* 0x000fee0000000800 */
[C---:B------:R-:W-:Y:S01]  /*6dd0*/  HMMA.16816.F32 R140, R96.reuse, R138, R44 ;  /* 0x0000008a608c723c */ /* 0x040fe2000000182c */
[----:B------:R1:W2:Y:S07]  /*6de0*/  MUFU.EX2 R38, R2 ;  /* 0x0000000200267308 */ /* 0x0002ae0000000800 */
[C---:B------:R-:W-:Y:S08]  /*6df0*/  HMMA.16816.F32 R144, R96.reuse, R152, R144 ;  /* 0x000000986090723c */ /* 0x040ff00000001890 */
[----:B------:R-:W-:Y:S01]  /*6e00*/  HMMA.16816.F32 R80, R96, R78, R40 ;  /* 0x0000004e6050723c */ /* 0x000fe20000001828 */
[----:B-1----:R-:W-:Y:S01]  /*6e10*/  FFMA.FTZ R2, R100, c[0x0][0x2d0], -R0 ;  /* 0x0000b40064027a23 */ /* 0x002fe20000010800 */
[----:B--2---:R-:W-:-:S03]  /*6e20*/  F2FP.PACK_AB R94, R38, R37 ;  /* 0x00000025265e723e */ /* 0x004fc600000000ff */
[----:B------:R1:W-:Y:S02]  /*6e30*/  MUFU.EX2 R10, R2 ;  /* 0x00000002000a7308 */ /* 0x0003e40000000800 */
[----:B-1----:R-:W-:-:S06]  /*6e40*/  FFMA.FTZ R2, R101, c[0x0][0x2d0], -R0 ;  /* 0x0000b40065027a23 */ /* 0x002fcc0000010800 */
[----:B------:R1:W2:Y:S02]  /*6e50*/  MUFU.EX2 R9, R2 ;  /* 0x0000000200097308 */ /* 0x0002a40000000800 */
[--C-:B-1----:R-:W-:Y:S01]  /*6e60*/  FFMA.FTZ R2, R103, c[0x0][0x2d0], -R0.reuse ;  /* 0x0000b40067027a23 */ /* 0x102fe20000010800 */
[----:B--2---:R-:W-:Y:S01]  /*6e70*/  F2FP.PACK_AB R93, R9, R10 ;  /* 0x0000000a095d723e */ /* 0x004fe200000000ff */
[----:B------:R-:W-:-:S04]  /*6e80*/  FFMA.FTZ R0, R21, c[0x0][0x2d0], -R0 ;  /* 0x0000b40015007a23 */ /* 0x000fc80000010800 */
[----:B------:R1:W-:Y:S08]  /*6e90*/  MUFU.EX2 R3, R2 ;  /* 0x0000000200037308 */ /* 0x0003f00000000800 */
[----:B------:R2:W3:Y:S01]  /*6ea0*/  MUFU.EX2 R8, R0 ;  /* 0x0000000000087308 */ /* 0x0004e20000000800 */
[----:B-1----:R-:W-:-:S04]  /*6eb0*/  @P6 IMAD.HI.U32 R2, R243, c[0x0][0x2c8], RZ ;  /* 0x0000b200f3026a27 */ /* 0x002fc800078e00ff */
[----:B--2---:R-:W-:Y:S01]  /*6ec0*/  IMAD.MOV.U32 R0, RZ, RZ, R243 ;  /* 0x000000ffff007224 */ /* 0x004fe200078e00f3 */
[----:B------:R-:W-:Y:S02]  /*6ed0*/  @P6 SHF.R.U32.HI R0, RZ, c[0x0][0x2cc], R2 ;  /* 0x0000b300ff006a19 */ /* 0x000fe40000011602 */
[----:B---3--:R-:W-:Y:S02]  /*6ee0*/  F2FP.PACK_AB R95, R8, R3 ;  /* 0x00000003085f723e */ /* 0x008fe400000000ff */
[----:B------:R-:W-:Y:S01]  /*6ef0*/  ISETP.GE.AND P6, PT, R242, 0x1, PT ;  /* 0x00000001f200780c */ /* 0x000fe20003fc6270 */
[----:B------:R-:W-:Y:S02]  /*6f00*/  IMAD.IADD R2, R240, 0x1, R0 ;  /* 0x00000001f0027824 */ /* 0x000fe400078e0200 */
[----:B------:R-:W-:Y:S02]  /*6f10*/  FADD.FTZ R0, R22, R207 ;  /* 0x000000cf16007221 */ /* 0x000fe40000010000 */
[----:B------:R-:W-:Y:S02]  /*6f20*/  HMMA.16816.F32 R116, R92, R120, R124 ;  /* 0x000000785c74723c */ /* 0x000fe4000000187c */
[----:B------:R-:W-:-:S04]  /*6f30*/  FADD.FTZ R0, R208, R0 ;  /* 0x00000000d0007221 */ /* 0x000fc80000010000 */
[----:B------:R-:W-:Y:S02]  /*6f40*/  FADD.FTZ R0, R209, R0 ;  /* 0x00000000d1007221 */ /* 0x000fe40000010000 */
[-C--:B------:R-:W-:Y:S08]  /*6f50*/  HMMA.16816.F32 R124, R96, R122.reuse, R68 ;  /* 0x0000007a607c723c */ /* 0x080ff00000001844 */
[----:B------:R-:W-:Y:S08]  /*6f60*/  HMMA.16816.F32 R120, R92, R122, R52 ;  /* 0x0000007a5c78723c */ /* 0x000ff00000001834 */
[-C--:B------:R-:W-:Y:S08]  /*6f70*/  HMMA.16816.F32 R52, R96, R60.reuse, R172 ;  /* 0x0000003c6034723c */ /* 0x080ff000000018ac */
        /* <DEDUP_REMOVED lines=14> */
[-C--:B------:R-:W-:Y:S01]  /*7060*/  HMMA.16816.F32 R68, R96, R76.reuse, R168 ;  /* 0x0000004c6044723c */ /* 0x080fe200000018a8 */
[----:B------:R-:W-:Y:S02]  /*7070*/  FADD.FTZ R0, R161, R0 ;  /* 0x00000000a1007221 */ /* 0x000fe40000010000 */
[----:B------:R-:W-:Y:S02]  /*7080*/  FADD.FTZ R5, R204, R5 ;  /* 0x00000005cc057221 */ /* 0x000fe40000010000 */
[----:B------:R-:W-:Y:S02]  /*7090*/  FADD.FTZ R0, R10, R0 ;  /* 0x000000000a007221 */ /* 0x000fe40000010000 */
[----:B------:R-:W-:Y:S01]  /*70a0*/  FADD.FTZ R5, R205, R5 ;  /* 0x00000005cd057221 */ /* 0x000fe20000010000 */
[C---:B------:R-:W-:Y:S08]  /*70b0*/  HMMA.16816.F32 R72, R92.reuse, R76, R176 ;  /* 0x0000004c5c48723c */ /* 0x040ff000000018b0 */
        /* <DEDUP_REMOVED lines=17> */
[----:B------:R-:W-:Y:S01]  /*71d0*/  FADD.FTZ R3, R3, R4 ;  /* 0x0000000403037221 */ /* 0x000fe20000010000 */
[----:B------:R-:W-:Y:S01]  /*71e0*/  STL [R1+0x4], R7 ;  /* 0x0000040701007387 */ /* 0x000fe20000100800 */
[----:B------:R-:W-:-:S03]  /*71f0*/  FADD.FTZ R4, R38, R6 ;  /* 0x0000000626047221 */ /* 0x000fc60000010000 */
[----:B------:R1:W-:Y:S04]  /*7200*/  STL [R1], R0 ;  /* 0x0000000001007387 */ /* 0x0003e80000100800 */
[----:B------:R2:W-:Y:S01]  /*7210*/  STL [R1+0x8], R4 ;  /* 0x0000080401007387 */ /* 0x0005e20000100800 */
[----:B-1----:R-:W-:Y:S01]  /*7220*/  FADD.FTZ R0, R8, R3 ;  /* 0x0000000308007221 */ /* 0x002fe20000010000 */
[----:B------:R-:W-:-:S04]  /*7230*/  IADD3 R3, R2, c[0x0][0x328], RZ ;  /* 0x0000ca0002037a10 */ /* 0x000fc80007ffe0ff */
[----:B------:R2:W-:Y:S01]  /*7240*/  STL [R1+0xc], R0 ;  /* 0x00000c0001007387 */ /* 0x0005e20000100800 */
[----:B------:R-:W-:Y:S05]  /*7250*/  @!P6 BRA `(.L_x_519) ;  /* 0x000001100000e947 */ /* 0x000fea0003800000 */
[C---:B------:R-:W-:Y:S01]  /*7260*/  ISETP.GT.AND P0, PT, R2.reuse, RZ, PT ;  /* 0x000000ff0200720c */ /* 0x040fe20003f04270 */
[----:B------:R-:W-:Y:S01]  /*7270*/  BSSY B0, `(.L_x_520) ;  /* 0x000000d000007945 */ /* 0x000fe20003800000 */
[----:B--2---:R-:W-:Y:S01]  /*7280*/  IADD3 R0, R2, -0x1, RZ ;  /* 0xffffffff02007810 */ /* 0x004fe20007ffe0ff */
[----:B------:R-:W-:-:S10]  /*7290*/  IMAD.MOV.U32 R4, RZ, RZ, c[0x0][0x32c] ;  /* 0x0000cb00ff047624 */ /* 0x000fd400078e00ff */
[----:B------:R-:W-:Y:S05]  /*72a0*/  @P0 BRA `(.L_x_521) ;  /* 0x0000006000000947 */ /* 0x000fea0003800000 */
[----:B------:R-:W-:Y:S01]  /*72b0*/  ISETP.NE.AND P0, PT, R4, 0x1, PT ;  /* 0x000000010400780c */ /* 0x000fe20003f05270 */
[----:B------:R-:W-:-:S12]  /*72c0*/  IMAD.MOV R0, RZ, RZ, -R2 ;  /* 0x000000ffff007224 */ /* 0x000fd800078e0a02 */
[----:B------:R-:W-:-:S05]  /*72d0*/  @P0 IMAD.HI.U32 R2, R0, c[0x0][0x330], RZ ;  /* 0x0000cc0000020a27 */ /* 0x000fca00078e00ff */
[----:B------:R-:W-:-:S04]  /*72e0*/  @P0 SHF.R.U32.HI R0, RZ, c[0x0][0x334], R2 ;  /* 0x0000cd00ff000a19 */ /* 0x000fc80000011602 */
[----:B------:R-:W-:Y:S01]  /*72f0*/  LOP3.LUT R0, RZ, R0, RZ, 0x33, !PT ;  /* 0x00000000ff007212 */ /* 0x000fe200078e33ff */
[----:B------:R-:W-:Y:S05]  /*7300*/  BRA `(.L_x_522) ;  /* 0x0000003000007947 */ /* 0x000fea0003800000 */
.L_x_521:
[----:B------:R-:W-:-:S13]  /*7310*/  ISETP.NE.AND P0, PT, R4, 0x1, PT ;  /* 0x000000010400780c */ /* 0x000fda0003f05270 */
[----:B------:R-:W-:-:S05]  /*7320*/  @P0 IMAD.HI.U32 R2, R0, c[0x0][0x330], RZ ;  /* 0x0000cc0000020a27 */ /* 0x000fca00078e00ff */
[----:B------:R-:W-:Y:S02]  /*7330*/  @P0 SHF.R.U32.HI R0, RZ, c[0x0][0x334], R2 ;  /* 0x0000cd00ff000a19 */ /* 0x000fe40000011602 */
.L_x_522:
[----:B------:R-:W-:Y:S05]  /*7340*/  BSYNC B0 ;  /* 0x0000000000007941 */ /* 0x000fea0003800000 */
.L_x_520:
[----:B------:R-:W-:-:S05]  /*7350*/  IMAD R0, R0, R4, c[0x0][0x32c] ;  /* 0x0000cb0000007624 */ /* 0x000fca00078e0204 */
[----:B------:R-:W-:-:S05]  /*7360*/  IMNMX R3, R3, R0, PT ;  /* 0x0000000003037217 */ /* 0x000fca0003800200 */
.L_x_519:
[----:B------:R-:W-:-:S05]  /*7370*/  IMAD.HI R3, R3, 0x2aaaaaab, RZ ;  /* 0x2aaaaaab03037827 */ /* 0x000fca00078e02ff */
[----:B--2---:R-:W-:-:S04]  /*7380*/  SHF.R.U32.HI R0, RZ, 0x1f, R3 ;  /* 0x0000001fff007819 */ /* 0x004fc80000011603 */
[----:B------:R-:W-:-:S04]  /*7390*/  LEA.HI.SX32 R3, R3, R0, 0x1d ;  /* 0x0000000003037211 */ /* 0x000fc800078feaff */
[----:B------:R-:W-:-:S04]  /*73a0*/  IMNMX R2, R241, R3, !PT ;  /* 0x00000003f1027217 */ /* 0x000fc80007800200 */
[----:B------:R-:W-:Y:S01]  /*73b0*/  ISETP.GE.AND P0, PT, R200, R2, PT ;  /* 0x00000002c800720c */ /* 0x000fe20003f06270 */
[----:B------:R1:W-:-:S12]  /*73c0*/  STL [R1+0x14], R2 ;  /* 0x0000140201007387 */ /* 0x0003d80000100800 */
[----:B------:R-:W-:Y:S05]  /*73d0*/  @!P0 BRA `(.L_x_523) ;  /* 0x0000439000008947 */ /* 0x000fea0003800000 */
[----:B------:R-:W-:Y:S01]  /*73e0*/  IMAD.MOV.U32 R101, RZ, RZ, R107 ;  /* 0x000000ffff657224 */ /* 0x000fe200078e006b */
[----:B------:R-:W-:Y:S01]  /*73f0*/  MOV R104, R102 ;  /* 0x0000006600687202 */ /* 0x000fe20000000f00 */
[----:B------:R-:W-:Y:S01]  /*7400*/  IMAD.MOV.U32 R100, RZ, RZ, R108 ;  /* 0x000000ffff647224 */ /* 0x000fe200078e006c */
[----:B------:R-:W-:Y:S02]  /*7410*/  MOV R103, R106 ;  /* 0x0000006a00677202 */ /* 0x000fe40000000f00 */
.L_x_544:
[----:B------:R-:W2:Y:S01]  /*7420*/  LDL R180, [R1+0x10] ;  /* 0x0000100001b47983 */ /* 0x000ea20000100800 */
[----:B------:R-:W-:Y:S04]  /*7430*/  DEPBAR.LE SB0, 0x0 ;  /* 0x000080000000791a */ /* 0x000fe80000000000 */
[----:B------:R-:W3:Y:S01]  /*7440*/  S2R R181, SR_TID.X ;  /* 0x0000000000b57919 */ /* 0x000ee20000002100 */
[----:B------:R-:W-:Y:S01]  /*7450*/  WARPSYNC 0xffffffff ;  /* 0xffffffff00007948 */ /* 0x000fe20003800000 */
[----:B------:R-:W-:Y:S02]  /*7460*/  BSSY B0, `(.L_x_524) ;  /* 0x0000030000007945 */ /* 0x000fe40003800000 */
[----:B------:R-:W-:Y:S01]  /*7470*/  BAR.SYNC.DEFER_BLOCKING 0x0 ;  /* 0x0000000000007b1d */ /* 0x000fe20000010000 */
[C---:B------:R-:W-:Y:S02]  /*7480*/  LOP3.LUT P5, RZ, R198.reuse, 0x100, RZ, 0xc0, !PT ;  /* 0x00000100c6ff7812 */ /* 0x040fe400078ac0ff */
[C---:B------:R-:W-:Y:S02]  /*7490*/  LOP3.LUT P4, RZ, R198.reuse, 0x80, RZ, 0xc0, !PT ;  /* 0x00000080c6ff7812 */ /* 0x040fe4000788c0ff */
[----:B------:R-:W-:Y:S01]  /*74a0*/  LOP3.LUT P3, RZ, R198, 0x40, RZ, 0xc0, !PT ;  /* 0x00000040c6ff7812 */ /* 0x000fe2000786c0ff */
[----:B------:R4:W1:Y:S04]  /*74b0*/  LDSM.16.M88.4 R48, [R187] ;  /* 0x00000000bb30783b */ /* 0x0008680000000200 */
[----:B------:R4:W1:Y:S04]  /*74c0*/  LDSM.16.M88.4 R44, [R187+0x1000] ;  /* 0x00100000bb2c783b */ /* 0x0008680000000200 */
[----:B------:R4:W1:Y:S04]  /*74d0*/  LDSM.16.M88.4 R16, [R184] ;  /* 0x00000000b810783b */ /* 0x0008680000000200 */
[----:B------:R4:W1:Y:S04]  /*74e0*/  LDSM.16.M88.4 R32, [R184+0x400] ;  /* 0x00040000b820783b */ /* 0x0008680000000200 */
[----:B------:R4:W1:Y:S04]  /*74f0*/  LDSM.16.M88.4 R108, [R184+0x800] ;  /* 0x00080000b86c783b */ /* 0x0008680000000200 */
[----:B------:R4:W1:Y:S04]  /*7500*/  LDSM.16.M88.4 R160, [R188] ;  /* 0x00000000bca0783b */ /* 0x0008680000000200 */
[----:B------:R4:W1:Y:S04]  /*7510*/  LDSM.16.M88.4 R168, [R188+0x1000] ;  /* 0x00100000bca8783b */ /* 0x0008680000000200 */
[----:B------:R4:W1:Y:S04]  /*7520*/  LDSM.16.M88.4 R164, [R189] ;  /* 0x00000000bda4783b */ /* 0x0008680000000200 */
[----:B------:R4:W1:Y:S04]  /*7530*/  LDSM.16.M88.4 R172, [R197] ;  /* 0x00000000c5ac783b */ /* 0x0008680000000200 */
[----:B------:R4:W1:Y:S01]  /*7540*/  LDSM.16.M88.4 R176, [R196] ;  /* 0x00000000c4b0783b */ /* 0x0008620000000200 */
[----:B--2---:R-:W-:Y:S11]  /*7550*/  ISETP.GT.AND P0, PT, R180, R200, PT ;  /* 0x000000c8b400720c */ /* 0x004ff60003f04270 */
[----:B------:R-:W-:Y:S02]  /*7560*/  @!UPT UIADD3 URZ, URZ, URZ, URZ ;  /* 0x0000003f3f3ff290 */ /* 0x000fe4000fffe03f */
[----:B------:R-:W-:-:S05]  /*7570*/  @P0 BRA `(.L_x_525) ;  /* 0x000001e000000947 */ /* 0x000fca0003800000 */
[----:B-1-34-:R-:W-:Y:S01]  /*7580*/  SHF.R.S32.HI R0, RZ, 0x1f, R200 ;  /* 0x0000001fff007819 */ /* 0x01afe200000114c8 */
[----:B------:R-:W-:Y:S01]  /*7590*/  IMAD.WIDE.U32 R2, R200, c[0x0][0x208], RZ ;  /* 0x00008200c8027a25 */ /* 0x000fe200078e00ff */
[----:B------:R-:W-:Y:S03]  /*75a0*/  ISETP.GT.AND P1, PT, R181, 0x3f, PT ;  /* 0x0000003fb500780c */ /* 0x000fe60003f24270 */
[----:B------:R-:W-:Y:S04]  /*75b0*/  IMAD R0, R0, c[0x0][0x208], RZ ;  /* 0x0000820000007a24 */ /* 0x000fe800078e02ff */
[----:B------:R-:W-:Y:S04]  /*75c0*/  IMAD R0, R200, c[0x0][0x20c], R0 ;  /* 0x00008300c8007a24 */ /* 0x000fe800078e0200 */
[----:B------:R-:W-:Y:S02]  /*75d0*/  IMAD.IADD R0, R3, 0x1, R0 ;  /* 0x0000000103007824 */ /* 0x000fe400078e0200 */
[----:B------:R-:W-:Y:S02]  /*75e0*/  @!P1 IMAD.MOV.U32 R4, RZ, RZ, c[0x0][0x208] ;  /* 0x00008200ff049624 */ /* 0x000fe400078e00ff */
[----:B------:R-:W-:Y:S04]  /*75f0*/  IMAD.WIDE.U32 R2, R2, 0x30, RZ ;  /* 0x0000003002027825 */ /* 0x000fe800078e00ff */
[----:B------:R-:W-:Y:S01]  /*7600*/  IMAD R0, R0, 0x30, RZ ;  /* 0x0000003000007824 */ /* 0x000fe200078e02ff */
[C---:B------:R-:W-:Y:S01]  /*7610*/  @!P1 LEA R6, P0, R4.reuse, R2, 0x5 ;  /* 0x0000000204069211 */ /* 0x040fe200078028ff */
[----:B------:R-:W-:Y:S03]  /*7620*/  @!P1 IMAD.MOV.U32 R5, RZ, RZ, c[0x0][0x20c] ;  /* 0x00008300ff059624 */ /* 0x000fe600078e00ff */
[----:B------:R-:W-:Y:S04]  /*7630*/  IADD3 R0, R3, R0, RZ ;  /* 0x0000000003007210 */ /* 0x000fe80007ffe0ff */
[----:B------:R-:W-:Y:S02]  /*7640*/  @!P1 LEA.HI.X R3, R4, R0, R5, 0x5, P0 ;  /* 0x0000000004039211 */ /* 0x000fe400000f2c05 */
[----:B------:R-:W-:Y:S05]  /*7650*/  IADD3 R2, P0, R228, R2, RZ ;  /* 0x00000002e4027210 */ /* 0x000fea0007f1e0ff */
[----:B------:R-:W-:Y:S01]  /*7660*/  IMAD.X R0, R0, 0x1, R232, P0 ;  /* 0x0000000100007824 */ /* 0x000fe200000e06e8 */
[C---:B------:R-:W-:Y:S04]  /*7670*/  LEA R4, P0, R2.reuse, c[0x0][0x1f8], 0x1 ;  /* 0x00007e0002047a11 */ /* 0x040fe800078008ff */
[----:B------:R-:W-:Y:S02]  /*7680*/  LEA.HI.X R5, R2, c[0x0][0x1fc], R0, 0x1, P0 ;  /* 0x00007f0002057a11 */ /* 0x000fe400000f0c00 */
[----:B------:R-:W-:Y:S03]  /*7690*/  @!P1 IADD3 R0, P0, R6, R228, RZ ;  /* 0x000000e406009210 */ /* 0x000fe60007f1e0ff */
[----:B------:R-:W-:Y:S01]  /*76a0*/  @!PT LDS RZ, [RZ] ;  /* 0x00000000fffff984 */ /* 0x000fe20000000800 */
[----:B------:R-:W-:Y:S01]  /*76b0*/  @!PT LDS RZ, [RZ] ;  /* 0x00000000fffff984 */ /* 0x000fe20000000800 */
[----:B------:R-:W-:Y:S01]  /*76c0*/  @!PT LDS RZ, [RZ] ;  /* 0x00000000fffff984 */ /* 0x000fe20000000800 */
[----:B------:R1:W-:Y:S01]  /*76d0*/  LDGSTS.E.BYPASS.LTC128B.128 [R199+0x1880], [R4.64], !P5 ;  /* 0x0188000004c77fae */ /* 0x0003e2000e901d46 */
[----:B------:R-:W-:Y:S02]  /*76e0*/  @!P1 IADD3.X R3, R3, R232, RZ, P0, !PT ;  /* 0x000000e803039210 */ /* 0x000fe400007fe4ff */
[C---:B------:R-:W-:Y:S01]  /*76f0*/  @!P1 LEA R2, P0, R0.reuse, c[0x0][0x1f8], 0x1 ;  /* 0x00007e0000029a11 */ /* 0x040fe200078008ff */
[----:B------:R1:W-:Y:S03]  /*7700*/  LDGSTS.E.BYPASS.LTC128B.128 [R199+0x2480], [R4.64+0x40], !P4 ;  /* 0x0248004004c77fae */ /* 0x0003e6000e101d46 */
[----:B------:R-:W-:Y:S01]  /*7710*/  @!P1 LEA.HI.X R3, R0, c[0x0][0x1fc], R3, 0x1, P0 ;  /* 0x00007f0000039a11 */ /* 0x000fe200000f0c03 */
[----:B------:R1:W-:Y:S04]  /*7720*/  LDGSTS.E.BYPASS.LTC128B.128 [R199+0x3080], [R4.64+0x80], !P3 ;  /* 0x0308008004c77fae */ /* 0x0003e8000d901d46 */
[----:B------:R1:W-:Y:S04]  /*7730*/  @!P1 LDGSTS.E.BYPASS.LTC128B.128 [R199+0x2080], [R2.64], !P5 ;  /* 0x0208000002c79fae */ /* 0x0003e8000e901d46 */
[----:B------:R1:W-:Y:S04]  /*7740*/  @!P1 LDGSTS.E.BYPASS.LTC128B.128 [R199+0x2c80], [R2.64+0x40], !P4 ;  /* 0x02c8004002c79fae */ /* 0x0003e8000e101d46 */
[----:B------:R1:W-:Y:S02]  /*7750*/  @!P1 LDGSTS.E.BYPASS.LTC128B.128 [R199+0x3880], [R2.64+0x80], !P3 ;  /* 0x0388008002c79fae */ /* 0x0003e4000d901d46 */
.L_x_525:
[----:B-1-34-:R-:W-:Y:S05]  /*7760*/  BSYNC B0 ;  /* 0x0000000000007941 */ /* 0x01afea0003800000 */
.L_x_524:
[-C--:B------:R-:W-:Y:S01]  /*7770*/  HMMA.16816.F32 R4, R48, R16.reuse, RZ ;  /* 0x000000103004723c */ /* 0x080fe200000018ff */
[----:B------:R-:W0:Y:S01]  /*7780*/  LDGDEPBAR ;  /* 0x00000000000079af */ /* 0x000e220000000000 */
[----:B------:R-:W-:Y:S01]  /*7790*/  BSSY B0, `(.L_x_526) ;  /* 0x00000e7000007945 */ /* 0x000fe20003800000 */
[----:B------:R-:W-:Y:S05]  /*77a0*/  ISETP.GT.AND P0, PT, R200, R180, PT ;  /* 0x000000b4c800720c */ /* 0x000fea0003f04270 */
[C---:B------:R-:W-:Y:S08]  /*77b0*/  HMMA.16816.F32 R8, R44.reuse, R16, RZ ;  /* 0x000000102c08723c */ /* 0x040ff000000018ff */
[-C--:B------:R-:W-:Y:S08]  /*77c0*/  HMMA.16816.F32 R12, R44, R18.reuse, RZ ;  /* 0x000000122c0c723c */ /* 0x080ff000000018ff */
        /* <DEDUP_REMOVED lines=8> */
[----:B------:R-:W-:Y:S01]  /*7850*/  HMMA.16816.F32 R48, R48, R110, RZ ;  /* 0x0000006e3030723c */ /* 0x000fe200000018ff */
[----:B------:R-:W-:Y:S07]  /*7860*/  LDSM.16.M88.4 R108, [R187+0x2000] ;  /* 0x00200000bb6c783b */ /* 0x000fee0000000200 */
[-C--:B------:R-:W-:Y:S08]  /*7870*/  HMMA.16816.F32 R4, R160, R164.reuse, R4 ;  /* 0x000000a4a004723c */ /* 0x080ff00000001804 */
[C---:B------:R-:W-:Y:S08]  /*7880*/  HMMA.16816.F32 R8, R168.reuse, R164, R8 ;  /* 0x000000a4a808723c */ /* 0x040ff00000001808 */
[-C--:B------:R-:W-:Y:S08]  /*7890*/  HMMA.16816.F32 R12, R168, R166.reuse, R12 ;  /* 0x000000a6a80c723c */ /* 0x080ff0000000180c */
[C---:B------:R-:W-:Y:S01]  /*78a0*/  HMMA.16816.F32 R16, R160.reuse, R166, R16 ;  /* 0x000000a6a010723c */ /* 0x040fe20000001810 */
[----:B------:R-:W1:Y:S07]  /*78b0*/  LDSM.16.M88.4 R164, [R184+0xc00] ;  /* 0x000c0000b8a4783b */ /* 0x000e6e0000000200 */
        /* <DEDUP_REMOVED lines=24> */
[----:B------:R-:W2:Y:S07]  /*7a40*/  LDSM.16.M88.4 R168, [R188+0x3000] ;  /* 0x00300000bca8783b */ /* 0x000eae0000000200 */
        /* <DEDUP_REMOVED lines=44> */
[----:B------:R-:W3:Y:S01]  /*7d10*/  MUFU.TANH R211, R3 ;  /* 0x0000000300d37308 */ /* 0x000ee20000002400 */
[----:B-1----:R-:W-:Y:S02]  /*7d20*/  FMUL.FTZ R0, R5, c[0x0][0x320] ;  /* 0x0000c80005007a20 */ /* 0x002fe40000410000 */
[----:B------:R-:W-:Y:S07]  /*7d30*/  FMUL.FTZ R2, R11, c[0x0][0x320] ;  /* 0x0000c8000b027a20 */ /* 0x000fee0000410000 */
[----:B------:R1:W4:Y:S10]  /*7d40*/  MUFU.TANH R175, R0 ;  /* 0x0000000000af7308 */ /* 0x0003340000002400 */
[----:B------:R-:W2:Y:S01]  /*7d50*/  MUFU.TANH R210, R2 ;  /* 0x0000000200d27308 */ /* 0x000ea20000002400 */
[----:B-1----:R-:W-:Y:S09]  /*7d60*/  FMUL.FTZ R0, R6, c[0x0][0x320] ;  /* 0x0000c80006007a20 */ /* 0x002ff20000410000 */
[----:B------:R1:W1:Y:S02]  /*7d70*/  MUFU.TANH R201, R0 ;  /* 0x0000000000c97308 */ /* 0x0002640000002400 */
[----:B-1----:R-:W-:Y:S02]  /*7d80*/  FMUL.FTZ R0, R7, c[0x0][0x320] ;  /* 0x0000c80007007a20 */ /* 0x002fe40000410000 */
[----:B------:R-:W1:Y:S06]  /*7d90*/  LDSM.16.M88.4 R4, [R191] ;  /* 0x00000000bf04783b */ /* 0x000e6c0000000200 */
[----:B------:R5:W1:Y:S02]  /*7da0*/  MUFU.TANH R183, R0 ;  /* 0x0000000000b77308 */ /* 0x000a640000002400 */
[----:B-----5:R-:W-:Y:S08]  /*7db0*/  FMUL.FTZ R0, R8, c[0x0][0x320] ;  /* 0x0000c80008007a20 */ /* 0x020ff00000410000 */
[----:B------:R5:W2:Y:S01]  /*7dc0*/  MUFU.TANH R209, R0 ;  /* 0x0000000000d17308 */ /* 0x000aa20000002400 */
[-C--:B-1----:R-:W-:Y:S08]  /*7dd0*/  HMMA.16816.F32 R20, R160, R4.reuse, R20 ;  /* 0x00000004a014723c */ /* 0x082ff00000001814 */
[C---:B------:R-:W-:Y:S04]  /*7de0*/  HMMA.16816.F32 R24, R168.reuse, R4, R24 ;  /* 0x00000004a818723c */ /* 0x040fe80000001818 */
[----:B-----5:R-:W-:Y:S02]  /*7df0*/  FMUL.FTZ R0, R9, c[0x0][0x320] ;  /* 0x0000c80009007a20 */ /* 0x020fe40000410000 */
[----:B------:R-:W1:Y:S02]  /*7e00*/  LDSM.16.M88.4 R8, [R190] ;  /* 0x00000000be08783b */ /* 0x000e640000000200 */
[----:B------:R-:W-:Y:S04]  /*7e10*/  DEPBAR.LE SB0, 0x0 ;  /* 0x000080000000791a */ /* 0x000fe80000000000 */
[----:B------:R5:W1:Y:S01]  /*7e20*/  MUFU.TANH R202, R0 ;  /* 0x0000000000ca7308 */ /* 0x000a620000002400 */
[-C--:B------:R-:W-:Y:S01]  /*7e30*/  HMMA.16816.F32 R28, R168, R6.reuse, R28 ;  /* 0x00000006a81c723c */ /* 0x080fe2000000181c */
[----:B------:R-:W-:Y:S07]  /*7e40*/  BAR.SYNC.DEFER_BLOCKING 0x0 ;  /* 0x0000000000007b1d */ /* 0x000fee0000010000 */
[C---:B------:R-:W-:Y:S04]  /*7e50*/  HMMA.16816.F32 R32, R160.reuse, R6, R32 ;  /* 0x00000006a020723c */ /* 0x040fe80000001820 */
[----:B------:R-:W-:Y:S02]  /*7e60*/  FMUL.FTZ R2, R27, c[0x0][0x320] ;  /* 0x0000c8001b027a20 */ /* 0x000fe40000410000 */
[----:B------:R-:W-:Y:S02]  /*7e70*/  FMUL.FTZ R3, R26, c[0x0][0x320] ;  /* 0x0000c8001a037a20 */ /* 0x000fe40000410000 */
[----:B------:R-:W2:Y:S01]  /*7e80*/  MUFU.TANH R177, R2 ;  /* 0x0000000200b17308 */ /* 0x000ea20000002400 */
[----:B-----5:R-:W-:Y:S09]  /*7e90*/  FMUL.FTZ R0, R12, c[0x0][0x320] ;  /* 0x0000c8000c007a20 */ /* 0x020ff20000410000 */
[----:B------:R-:W2:Y:S01]  /*7ea0*/  MUFU.TANH R178, R3 ;  /* 0x0000000300b27308 */ /* 0x000ea20000002400 */
[-C--:B-1----:R-:W-:Y:S09]  /*7eb0*/  HMMA.16816.F32 R36, R160, R8.reuse, R36 ;  /* 0x00000008a024723c */ /* 0x082ff20000001824 */
[----:B------:R1:W1:Y:S01]  /*7ec0*/  MUFU.TANH R182, R0 ;  /* 0x0000000000b67308 */ /* 0x0002620000002400 */
[C---:B------:R-:W-:Y:S08]  /*7ed0*/  HMMA.16816.F32 R40, R168.reuse, R8, R40 ;  /* 0x00000008a828723c */ /* 0x040ff00000001828 */
[-C--:B------:R-:W-:Y:S08]  /*7ee0*/  HMMA.16816.F32 R44, R168, R10.reuse, R44 ;  /* 0x0000000aa82c723c */ /* 0x080ff0000000182c */
[----:B------:R-:W-:Y:S04]  /*7ef0*/  HMMA.16816.F32 R48, R160, R10, R48 ;  /* 0x0000000aa030723c */ /* 0x000fe80000001830 */
[----:B-1----:R-:W-:Y:S04]  /*7f00*/  FMUL.FTZ R0, R13, c[0x0][0x320] ;  /* 0x0000c8000d007a20 */ /* 0x002fe80000410000 */
[----:B------:R1:W1:Y:S04]  /*7f10*/  MUFU.TANH R179, R0 ;  /* 0x0000000000b37308 */ /* 0x0002680000002400 */
[----:B-1----:R-:W-:Y:S06]  /*7f20*/  FMUL.FTZ R0, R14, c[0x0][0x320] ;  /* 0x0000c8000e007a20 */ /* 0x002fec0000410000 */
        /* <DEDUP_REMOVED lines=70> */
[----:B------:R1:W1:Y:S01]  /*8390*/  MUFU.TANH R14, R0 ;  /* 0x00000000000e7308 */ /* 0x0002620000002400 */
[----:B------:R-:W-:-:S05]  /*83a0*/  @!P0 BRA `(.L_x_527) ;  /* 0x0000025000008947 */ /* 0x000fca0003800000 */
[----:B--234-:R-:W-:Y:S02]  /*83b0*/  SHF.R.S32.HI R180, RZ, 0x1f, R181 ;  /* 0x0000001fffb47819 */ /* 0x01cfe400000114b5 */
[----:B-1----:R-:W-:Y:S02]  /*83c0*/  IADD3 R0, R200, -0x1, RZ ;  /* 0xffffffffc8007810 */ /* 0x002fe40007ffe0ff */
[----:B------:R-:W-:Y:S02]  /*83d0*/  LEA.HI R180, R180, R181, RZ, 0x2 ;  /* 0x000000b5b4b47211 */ /* 0x000fe400078f10ff */
[----:B------:R-:W-:Y:S02]  /*83e0*/  SHF.R.S32.HI R2, RZ, 0x1f, R0 ;  /* 0x0000001fff027819 */ /* 0x000fe40000011400 */
[----:B------:R-:W-:Y:S03]  /*83f0*/  SHF.R.S32.HI R180, RZ, 0x2, R180 ;  /* 0x00000002ffb47819 */ /* 0x000fe600000114b4 */
[----:B------:R-:W-:Y:S01]  /*8400*/  IMAD R5, R2, c[0x0][0x1e0], RZ ;  /* 0x0000780002057a24 */ /* 0x000fe200078e02ff */
[----:B------:R-:W-:Y:S01]  /*8410*/  IADD3 R4, -R180, 0x30, RZ ;  /* 0x00000030b4047810 */ /* 0x000fe20007ffe1ff */
[----:B------:R-:W-:Y:S03]  /*8420*/  IMAD.WIDE.U32 R2, R0, c[0x0][0x1e0], RZ ;  /* 0x0000780000027a25 */ /* 0x000fe600078e00ff */
[----:B------:R-:W-:Y:S01]  /*8430*/  ISETP.GE.AND P0, PT, R4, 0x21, PT ;  /* 0x000000210400780c */ /* 0x000fe20003f06270 */
[----:B------:R-:W-:Y:S04]  /*8440*/  IMAD R0, R0, c[0x0][0x1e4], R5 ;  /* 0x0000790000007a24 */ /* 0x000fe800078e0205 */
[----:B------:R-:W-:Y:S02]  /*8450*/  IMAD.IADD R0, R3, 0x1, R0 ;  /* 0x0000000103007824 */ /* 0x000fe400078e0200 */
[----:B------:R-:W-:Y:S04]  /*8460*/  IMAD.WIDE.U32 R2, R2, 0x30, RZ ;  /* 0x0000003002027825 */ /* 0x000fe800078e00ff */
[----:B------:R-:W-:Y:S02]  /*8470*/  IMAD R0, R0, 0x30, RZ ;  /* 0x0000003000007824 */ /* 0x000fe400078e02ff */
[----:B------:R-:W-:Y:S02]  /*8480*/  @P0 IMAD.MOV.U32 R6, RZ, RZ, c[0x0][0x1e0] ;  /* 0x00007800ff060624 */ /* 0x000fe400078e00ff */
[----:B------:R-:W-:Y:S02]  /*8490*/  @P0 IMAD.MOV.U32 R5, RZ, RZ, c[0x0][0x1e4] ;  /* 0x00007900ff050624 */ /* 0x000fe400078e00ff */
[----:B------:R-:W-:Y:S01]  /*84a0*/  IMAD.IADD R0, R3, 0x1, R0 ;  /* 0x0000000103007824 */ /* 0x000fe200078e0200 */
[C---:B------:R-:W-:Y:S04]  /*84b0*/  @P0 LEA R3, P1, R6.reuse, R2, 0x5 ;  /* 0x0000000206030211 */ /* 0x040fe800078228ff */
[----:B------:R-:W-:Y:S02]  /*84c0*/  @P0 LEA.HI.X R6, R6, R0, R5, 0x5, P1 ;  /* 0x0000000006060211 */ /* 0x000fe400008f2c05 */
[----:B------:R-:W-:Y:S11]  /*84d0*/  ISETP.GE.AND P1, PT, R4, 0x1, PT ;  /* 0x000000010400780c */ /* 0x000ff60003f26270 */
[----:B------:R-:W-:Y:S02]  /*84e0*/  @!UPT UIADD3 URZ, URZ, URZ, URZ ;  /* 0x0000003f3f3ff290 */ /* 0x000fe4000fffe03f */
[----:B------:R-:W-:Y:S05]  /*84f0*/  @P1 IADD3 R2, P2, R246, R2, RZ ;  /* 0x00000002f6021210 */ /* 0x000fea0007f5e0ff */
[----:B------:R-:W-:Y:S01]  /*8500*/  @P1 IMAD.X R0, R0, 0x1, R252, P2 ;  /* 0x0000000100001824 */ /* 0x000fe200010e06fc */
[C---:B------:R-:W-:Y:S04]  /*8510*/  @P1 LEA R4, P2, R2.reuse, c[0x0][0x1c8], 0x1 ;  /* 0x0000720002041a11 */ /* 0x040fe800078408ff */
[----:B------:R-:W-:Y:S02]  /*8520*/  @P1 LEA.HI.X R5, R2, c[0x0][0x1cc], R0, 0x1, P2 ;  /* 0x0000730002051a11 */ /* 0x000fe400010f0c00 */
[----:B------:R-:W-:Y:S03]  /*8530*/  @P0 IADD3 R0, P2, R3, R246, RZ ;  /* 0x000000f603000210 */ /* 0x000fe60007f5e0ff */
[----:B------:R-:W-:Y:S01]  /*8540*/  @!PT LDS RZ, [RZ] ;  /* 0x00000000fffff984 */ /* 0x000fe20000000800 */
[----:B------:R-:W-:Y:S01]  /*8550*/  @!PT LDS RZ, [RZ] ;  /* 0x00000000fffff984 */ /* 0x000fe20000000800 */
[----:B------:R-:W-:Y:S01]  /*8560*/  @!PT LDS RZ, [RZ] ;  /* 0x00000000fffff984 */ /* 0x000fe20000000800 */
[----:B------:R1:W-:Y:S02]  /*8570*/  @P1 LDGSTS.E.BYPASS.LTC128B.128 [R199+0x3c80], [R4.64], !P5 ;  /* 0x03c8000004c71fae */ /* 0x0003e4000e901d46 */
[----:B------:R-:W-:Y:S01]  /*8580*/  @P0 IMAD.X R3, R6, 0x1, R252, P2 ;  /* 0x0000000106030824 */ /* 0x000fe200010e06fc */
[C---:B------:R-:W-:Y:S01]  /*8590*/  @P0 LEA R2, P2, R0.reuse, c[0x0][0x1c8], 0x1 ;  /* 0x0000720000020a11 */ /* 0x040fe200078408ff */
[----:B------:R1:W-:Y:S03]  /*85a0*/  @P1 LDGSTS.E.BYPASS.LTC128B.128 [R199+0x4880], [R4.64+0x40], !P4 ;  /* 0x0488004004c71fae */ /* 0x0003e6000e101d46 */
[----:B------:R-:W-:Y:S01]  /*85b0*/  @P0 LEA.HI.X R3, R0, c[0x0][0x1cc], R3, 0x1, P2 ;  /* 0x0000730000030a11 */ /* 0x000fe200010f0c03 */
[----:B------:R1:W-:Y:S04]  /*85c0*/  @P1 LDGSTS.E.BYPASS.LTC128B.128 [R199+0x5480], [R4.64+0x80], !P3 ;  /* 0x0548008004c71fae */ /* 0x0003e8000d901d46 */
[----:B------:R1:W-:Y:S04]  /*85d0*/  @P0 LDGSTS.E.BYPASS.LTC128B.128 [R199+0x4480], [R2.64], !P5 ;  /* 0x0448000002c70fae */ /* 0x0003e8000e901d46 */
[----:B------:R1:W-:Y:S04]  /*85e0*/  @P0 LDGSTS.E.BYPASS.LTC128B.128 [R199+0x5080], [R2.64+0x40], !P4 ;  /* 0x0508004002c70fae */ /* 0x0003e8000e101d46 */
[----:B------:R1:W-:Y:S02]  /*85f0*/  @P0 LDGSTS.E.BYPASS.LTC128B.128 [R199+0x5c80], [R2.64+0x80], !P3 ;  /* 0x05c8008002c70fae */ /* 0x0003e4000d901d46 */
.L_x_527:
[----:B--234-:R-:W-:Y:S05]  /*8600*/  BSYNC B0 ;  /* 0x0000000000007941 */ /* 0x01cfea0003800000 */
.L_x_526:
[----:B-1----:R-:W2:Y:S01]  /*8610*/  LDL R2, [R1+0x18] ;  /* 0x0000180001027983 */ /* 0x002ea20000100800 */
[----:B------:R-:W-:Y:S01]  /*8620*/  IMAD.MOV.U32 R3, RZ, RZ, c[0x0][0x2c4] ;  /* 0x0000b100ff037624 */ /* 0x000fe200078e00ff */
[----:B------:R-:W-:Y:S01]  /*8630*/  ULDC UR4, c[0x0][0x324] ;  /* 0x0000c90000047ab9 */ /* 0x000fe20000000800 */
[----:B------:R-:W-:Y:S01]  /*8640*/  IMAD.MOV.U32 R33, RZ, RZ, c[0x0][0x32c] ;  /* 0x0000cb00ff217624 */ /* 0x000fe200078e00ff */
[----:B------:R-:W2:Y:S01]  /*8650*/  LDL R0, [R1+0x3c] ;  /* 0x00003c0001007983 */ /* 0x000ea20000100800 */
[----:B------:R-:W-:Y:S01]  /*8660*/  ULOP3.LUT UR4, URZ, UR4, URZ, 0x33, !UPT ;  /* 0x000000043f047292 */ /* 0x000fe2000f8e333f */
[----:B------:R-:W-:Y:S02]  /*8670*/  ISETP.NE.AND P0, PT, R3, 0x1, PT ;  /* 0x000000010300780c */ /* 0x000fe40003f05270 */
[----:B------:R-:W0:Y:S01]  /*8680*/  LDGDEPBAR ;  /* 0x00000000000079af */ /* 0x000e220000000000 */
[----:B--2---:R-:W-:Y:S10]  /*8690*/  IMAD.IADD R5, R0, 0x1, R2 ;  /* 0x0000000100057824 */ /* 0x004ff400078e0202 */
[----:B------:R-:W-:Y:S05]  /*86a0*/  @P0 IMAD.HI.U32 R0, R5, c[0x0][0x2c8], RZ ;  /* 0x0000b20005000a27 */ /* 0x000fea00078e00ff */
[----:B------:R-:W-:Y:S01]  /*86b0*/  @P0 SHF.R.U32.HI R5, RZ, c[0x0][0x2cc], R0 ;  /* 0x0000b300ff050a19 */ /* 0x000fe20000011600 */
[----:B------:R-:W-:Y:S01]  /*86c0*/  IMAD R0, R200, -0x30, RZ ;  /* 0xffffffd0c8007824 */ /* 0x000fe200078e02ff */
[----:B------:R-:W-:Y:S03]  /*86d0*/  ISETP.GE.AND P0, PT, R33, 0x1, PT ;  /* 0x000000012100780c */ /* 0x000fe60003f06270 */
[----:B------:R-:W1:Y:S01]  /*86e0*/  SHFL.IDX PT, R4, R5, RZ, 0x1c1f ;  /* 0x001c1fff05047589 */ /* 0x000e6200000e0000 */
[----:B------:R-:W-:Y:S04]  /*86f0*/  IADD3 R2, -R236, 0x1, R0 ;  /* 0x00000001ec027810 */ /* 0x000fe80007ffe100 */
[----:B------:R-:W-:Y:S04]  /*8700*/  IADD3 R2, -R226, R2, R227 ;  /* 0x00000002e2027210 */ /* 0x000fe80007ffe1e3 */
[C---:B------:R-:W-:Y:S02]  /*8710*/  IADD3 R6, R2.reuse, c[0x0][0x328], RZ ;  /* 0x0000ca0002067a10 */ /* 0x040fe40007ffe0ff */
[----:B------:R-:W-:Y:S03]  /*8720*/  IADD3 R7, R2, UR4, RZ ;  /* 0x0000000402077c10 */ /* 0x000fe6000fffe0ff */
[----:B-1----:R-:W-:Y:S02]  /*8730*/  IMAD.IADD R3, R6, 0x1, R4 ;  /* 0x0000000106037824 */ /* 0x002fe400078e0204 */
[----:B------:R-:W-:Y:S01]  /*8740*/  IMAD.IADD R2, R4, 0x1, R7 ;  /* 0x0000000104027824 */ /* 0x000fe200078e0207 */
[----:B------:R-:W-:-:S05]  /*8750*/  @!P0 BRA `(.L_x_528) ;  /* 0x0000018000008947 */ /* 0x000fca0003800000 */
[----:B------:R-:W-:Y:S01]  /*8760*/  IADD3 R4, -R226, R227, R4 ;  /* 0x000000e3e2047210 */ /* 0x000fe20007ffe104 */
[----:B------:R-:W-:Y:S03]  /*8770*/  BSSY B0, `(.L_x_529) ;  /* 0x0000011000007945 */ /* 0x000fe60003800000 */
        /* <DEDUP_REMOVED lines=11> */
.L_x_530:
[----:B------:R-:W-:Y:S04]  /*8830*/  MOV R8, c[0x0][0x32c] ;  /* 0x0000cb0000087a02 */ /* 0x000fe80000000f00 */
[----:B------:R-:W-:Y:S11]  /*8840*/  ISETP.NE.AND P0, PT, R8, 0x1, PT ;  /* 0x000000010800780c */ /* 0x000ff60003f05270 */
[----:B------:R-:W-:Y:S02]  /*8850*/  @!UPT UIADD3 URZ, URZ, URZ, URZ ;  /* 0x0000003f3f3ff290 */ /* 0x000fe4000fffe03f */
[----:B------:R-:W-:Y:S05]  /*8860*/  @P0 IMAD.HI.U32 R8, R4, c[0x0][0x330], RZ ;  /* 0x0000cc0004080a27 */ /* 0x000fea00078e00ff */
[----:B------:R-:W-:Y:S02]  /*8870*/  @P0 SHF.R.U32.HI R4, RZ, c[0x0][0x334], R8 ;  /* 0x0000cd00ff040a19 */ /* 0x000fe40000011608 */
.L_x_531:
[----:B------:R-:W-:Y:S05]  /*8880*/  BSYNC B0 ;  /* 0x0000000000007941 */ /* 0x000fea0003800000 */
.L_x_529:
[----:B------:R-:W-:Y:S04]  /*8890*/  IMAD.IADD R8, R0, 0x1, -R236 ;  /* 0x0000000100087824 */ /* 0x000fe800078e0aec */
[----:B------:R-:W-:Y:S05]  /*88a0*/  IMAD R4, R4, c[0x0][0x32c], R8 ;  /* 0x0000cb0004047a24 */ /* 0x000fea00078e0208 */
[----:B------:R-:W-:Y:S02]  /*88b0*/  IADD3 R8, R4, c[0x0][0x32c], RZ ;  /* 0x0000cb0004087a10 */ /* 0x000fe40007ffe0ff */
[----:B------:R-:W-:Y:S02]  /*88c0*/  IMNMX R2, R2, R4, !PT ;  /* 0x0000000402027217 */ /* 0x000fe40007800200 */
[----:B------:R-:W-:Y:S02]  /*88d0*/  IMNMX R3, R3, R8, PT ;  /* 0x0000000803037217 */ /* 0x000fe40003800200 */
.L_x_528:
[C---:B------:R-:W-:Y:S01]  /*88e0*/  ISETP.GE.AND P0, PT, R0.reuse, 0x1, PT ;  /* 0x000000010000780c */ /* 0x040fe20003f06270 */
[----:B------:R-:W1:Y:S01]  /*88f0*/  SHFL.IDX PT, R4, R5, 0x1, 0x1c1f ;  /* 0x003c1f0005047f89 */ /* 0x000e6200000e0000 */
[----:B------:R-:W-:Y:S02]  /*8900*/  ISETP.GE.AND P1, PT, R0, 0x2, PT ;  /* 0x000000020000780c */ /* 0x000fe40003f26270 */
[----:B------:R-:W-:Y:S02]  /*8910*/  LOP3.LUT R198, R198, 0xffffffef, RZ, 0xc0, !PT ;  /* 0xffffffefc6c67812 */ /* 0x000fe400078ec0ff */
[C---:B------:R-:W-:Y:S02]  /*8920*/  ISETP.GE.AND P6, PT, R0.reuse, 0x12, PT ;  /* 0x000000120000780c */ /* 0x040fe40003fc6270 */
[C---:B------:R-:W-:Y:S02]  /*8930*/  ISETP.GE.AND P5, PT, R0.reuse, 0x19, PT ;  /* 0x000000190000780c */ /* 0x040fe40003fa6270 */
[C---:B------:R-:W-:Y:S02]  /*8940*/  ISETP.GE.AND P4, PT, R0.reuse, 0x1a, PT ;  /* 0x0000001a0000780c */ /* 0x040fe40003f86270 */
[----:B------:R-:W-:Y:S02]  /*8950*/  ISETP.GE.AND P3, PT, R0, 0x21, PT ;  /* 0x000000210000780c */ /* 0x000fe40003f66270 */
[----:B------:R-:W-:Y:S02]  /*8960*/  @P0 LOP3.LUT R198, R198, 0x10, RZ, 0xfc, !PT ;  /* 0x00000010c6c60812 */ /* 0x000fe400078efcff */
[----:B------:R-:W-:Y:S02]  /*8970*/  ISETP.GT.AND P0, PT, R2, RZ, !P0 ;  /* 0x000000ff0200720c */ /* 0x000fe40004704270 */
[----:B------:R-:W-:Y:S02]  /*8980*/  LOP3.LUT R198, R198, 0xfffffff7, RZ, 0xc0, !PT ;  /* 0xfffffff7c6c67812 */ /* 0x000fe400078ec0ff */
[C---:B------:R-:W-:Y:S02]  /*8990*/  ISETP.LT.OR P0, PT, R3.reuse, 0x1, P0 ;  /* 0x000000010300780c */ /* 0x040fe40000701670 */
[----:B------:R-:W-:Y:S02]  /*89a0*/  @P1 LOP3.LUT R198, R198, 0x8, RZ, 0xfc, !PT ;  /* 0x00000008c6c61812 */ /* 0x000fe400078efcff */
[----:B------:R-:W-:Y:S02]  /*89b0*/  FSEL R9, R176, -INF , !P0 ;  /* 0xff800000b0097808 */ /* 0x000fe40004000000 */
[----:B------:R-:W-:Y:S02]  /*89c0*/  ISETP.GT.AND P0, PT, R2, 0x1, !P1 ;  /* 0x000000010200780c */ /* 0x000fe40004f04270 */
[----:B------:R-:W-:Y:S02]  /*89d0*/  ISETP.GE.AND P1, PT, R0, 0x9, PT ;  /* 0x000000090000780c */ /* 0x000fe40003f26270 */
[----:B------:R-:W-:Y:S02]  /*89e0*/  ISETP.LT.OR P0, PT, R3, 0x2, P0 ;  /* 0x000000020300780c */ /* 0x000fe40000701670 */
[----:B------:R-:W-:Y:S02]  /*89f0*/  LOP3.LUT R198, R198, 0xfffffffb, RZ, 0xc0, !PT ;  /* 0xfffffffbc6c67812 */ /* 0x000fe400078ec0ff */
[----:B------:R-:W-:Y:S02]  /*8a00*/  FSEL R11, R175, -INF , !P0 ;  /* 0xff800000af0b7808 */ /* 0x000fe40004000000 */
[----:B------:R-:W-:Y:S02]  /*8a10*/  ISETP.GT.AND P0, PT, R2, 0x8, !P1 ;  /* 0x000000080200780c */ /* 0x000fe40004f04270 */
[----:B------:R-:W-:Y:S02]  /*8a20*/  ISETP.GE.AND P2, PT, R0, 0x22, PT ;  /* 0x000000220000780c */ /* 0x000fe40003f46270 */
[C---:B------:R-:W-:Y:S02]  /*8a30*/  ISETP.LT.OR P0, PT, R3.reuse, 0x9, P0 ;  /* 0x000000090300780c */ /* 0x040fe40000701670 */
[----:B------:R-:W-:Y:S02]  /*8a40*/  @P1 LOP3.LUT R198, R198, 0x4, RZ, 0xfc, !PT ;  /* 0x00000004c6c61812 */ /* 0x000fe400078efcff */
[----:B------:R-:W-:Y:S02]  /*8a50*/  ISETP.GE.AND P1, PT, R0, 0xa, PT ;  /* 0x0000000a0000780c */ /* 0x000fe40003f26270 */
[----:B------:R-:W-:Y:S02]  /*8a60*/  FSEL R12, R12, -INF , !P0 ;  /* 0xff8000000c0c7808 */ /* 0x000fe40004000000 */
[----:B------:R-:W-:Y:S02]  /*8a70*/  LOP3.LUT R198, R198, 0xfffffffd, RZ, 0xc0, !PT ;  /* 0xfffffffdc6c67812 */ /* 0x000fe400078ec0ff */
[----:B------:R-:W-:Y:S04]  /*8a80*/  ISETP.GT.AND P0, PT, R2, 0x9, !P1 ;  /* 0x000000090200780c */ /* 0x000fe80004f04270 */
[----:B------:R-:W-:Y:S03]  /*8a90*/  ISETP.LT.OR P0, PT, R3, 0xa, P0 ;  /* 0x0000000a0300780c */ /* 0x000fe60000701670 */
[----:B------:R-:W-:Y:S02]  /*8aa0*/  @P1 LOP3.LUT R198, R198, 0x2, RZ, 0xfc, !PT ;  /* 0x00000002c6c61812 */ /* 0x000fe400078efcff */
[----:B------:R-:W-:Y:S02]  /*8ab0*/  ISETP.GE.AND P1, PT, R0, 0x11, PT ;  /* 0x000000110000780c */ /* 0x000fe40003f26270 */
[----:B------:R-:W-:Y:S02]  /*8ac0*/  FSEL R18, R111, -INF , !P0 ;  /* 0xff8000006f127808 */ /* 0x000fe40004000000 */
[----:B------:R-:W-:Y:S02]  /*8ad0*/  ISETP.GT.AND P0, PT, R2, 0x10, !P1 ;  /* 0x000000100200780c */ /* 0x000fe40004f04270 */
[----:B------:R-:W-:Y:S02]  /*8ae0*/  LOP3.LUT R198, R198, 0xfffffffe, RZ, 0xc0, !PT ;  /* 0xfffffffec6c67812 */ /* 0x000fe400078ec0ff */
[C---:B------:R-:W-:Y:S04]  /*8af0*/  ISETP.LT.OR P0, PT, R3.reuse, 0x11, P0 ;  /* 0x000000110300780c */ /* 0x040fe80000701670 */
[----:B------:R-:W-:Y:S02]  /*8b00*/  FSEL R167, R106, -INF , !P0 ;  /* 0xff8000006aa77808 */ /* 0x000fe40004000000 */
[----:B------:R-:W-:Y:S02]  /*8b10*/  ISETP.GT.AND P0, PT, R2, 0x11, !P6 ;  /* 0x000000110200780c */ /* 0x000fe40007704270 */
[----:B------:R-:W-:Y:S02]  /*8b20*/  @P1 LOP3.LUT R198, R198, 0x1, RZ, 0xfc, !PT ;  /* 0x00000001c6c61812 */ /* 0x000fe400078efcff */
[C---:B------:R-:W-:Y:S02]  /*8b30*/  ISETP.LT.OR P0, PT, R3.reuse, 0x12, P0 ;  /* 0x000000120300780c */ /* 0x040fe40000701670 */
[----:B------:R-:W-:Y:S02]  /*8b40*/  ISETP.GE.AND P1, PT, R0, 0x29, PT ;  /* 0x000000290000780c */ /* 0x000fe40003f26270 */
[----:B------:R-:W-:Y:S02]  /*8b50*/  FSEL R166, R102, -INF , !P0 ;  /* 0xff80000066a67808 */ /* 0x000fe40004000000 */
[----:B------:R-:W-:Y:S02]  /*8b60*/  ISETP.GT.AND P0, PT, R2, 0x18, !P5 ;  /* 0x000000180200780c */ /* 0x000fe40006f04270 */
[----:B------:R-:W-:Y:S02]  /*8b70*/  LOP3.LUT R198, R198, 0xffffffdf, RZ, 0xc0, !PT ;  /* 0xffffffdfc6c67812 */ /* 0x000fe400078ec0ff */
[----:B------:R-:W-:Y:S04]  /*8b80*/  ISETP.LT.OR P0, PT, R3, 0x19, P0 ;  /* 0x000000190300780c */ /* 0x000fe80000701670 */
[----:B------:R-:W-:Y:S02]  /*8b90*/  FSEL R180, R21, -INF , !P0 ;  /* 0xff80000015b47808 */ /* 0x000fe40004000000 */
[C---:B------:R-:W-:Y:S04]  /*8ba0*/  ISETP.GT.AND P0, PT, R2.reuse, 0x19, !P4 ;  /* 0x000000190200780c */ /* 0x040fe80006704270 */
[----:B------:R-:W-:Y:S04]  /*8bb0*/  ISETP.LT.OR P0, PT, R3, 0x1a, P0 ;  /* 0x0000001a0300780c */ /* 0x000fe80000701670 */
[----:B------:R-:W-:Y:S02]  /*8bc0*/  FSEL R181, R19, -INF , !P0 ;  /* 0xff80000013b57808 */ /* 0x000fe40004000000 */
[C---:B------:R-:W-:Y:S04]  /*8bd0*/  ISETP.GT.AND P0, PT, R2.reuse, 0x20, !P3 ;  /* 0x000000200200780c */ /* 0x040fe80005f04270 */
[----:B------:R-:W-:Y:S04]  /*8be0*/  ISETP.LT.OR P0, PT, R3, 0x21, P0 ;  /* 0x000000210300780c */ /* 0x000fe80000701670 */
[----:B------:R-:W-:Y:S02]  /*8bf0*/  FSEL R205, R17, -INF , !P0 ;  /* 0xff80000011cd7808 */ /* 0x000fe40004000000 */
[----:B------:R-:W-:Y:S04]  /*8c00*/  ISETP.GT.AND P0, PT, R2, 0x21, !P2 ;  /* 0x000000210200780c */ /* 0x000fe80005704270 */
[C---:B------:R-:W-:Y:S04]  /*8c10*/  ISETP.LT.OR P0, PT, R3.reuse, 0x22, P0 ;  /* 0x000000220300780c */ /* 0x040fe80000701670 */
[----:B------:R-:W-:Y:S02]  /*8c20*/  FSEL R208, R16, -INF , !P0 ;  /* 0xff80000010d07808 */ /* 0x000fe40004000000 */
[----:B------:R-:W-:Y:S04]  /*8c30*/  ISETP.GT.AND P0, PT, R2, 0x28, !P1 ;  /* 0x000000280200780c */ /* 0x000fe80004f04270 */
[----:B------:R-:W-:Y:S04]  /*8c40*/  ISETP.LT.OR P0, PT, R3, 0x29, P0 ;  /* 0x000000290300780c */ /* 0x000fe80000701670 */
[----:B------:R-:W-:Y:S02]  /*8c50*/  FSEL R207, R13, -INF , !P0 ;  /* 0xff8000000dcf7808 */ /* 0x000fe40004000000 */
[----:B------:R-:W-:Y:S11]  /*8c60*/  ISETP.GE.AND P0, PT, R0, 0x2a, PT ;  /* 0x0000002a0000780c */ /* 0x000ff60003f06270 */
[----:B------:R-:W-:Y:S02]  /*8c70*/  @!UPT UIADD3 URZ, URZ, URZ, URZ ;  /* 0x0000003f3f3ff290 */ /* 0x000fe4000fffe03f */
[----:B------:R-:W-:Y:S02]  /*8c80*/  @P0 LOP3.LUT R198, R198, 0x20, RZ, 0xfc, !PT ;  /* 0x00000020c6c60812 */ /* 0x000fe400078efcff */
[----:B------:R-:W-:Y:S01]  /*8c90*/  ISETP.GT.AND P0, PT, R2, 0x29, !P0 ;  /* 0x000000290200780c */ /* 0x000fe20004704270 */
[--C-:B-1----:R-:W-:Y:S03]  /*8ca0*/  IMAD.IADD R2, R7, 0x1, R4.reuse ;  /* 0x0000000107027824 */ /* 0x102fe600078e0204 */
[----:B------:R-:W-:Y:S01]  /*8cb0*/  ISETP.LT.OR P0, PT, R3, 0x2a, P0 ;  /* 0x0000002a0300780c */ /* 0x000fe20000701670 */
[----:B------:R-:W-:Y:S03]  /*8cc0*/  IMAD.IADD R3, R6, 0x1, R4 ;  /* 0x0000000106037824 */ /* 0x000fe600078e0204 */
[----:B------:R-:W-:Y:S02]  /*8cd0*/  FSEL R206, R10, -INF , !P0 ;  /* 0xff8000000ace7808 */ /* 0x000fe40004000000 */
[----:B------:R-:W-:Y:S11]  /*8ce0*/  ISETP.GE.AND P0, PT, R33, 0x1, PT ;  /* 0x000000012100780c */ /* 0x000ff60003f06270 */
[----:B------:R-:W-:Y:S02]  /*8cf0*/  @!UPT UIADD3 URZ, URZ, URZ, URZ ;  /* 0x0000003f3f3ff290 */ /* 0x000fe4000fffe03f */
        /* <DEDUP_REMOVED lines=14> */
.L_x_534:
[----:B------:R-:W-:Y:S04]  /*8de0*/  MOV R8, c[0x0][0x32c] ;  /* 0x0000cb0000087a02 */ /* 0x000fe80000000f00 */
[----:B------:R-:W-:Y:S11]  /*8df0*/  ISETP.NE.AND P0, PT, R8, 0x1, PT ;  /* 0x000000010800780c */ /* 0x000ff60003f05270 */
[----:B------:R-:W-:Y:S02]  /*8e00*/  @!UPT UIADD3 URZ, URZ, URZ, URZ ;  /* 0x0000003f3f3ff290 */ /* 0x000fe4000fffe03f */
[----:B------:R-:W-:Y:S05]  /*8e10*/  @P0 IMAD.HI.U32 R8, R4, c[0x0][0x330], RZ ;  /* 0x0000cc0004080a27 */ /* 0x000fea00078e00ff */
[----:B------:R-:W-:Y:S02]  /*8e20*/  @P0 SHF.R.U32.HI R4, RZ, c[0x0][0x334], R8 ;  /* 0x0000cd00ff040a19 */ /* 0x000fe40000011608 */
.L_x_535:
[----:B------:R-:W-:Y:S05]  /*8e30*/  BSYNC B0 ;  /* 0x0000000000007941 */ /* 0x000fea0003800000 */
.L_x_533:
[----:B------:R-:W-:Y:S04]  /*8e40*/  IMAD.IADD R8, R0, 0x1, -R236 ;  /* 0x0000000100087824 */ /* 0x000fe800078e0aec */
[----:B------:R-:W-:Y:S05]  /*8e50*/  IMAD R4, R4, c[0x0][0x32c], R8 ;  /* 0x0000cb0004047a24 */ /* 0x000fea00078e0208 */
[----:B------:R-:W-:Y:S02]  /*8e60*/  IADD3 R8, R4, c[0x0][0x32c], RZ ;  /* 0x0000cb0004087a10 */ /* 0x000fe40007ffe0ff */
[----:B------:R-:W-:Y:S02]  /*8e70*/  IMNMX R2, R2, R4, !PT ;  /* 0x0000000402027217 */ /* 0x000fe40007800200 */
[----:B------:R-:W-:Y:S02]  /*8e80*/  IMNMX R3, R3, R8, PT ;  /* 0x0000000803037217 */ /* 0x000fe40003800200 */
.L_x_532:
[----:B------:R-:W-:Y:S01]  /*8e90*/  LOP3.LUT P0, RZ, R198, 0x8, RZ, 0xc0, !PT ;  /* 0x00000008c6ff7812 */ /* 0x000fe2000780c0ff */
[----:B------:R-:W1:Y:S03]  /*8ea0*/  SHFL.IDX PT, R4, R5, 0x2, 0x1c1f ;  /* 0x005c1f0005047f89 */ /* 0x000e6600000e0000 */
[----:B------:R-:W-:Y:S04]  /*8eb0*/  ISETP.GT.AND P0, PT, R2, 0x1, !P0 ;  /* 0x000000010200780c */ /* 0x000fe80004704270 */
[----:B------:R-:W-:Y:S04]  /*8ec0*/  ISETP.LT.OR P0, PT, R3, 0x2, P0 ;  /* 0x000000020300780c */ /* 0x000fe80000701670 */
[----:B------:R-:W-:Y:S02]  /*8ed0*/  FSEL R13, R183, -INF , !P0 ;  /* 0xff800000b70d7808 */ /* 0x000fe40004000000 */
[----:B------:R-:W-:Y:S04]  /*8ee0*/  LOP3.LUT P0, RZ, R198, 0x4, RZ, 0xc0, !PT ;  /* 0x00000004c6ff7812 */ /* 0x000fe8000780c0ff */
[----:B------:R-:W-:Y:S04]  /*8ef0*/  ISETP.GT.AND P0, PT, R2, 0x8, !P0 ;  /* 0x000000080200780c */ /* 0x000fe80004704270 */
[----:B------:R-:W-:Y:S04]  /*8f00*/  ISETP.LT.OR P0, PT, R3, 0x9, P0 ;  /* 0x000000090300780c */ /* 0x000fe80000701670 */
[----:B------:R-:W-:Y:S02]  /*8f10*/  FSEL R17, R165, -INF , !P0 ;  /* 0xff800000a5117808 */ /* 0x000fe40004000000 */
[----:B------:R-:W-:Y:S04]  /*8f20*/  LOP3.LUT P0, RZ, R198, 0x2, RZ, 0xc0, !PT ;  /* 0x00000002c6ff7812 */ /* 0x000fe8000780c0ff */
[----:B------:R-:W-:Y:S04]  /*8f30*/  ISETP.GT.AND P0, PT, R2, 0x9, !P0 ;  /* 0x000000090200780c */ /* 0x000fe80004704270 */
[C---:B------:R-:W-:Y:S04]  /*8f40*/  ISETP.LT.OR P0, PT, R3.reuse, 0xa, P0 ;  /* 0x0000000a0300780c */ /* 0x040fe80000701670 */
[----:B------:R-:W-:Y:S02]  /*8f50*/  FSEL R21, R164, -INF , !P0 ;  /* 0xff800000a4157808 */ /* 0x000fe40004000000 */
[----:B------:R-:W-:Y:S04]  /*8f60*/  LOP3.LUT P0, RZ, R198, 0x1, RZ, 0xc0, !PT ;  /* 0x00000001c6ff7812 */ /* 0x000fe8000780c0ff */
[C---:B------:R-:W-:Y:S04]  /*8f70*/  ISETP.GT.AND P0, PT, R2.reuse, 0x10, !P0 ;  /* 0x000000100200780c */ /* 0x040fe80004704270 */
[----:B------:R-:W-:Y:S04]  /*8f80*/  ISETP.LT.OR P0, PT, R3, 0x11, P0 ;  /* 0x000000110300780c */ /* 0x000fe80000701670 */
[----:B------:R-:W-:Y:S02]  /*8f90*/  FSEL R164, R109, -INF , !P0 ;  /* 0xff8000006da47808 */ /* 0x000fe40004000000 */
[----:B------:R-:W-:Y:S04]  /*8fa0*/  ISETP.GT.AND P0, PT, R2, 0x11, !P6 ;  /* 0x000000110200780c */ /* 0x000fe80007704270 */
[C---:B------:R-:W-:Y:S04]  /*8fb0*/  ISETP.LT.OR P0, PT, R3.reuse, 0x12, P0 ;  /* 0x000000120300780c */ /* 0x040fe80000701670 */
        /* <DEDUP_REMOVED lines=14> */
[----:B------:R-:W-:Y:S04]  /*90a0*/  ISETP.LT.OR P0, PT, R3, 0x29, P0 ;  /* 0x000000290300780c */ /* 0x000fe80000701670 */
[----:B------:R-:W-:Y:S02]  /*90b0*/  FSEL R218, R15, -INF , !P0 ;  /* 0xff8000000fda7808 */ /* 0x000fe40004000000 */
[----:B------:R-:W-:Y:S04]  /*90c0*/  LOP3.LUT P0, RZ, R198, 0x10, RZ, 0xc0, !PT ;  /* 0x00000010c6ff7812 */ /* 0x000fe8000780c0ff */
[----:B------:R-:W-:Y:S04]  /*90d0*/  ISETP.GT.AND P0, PT, R2, RZ, !P0 ;  /* 0x000000ff0200720c */ /* 0x000fe80004704270 */
[----:B------:R-:W-:Y:S04]  /*90e0*/  ISETP.LT.OR P0, PT, R3, 0x1, P0 ;  /* 0x000000010300780c */ /* 0x000fe80000701670 */
[----:B------:R-:W-:Y:S02]  /*90f0*/  FSEL R10, R201, -INF , !P0 ;  /* 0xff800000c90a7808 */ /* 0x000fe40004000000 */
[----:B------:R-:W-:Y:S04]  /*9100*/  LOP3.LUT P0, RZ, R198, 0x20, RZ, 0xc0, !PT ;  /* 0x00000020c6ff7812 */ /* 0x000fe8000780c0ff */
        /* <DEDUP_REMOVED lines=21> */
.L_x_538:
[----:B------:R-:W-:Y:S04]  /*9260*/  MOV R8, c[0x0][0x32c] ;  /* 0x0000cb0000087a02 */ /* 0x000fe80000000f00 */
[----:B------:R-:W-:Y:S11]  /*9270*/  ISETP.NE.AND P0, PT, R8, 0x1, PT ;  /* 0x000000010800780c */ /* 0x000ff60003f05270 */
[----:B------:R-:W-:Y:S02]  /*9280*/  @!UPT UIADD3 URZ, URZ, URZ, URZ ;  /* 0x0000003f3f3ff290 */ /* 0x000fe4000fffe03f */
[----:B------:R-:W-:Y:S05]  /*9290*/  @P0 IMAD.HI.U32 R8, R4, c[0x0][0x330], RZ ;  /* 0x0000cc0004080a27 */ /* 0x000fea00078e00ff */
[----:B------:R-:W-:Y:S02]  /*92a0*/  @P0 SHF.R.U32.HI R4, RZ, c[0x0][0x334], R8 ;  /* 0x0000cd00ff040a19 */ /* 0x000fe40000011608 */
.L_x_539:
[----:B------:R-:W-:Y:S05]  /*92b0*/  BSYNC B0 ;  /* 0x0000000000007941 */ /* 0x000fea0003800000 */
.L_x_537:
[----:B------:R-:W-:Y:S04]  /*92c0*/  IMAD.IADD R8, R0, 0x1, -R236 ;  /* 0x0000000100087824 */ /* 0x000fe800078e0aec */
[----:B------:R-:W-:Y:S05]  /*92d0*/  IMAD R4, R4, c[0x0][0x32c], R8 ;  /* 0x0000cb0004047a24 */ /* 0x000fea00078e0208 */
[----:B------:R-:W-:Y:S02]  /*92e0*/  IADD3 R8, R4, c[0x0][0x32c], RZ ;  /* 0x0000cb0004087a10 */ /* 0x000fe40007ffe0ff */
[----:B------:R-:W-:Y:S02]  /*92f0*/  IMNMX R2, R2, R4, !PT ;  /* 0x0000000402027217 */ /* 0x000fe40007800200 */
[----:B------:R-:W-:Y:S02]  /*9300*/  IMNMX R3, R3, R8, PT ;  /* 0x0000000803037217 */ /* 0x000fe40003800200 */
.L_x_536:
[----:B------:R-:W-:Y:S01]  /*9310*/  LOP3.LUT P0, RZ, R198, 0x8, RZ, 0xc0, !PT ;  /* 0x00000008c6ff7812 */ /* 0x000fe2000780c0ff */
[----:B------:R-:W1:Y:S03]  /*9320*/  SHFL.IDX PT, R4, R5, 0x3, 0x1c1f ;  /* 0x007c1f0005047f89 */ /* 0x000e6600000e0000 */
[----:B------:R-:W-:Y:S04]  /*9330*/  ISETP.GT.AND P0, PT, R2, 0x1, !P0 ;  /* 0x000000010200780c */ /* 0x000fe80004704270 */
[C---:B------:R-:W-:Y:S04]  /*9340*/  ISETP.LT.OR P0, PT, R3.reuse, 0x2, P0 ;  /* 0x000000020300780c */ /* 0x040fe80000701670 */
[----:B------:R-:W-:Y:S02]  /*9350*/  FSEL R15, R202, -INF , !P0 ;  /* 0xff800000ca0f7808 */ /* 0x000fe40004000000 */
[----:B------:R-:W-:Y:S04]  /*9360*/  LOP3.LUT P0, RZ, R198, 0x4, RZ, 0xc0, !PT ;  /* 0x00000004c6ff7812 */ /* 0x000fe8000780c0ff */
[----:B------:R-:W-:Y:S04]  /*9370*/  ISETP.GT.AND P0, PT, R2, 0x8, !P0 ;  /* 0x000000080200780c */ /* 0x000fe80004704270 */
[C---:B------:R-:W-:Y:S04]  /*9380*/  ISETP.LT.OR P0, PT, R3.reuse, 0x9, P0 ;  /* 0x000000090300780c */ /* 0x040fe80000701670 */
        /* <DEDUP_REMOVED lines=9> */
[C---:B------:R-:W-:Y:S04]  /*9420*/  ISETP.GT.AND P0, PT, R2.reuse, 0x11, !P6 ;  /* 0x000000110200780c */ /* 0x040fe80007704270 */
        /* <DEDUP_REMOVED lines=43> */
.L_x_542:
[----:B------:R-:W-:Y:S04]  /*96e0*/  MOV R5, c[0x0][0x32c] ;  /* 0x0000cb0000057a02 */ /* 0x000fe80000000f00 */
[----:B------:R-:W-:Y:S11]  /*96f0*/  ISETP.NE.AND P0, PT, R5, 0x1, PT ;  /* 0x000000010500780c */ /* 0x000ff60003f05270 */
[----:B------:R-:W-:Y:S02]  /*9700*/  @!UPT UIADD3 URZ, URZ, URZ, URZ ;  /* 0x0000003f3f3ff290 */ /* 0x000fe4000fffe03f */
[----:B------:R-:W-:Y:S05]  /*9710*/  @P0 IMAD.HI.U32 R5, R4, c[0x0][0x330], RZ ;  /* 0x0000cc0004050a27 */ /* 0x000fea00078e00ff */
[----:B------:R-:W-:Y:S02]  /*9720*/  @P0 SHF.R.U32.HI R4, RZ, c[0x0][0x334], R5 ;  /* 0x0000cd00ff040a19 */ /* 0x000fe40000011605 */
.L_x_543:
[----:B------:R-:W-:Y:S05]  /*9730*/  BSYNC B0 ;  /* 0x0000000000007941 */ /* 0x000fea0003800000 */
.L_x_541:
[----:B------:R-:W-:Y:S04]  /*9740*/  IMAD.IADD R0, R0, 0x1, -R236 ;  /* 0x0000000100007824 */ /* 0x000fe800078e0aec */
[----:B------:R-:W-:Y:S05]  /*9750*/  IMAD R0, R4, c[0x0][0x32c], R0 ;  /* 0x0000cb0004007a24 */ /* 0x000fea00078e0200 */
[----:B------:R-:W-:Y:S02]  /*9760*/  IADD3 R4, R0, c[0x0][0x32c], RZ ;  /* 0x0000cb0000047a10 */ /* 0x000fe40007ffe0ff */
[----:B------:R-:W-:Y:S02]  /*9770*/  IMNMX R2, R2, R0, !PT ;  /* 0x0000000002027217 */ /* 0x000fe40007800200 */
[----:B------:R-:W-:Y:S02]  /*9780*/  IMNMX R3, R3, R4, PT ;  /* 0x0000000403037217 */ /* 0x000fe40003800200 */
.L_x_540:
[----:B------:R-:W-:Y:S01]  /*9790*/  LOP3.LUT P0, RZ, R198, 0x10, RZ, 0xc0, !PT ;  /* 0x00000010c6ff7812 */ /* 0x000fe2000780c0ff */
[----:B------:R-:W-:Y:S01]  /*97a0*/  LDSM.16.MT88.4 R36, [R186] ;  /* 0x00000000ba24783b */ /* 0x000fe20000004200 */
[----:B------:R-:W-:Y:S02]  /*97b0*/  FMNMX.FTZ R0, R9, R100, !PT ;  /* 0x0000006409007209 */ /* 0x000fe40007810000 */
[----:B------:R-:W-:Y:S02]  /*97c0*/  ISETP.GT.AND P0, PT, R2, RZ, !P0 ;  /* 0x000000ff0200720c */ /* 0x000fe40004704270 */
[----:B------:R-:W-:Y:S02]  /*97d0*/  FMNMX.FTZ R0, R11, R0, !PT ;  /* 0x000000000b007209 */ /* 0x000fe40007810000 */
[----:B------:R-:W-:Y:S02]  /*97e0*/  ISETP.LT.OR P0, PT, R3, 0x1, P0 ;  /* 0x000000010300780c */ /* 0x000fe40000701670 */
[----:B------:R-:W-:Y:S02]  /*97f0*/  FMNMX.FTZ R0, R12, R0, !PT ;  /* 0x000000000c007209 */ /* 0x000fe40007810000 */
[----:B------:R-:W-:Y:S02]  /*9800*/  FSEL R14, R211, -INF , !P0 ;  /* 0xff800000d30e7808 */ /* 0x000fe40004000000 */
[----:B------:R-:W-:Y:S02]  /*9810*/  LOP3.LUT P0, RZ, R198, 0x8, RZ, 0xc0, !PT ;  /* 0x00000008c6ff7812 */ /* 0x000fe4000780c0ff */
[----:B------:R-:W-:Y:S02]  /*9820*/  FMNMX.FTZ R0, R18, R0, !PT ;  /* 0x0000000012007209 */ /* 0x000fe40007810000 */
[----:B------:R-:W-:Y:S02]  /*9830*/  ISETP.GT.AND P0, PT, R2, 0x1, !P0 ;  /* 0x000000010200780c */ /* 0x000fe40004704270 */
        /* <DEDUP_REMOVED lines=21> */
[----:B------:R-:W-:Y:S01]  /*9990*/  FMNMX.FTZ R4, R13, R4, !PT ;  /* 0x000000040d047209 */ /* 0x000fe20007810000 */
[----:B------:R-:W1:Y:S01]  /*99a0*/  SHFL.BFLY PT, R6, R0, 0x2, 0x1f ;  /* 0x0c401f0000067f89 */ /* 0x000e6200000e0000 */
[----:B------:R-:W-:Y:S02]  /*99b0*/  ISETP.LT.OR P0, PT, R3, 0x11, P0 ;  /* 0x000000110300780c */ /* 0x000fe40000701670 */
[----:B------:R-:W-:Y:S02]  /*99c0*/  FMNMX.FTZ R4, R17, R4, !PT ;  /* 0x0000000411047209 */ /* 0x000fe40007810000 */
[----:B------:R-:W-:Y:S02]  /*99d0*/  FSEL R171, R178, -INF , !P0 ;  /* 0xff800000b2ab7808 */ /* 0x000fe40004000000 */
[----:B------:R-:W-:Y:S02]  /*99e0*/  ISETP.GT.AND P0, PT, R2, 0x11, !P6 ;  /* 0x000000110200780c */ /* 0x000fe40007704270 */
[----:B------:R-:W-:Y:S02]  /*99f0*/  FMNMX.FTZ R4, R21, R4, !PT ;  /* 0x0000000415047209 */ /* 0x000fe40007810000 */
        /* <DEDUP_REMOVED lines=11> */
[----:B-1----:R-:W-:Y:S02]  /*9ab0*/  FMNMX.FTZ R0, R0, R6, !PT ;  /* 0x0000000600007209 */ /* 0x002fe40007810000 */
[----:B------:R-:W-:Y:S02]  /*9ac0*/  FSEL R179, R110, -INF , !P0 ;  /* 0xff8000006eb37808 */ /* 0x000fe40004000000 */
[----:B------:R-:W-:Y:S01]  /*9ad0*/  ISETP.GT.AND P0, PT, R2, 0x20, !P3 ;  /* 0x000000200200780c */ /* 0x000fe20005f04270 */
[----:B------:R-:W1:Y:S01]  /*9ae0*/  SHFL.BFLY PT, R6, R0, 0x1, 0x1f ;  /* 0x0c201f0000067f89 */ /* 0x000e6200000e0000 */
[----:B------:R-:W-:Y:S02]  /*9af0*/  FMNMX.FTZ R4, R215, R4, !PT ;  /* 0x00000004d7047209 */ /* 0x000fe40007810000 */
[----:B------:R-:W-:Y:S02]  /*9b00*/  ISETP.LT.OR P0, PT, R3, 0x21, P0 ;  /* 0x000000210300780c */ /* 0x000fe40000701670 */
[----:B------:R-:W-:Y:S02]  /*9b10*/  FMNMX.FTZ R4, R216, R4, !PT ;  /* 0x00000004d8047209 */ /* 0x000fe40007810000 */
[----:B------:R-:W-:Y:S02]  /*9b20*/  FSEL R182, R31, -INF , !P0 ;  /* 0xff8000001fb67808 */ /* 0x000fe40004000000 */
[----:B------:R-:W-:Y:S02]  /*9b30*/  FMNMX.FTZ R4, R218, R4, !PT ;  /* 0x00000004da047209 */ /* 0x000fe40007810000 */
[----:B------:R-:W-:Y:S02]  /*9b40*/  ISETP.GT.AND P0, PT, R2, 0x21, !P2 ;  /* 0x000000210200780c */ /* 0x000fe40005704270 */
[----:B------:R-:W-:Y:S02]  /*9b50*/  FMNMX.FTZ R4, R217, R4, !PT ;  /* 0x00000004d9047209 */ /* 0x000fe40007810000 */
[C---:B------:R-:W-:Y:S02]  /*9b60*/  ISETP.LT.OR P0, PT, R3.reuse, 0x22, P0 ;  /* 0x000000220300780c */ /* 0x040fe40000701670 */
[----:B------:R-:W-:Y:S01]  /*9b70*/  LOP3.LUT P6, RZ, R198, 0x20, RZ, 0xc0, !PT ;  /* 0x00000020c6ff7812 */ /* 0x000fe200078cc0ff */
[----:B------:R-:W2:Y:S01]  /*9b80*/  SHFL.BFLY PT, R7, R4, 0x2, 0x1f ;  /* 0x0c401f0004077f89 */ /* 0x000ea200000e0000 */
[----:B------:R-:W-:Y:S02]  /*9b90*/  FSEL R183, R30, -INF , !P0 ;  /* 0xff8000001eb77808 */ /* 0x000fe40004000000 */
[----:B------:R-:W-:Y:S02]  /*9ba0*/  ISETP.GT.AND P0, PT, R2, 0x28, !P1 ;  /* 0x000000280200780c */ /* 0x000fe40004f04270 */
[----:B------:R-:W-:Y:S02]  /*9bb0*/  FMNMX.FTZ R5, R8, R103, !PT ;  /* 0x0000006708057209 */ /* 0x000fe40007810000 */
[----:B------:R-:W-:Y:S02]  /*9bc0*/  ISETP.LT.OR P0, PT, R3, 0x29, P0 ;  /* 0x000000290300780c */ /* 0x000fe40000701670 */
[----:B------:R-:W-:Y:S02]  /*9bd0*/  FMNMX.FTZ R5, R15, R5, !PT ;  /* 0x000000050f057209 */ /* 0x000fe40007810000 */
[----:B------:R-:W-:Y:S02]  /*9be0*/  FSEL R201, R26, -INF , !P0 ;  /* 0xff8000001ac97808 */ /* 0x000fe40004000000 */
[----:B------:R-:W-:Y:S02]  /*9bf0*/  ISETP.GT.AND P0, PT, R2, 0x29, !P6 ;  /* 0x000000290200780c */ /* 0x000fe40007704270 */
[----:B-1----:R-:W-:Y:S02]  /*9c00*/  FMNMX.FTZ R108, R0, R6, !PT ;  /* 0x00000006006c7209 */ /* 0x002fe40007810000 */
[----:B------:R-:W-:Y:S02]  /*9c10*/  ISETP.LT.OR P0, PT, R3, 0x2a, P0 ;  /* 0x0000002a0300780c */ /* 0x000fe40000701670 */
[----:B------:R-:W-:Y:S01]  /*9c20*/  FMNMX.FTZ R5, R16, R5, !PT ;  /* 0x0000000510057209 */ /* 0x000fe20007810000 */
[----:B------:R-:W-:Y:S01]  /*9c30*/  FMUL.FTZ R3, R108, c[0x0][0x2d0] ;  /* 0x0000b4006c037a20 */ /* 0x000fe20000410000 */
[----:B------:R-:W-:Y:S02]  /*9c40*/  FSEL R105, R32, -INF , !P0 ;  /* 0xff80000020697808 */ /* 0x000fe40004000000 */
[----:B------:R-:W-:Y:S02]  /*9c50*/  FSETP.NEU.FTZ.AND P0, PT, R108, -INF , PT ;  /* 0xff8000006c00780b */ /* 0x000fe40003f1d000 */
[----:B------:R-:W-:Y:S02]  /*9c60*/  FMNMX.FTZ R5, R19, R5, !PT ;  /* 0x0000000513057209 */ /* 0x000fe40007810000 */
[----:B------:R-:W-:Y:S02]  /*9c70*/  FSEL R109, R3, RZ, P0 ;  /* 0x000000ff036d7208 */ /* 0x000fe40000000000 */
[----:B------:R-:W-:Y:S02]  /*9c80*/  FMNMX.FTZ R5, R170, R5, !PT ;  /* 0x00000005aa057209 */ /* 0x000fe40007810000 */
[----:B--2---:R-:W-:Y:S01]  /*9c90*/  FMNMX.FTZ R0, R4, R7, !PT ;  /* 0x0000000704007209 */ /* 0x004fe20007810000 */
[--C-:B------:R-:W-:Y:S01]  /*9ca0*/  FFMA.FTZ R4, R11, c[0x0][0x2d0], -R109.reuse ;  /* 0x0000b4000b047a23 */ /* 0x100fe2000001086d */
[----:B------:R-:W-:Y:S01]  /*9cb0*/  FMNMX.FTZ R5, R169, R5, !PT ;  /* 0x00000005a9057209 */ /* 0x000fe20007810000 */
[--C-:B------:R-:W-:Y:S02]  /*9cc0*/  FFMA.FTZ R3, R9, c[0x0][0x2d0], -R109.reuse ;  /* 0x0000b40009037a23 */ /* 0x100fe4000001086d */
[----:B------:R1:W-:Y:S01]  /*9cd0*/  MUFU.EX2 R251, R4 ;  /* 0x0000000400fb7308 */ /* 0x0003e20000000800 */
[----:B------:R-:W-:Y:S04]  /*9ce0*/  FMNMX.FTZ R5, R168, R5, !PT ;  /* 0x00000005a8057209 */ /* 0x000fe80007810000 */
[----:B------:R-:W-:Y:S04]  /*9cf0*/  FMNMX.FTZ R5, R173, R5, !PT ;  /* 0x00000005ad057209 */ /* 0x000fe80007810000 */
[----:B------:R-:W-:Y:S01]  /*9d00*/  FMNMX.FTZ R5, R214, R5, !PT ;  /* 0x00000005d6057209 */ /* 0x000fe20007810000 */
[----:B------:R2:W3:Y:S03]  /*9d10*/  MUFU.EX2 R248, R3 ;  /* 0x0000000300f87308 */ /* 0x0004e60000000800 */
[----:B------:R-:W-:Y:S02]  /*9d20*/  FMNMX.FTZ R2, R213, R5, !PT ;  /* 0x00000005d5027209 */ /* 0x000fe40007810000 */
[----:B------:R-:W4:Y:S02]  /*9d30*/  SHFL.BFLY PT, R5, R0, 0x1, 0x1f ;  /* 0x0c201f0000057f89 */ /* 0x000f2400000e0000 */
[----:B------:R-:W-:Y:S04]  /*9d40*/  FMNMX.FTZ R2, R212, R2, !PT ;  /* 0x00000002d4027209 */ /* 0x000fe80007810000 */
[----:B------:R-:W-:Y:S01]  /*9d50*/  FMNMX.FTZ R2, R202, R2, !PT ;  /* 0x00000002ca027209 */ /* 0x000fe20007810000 */
[--C-:B-1----:R-:W-:Y:S04]  /*9d60*/  FFMA.FTZ R4, R12, c[0x0][0x2d0], -R109.reuse ;  /* 0x0000b4000c047a23 */ /* 0x102fe8000001086d */
[----:B------:R-:W1:Y:S01]  /*9d70*/  SHFL.BFLY PT, R6, R2, 0x2, 0x1f ;  /* 0x0c401f0002067f89 */ /* 0x000e6200000e0000 */
[----:B------:R5:W-:Y:S01]  /*9d80*/  MUFU.EX2 R249, R4 ;  /* 0x0000000400f97308 */ /* 0x000be20000000800 */
[----:B--2---:R-:W-:Y:S02]  /*9d90*/  FMNMX.FTZ R3, R14, R104, !PT ;  /* 0x000000680e037209 */ /* 0x004fe40007810000 */
[----:B---3--:R-:W-:Y:S02]  /*9da0*/  F2FP.PACK_AB R160, R251, R248 ;  /* 0x000000f8fba0723e */ /* 0x008fe400000000ff */
[----:B------:R-:W-:Y:S02]  /*9db0*/  FMNMX.FTZ R3, R20, R3, !PT ;  /* 0x0000000314037209 */ /* 0x000fe40007810000 */
[----:B----4-:R-:W-:Y:S02]  /*9dc0*/  FMNMX.FTZ R107, R0, R5, !PT ;  /* 0x00000005006b7209 */ /* 0x010fe40007810000 */
[----:B------:R-:W-:Y:S04]  /*9dd0*/  FMNMX.FTZ R3, R24, R3, !PT ;  /* 0x0000000318037209 */ /* 0x000fe80007810000 */
[----:B------:R-:W-:Y:S02]  /*9de0*/  FMNMX.FTZ R0, R25, R3, !PT ;  /* 0x0000000319007209 */ /* 0x000fe40007810000 */
[----:B------:R-:W-:Y:S02]  /*9df0*/  FSEL R3, R108, RZ, P0 ;  /* 0x000000ff6c037208 */ /* 0x000fe40000000000 */
[----:B-1----:R-:W-:Y:S02]  /*9e00*/  FMNMX.FTZ R2, R2, R6, !PT ;  /* 0x0000000602027209 */ /* 0x002fe40007810000 */
[----:B------:R-:W-:Y:S01]  /*9e10*/  FMNMX.FTZ R6, R171, R0, !PT ;  /* 0x00000000ab067209 */ /* 0x000fe20007810000 */
[C---:B------:R-:W-:Y:S01]  /*9e20*/  FMUL.FTZ R0, R107.reuse, c[0x0][0x2d0] ;  /* 0x0000b4006b007a20 */ /* 0x040fe20000410000 */
[----:B------:R-:W-:Y:S01]  /*9e30*/  FSETP.NEU.FTZ.AND P0, PT, R107, -INF , PT ;  /* 0xff8000006b00780b */ /* 0x000fe20003f1d000 */
[----:B-----5:R-:W-:Y:S01]  /*9e40*/  FFMA.FTZ R4, R18, c[0x0][0x2d0], -R109 ;  /* 0x0000b40012047a23 */ /* 0x020fe2000001086d */
[----:B------:R-:W-:Y:S01]  /*9e50*/  FMNMX.FTZ R6, R174, R6, !PT ;  /* 0x00000006ae067209 */ /* 0x000fe20007810000 */
[----:B------:R-:W1:Y:S01]  /*9e60*/  SHFL.BFLY PT, R5, R2, 0x1, 0x1f ;  /* 0x0c201f0002057f89 */ /* 0x000e6200000e0000 */
[----:B------:R-:W-:Y:S01]  /*9e70*/  FSEL R111, R0, RZ, P0 ;  /* 0x000000ff006f7208 */ /* 0x000fe20000000000 */
[----:B------:R2:W3:Y:S04]  /*9e80*/  MUFU.EX2 R28, R4 ;  /* 0x00000004001c7308 */ /* 0x0004e80000000800 */
[--C-:B------:R-:W-:Y:S06]  /*9e90*/  FFMA.FTZ R0, R10, c[0x0][0x2d0], -R111.reuse ;  /* 0x0000b4000a007a23 */ /* 0x100fec000001086f */
[----:B------:R4:W-:Y:S01]  /*9ea0*/  MUFU.EX2 R240, R0 ;  /* 0x0000000000f07308 */ /* 0x0009e20000000800 */
[----:B-1----:R-:W-:Y:S02]  /*9eb0*/  FMNMX.FTZ R106, R2, R5, !PT ;  /* 0x00000005026a7209 */ /* 0x002fe40007810000 */
[----:B--2---:R-:W-:Y:S01]  /*9ec0*/  FMNMX.FTZ R4, R172, R6, !PT ;  /* 0x00000006ac047209 */ /* 0x004fe20007810000 */
[--C-:B------:R-:W-:Y:S01]  /*9ed0*/  FFMA.FTZ R6, R21, c[0x0][0x2d0], -R111.reuse ;  /* 0x0000b40015067a23 */ /* 0x100fe2000001086f */
[----:B------:R-:W-:Y:S02]  /*9ee0*/  FSEL R5, R107, RZ, P0 ;  /* 0x000000ff6b057208 */ /* 0x000fe40000000000 */
[----:B------:R-:W-:Y:S03]  /*9ef0*/  FMNMX.FTZ R4, R179, R4, !PT ;  /* 0x00000004b3047209 */ /* 0x000fe60007810000 */
[----:B------:R-:W-:Y:S01]  /*9f00*/  MUFU.EX2 R27, R6 ;  /* 0x00000006001b7308 */ /* 0x000fe20000000800 */
[----:B------:R-:W-:Y:S02]  /*9f10*/  FSETP.NEU.FTZ.AND P0, PT, R106, -INF , PT ;  /* 0xff8000006a00780b */ /* 0x000fe40003f1d000 */
[----:B---3--:R-:W-:Y:S02]  /*9f20*/  F2FP.PACK_AB R162, R28, R249 ;  /* 0x000000f91ca2723e */ /* 0x008fe400000000ff */
[----:B----4-:R-:W-:Y:S01]  /*9f30*/  FMNMX.FTZ R0, R182, R4, !PT ;  /* 0x00000004b6007209 */ /* 0x010fe20007810000 */
[--C-:B------:R-:W-:Y:S03]  /*9f40*/  FFMA.FTZ R4, R13, c[0x0][0x2d0], -R111.reuse ;  /* 0x0000b4000d047a23 */ /* 0x100fe6000001086f */
[----:B------:R-:W-:Y:S01]  /*9f50*/  FMNMX.FTZ R0, R183, R0, !PT ;  /* 0x00000000b7007209 */ /* 0x000fe20007810000 */
[----:B------:R1:W2:Y:S03]  /*9f60*/  MUFU.EX2 R241, R4 ;  /* 0x0000000400f17308 */ /* 0x0002a60000000800 */
[----:B------:R-:W-:Y:S04]  /*9f70*/  FMNMX.FTZ R0, R201, R0, !PT ;  /* 0x00000000c9007209 */ /* 0x000fe80007810000 */
[----:B------:R-:W-:Y:S05]  /*9f80*/  FMNMX.FTZ R0, R105, R0, !PT ;  /* 0x0000000069007209 */ /* 0x000fea0007810000 */
[----:B------:R-:W3:Y:S01]  /*9f90*/  SHFL.BFLY PT, R2, R0, 0x2, 0x1f ;  /* 0x0c401f0000027f89 */ /* 0x000ee200000e0000 */
[----:B-1----:R-:W-:Y:S01]  /*9fa0*/  FFMA.FTZ R4, R17, c[0x0][0x2d0], -R111 ;  /* 0x0000b40011047a23 */ /* 0x002fe2000001086f */
[----:B--2---:R-:W-:Y:S03]  /*9fb0*/  F2FP.PACK_AB R161, R241, R240 ;  /* 0x000000f0f1a1723e */ /* 0x004fe600000000ff */
[----:B------:R1:W2:Y:S02]  /*9fc0*/  MUFU.EX2 R242, R4 ;  /* 0x0000000400f27308 */ /* 0x0002a40000000800 */
[----:B-1----:R-:W-:Y:S01]  /*9fd0*/  FMUL.FTZ R4, R106, c[0x0][0x2d0] ;  /* 0x0000b4006a047a20 */ /* 0x002fe20000410000 */
[----:B--2---:R-:W-:Y:S04]  /*9fe0*/  F2FP.PACK_AB R163, R27, R242 ;  /* 0x000000f21ba3723e */ /* 0x004fe800000000ff */
[----:B------:R-:W-:Y:S05]  /*9ff0*/  FSEL R110, R4, RZ, P0 ;  /* 0x000000ff046e7208 */ /* 0x000fea0000000000 */
[--C-:B------:R-:W-:Y:S04]  /*a000*/  FFMA.FTZ R4, R8, c[0x0][0x2d0], -R110.reuse ;  /* 0x0000b40008047a23 */ /* 0x100fe8000001086e */
[----:B------:R1:W-:Y:S02]  /*a010*/  MUFU.EX2 R237, R4 ;  /* 0x0000000400ed7308 */ /* 0x0003e40000000800 */
[--C-:B-1----:R-:W-:Y:S08]  /*a020*/  FFMA.FTZ R4, R15, c[0x0][0x2d0], -R110.reuse ;  /* 0x0000b4000f047a23 */ /* 0x102ff0000001086e */
[----:B------:R3:W-:Y:S02]  /*a030*/  MUFU.EX2 R239, R4 ;  /* 0x0000000400ef7308 */ /* 0x0007e40000000800 */
[----:B---3--:R-:W-:Y:S01]  /*a040*/  FMNMX.FTZ R4, R0, R2, !PT ;  /* 0x0000000200047209 */ /* 0x008fe20007810000 */
[--C-:B------:R-:W-:Y:S02]  /*a050*/  FFMA.FTZ R0, R16, c[0x0][0x2d0], -R110.reuse ;  /* 0x0000b40010007a23 */ /* 0x100fe4000001086e */
[----:B------:R-:W-:Y:S05]  /*a060*/  FADD.FTZ R2, -R5, R101 ;  /* 0x0000006505027221 */ /* 0x000fea0000010100 */
[----:B------:R1:W-:Y:S01]  /*a070*/  MUFU.EX2 R250, R0 ;  /* 0x0000000000fa7308 */ /* 0x0003e20000000800 */
[----:B------:R-:W2:Y:S01]  /*a080*/  SHFL.BFLY PT, R6, R4, 0x1, 0x1f ;  /* 0x0c201f0004067f89 */ /* 0x000ea200000e0000 */
[----:B------:R-:W-:Y:S02]  /*a090*/  FMUL.FTZ R2, R2, c[0x0][0x2d0] ;  /* 0x0000b40002027a20 */ /* 0x000fe40000410000 */
[----:B-1----:R-:W-:Y:S01]  /*a0a0*/  FFMA.FTZ R0, R19, c[0x0][0x2d0], -R110 ;  /* 0x0000b40013007a23 */ /* 0x002fe2000001086e */
[----:B--2---:R-:W-:Y:S05]  /*a0b0*/  FMNMX.FTZ R102, R4, R6, !PT ;  /* 0x0000000604667209 */ /* 0x004fea0007810000 */
[----:B------:R1:W-:Y:S01]  /*a0c0*/  MUFU.EX2 R29, R0 ;  /* 0x00000000001d7308 */ /* 0x0003e20000000800 */
[----:B------:R-:W-:Y:S02]  /*a0d0*/  FMUL.FTZ R4, R102, c[0x0][0x2d0] ;  /* 0x0000b40066047a20 */ /* 0x000fe40000410000 */
[----:B-1----:R-:W-:Y:S07]  /*a0e0*/  FADD.FTZ R0, -R3, R100 ;  /* 0x0000006403007221 */ /* 0x002fee0000010100 */
[----:B------:R-:W1:Y:S01]  /*a0f0*/  MUFU.EX2 R3, R2 ;  /* 0x0000000200037308 */ /* 0x000e620000000800 */
[----:B------:R-:W-:Y:S09]  /*a100*/  FMUL.FTZ R0, R0, c[0x0][0x2d0] ;  /* 0x0000b40000007a20 */ /* 0x000ff20000410000 */
[----:B------:R2:W3:Y:S01]  /*a110*/  MUFU.EX2 R100, R0 ;  /* 0x0000000000647308 */ /* 0x0004e20000000800 */
[----:B-1----:R-:W-:Y:S01]  /*a120*/  FMUL.FTZ R6, R3, R114 ;  /* 0x0000007203067220 */ /* 0x002fe20000410000 */
[----:B------:R-:W-:Y:S01]  /*a130*/  F2FP.PACK_AB R114, R29, R250 ;  /* 0x000000fa1d72723e */ /* 0x000fe200000000ff */
[C---:B------:R-:W-:Y:S02]  /*a140*/  FMUL.FTZ R7, R3.reuse, R115 ;  /* 0x0000007303077220 */ /* 0x040fe40000410000 */
[C---:B------:R-:W-:Y:S02]  /*a150*/  FMUL.FTZ R18, R3.reuse, R126 ;  /* 0x0000007e03127220 */ /* 0x040fe40000410000 */
[C---:B------:R-:W-:Y:S02]  /*a160*/  FMUL.FTZ R19, R3.reuse, R127 ;  /* 0x0000007f03137220 */ /* 0x040fe40000410000 */
[----:B------:R-:W-:Y:S01]  /*a170*/  FMUL.FTZ R34, R3, R142 ;  /* 0x0000008e03227220 */ /* 0x000fe20000410000 */
[----:B--2---:R-:W-:Y:S01]  /*a180*/  FSEL R0, R106, RZ, P0 ;  /* 0x000000ff6a007208 */ /* 0x004fe20000000000 */
[----:B---3--:R-:W-:Y:S01]  /*a190*/  FMUL.FTZ R17, R100, R125 ;  /* 0x0000007d64117220 */ /* 0x008fe20000410000 */
[----:B------:R-:W-:Y:S01]  /*a1a0*/  FSETP.NEU.FTZ.AND P0, PT, R102, -INF , PT ;  /* 0xff8000006600780b */ /* 0x000fe20003f1d000 */
[----:B------:R-:W-:Y:S02]  /*a1b0*/  FMUL.FTZ R16, R100, R124 ;  /* 0x0000007c64107220 */ /* 0x000fe40000410000 */
[----:B------:R-:W-:Y:S01]  /*a1c0*/  FADD.FTZ R0, -R0, R103 ;  /* 0x0000006700007221 */ /* 0x000fe20000010100 */
[----:B------:R-:W-:Y:S01]  /*a1d0*/  FSEL R101, R4, RZ, P0 ;  /* 0x000000ff04657208 */ /* 0x000fe20000000000 */
[----:B------:R-:W-:Y:S02]  /*a1e0*/  FFMA.FTZ R103, R167, c[0x0][0x2d0], -R109 ;  /* 0x0000b400a7677a23 */ /* 0x000fe4000001086d */
[----:B------:R-:W-:Y:S02]  /*a1f0*/  FMUL.FTZ R0, R0, c[0x0][0x2d0] ;  /* 0x0000b40000007a20 */ /* 0x000fe40000410000 */
[----:B------:R1:W-:Y:S01]  /*a200*/  MUFU.EX2 R234, R103 ;  /* 0x0000006700ea7308 */ /* 0x0003e20000000800 */
[--C-:B------:R-:W-:Y:S02]  /*a210*/  FFMA.FTZ R5, R24, c[0x0][0x2d0], -R101.reuse ;  /* 0x0000b40018057a23 */ /* 0x100fe40000010865 */
[----:B------:R-:W-:Y:S02]  /*a220*/  FFMA.FTZ R4, R25, c[0x0][0x2d0], -R101 ;  /* 0x0000b40019047a23 */ /* 0x000fe40000010865 */
[C---:B------:R-:W-:Y:S02]  /*a230*/  FMUL.FTZ R32, R100.reuse, R140 ;  /* 0x0000008c64207220 */ /* 0x040fe40000410000 */
[C---:B------:R-:W-:Y:S02]  /*a240*/  FMUL.FTZ R33, R100.reuse, R141 ;  /* 0x0000008d64217220 */ /* 0x040fe40000410000 */
[C---:B------:R-:W-:Y:S01]  /*a250*/  FMUL.FTZ R35, R3.reuse, R143 ;  /* 0x0000008f03237220 */ /* 0x040fe20000410000 */
[----:B------:R2:W3:Y:S01]  /*a260*/  MUFU.EX2 R2, R0 ;  /* 0x0000000000027308 */ /* 0x0004e20000000800 */
[C---:B------:R-:W-:Y:S01]  /*a270*/  FMUL.FTZ R48, R100.reuse, R156 ;  /* 0x0000009c64307220 */ /* 0x040fe20000410000 */
[----:B------:R-:W-:Y:S01]  /*a280*/  LDSM.16.MT88.4 R140, [R186+0x800] ;  /* 0x00080000ba8c783b */ /* 0x000fe20000004200 */
[C---:B------:R-:W-:Y:S02]  /*a290*/  FMUL.FTZ R49, R100.reuse, R157 ;  /* 0x0000009d64317220 */ /* 0x040fe40000410000 */
[C---:B------:R-:W-:Y:S02]  /*a2a0*/  FMUL.FTZ R50, R3.reuse, R158 ;  /* 0x0000009e03327220 */ /* 0x040fe40000410000 */
[C---:B------:R-:W-:Y:S02]  /*a2b0*/  FMUL.FTZ R51, R3.reuse, R159 ;  /* 0x0000009f03337220 */ /* 0x040fe40000410000 */
[C---:B------:R-:W-:Y:S01]  /*a2c0*/  FMUL.FTZ R52, R100.reuse, R52 ;  /* 0x0000003464347220 */ /* 0x040fe20000410000 */
[----:B------:R4:W-:Y:S01]  /*a2d0*/  MUFU.EX2 R244, R5 ;  /* 0x0000000500f47308 */ /* 0x0009e20000000800 */
[----:B------:R-:W-:Y:S01]  /*a2e0*/  FMUL.FTZ R53, R100, R53 ;  /* 0x0000003564357220 */ /* 0x000fe20000410000 */
[----:B------:R-:W-:Y:S01]  /*a2f0*/  LDSM.16.MT88.4 R156, [R185+0x1400] ;  /* 0x00140000b99c783b */ /* 0x000fe20000004200 */
[C---:B------:R-:W-:Y:S02]  /*a300*/  FMUL.FTZ R54, R3.reuse, R54 ;  /* 0x0000003603367220 */ /* 0x040fe40000410000 */
[----:B-1----:R-:W-:Y:S02]  /*a310*/  FFMA.FTZ R103, R166, c[0x0][0x2d0], -R109 ;  /* 0x0000b400a6677a23 */ /* 0x002fe4000001086d */
[C---:B------:R-:W-:Y:S02]  /*a320*/  FMUL.FTZ R55, R3.reuse, R55 ;  /* 0x0000003703377220 */ /* 0x040fe40000410000 */
[C---:B------:R-:W-:Y:S01]  /*a330*/  FMUL.FTZ R64, R100.reuse, R64 ;  /* 0x0000004064407220 */ /* 0x040fe20000410000 */
[----:B------:R1:W-:Y:S01]  /*a340*/  MUFU.EX2 R235, R103 ;  /* 0x0000006700eb7308 */ /* 0x0003e20000000800 */
[----:B------:R-:W-:Y:S02]  /*a350*/  FMUL.FTZ R65, R100, R65 ;  /* 0x0000004164417220 */ /* 0x000fe40000410000 */
[C---:B------:R-:W-:Y:S02]  /*a360*/  FMUL.FTZ R66, R3.reuse, R66 ;  /* 0x0000004203427220 */ /* 0x040fe40000410000 */
[----:B--2---:R-:W-:Y:S02]  /*a370*/  FFMA.FTZ R0, R14, c[0x0][0x2d0], -R101 ;  /* 0x0000b4000e007a23 */ /* 0x004fe40000010865 */
[C---:B---3--:R-:W-:Y:S02]  /*a380*/  FMUL.FTZ R8, R2.reuse, R116 ;  /* 0x0000007402087220 */ /* 0x048fe40000410000 */
[C---:B------:R-:W-:Y:S01]  /*a390*/  FMUL.FTZ R9, R2.reuse, R117 ;  /* 0x0000007502097220 */ /* 0x040fe20000410000 */
[----:B------:R2:W-:Y:S01]  /*a3a0*/  MUFU.EX2 R238, R0 ;  /* 0x0000000000ee7308 */ /* 0x0005e20000000800 */
[C---:B------:R-:W-:Y:S02]  /*a3b0*/  FMUL.FTZ R12, R2.reuse, R120 ;  /* 0x00000078020c7220 */ /* 0x040fe40000410000 */
[----:B------:R-:W-:Y:S02]  /*a3c0*/  FMUL.FTZ R13, R2, R121 ;  /* 0x00000079020d7220 */ /* 0x000fe40000410000 */
[----:B----4-:R-:W-:Y:S02]  /*a3d0*/  FMUL.FTZ R5, R100, R113 ;  /* 0x0000007164057220 */ /* 0x010fe40000410000 */
[C---:B------:R-:W-:Y:S02]  /*a3e0*/  FMUL.FTZ R24, R2.reuse, R132 ;  /* 0x0000008402187220 */ /* 0x040fe40000410000 */
[C---:B------:R-:W-:Y:S01]  /*a3f0*/  FMUL.FTZ R25, R2.reuse, R133 ;  /* 0x0000008502197220 */ /* 0x040fe20000410000 */
[----:B------:R-:W3:Y:S01]  /*a400*/  MUFU.EX2 R245, R4 ;  /* 0x0000000400f57308 */ /* 0x000ee20000000800 */
[C---:B------:R-:W-:Y:S02]  /*a410*/  FMUL.FTZ R40, R2.reuse, R148 ;  /* 0x0000009402287220 */ /* 0x040fe40000410000 */
[----:B------:R-:W-:Y:S02]  /*a420*/  FMUL.FTZ R41, R2, R149 ;  /* 0x0000009502297220 */ /* 0x000fe40000410000 */
[----:B-1----:R-:W-:Y:S02]  /*a430*/  FFMA.FTZ R103, R164, c[0x0][0x2d0], -R111 ;  /* 0x0000b400a4677a23 */ /* 0x002fe4000001086f */
[C---:B------:R-:W-:Y:S02]  /*a440*/  FMUL.FTZ R44, R2.reuse, R152 ;  /* 0x00000098022c7220 */ /* 0x040fe40000410000 */
[C---:B------:R-:W-:Y:S01]  /*a450*/  FMUL.FTZ R45, R2.reuse, R153 ;  /* 0x00000099022d7220 */ /* 0x040fe20000410000 */
[----:B------:R1:W-:Y:S01]  /*a460*/  MUFU.EX2 R233, R103 ;  /* 0x0000006700e97308 */ /* 0x0003e20000000800 */
[C---:B------:R-:W-:Y:S02]  /*a470*/  FMUL.FTZ R56, R2.reuse, R56 ;  /* 0x0000003802387220 */ /* 0x040fe40000410000 */
[----:B------:R-:W-:Y:S02]  /*a480*/  FMUL.FTZ R57, R2, R57 ;  /* 0x0000003902397220 */ /* 0x000fe40000410000 */
[----:B--2---:R-:W-:Y:S02]  /*a490*/  FFMA.FTZ R0, R20, c[0x0][0x2d0], -R101 ;  /* 0x0000b40014007a23 */ /* 0x004fe40000010865 */
[----:B------:R-:W2:Y:S01]  /*a4a0*/  LDSM.16.MT88.4 R20, [R185] ;  /* 0x00000000b914783b */ /* 0x000ea20000004200 */
[C---:B------:R-:W-:Y:S02]  /*a4b0*/  FMUL.FTZ R60, R2.reuse, R60 ;  /* 0x0000003c023c7220 */ /* 0x040fe40000410000 */
[----:B------:R4:W5:Y:S01]  /*a4c0*/  MUFU.EX2 R243, R0 ;  /* 0x0000000000f37308 */ /* 0x0009620000000800 */
[----:B------:R-:W-:Y:S02]  /*a4d0*/  FMUL.FTZ R61, R2, R61 ;  /* 0x0000003d023d7220 */ /* 0x000fe40000410000 */
[----:B------:R-:W-:Y:S01]  /*a4e0*/  FMUL.FTZ R67, R3, R67 ;  /* 0x0000004303437220 */ /* 0x000fe20000410000 */
[----:B---3--:R-:W-:Y:S01]  /*a4f0*/  F2FP.PACK_AB R115, R245, R244 ;  /* 0x000000f4f573723e */ /* 0x008fe200000000ff */
[C---:B------:R-:W-:Y:S01]  /*a500*/  FMUL.FTZ R4, R100.reuse, R112 ;  /* 0x0000007064047220 */ /* 0x040fe20000410000 */
[----:B------:R-:W-:Y:S01]  /*a510*/  F2FP.PACK_AB R112, R239, R237 ;  /* 0x000000edef70723e */ /* 0x000fe200000000ff */
[----:B------:R-:W-:Y:S02]  /*a520*/  FFMA.FTZ R124, R207, c[0x0][0x2d0], -R109 ;  /* 0x0000b400cf7c7a23 */ /* 0x000fe4000001086d */
[C---:B------:R-:W-:Y:S02]  /*a530*/  FMUL.FTZ R68, R100.reuse, R68 ;  /* 0x0000004464447220 */ /* 0x040fe40000410000 */
[----:B------:R-:W-:Y:S02]  /*a540*/  FMUL.FTZ R69, R100, R69 ;  /* 0x0000004564457220 */ /* 0x000fe40000410000 */
[----:B------:R-:W-:Y:S02]  /*a550*/  FMUL.FTZ R70, R3, R70 ;  /* 0x0000004603467220 */ /* 0x000fe40000410000 */
[----:B-1----:R-:W-:Y:S02]  /*a560*/  FFMA.FTZ R103, R165, c[0x0][0x2d0], -R111 ;  /* 0x0000b400a5677a23 */ /* 0x002fe4000001086f */
[----:B------:R-:W-:Y:S02]  /*a570*/  FMUL.FTZ R71, R3, R71 ;  /* 0x0000004703477220 */ /* 0x000fe40000410000 */
[----:B------:R1:W-:Y:S01]  /*a580*/  MUFU.EX2 R231, R103 ;  /* 0x0000006700e77308 */ /* 0x0003e20000000800 */
[C---:B------:R-:W-:Y:S02]  /*a590*/  FMUL.FTZ R72, R2.reuse, R72 ;  /* 0x0000004802487220 */ /* 0x040fe40000410000 */
[----:B------:R-:W-:Y:S01]  /*a5a0*/  FMUL.FTZ R73, R2, R73 ;  /* 0x0000004902497220 */ /* 0x000fe20000410000 */
[----:B----4-:R-:W-:Y:S01]  /*a5b0*/  FSEL R0, R102, RZ, P0 ;  /* 0x000000ff66007208 */ /* 0x010fe20000000000 */
[C---:B------:R-:W-:Y:S01]  /*a5c0*/  FMUL.FTZ R76, R2.reuse, R76 ;  /* 0x0000004c024c7220 */ /* 0x040fe20000410000 */
[----:B-----5:R-:W-:Y:S01]  /*a5d0*/  F2FP.PACK_AB R113, R243, R238 ;  /* 0x000000eef371723e */ /* 0x020fe200000000ff */
[----:B------:R-:W-:Y:S02]  /*a5e0*/  FMUL.FTZ R77, R2, R77 ;  /* 0x0000004d024d7220 */ /* 0x000fe40000410000 */
[----:B------:R-:W-:Y:S02]  /*a5f0*/  FADD.FTZ R0, -R0, R104 ;  /* 0x0000006800007221 */ /* 0x000fe40000010100 */
[----:B------:R-:W-:Y:S02]  /*a600*/  FMUL.FTZ R80, R100, R80 ;  /* 0x0000005064507220 */ /* 0x000fe40000410000 */
[----:B------:R-:W-:Y:S02]  /*a610*/  FMUL.FTZ R0, R0, c[0x0][0x2d0] ;  /* 0x0000b40000007a20 */ /* 0x000fe40000410000 */
[C---:B------:R-:W-:Y:S01]  /*a620*/  FMUL.FTZ R81, R100.reuse, R81 ;  /* 0x0000005164517220 */ /* 0x040fe20000410000 */
[-C--:B--2---:R-:W-:Y:S01]  /*a630*/  HMMA.16816.F32 R4, R160, R20.reuse, R4 ;  /* 0x00000014a004723c */ /* 0x084fe20000001804 */
[C---:B------:R-:W-:Y:S02]  /*a640*/  FMUL.FTZ R82, R3.reuse, R82 ;  /* 0x0000005203527220 */ /* 0x040fe40000410000 */
[----:B------:R-:W2:Y:S01]  /*a650*/  MUFU.EX2 R0, R0 ;  /* 0x0000000000007308 */ /* 0x000ea20000000800 */
[C---:B------:R-:W-:Y:S02]  /*a660*/  FMUL.FTZ R83, R3.reuse, R83 ;  /* 0x0000005303537220 */ /* 0x040fe40000410000 */
[----:B------:R-:W-:Y:S02]  /*a670*/  FMUL.FTZ R84, R100, R84 ;  /* 0x0000005464547220 */ /* 0x000fe40000410000 */
[--C-:B-1----:R-:W-:Y:S04]  /*a680*/  FFMA.FTZ R103, R180, c[0x0][0x2d0], -R109.reuse ;  /* 0x0000b400b4677a23 */ /* 0x102fe8000001086d */
[----:B------:R-:W-:Y:S01]  /*a690*/  FMUL.FTZ R85, R100, R85 ;  /* 0x0000005564557220 */ /* 0x000fe20000410000 */
[----:B------:R1:W-:Y:S01]  /*a6a0*/  MUFU.EX2 R230, R103 ;  /* 0x0000006700e67308 */ /* 0x0003e20000000800 */
[C---:B------:R-:W-:Y:S02]  /*a6b0*/  FMUL.FTZ R86, R3.reuse, R86 ;  /* 0x0000005603567220 */ /* 0x040fe40000410000 */
[----:B------:R-:W-:Y:S02]  /*a6c0*/  FMUL.FTZ R87, R3, R87 ;  /* 0x0000005703577220 */ /* 0x000fe40000410000 */
[----:B------:R-:W-:Y:S02]  /*a6d0*/  FFMA.FTZ R104, R181, c[0x0][0x2d0], -R109 ;  /* 0x0000b400b5687a23 */ /* 0x000fe4000001086d */
[C---:B------:R-:W-:Y:S02]  /*a6e0*/  FMUL.FTZ R88, R2.reuse, R88 ;  /* 0x0000005802587220 */ /* 0x040fe40000410000 */
[C---:B------:R-:W-:Y:S01]  /*a6f0*/  FMUL.FTZ R89, R2.reuse, R89 ;  /* 0x0000005902597220 */ /* 0x040fe20000410000 */
[----:B------:R-:W-:Y:S01]  /*a700*/  MUFU.EX2 R225, R104 ;  /* 0x0000006800e17308 */ /* 0x000fe20000000800 */
[C---:B------:R-:W-:Y:S02]  /*a710*/  FMUL.FTZ R92, R2.reuse, R92 ;  /* 0x0000005c025c7220 */ /* 0x040fe40000410000 */
[----:B------:R-:W-:Y:S02]  /*a720*/  FMUL.FTZ R93, R2, R93 ;  /* 0x0000005d025d7220 */ /* 0x000fe40000410000 */
[C---:B--2---:R-:W-:Y:S02]  /*a730*/  FMUL.FTZ R10, R0.reuse, R118 ;  /* 0x00000076000a7220 */ /* 0x044fe40000410000 */
[C---:B------:R-:W-:Y:S02]  /*a740*/  FMUL.FTZ R11, R0.reuse, R119 ;  /* 0x00000077000b7220 */ /* 0x040fe40000410000 */
[----:B------:R-:W2:Y:S01]  /*a750*/  LDSM.16.MT88.4 R116, [R185+0xc00] ;  /* 0x000c0000b974783b */ /* 0x000ea20000004200 */
[C---:B------:R-:W-:Y:S02]  /*a760*/  FMUL.FTZ R14, R0.reuse, R122 ;  /* 0x0000007a000e7220 */ /* 0x040fe40000410000 */
[C---:B------:R-:W-:Y:S02]  /*a770*/  FMUL.FTZ R15, R0.reuse, R123 ;  /* 0x0000007b000f7220 */ /* 0x040fe40000410000 */
[C---:B------:R-:W-:Y:S01]  /*a780*/  HMMA.16816.F32 R8, R112.reuse, R20, R8 ;  /* 0x000000147008723c */ /* 0x040fe20000001808 */
[----:B------:R-:W-:Y:S02]  /*a790*/  FMUL.FTZ R26, R0, R134 ;  /* 0x00000086001a7220 */ /* 0x000fe40000410000 */
[----:B------:R-:W-:Y:S01]  /*a7a0*/  LDSM.16.MT88.4 R120, [R185+0x400] ;  /* 0x00040000b978783b */ /* 0x000fe20000004200 */
[--C-:B-1----:R-:W-:Y:S02]  /*a7b0*/  FFMA.FTZ R103, R176, c[0x0][0x2d0], -R111.reuse ;  /* 0x0000b400b0677a23 */ /* 0x102fe4000001086f */
[----:B------:R-:W-:Y:S02]  /*a7c0*/  FMUL.FTZ R42, R0, R150 ;  /* 0x00000096002a7220 */ /* 0x000fe40000410000 */
[-C--:B------:R-:W-:Y:S01]  /*a7d0*/  HMMA.16816.F32 R12, R112, R22.reuse, R12 ;  /* 0x00000016700c723c */ /* 0x080fe2000000180c */
[----:B------:R-:W-:Y:S01]  /*a7e0*/  FMUL.FTZ R21, R100, R129 ;  /* 0x0000008164157220 */ /* 0x000fe20000410000 */
[----:B------:R1:W-:Y:S01]  /*a7f0*/  MUFU.EX2 R223, R103 ;  /* 0x0000006700df7308 */ /* 0x0003e20000000800 */
[----:B------:R-:W3:Y:S01]  /*a800*/  LDL.LU R129, [R1+0xc] ;  /* 0x00000c0001817983 */ /* 0x000ee20000300800 */
[C---:B------:R-:W-:Y:S02]  /*a810*/  FMUL.FTZ R43, R0.reuse, R151 ;  /* 0x00000097002b7220 */ /* 0x040fe40000410000 */
[----:B------:R-:W-:Y:S01]  /*a820*/  FMUL.FTZ R46, R0, R154 ;  /* 0x0000009a002e7220 */ /* 0x000fe20000410000 */
[----:B------:R-:W4:Y:S01]  /*a830*/  LDL.LU R132, [R1+0x8] ;  /* 0x0000080001847983 */ /* 0x000f220000300800 */
[C---:B------:R-:W-:Y:S01]  /*a840*/  HMMA.16816.F32 R16, R160.reuse, R22, R16 ;  /* 0x00000016a010723c */ /* 0x040fe20000001810 */
[----:B------:R-:W-:Y:S02]  /*a850*/  FMUL.FTZ R20, R100, R128 ;  /* 0x0000008064147220 */ /* 0x000fe40000410000 */
[----:B------:R-:W5:Y:S01]  /*a860*/  LDL.LU R133, [R1] ;  /* 0x0000000001857983 */ /* 0x000f620000300800 */
[----:B------:R-:W-:Y:S01]  /*a870*/  FMUL.FTZ R30, R0, R138 ;  /* 0x0000008a001e7220 */ /* 0x000fe20000410000 */
[----:B------:R-:W-:Y:S01]  /*a880*/  MOV R128, R29 ;  /* 0x0000001d00807202 */ /* 0x000fe20000000f00 */
[----:B------:R-:W-:Y:S01]  /*a890*/  FMUL.FTZ R29, R2, R137 ;  /* 0x00000089021d7220 */ /* 0x000fe20000410000 */
[----:B------:R-:W3:Y:S01]  /*a8a0*/  LDL.LU R134, [R1+0x4] ;  /* 0x0000040001867983 */ /* 0x000ee20000300800 */
[C---:B------:R-:W-:Y:S01]  /*a8b0*/  FMUL.FTZ R22, R3.reuse, R130 ;  /* 0x0000008203167220 */ /* 0x040fe20000410000 */
[----:B------:R-:W-:Y:S03]  /*a8c0*/  MOV R130, R28 ;  /* 0x0000001c00827202 */ /* 0x000fe60000000f00 */
[----:B------:R-:W-:Y:S01]  /*a8d0*/  FMUL.FTZ R23, R3, R131 ;  /* 0x0000008303177220 */ /* 0x000fe20000410000 */
[----:B------:R-:W-:Y:S01]  /*a8e0*/  MOV R131, R27 ;  /* 0x0000001b00837202 */ /* 0x000fe20000000f00 */
[C---:B------:R-:W-:Y:S02]  /*a8f0*/  FMUL.FTZ R47, R0.reuse, R155 ;  /* 0x0000009b002f7220 */ /* 0x040fe40000410000 */
[C---:B------:R-:W-:Y:S02]  /*a900*/  FMUL.FTZ R58, R0.reuse, R58 ;  /* 0x0000003a003a7220 */ /* 0x040fe40000410000 */
[----:B-1----:R-:W-:Y:S01]  /*a910*/  FFMA.FTZ R103, R175, c[0x0][0x2d0], -R111 ;  /* 0x0000b400af677a23 */ /* 0x002fe2000001086f */
[-C--:B------:R-:W-:Y:S01]  /*a920*/  HMMA.16816.F32 R20, R160, R36.reuse, R20 ;  /* 0x00000024a014723c */ /* 0x080fe20000001814 */
[C---:B------:R-:W-:Y:S02]  /*a930*/  FMUL.FTZ R27, R0.reuse, R135 ;  /* 0x00000087001b7220 */ /* 0x040fe40000410000 */
[----:B------:R1:W-:Y:S01]  /*a940*/  MUFU.EX2 R224, R103 ;  /* 0x0000006700e07308 */ /* 0x0003e20000000800 */
[C---:B------:R-:W-:Y:S02]  /*a950*/  FMUL.FTZ R59, R0.reuse, R59 ;  /* 0x0000003b003b7220 */ /* 0x040fe40000410000 */
[----:B------:R-:W-:Y:S02]  /*a960*/  FMUL.FTZ R62, R0, R62 ;  /* 0x0000003e003e7220 */ /* 0x000fe40000410000 */
[C---:B------:R-:W-:Y:S01]  /*a970*/  HMMA.16816.F32 R24, R112.reuse, R36, R24 ;  /* 0x000000247018723c */ /* 0x040fe20000001818 */
[----:B------:R-:W-:Y:S03]  /*a980*/  FMUL.FTZ R28, R2, R136 ;  /* 0x00000088021c7220 */ /* 0x000fe60000410000 */
[C---:B------:R-:W-:Y:S02]  /*a990*/  FMUL.FTZ R31, R0.reuse, R139 ;  /* 0x0000008b001f7220 */ /* 0x040fe40000410000 */
[----:B------:R-:W-:Y:S02]  /*a9a0*/  FMUL.FTZ R63, R0, R63 ;  /* 0x0000003f003f7220 */ /* 0x000fe40000410000 */
[C---:B------:R-:W-:Y:S03]  /*a9b0*/  FMUL.FTZ R36, R100.reuse, R144 ;  /* 0x0000009064247220 */ /* 0x040fe60000410000 */
[-C--:B------:R-:W-:Y:S01]  /*a9c0*/  HMMA.16816.F32 R28, R112, R38.reuse, R28 ;  /* 0x00000026701c723c */ /* 0x080fe2000000181c */
[----:B------:R-:W-:Y:S02]  /*a9d0*/  FMUL.FTZ R37, R100, R145 ;  /* 0x0000009164257220 */ /* 0x000fe40000410000 */
[C---:B------:R-:W-:Y:S02]  /*a9e0*/  FMUL.FTZ R74, R0.reuse, R74 ;  /* 0x0000004a004a7220 */ /* 0x040fe40000410000 */
[C---:B------:R-:W-:Y:S02]  /*a9f0*/  FMUL.FTZ R75, R0.reuse, R75 ;  /* 0x0000004b004b7220 */ /* 0x040fe40000410000 */
[----:B------:R-:W-:Y:S01]  /*aa00*/  FMUL.FTZ R78, R0, R78 ;  /* 0x0000004e004e7220 */ /* 0x000fe20000410000 */
[C---:B------:R-:W-:Y:S01]  /*aa10*/  HMMA.16816.F32 R32, R160.reuse, R38, R32 ;  /* 0x00000026a020723c */ /* 0x040fe20000001820 */
[--C-:B-1----:R-:W-:Y:S03]  /*aa20*/  FFMA.FTZ R103, R170, c[0x0][0x2d0], -R110.reuse ;  /* 0x0000b400aa677a23 */ /* 0x102fe6000001086e */
[C---:B------:R-:W-:Y:S01]  /*aa30*/  FMUL.FTZ R79, R0.reuse, R79 ;  /* 0x0000004f004f7220 */ /* 0x040fe20000410000 */
[----:B------:R1:W-:Y:S01]  /*aa40*/  MUFU.EX2 R220, R103 ;  /* 0x0000006700dc7308 */ /* 0x0003e20000000800 */
[----:B------:R-:W-:Y:S02]  /*aa50*/  FMUL.FTZ R90, R0, R90 ;  /* 0x0000005a005a7220 */ /* 0x000fe40000410000 */
[C---:B------:R-:W-:Y:S04]  /*aa60*/  FMUL.FTZ R38, R3.reuse, R146 ;  /* 0x0000009203267220 */ /* 0x040fe80000410000 */
[C---:B------:R-:W-:Y:S02]  /*aa70*/  FMUL.FTZ R39, R3.reuse, R147 ;  /* 0x0000009303277220 */ /* 0x040fe40000410000 */
[C---:B------:R-:W-:Y:S02]  /*aa80*/  FMUL.FTZ R96, R100.reuse, R96 ;  /* 0x0000006064607220 */ /* 0x040fe40000410000 */
[----:B------:R-:W-:Y:S02]  /*aa90*/  FMUL.FTZ R97, R100, R97 ;  /* 0x0000006164617220 */ /* 0x000fe40000410000 */
[C---:B------:R-:W-:Y:S01]  /*aaa0*/  FMUL.FTZ R98, R3.reuse, R98 ;  /* 0x0000006203627220 */ /* 0x040fe20000410000 */
[-C--:B--2---:R-:W-:Y:S01]  /*aab0*/  HMMA.16816.F32 R36, R160, R116.reuse, R36 ;  /* 0x00000074a024723c */ /* 0x084fe20000001824 */
[----:B------:R-:W-:Y:S02]  /*aac0*/  FMUL.FTZ R99, R3, R99 ;  /* 0x0000006303637220 */ /* 0x000fe40000410000 */
[----:B------:R-:W-:Y:S02]  /*aad0*/  FFMA.FTZ R104, R205, c[0x0][0x2d0], -R109 ;  /* 0x0000b400cd687a23 */ /* 0x000fe4000001086d */
[C---:B------:R-:W-:Y:S02]  /*aae0*/  FMUL.FTZ R91, R0.reuse, R91 ;  /* 0x0000005b005b7220 */ /* 0x040fe40000410000 */
[----:B------:R-:W-:Y:S01]  /*aaf0*/  MUFU.EX2 R210, R104 ;  /* 0x0000006800d27308 */ /* 0x000fe20000000800 */
[C---:B------:R-:W-:Y:S01]  /*ab00*/  HMMA.16816.F32 R40, R112.reuse, R116, R40 ;  /* 0x000000747028723c */ /* 0x040fe20000001828 */
[C---:B------:R-:W-:Y:S03]  /*ab10*/  FMUL.FTZ R94, R0.reuse, R94 ;  /* 0x0000005e005e7220 */ /* 0x040fe60000410000 */
[--C-:B-1----:R-:W-:Y:S02]  /*ab20*/  FFMA.FTZ R103, R169, c[0x0][0x2d0], -R110.reuse ;  /* 0x0000b400a9677a23 */ /* 0x102fe4000001086e */
[----:B------:R-:W-:Y:S02]  /*ab30*/  FMUL.FTZ R95, R0, R95 ;  /* 0x0000005f005f7220 */ /* 0x000fe40000410000 */
[-C--:B------:R-:W-:Y:S01]  /*ab40*/  HMMA.16816.F32 R44, R112, R118.reuse, R44 ;  /* 0x00000076702c723c */ /* 0x080fe2000000182c */
[----:B------:R1:W2:Y:S07]  /*ab50*/  MUFU.EX2 R221, R103 ;  /* 0x0000006700dd7308 */ /* 0x0002ae0000000800 */
[C---:B------:R-:W-:Y:S01]  /*ab60*/  HMMA.16816.F32 R48, R160.reuse, R118, R48 ;  /* 0x00000076a030723c */ /* 0x040fe20000001830 */
[----:B------:R-:W2:Y:S03]  /*ab70*/  LDSM.16.MT88.4 R116, [R186+0xc00] ;  /* 0x000c0000ba74783b */ /* 0x000ea60000004200 */
[--C-:B-1----:R-:W-:Y:S04]  /*ab80*/  FFMA.FTZ R103, R168, c[0x0][0x2d0], -R110.reuse ;  /* 0x0000b400a8677a23 */ /* 0x102fe8000001086e */
[----:B------:R1:W-:Y:S01]  /*ab90*/  MUFU.EX2 R222, R103 ;  /* 0x0000006700de7308 */ /* 0x0003e20000000800 */
[-C--:B--2---:R-:W-:Y:S03]  /*aba0*/  HMMA.16816.F32 R52, R160, R116.reuse, R52 ;  /* 0x00000074a034723c */ /* 0x084fe60000001834 */
[----:B-1----:R-:W-:Y:S05]  /*abb0*/  FFMA.FTZ R103, R173, c[0x0][0x2d0], -R110 ;  /* 0x0000b400ad677a23 */ /* 0x002fea000001086e */
[C---:B------:R-:W-:Y:S01]  /*abc0*/  HMMA.16816.F32 R56, R112.reuse, R116, R56 ;  /* 0x000000747038723c */ /* 0x040fe20000001838 */
[----:B------:R1:W-:Y:S07]  /*abd0*/  MUFU.EX2 R219, R103 ;  /* 0x0000006700db7308 */ /* 0x0003ee0000000800 */
[-C--:B------:R-:W-:Y:S08]  /*abe0*/  HMMA.16816.F32 R60, R112, R118.reuse, R60 ;  /* 0x00000076703c723c */ /* 0x080ff0000000183c */
[C---:B------:R-:W-:Y:S01]  /*abf0*/  HMMA.16816.F32 R64, R160.reuse, R118, R64 ;  /* 0x00000076a040723c */ /* 0x040fe20000001840 */
[----:B------:R-:W2:Y:S03]  /*ac00*/  LDSM.16.MT88.4 R116, [R185+0x1800] ;  /* 0x00180000b974783b */ /* 0x000ea60000004200 */
[--C-:B-1----:R-:W-:Y:S05]  /*ac10*/  FFMA.FTZ R103, R171, c[0x0][0x2d0], -R101.reuse ;  /* 0x0000b400ab677a23 */ /* 0x102fea0000010865 */
[----:B------:R-:W-:Y:S01]  /*ac20*/  LDSM.16.MT88.4 R168, [R186+0x1400] ;  /* 0x00140000baa8783b */ /* 0x000fe20000004200 */
[----:B------:R1:W-:Y:S02]  /*ac30*/  MUFU.EX2 R177, R103 ;  /* 0x0000006700b17308 */ /* 0x0003e40000000800 */
[--C-:B-1----:R-:W-:Y:S01]  /*ac40*/  FFMA.FTZ R103, R174, c[0x0][0x2d0], -R101.reuse ;  /* 0x0000b400ae677a23 */ /* 0x102fe20000010865 */
[-C--:B--2---:R-:W-:Y:S07]  /*ac50*/  HMMA.16816.F32 R68, R160, R116.reuse, R68 ;  /* 0x00000074a044723c */ /* 0x084fee0000001844 */
[----:B------:R1:W2:Y:S01]  /*ac60*/  MUFU.EX2 R176, R103 ;  /* 0x0000006700b07308 */ /* 0x0002a20000000800 */
[C---:B------:R-:W-:Y:S08]  /*ac70*/  HMMA.16816.F32 R72, R112.reuse, R116, R72 ;  /* 0x000000747048723c */ /* 0x040ff00000001848 */
[-C--:B------:R-:W-:Y:S08]  /*ac80*/  HMMA.16816.F32 R76, R112, R118.reuse, R76 ;  /* 0x00000076704c723c */ /* 0x080ff0000000184c */
[C---:B------:R-:W-:Y:S01]  /*ac90*/  HMMA.16816.F32 R80, R160.reuse, R118, R80 ;  /* 0x00000076a050723c */ /* 0x040fe20000001850 */
[----:B------:R-:W2:Y:S03]  /*aca0*/  LDSM.16.MT88.4 R116, [R186+0x1800] ;  /* 0x00180000ba74783b */ /* 0x000ea60000004200 */
[--C-:B-1----:R-:W-:Y:S04]  /*acb0*/  FFMA.FTZ R103, R172, c[0x0][0x2d0], -R101.reuse ;  /* 0x0000b400ac677a23 */ /* 0x102fe80000010865 */
[----:B------:R1:W-:Y:S01]  /*acc0*/  MUFU.EX2 R178, R103 ;  /* 0x0000006700b27308 */ /* 0x0003e20000000800 */
[----:B------:R-:W-:Y:S03]  /*acd0*/  LDSM.16.MT88.4 R172, [R185+0x2000] ;  /* 0x00200000b9ac783b */ /* 0x000fe60000004200 */
[----:B-1----:R-:W-:Y:S06]  /*ace0*/  FFMA.FTZ R103, R179, c[0x0][0x2d0], -R101 ;  /* 0x0000b400b3677a23 */ /* 0x002fec0000010865 */
[----:B------:R1:W1:Y:S01]  /*acf0*/  MUFU.EX2 R179, R103 ;  /* 0x0000006700b37308 */ /* 0x0002620000000800 */
[-C--:B--2---:R-:W-:Y:S08]  /*ad00*/  HMMA.16816.F32 R84, R160, R116.reuse, R84 ;  /* 0x00000074a054723c */ /* 0x084ff00000001854 */
[C---:B------:R-:W-:Y:S07]  /*ad10*/  HMMA.16816.F32 R88, R112.reuse, R116, R88 ;  /* 0x000000747058723c */ /* 0x040fee0000001858 */
[----:B------:R-:W-:Y:S01]  /*ad20*/  F2FP.PACK_AB R116, R221, R220 ;  /* 0x000000dcdd74723e */ /* 0x000fe200000000ff */
[-C--:B------:R-:W-:Y:S01]  /*ad30*/  HMMA.16816.F32 R92, R112, R118.reuse, R92 ;  /* 0x00000076705c723c */ /* 0x080fe2000000185c */
[----:B------:R-:W-:Y:S03]  /*ad40*/  F2FP.PACK_AB R117, R176, R177 ;  /* 0x000000b1b075723e */ /* 0x000fe600000000ff */
[--C-:B-1----:R-:W-:Y:S02]  /*ad50*/  FFMA.FTZ R103, R208, c[0x0][0x2d0], -R109.reuse ;  /* 0x0000b400d0677a23 */ /* 0x102fe4000001086d */
[----:B------:R-:W-:Y:S01]  /*ad60*/  FFMA.FTZ R109, R206, c[0x0][0x2d0], -R109 ;  /* 0x0000b400ce6d7a23 */ /* 0x000fe2000001086d */
[----:B------:R-:W-:Y:S01]  /*ad70*/  F2FP.PACK_AB R112, R235, R234 ;  /* 0x000000eaeb70723e */ /* 0x000fe200000000ff */
[----:B------:R-:W-:Y:S01]  /*ad80*/  HMMA.16816.F32 R96, R160, R118, R96 ;  /* 0x00000076a060723c */ /* 0x000fe20000001860 */
[----:B------:R-:W-:Y:S01]  /*ad90*/  F2FP.PACK_AB R113, R231, R233 ;  /* 0x000000e9e771723e */ /* 0x000fe200000000ff */
[----:B------:R-:W1:Y:S02]  /*ada0*/  MUFU.EX2 R211, R103 ;  /* 0x0000006700d37308 */ /* 0x000e640000000800 */
[----:B------:R-:W-:Y:S02]  /*adb0*/  F2FP.PACK_AB R114, R225, R230 ;  /* 0x000000e6e172723e */ /* 0x000fe400000000ff */
[----:B------:R-:W-:Y:S02]  /*adc0*/  F2FP.PACK_AB R115, R224, R223 ;  /* 0x000000dfe073723e */ /* 0x000fe400000000ff */
[----:B------:R-:W-:Y:S04]  /*add0*/  F2FP.PACK_AB R118, R219, R222 ;  /* 0x000000dedb76723e */ /* 0x000fe800000000ff */
[----:B------:R2:W-:Y:S01]  /*ade0*/  MUFU.EX2 R206, R124 ;  /* 0x0000007c00ce7308 */ /* 0x0005e20000000800 */
[-C--:B------:R-:W-:Y:S01]  /*adf0*/  HMMA.16816.F32 R4, R112, R120.reuse, R4 ;  /* 0x000000787004723c */ /* 0x080fe20000001804 */
[----:B------:R-:W-:Y:S01]  /*ae00*/  F2FP.PACK_AB R119, R179, R178 ;  /* 0x000000b2b377723e */ /* 0x000fe200000000ff */
[----:B-----5:R-:W-:Y:S06]  /*ae10*/  FFMA.FTZ R3, R3, R133, R240 ;  /* 0x0000008503037223 */ /* 0x020fec00000100f0 */
[C---:B------:R-:W-:Y:S01]  /*ae20*/  HMMA.16816.F32 R8, R116.reuse, R120, R8 ;  /* 0x000000787408723c */ /* 0x040fe20000001808 */
[----:B------:R-:W5:Y:S03]  /*ae30*/  MUFU.EX2 R207, R109 ;  /* 0x0000006d00cf7308 */ /* 0x000f660000000800 */
[----:B------:R-:W-:Y:S01]  /*ae40*/  FADD.FTZ R3, R241, R3 ;  /* 0x00000003f1037221 */ /* 0x000fe20000010000 */
[----:B-1----:R-:W-:Y:S01]  /*ae50*/  F2FP.PACK_AB R160, R211, R210 ;  /* 0x000000d2d3a0723e */ /* 0x002fe200000000ff */
[--C-:B------:R-:W-:Y:S01]  /*ae60*/  FFMA.FTZ R103, R215, c[0x0][0x2d0], -R111.reuse ;  /* 0x0000b400d7677a23 */ /* 0x100fe2000001086f */
[----:B------:R-:W-:Y:S01]  /*ae70*/  MOV R215, R128 ;  /* 0x0000008000d77202 */ /* 0x000fe20000000f00 */
[-C--:B------:R-:W-:Y:S03]  /*ae80*/  HMMA.16816.F32 R12, R116, R122.reuse, R12 ;  /* 0x0000007a740c723c */ /* 0x080fe6000000180c */
[----:B------:R1:W-:Y:S01]  /*ae90*/  MUFU.EX2 R209, R103 ;  /* 0x0000006700d17308 */ /* 0x0003e20000000800 */
[----:B--2---:R-:W-:Y:S04]  /*aea0*/  LDSM.16.MT88.4 R124, [R185+0x800] ;  /* 0x00080000b97c783b */ /* 0x004fe80000004200 */
[C---:B------:R-:W-:Y:S04]  /*aeb0*/  HMMA.16816.F32 R16, R112.reuse, R122, R16 ;  /* 0x0000007a7010723c */ /* 0x040fe80000001810 */
[----:B------:R-:W2:Y:S01]  /*aec0*/  LDSM.16.MT88.4 R120, [R186+0x400] ;  /* 0x00040000ba78783b */ /* 0x000ea20000004200 */
[----:B-----5:R-:W-:Y:S01]  /*aed0*/  F2FP.PACK_AB R162, R207, R206 ;  /* 0x000000cecfa2723e */ /* 0x020fe200000000ff */
[--C-:B-1----:R-:W-:Y:S01]  /*aee0*/  FFMA.FTZ R103, R216, c[0x0][0x2d0], -R111.reuse ;  /* 0x0000b400d8677a23 */ /* 0x102fe2000001086f */
[----:B------:R-:W-:Y:S03]  /*aef0*/  MOV R216, R131 ;  /* 0x0000008300d87202 */ /* 0x000fe60000000f00 */
[----:B------:R-:W1:Y:S01]  /*af00*/  MUFU.EX2 R208, R103 ;  /* 0x0000006700d07308 */ /* 0x000e620000000800 */
[-C--:B--2---:R-:W-:Y:S01]  /*af10*/  HMMA.16816.F32 R20, R112, R120.reuse, R20 ;  /* 0x000000787014723c */ /* 0x084fe20000001814 */
[----:B-1----:R-:W-:Y:S01]  /*af20*/  F2FP.PACK_AB R161, R208, R209 ;  /* 0x000000d1d0a1723e */ /* 0x002fe200000000ff */
[--C-:B------:R-:W-:Y:S01]  /*af30*/  FFMA.FTZ R103, R218, c[0x0][0x2d0], -R111.reuse ;  /* 0x0000b400da677a23 */ /* 0x100fe2000001086f */
[----:B------:R-:W-:Y:S01]  /*af40*/  MOV R218, R130 ;  /* 0x0000008200da7202 */ /* 0x000fe20000000f00 */
[----:B------:R-:W-:Y:S05]  /*af50*/  FFMA.FTZ R111, R217, c[0x0][0x2d0], -R111 ;  /* 0x0000b400d96f7a23 */ /* 0x000fea000001086f */
[----:B------:R1:W-:Y:S01]  /*af60*/  MUFU.EX2 R204, R103 ;  /* 0x0000006700cc7308 */ /* 0x0003e20000000800 */
[C---:B------:R-:W-:Y:S08]  /*af70*/  HMMA.16816.F32 R24, R116.reuse, R120, R24 ;  /* 0x000000787418723c */ /* 0x040ff00000001818 */
[-C--:B------:R-:W-:Y:S01]  /*af80*/  HMMA.16816.F32 R28, R116, R122.reuse, R28 ;  /* 0x0000007a741c723c */ /* 0x080fe2000000181c */
[----:B------:R-:W2:Y:S07]  /*af90*/  MUFU.EX2 R205, R111 ;  /* 0x0000006f00cd7308 */ /* 0x000eae0000000800 */
[C---:B------:R-:W-:Y:S01]  /*afa0*/  HMMA.16816.F32 R32, R112.reuse, R122, R32 ;  /* 0x0000007a7020723c */ /* 0x040fe20000001820 */
[----:B------:R-:W5:Y:S03]  /*afb0*/  LDSM.16.MT88.4 R120, [R185+0x1000] ;  /* 0x00100000b978783b */ /* 0x000f660000004200 */
[--C-:B-1----:R-:W-:Y:S04]  /*afc0*/  FFMA.FTZ R103, R214, c[0x0][0x2d0], -R110.reuse ;  /* 0x0000b400d6677a23 */ /* 0x102fe8000001086e */
[----:B------:R1:W-:Y:S01]  /*afd0*/  MUFU.EX2 R111, R103 ;  /* 0x00000067006f7308 */ /* 0x0003e20000000800 */
[----:B--2---:R-:W-:Y:S03]  /*afe0*/  F2FP.PACK_AB R163, R205, R204 ;  /* 0x000000cccda3723e */ /* 0x004fe600000000ff */
[--C-:B-1----:R-:W-:Y:S06]  /*aff0*/  FFMA.FTZ R103, R213, c[0x0][0x2d0], -R110.reuse ;  /* 0x0000b400d5677a23 */ /* 0x102fec000001086e */
[----:B------:R-:W1:Y:S01]  /*b000*/  MUFU.EX2 R180, R103 ;  /* 0x0000006700b47308 */ /* 0x000e620000000800 */
[-C--:B-----5:R-:W-:Y:S08]  /*b010*/  HMMA.16816.F32 R36, R112, R120.reuse, R36 ;  /* 0x000000787024723c */ /* 0x0a0ff00000001824 */
[C---:B------:R-:W-:Y:S08]  /*b020*/  HMMA.16816.F32 R40, R116.reuse, R120, R40 ;  /* 0x000000787428723c */ /* 0x040ff00000001828 */
[-C--:B------:R-:W-:Y:S01]  /*b030*/  HMMA.16816.F32 R44, R116, R122.reuse, R44 ;  /* 0x0000007a742c723c */ /* 0x080fe2000000182c */
[----:B-1----:R-:W-:Y:S03]  /*b040*/  F2FP.PACK_AB R164, R180, R111 ;  /* 0x0000006fb4a4723e */ /* 0x002fe600000000ff */
[--C-:B------:R-:W-:Y:S04]  /*b050*/  FFMA.FTZ R103, R212, c[0x0][0x2d0], -R110.reuse ;  /* 0x0000b400d4677a23 */ /* 0x100fe8000001086e */
[C---:B------:R-:W-:Y:S01]  /*b060*/  HMMA.16816.F32 R48, R112.reuse, R122, R48 ;  /* 0x0000007a7030723c */ /* 0x040fe20000001830 */
[----:B------:R-:W1:Y:S01]  /*b070*/  LDSM.16.MT88.4 R120, [R186+0x1000] ;  /* 0x00100000ba78783b */ /* 0x000e620000004200 */
[----:B------:R2:W-:Y:S02]  /*b080*/  MUFU.EX2 R203, R103 ;  /* 0x0000006700cb7308 */ /* 0x0005e40000000800 */
[----:B------:R-:W-:Y:S08]  /*b090*/  FFMA.FTZ R110, R202, c[0x0][0x2d0], -R110 ;  /* 0x0000b400ca6e7a23 */ /* 0x000ff0000001086e */
[----:B------:R-:W5:Y:S01]  /*b0a0*/  MUFU.EX2 R181, R110 ;  /* 0x0000006e00b57308 */ /* 0x000f620000000800 */
[--C-:B--2---:R-:W-:Y:S09]  /*b0b0*/  FFMA.FTZ R103, R182, c[0x0][0x2d0], -R101.reuse ;  /* 0x0000b400b6677a23 */ /* 0x104ff20000010865 */
[----:B------:R2:W-:Y:S01]  /*b0c0*/  MUFU.EX2 R109, R103 ;  /* 0x00000067006d7308 */ /* 0x0005e20000000800 */
[----:B-----5:R-:W-:Y:S01]  /*b0d0*/  F2FP.PACK_AB R166, R181, R203 ;  /* 0x000000cbb5a6723e */ /* 0x020fe200000000ff */
[-C--:B-1----:R-:W-:Y:S08]  /*b0e0*/  HMMA.16816.F32 R52, R112, R120.reuse, R52 ;  /* 0x000000787034723c */ /* 0x082ff00000001834 */
[C---:B------:R-:W-:Y:S01]  /*b0f0*/  HMMA.16816.F32 R56, R116.reuse, R120, R56 ;  /* 0x000000787438723c */ /* 0x040fe20000001838 */
[--C-:B--2---:R-:W-:Y:S07]  /*b100*/  FFMA.FTZ R103, R183, c[0x0][0x2d0], -R101.reuse ;  /* 0x0000b400b7677a23 */ /* 0x104fee0000010865 */
[-C--:B------:R-:W-:Y:S01]  /*b110*/  HMMA.16816.F32 R60, R116, R122.reuse, R60 ;  /* 0x0000007a743c723c */ /* 0x080fe2000000183c */
[----:B------:R-:W1:Y:S07]  /*b120*/  MUFU.EX2 R104, R103 ;  /* 0x0000006700687308 */ /* 0x000e6e0000000800 */
[C---:B------:R-:W-:Y:S01]  /*b130*/  HMMA.16816.F32 R64, R112.reuse, R122, R64 ;  /* 0x0000007a7040723c */ /* 0x040fe20000001840 */
[----:B------:R-:W2:Y:S03]  /*b140*/  LDSM.16.MT88.4 R120, [R185+0x1c00] ;  /* 0x001c0000b978783b */ /* 0x000ea60000004200 */
[----:B-1----:R-:W-:Y:S01]  /*b150*/  F2FP.PACK_AB R165, R104, R109 ;  /* 0x0000006d68a5723e */ /* 0x002fe200000000ff */
[--C-:B------:R-:W-:Y:S02]  /*b160*/  FFMA.FTZ R103, R201, c[0x0][0x2d0], -R101.reuse ;  /* 0x0000b400c9677a23 */ /* 0x100fe40000010865 */
[----:B------:R-:W-:Y:S02]  /*b170*/  FFMA.FTZ R101, R105, c[0x0][0x2d0], -R101 ;  /* 0x0000b40069657a23 */ /* 0x000fe40000010865 */
[----:B------:R3:W-:Y:S10]  /*b180*/  MUFU.EX2 R110, R103 ;  /* 0x00000067006e7308 */ /* 0x0007f40000000800 */
[----:B------:R-:W1:Y:S01]  /*b190*/  MUFU.EX2 R101, R101 ;  /* 0x0000006500657308 */ /* 0x000e620000000800 */
[-C--:B--2---:R-:W-:Y:S01]  /*b1a0*/  HMMA.16816.F32 R68, R112, R120.reuse, R68 ;  /* 0x000000787044723c */ /* 0x084fe20000001844 */
[----:B---3--:R-:W-:Y:S02]  /*b1b0*/  FFMA.FTZ R103, R100, R134, R248 ;  /* 0x0000008664677223 */ /* 0x008fe400000100f8 */
[----:B----4-:R-:W-:Y:S05]  /*b1c0*/  FFMA.FTZ R100, R2, R132, R237 ;  /* 0x0000008402647223 */ /* 0x010fea00000100ed */
[C---:B------:R-:W-:Y:S01]  /*b1d0*/  HMMA.16816.F32 R72, R116.reuse, R120, R72 ;  /* 0x000000787448723c */ /* 0x040fe20000001848 */
[----:B------:R-:W-:Y:S03]  /*b1e0*/  FADD.FTZ R2, R251, R103 ;  /* 0x00000067fb027221 */ /* 0x000fe60000010000 */
[----:B------:R-:W-:Y:S02]  /*b1f0*/  FADD.FTZ R103, R242, R3 ;  /* 0x00000003f2677221 */ /* 0x000fe40000010000 */
[----:B------:R-:W-:Y:S01]  /*b200*/  FADD.FTZ R2, R249, R2 ;  /* 0x00000002f9027221 */ /* 0x000fe20000010000 */
[----:B-1----:R-:W-:Y:S01]  /*b210*/  F2FP.PACK_AB R167, R101, R110 ;  /* 0x0000006e65a7723e */ /* 0x002fe200000000ff */
[-C--:B------:R-:W-:Y:S01]  /*b220*/  HMMA.16816.F32 R76, R116, R122.reuse, R76 ;  /* 0x0000007a744c723c */ /* 0x080fe2000000184c */
[----:B------:R-:W-:Y:S03]  /*b230*/  FFMA.FTZ R3, R0, R129, R238 ;  /* 0x0000008100037223 */ /* 0x000fe600000100ee */
[----:B------:R-:W-:Y:S02]  /*b240*/  FADD.FTZ R100, R239, R100 ;  /* 0x00000064ef647221 */ /* 0x000fe40000010000 */
[----:B------:R-:W-:Y:S02]  /*b250*/  FADD.FTZ R3, R243, R3 ;  /* 0x00000003f3037221 */ /* 0x000fe40000010000 */
[C---:B------:R-:W-:Y:S01]  /*b260*/  HMMA.16816.F32 R80, R112.reuse, R122, R80 ;  /* 0x0000007a7050723c */ /* 0x040fe20000001850 */
[----:B------:R-:W1:Y:S03]  /*b270*/  LDSM.16.MT88.4 R120, [R186+0x1c00] ;  /* 0x001c0000ba78783b */ /* 0x000e660000004200 */
[----:B------:R-:W-:Y:S01]  /*b280*/  FADD.FTZ R0, R250, R100 ;  /* 0x00000064fa007221 */ /* 0x000fe20000010000 */
[----:B------:R-:W-:Y:S01]  /*b290*/  MOV R100, R108 ;  /* 0x0000006c00647202 */ /* 0x000fe20000000f00 */
[----:B------:R-:W-:Y:S02]  /*b2a0*/  FADD.FTZ R3, R244, R3 ;  /* 0x00000003f4037221 */ /* 0x000fe40000010000 */
[----:B------:R-:W-:Y:S04]  /*b2b0*/  FADD.FTZ R0, R215, R0 ;  /* 0x00000000d7007221 */ /* 0x000fe80000010000 */
[----:B------:R-:W-:Y:S04]  /*b2c0*/  FADD.FTZ R3, R245, R3 ;  /* 0x00000003f5037221 */ /* 0x000fe80000010000 */
[----:B------:R-:W-:Y:S04]  /*b2d0*/  FADD.FTZ R3, R177, R3 ;  /* 0x00000003b1037221 */ /* 0x000fe80000010000 */
[----:B------:R-:W-:Y:S04]  /*b2e0*/  FADD.FTZ R3, R176, R3 ;  /* 0x00000003b0037221 */ /* 0x000fe80000010000 */
[----:B------:R-:W-:Y:S04]  /*b2f0*/  FADD.FTZ R3, R178, R3 ;  /* 0x00000003b2037221 */ /* 0x000fe80000010000 */
[----:B------:R-:W-:Y:S01]  /*b300*/  FADD.FTZ R3, R179, R3 ;  /* 0x00000003b3037221 */ /* 0x000fe20000010000 */
[-C--:B-1----:R-:W-:Y:S08]  /*b310*/  HMMA.16816.F32 R84, R112, R120.reuse, R84 ;  /* 0x000000787054723c */ /* 0x082ff00000001854 */
[C---:B------:R-:W-:Y:S08]  /*b320*/  HMMA.16816.F32 R88, R116.reuse, R120, R88 ;  /* 0x000000787458723c */ /* 0x040ff00000001858 */
[-C--:B------:R-:W-:Y:S08]  /*b330*/  HMMA.16816.F32 R92, R116, R122.reuse, R92 ;  /* 0x0000007a745c723c */ /* 0x080ff0000000185c */
[----:B------:R-:W-:Y:S08]  /*b340*/  HMMA.16816.F32 R96, R112, R122, R96 ;  /* 0x0000007a7060723c */ /* 0x000ff00000001860 */
[-C--:B------:R-:W-:Y:S01]  /*b350*/  HMMA.16816.F32 R112, R160, R124.reuse, R4 ;  /* 0x0000007ca070723c */ /* 0x080fe20000001804 */
[----:B------:R-:W1:Y:S07]  /*b360*/  LDSM.16.MT88.4 R4, [R186+0x2000] ;  /* 0x00200000ba04783b */ /* 0x000e6e0000004200 */
[C---:B------:R-:W-:Y:S01]  /*b370*/  HMMA.16816.F32 R116, R164.reuse, R124, R8 ;  /* 0x0000007ca474723c */ /* 0x040fe20000001808 */
[----:B------:R-:W2:Y:S06]  /*b380*/  LDL R11, [R1+0x14] ;  /* 0x00001400010b7983 */ /* 0x000eac0000100800 */
[----:B------:R-:W-:Y:S01]  /*b390*/  FADD.FTZ R8, R220, R0 ;  /* 0x00000000dc087221 */ /* 0x000fe20000010000 */
[-C--:B------:R-:W-:Y:S01]  /*b3a0*/  HMMA.16816.F32 R120, R164, R126.reuse, R12 ;  /* 0x0000007ea478723c */ /* 0x080fe2000000180c */
[----:B------:R-:W-:Y:S03]  /*b3b0*/  FADD.FTZ R9, R218, R2 ;  /* 0x00000002da097221 */ /* 0x000fe60000010000 */
[----:B------:R-:W-:Y:S01]  /*b3c0*/  FADD.FTZ R2, R216, R103 ;  /* 0x00000067d8027221 */ /* 0x000fe20000010000 */
[----:B------:R-:W-:Y:S01]  /*b3d0*/  MOV R103, R106 ;  /* 0x0000006a00677202 */ /* 0x000fe20000000f00 */
[----:B------:R-:W-:Y:S02]  /*b3e0*/  FADD.FTZ R9, R234, R9 ;  /* 0x00000009ea097221 */ /* 0x000fe40000010000 */
[C---:B------:R-:W-:Y:S01]  /*b3f0*/  HMMA.16816.F32 R124, R160.reuse, R126, R16 ;  /* 0x0000007ea07c723c */ /* 0x040fe20000001810 */
[----:B------:R-:W-:Y:S03]  /*b400*/  FADD.FTZ R10, R233, R2 ;  /* 0x00000002e90a7221 */ /* 0x000fe60000010000 */
[----:B------:R-:W-:Y:S02]  /*b410*/  FADD.FTZ R2, R235, R9 ;  /* 0x00000009eb027221 */ /* 0x000fe40000010000 */
[----:B------:R-:W-:Y:S02]  /*b420*/  FADD.FTZ R0, R231, R10 ;  /* 0x0000000ae7007221 */ /* 0x000fe40000010000 */
[-C--:B------:R-:W-:Y:S01]  /*b430*/  HMMA.16816.F32 R128, R160, R140.reuse, R20 ;  /* 0x0000008ca080723c */ /* 0x080fe20000001814 */
[----:B------:R-:W-:Y:S03]  /*b440*/  FADD.FTZ R9, R221, R8 ;  /* 0x00000008dd097221 */ /* 0x000fe60000010000 */
[----:B------:R-:W-:Y:S02]  /*b450*/  FADD.FTZ R8, R223, R0 ;  /* 0x00000000df087221 */ /* 0x000fe40000010000 */
[----:B------:R-:W-:Y:S02]  /*b460*/  FADD.FTZ R10, R230, R2 ;  /* 0x00000002e60a7221 */ /* 0x000fe40000010000 */
[C---:B------:R-:W-:Y:S01]  /*b470*/  HMMA.16816.F32 R132, R164.reuse, R140, R24 ;  /* 0x0000008ca484723c */ /* 0x040fe20000001818 */
[----:B------:R-:W-:Y:S03]  /*b480*/  FADD.FTZ R2, R222, R9 ;  /* 0x00000009de027221 */ /* 0x000fe60000010000 */
[----:B------:R-:W-:Y:S04]  /*b490*/  FADD.FTZ R0, R225, R10 ;  /* 0x0000000ae1007221 */ /* 0x000fe80000010000 */
        /* <DEDUP_REMOVED lines=17> */
[-C--:B------:R-:W-:Y:S01]  /*b5b0*/  HMMA.16816.F32 R92, R164, R6.reuse, R92 ;  /* 0x00000006a45c723c */ /* 0x080fe2000000185c */
[----:B------:R-:W-:Y:S03]  /*b5c0*/  FADD.FTZ R8, R219, R2 ;  /* 0x00000002db087221 */ /* 0x000fe60000010000 */
[----:B------:R-:W-:Y:S02]  /*b5d0*/  FADD.FTZ R4, R210, R0 ;  /* 0x00000000d2047221 */ /* 0x000fe40000010000 */
[----:B------:R-:W-:Y:S02]  /*b5e0*/  FADD.FTZ R2, R209, R5 ;  /* 0x00000005d1027221 */ /* 0x000fe40000010000 */
[----:B------:R-:W-:Y:S01]  /*b5f0*/  FADD.FTZ R0, R111, R8 ;  /* 0x000000086f007221 */ /* 0x000fe20000010000 */
[----:B------:R-:W-:Y:S03]  /*b600*/  HMMA.16816.F32 R96, R160, R6, R96 ;  /* 0x00000006a060723c */ /* 0x000fe60000001860 */
[----:B------:R-:W-:Y:S02]  /*b610*/  FADD.FTZ R4, R211, R4 ;  /* 0x00000004d3047221 */ /* 0x000fe40000010000 */
[----:B------:R-:W-:Y:S02]  /*b620*/  FADD.FTZ R5, R208, R2 ;  /* 0x00000002d0057221 */ /* 0x000fe40000010000 */
[----:B------:R-:W-:Y:S02]  /*b630*/  FADD.FTZ R2, R109, R3 ;  /* 0x000000036d027221 */ /* 0x000fe40000010000 */
[----:B------:R-:W-:Y:S03]  /*b640*/  FADD.FTZ R3, R180, R0 ;  /* 0x00000000b4037221 */ /* 0x000fe60000010000 */
[----:B------:R-:W-:Y:S02]  /*b650*/  FADD.FTZ R0, R206, R4 ;  /* 0x00000004ce007221 */ /* 0x000fe40000010000 */
[----:B------:R-:W-:Y:S02]  /*b660*/  FADD.FTZ R4, R204, R5 ;  /* 0x00000005cc047221 */ /* 0x000fe40000010000 */
[----:B------:R-:W-:Y:S02]  /*b670*/  FADD.FTZ R5, R207, R0 ;  /* 0x00000000cf057221 */ /* 0x000fe40000010000 */
[----:B------:R-:W-:Y:S02]  /*b680*/  FADD.FTZ R4, R205, R4 ;  /* 0x00000004cd047221 */ /* 0x000fe40000010000 */
[----:B------:R-:W-:Y:S01]  /*b690*/  FADD.FTZ R2, R104, R2 ;  /* 0x0000000268027221 */ /* 0x000fe20000010000 */
[----:B------:R1:W-:Y:S01]  /*b6a0*/  STL [R1+0x4], R5 ;  /* 0x0000040501007387 */ /* 0x0003e20000100800 */
[----:B------:R-:W-:Y:S01]  /*b6b0*/  FADD.FTZ R3, R203, R3 ;  /* 0x00000003cb037221 */ /* 0x000fe20000010000 */
[----:B------:R-:W-:Y:S01]  /*b6c0*/  MOV R104, R102 ;  /* 0x0000006600687202 */ /* 0x000fe20000000f00 */
[----:B------:R-:W-:Y:S01]  /*b6d0*/  FADD.FTZ R0, R110, R2 ;  /* 0x000000026e007221 */ /* 0x000fe20000010000 */
[----:B------:R1:W-:Y:S01]  /*b6e0*/  STL [R1], R4 ;  /* 0x0000000401007387 */ /* 0x0003e20000100800 */
[----:B------:R-:W-:Y:S02]  /*b6f0*/  FADD.FTZ R2, R181, R3 ;  /* 0x00000003b5027221 */ /* 0x000fe40000010000 */
[----:B------:R-:W-:Y:S01]  /*b700*/  FADD.FTZ R0, R101, R0 ;  /* 0x0000000065007221 */ /* 0x000fe20000010000 */
[----:B------:R-:W-:Y:S02]  /*b710*/  MOV R101, R107 ;  /* 0x0000006b00657202 */ /* 0x000fe40000000f00 */
[----:B------:R1:W-:Y:S04]  /*b720*/  STL [R1+0x8], R2 ;  /* 0x0000080201007387 */ /* 0x0003e80000100800 */
[----:B------:R1:W-:Y:S01]  /*b730*/  STL [R1+0xc], R0 ;  /* 0x00000c0001007387 */ /* 0x0003e20000100800 */
[C---:B--2---:R-:W-:Y:S02]  /*b740*/  ISETP.GT.AND P0, PT, R200.reuse, R11, PT ;  /* 0x0000000bc800720c */ /* 0x044fe40003f04270 */
[----:B------:R-:W-:Y:S11]  /*b750*/  IADD3 R200, R200, -0x1, RZ ;  /* 0xffffffffc8c87810 */ /* 0x000ff60007ffe0ff */
[----:B-1----:R-:W-:-:S05]  /*b760*/  @P0 BRA `(.L_x_544) ;  /* 0xffffbcb000000947 */ /* 0x002fca000383ffff */
.L_x_523:
[----:B------:R-:W2:Y:S01]  /*b770*/  LDL R0, [R1+0x18] ;  /* 0x0000180001007983 */ /* 0x000ea20000100800 */
[----:B-1----:R-:W-:-:S02]  /*b780*/  IMAD.MOV.U32 R2, RZ, RZ, c[0x0][0x2c4] ;  /* 0x0000b100ff027624 */ /* 0x002fc400078e00ff */
[----:B------:R-:W-:-:S03]  /*b790*/  IMAD.MOV.U32 R4, RZ, RZ, c[0x0][0x32c] ;  /* 0x0000cb00ff047624 */ /* 0x000fc600078e00ff */
[----:B------:R-:W-:Y:S02]  /*b7a0*/  ISETP.NE.AND P1, PT, R2, 0x1, PT ;  /* 0x000000010200780c */ /* 0x000fe40003f25270 */
[----:B------:R-:W-:Y:S02]  /*b7b0*/  ISETP.GE.AND P0, PT, R4, 0x1, PT ;  /* 0x000000010400780c */ /* 0x000fe40003f06270 */
[----:B------:R-:W-:Y:S02]  /*b7c0*/  IADD3 R2, R227, 0x1, -R226 ;  /* 0x00000001e3027810 */ /* 0x000fe40007ffe8e2 */
[----:B--2---:R-:W-:-:S07]  /*b7d0*/  IADD3 R0, R0, 0x7f, RZ ;  /* 0x0000007f00007810 */ /* 0x004fce0007ffe0ff */
[----:B------:R-:W-:-:S05]  /*b7e0*/  @P1 IMAD.HI.U32 R3, R0, c[0x0][0x2c8], RZ ;  /* 0x0000b20000031a27 */ /* 0x000fca00078e00ff */
[----:B------:R-:W-:-:S05]  /*b7f0*/  @P1 SHF.R.U32.HI R0, RZ, c[0x0][0x2cc], R3 ;  /* 0x0000b300ff001a19 */ /* 0x000fca0000011603 */
[----:B------:R-:W-:-:S05]  /*b800*/  IMAD.IADD R0, R2, 0x1, R0 ;  /* 0x0000000102007824 */ /* 0x000fca00078e0200 */
[----:B------:R-:W-:Y:S01]  /*b810*/  IADD3 R2, R0, -c[0x0][0x324], RZ ;  /* 0x8000c90000027a10 */ /* 0x000fe20007ffe0ff */
[----:B------:R-:W-:Y:S05]  /*b820*/  @!P0 BRA `(.L_x_545) ;  /* 0x0000011000008947 */ /* 0x000fea0003800000 */
[----:B------:R-:W-:Y:S01]  /*b830*/  ISETP.GT.AND P0, PT, R0, -0x1, PT ;  /* 0xffffffff0000780c */ /* 0x000fe20003f04270 */
[----:B------:R-:W-:-:S12]  /*b840*/  BSSY B0, `(.L_x_546) ;  /* 0x000000d000007945 */ /* 0x000fd80003800000 */
        /* <DEDUP_REMOVED lines=8> */
.L_x_547:
[----:B------:R-:W-:-:S04]  /*b8d0*/  MOV R3, c[0x0][0x32c] ;  /* 0x0000cb0000037a02 */ /* 0x000fc80000000f00 */
[----:B------:R-:W-:-:S13]  /*b8e0*/  ISETP.NE.AND P0, PT, R3, 0x1, PT ;  /* 0x000000010300780c */ /* 0x000fda0003f05270 */
[----:B------:R-:W-:-:S05]  /*b8f0*/  @P0 IMAD.HI.U32 R3, R0, c[0x0][0x330], RZ ;  /* 0x0000cc0000030a27 */ /* 0x000fca00078e00ff */
[----:B------:R-:W-:Y:S02]  /*b900*/  @P0 SHF.R.U32.HI R0, RZ, c[0x0][0x334], R3 ;  /* 0x0000cd00ff000a19 */ /* 0x000fe40000011603 */
.L_x_548:
[----:B------:R-:W-:Y:S05]  /*b910*/  BSYNC B0 ;  /* 0x0000000000007941 */ /* 0x000fea0003800000 */
.L_x_546:
[----:B------:R-:W-:-:S05]  /*b920*/  IMAD R0, R0, c[0x0][0x32c], RZ ;  /* 0x0000cb0000007a24 */ /* 0x000fca00078e02ff */
[----:B------:R-:W-:-:S03]  /*b930*/  IMNMX R2, R2, R0, !PT ;  /* 0x0000000002027217 */ /* 0x000fc60007800200 */
.L_x_545:
[----:B------:R-:W2:Y:S01]  /*b940*/  LDL R3, [R1+0x10] ;  /* 0x0000100001037983 */ /* 0x000ea20000100800 */
[----:B------:R-:W-:-:S05]  /*b950*/  IADD3 R2, R2, 0x2f, RZ ;  /* 0x0000002f02027810 */ /* 0x000fca0007ffe0ff */
[----:B------:R-:W-:-:S05]  /*b960*/  IMAD.HI R2, R2, 0x2aaaaaab, RZ ;  /* 0x2aaaaaab02027827 */ /* 0x000fca00078e02ff */
[----:B------:R-:W-:-:S04]  /*b970*/  SHF.R.U32.HI R0, RZ, 0x1f, R2 ;  /* 0x0000001fff007819 */ /* 0x000fc80000011602 */
[----:B------:R-:W-:-:S04]  /*b980*/  LEA.HI.SX32 R0, R2, R0, 0x1d ;  /* 0x0000000002007211 */ /* 0x000fc800078feaff */
[----:B--2---:R-:W-:-:S04]  /*b990*/  IMNMX R245, R3, R0, !PT ;  /* 0x0000000003f57217 */ /* 0x004fc80007800200 */
[----:B------:R-:W-:-:S13]  /*b9a0*/  ISETP.GE.AND P0, PT, R200, R245, PT ;  /* 0x000000f5c800720c */ /* 0x000fda0003f06270 */
[----:B------:R-:W-:Y:S05]  /*b9b0*/  @!P0 BRA `(.L_x_549) ;  /* 0x000030c000008947 */ /* 0x000fea0003800000 */
.L_x_554:
[----:B------:R-:W2:Y:S01]  /*b9c0*/  LDL R100, [R1+0x10] ;  /* 0x0000100001647983 */ /* 0x000ea20000100800 */
[----:B------:R-:W-:Y:S04]  /*b9d0*/  DEPBAR.LE SB0, 0x0 ;  /* 0x000080000000791a */ /* 0x000fe80000000000 */
[----:B-1----:R-:W1:Y:S01]  /*b9e0*/  S2R R101, SR_TID.X ;  /* 0x0000000000657919 */ /* 0x002e620000002100 */
[----:B------:R-:W-:Y:S01]  /*b9f0*/  WARPSYNC 0xffffffff ;  /* 0xffffffff00007948 */ /* 0x000fe20003800000 */
[----:B------:R-:W-:Y:S02]  /*ba00*/  BSSY B0, `(.L_x_550) ;  /* 0x0000043000007945 */ /* 0x000fe40003800000 */
[----:B------:R-:W-:Y:S01]  /*ba10*/  BAR.SYNC.DEFER_BLOCKING 0x0 ;  /* 0x0000000000007b1d */ /* 0x000fe20000010000 */
[C---:B------:R-:W-:Y:S01]  /*ba20*/  LOP3.LUT P6, RZ, R198.reuse, 0x100, RZ, 0xc0, !PT ;  /* 0x00000100c6ff7812 */ /* 0x040fe200078cc0ff */
[----:B------:R-:W-:Y:S01]  /*ba30*/  IMAD.MOV.U32 R2, RZ, RZ, R108 ;  /* 0x000000ffff027224 */ /* 0x000fe200078e006c */
[C---:B------:R-:W-:Y:S01]  /*ba40*/  LOP3.LUT P5, RZ, R198.reuse, 0x80, RZ, 0xc0, !PT ;  /* 0x00000080c6ff7812 */ /* 0x040fe200078ac0ff */
[----:B------:R-:W-:Y:S01]  /*ba50*/  IMAD.MOV.U32 R3, RZ, RZ, R107 ;  /* 0x000000ffff037224 */ /* 0x000fe200078e006b */
[----:B------:R-:W-:Y:S01]  /*ba60*/  LOP3.LUT P4, RZ, R198, 0x40, RZ, 0xc0, !PT ;  /* 0x00000040c6ff7812 */ /* 0x000fe2000788c0ff */
[----:B------:R-:W-:Y:S01]  /*ba70*/  IMAD.MOV.U32 R103, RZ, RZ, R106 ;  /* 0x000000ffff677224 */ /* 0x000fe200078e006a */
[----:B------:R3:W4:Y:S04]  /*ba80*/  LDSM.16.M88.4 R48, [R187] ;  /* 0x00000000bb30783b */ /* 0x0007280000000200 */
        /* <DEDUP_REMOVED lines=18> */
[----:B------:R-:W-:Y:S04]  /*bbb0*/  IMAD.WIDE.U32 R4, R4, 0x30, RZ ;  /* 0x0000003004047825 */ /* 0x000fe800078e00ff */
[----:B------:R-:W-:Y:S01]  /*bbc0*/  IMAD R0, R0, 0x30, RZ ;  /* 0x0000003000007824 */ /* 0x000fe200078e02ff */
[----:B------:R-:W-:Y:S01]  /*bbd0*/  IADD3 R7, P1, P0, R4, 0x20, R228 ;  /* 0x0000002004077810 */ /* 0x000fe2000783e0e4 */
[----:B------:R-:W-:Y:S02]  /*bbe0*/  @!P2 IMAD.MOV.U32 R9, RZ, RZ, c[0x0][0x20c] ;  /* 0x00008300ff09a624 */ /* 0x000fe400078e00ff */
[----:B------:R-:W-:Y:S02]  /*bbf0*/  IMAD.IADD R0, R5, 0x1, R0 ;  /* 0x0000000105007824 */ /* 0x000fe400078e0200 */
[----:B------:R-:W-:Y:S03]  /*bc00*/  @!P2 IMAD.MOV.U32 R5, RZ, RZ, c[0x0][0x208] ;  /* 0x00008200ff05a624 */ /* 0x000fe600078e00ff */
[----:B------:R-:W-:Y:S02]  /*bc10*/  IADD3.X R10, R0, RZ, R232, P1, P0 ;  /* 0x000000ff000a7210 */ /* 0x000fe40000fe04e8 */
[----:B------:R-:W-:Y:S04]  /*bc20*/  IADD3 R8, P1, P0, R4, 0x40, R228 ;  /* 0x0000004004087810 */ /* 0x000fe8000783e0e4 */
[----:B------:R-:W-:Y:S02]  /*bc30*/  IADD3.X R11, R0, RZ, R232, P1, P0 ;  /* 0x000000ff000b7210 */ /* 0x000fe40000fe04e8 */
[C---:B------:R-:W-:Y:S04]  /*bc40*/  @!P2 LEA R6, P0, R5.reuse, R4, 0x5 ;  /* 0x000000040506a211 */ /* 0x040fe800078028ff */
[----:B------:R-:W-:Y:S02]  /*bc50*/  @!P2 LEA.HI.X R5, R5, R0, R9, 0x5, P0 ;  /* 0x000000000505a211 */ /* 0x000fe400000f2c09 */
[C---:B------:R-:W-:Y:S04]  /*bc60*/  @!P2 IADD3 R20, P1, P0, R6.reuse, 0x20, R228 ;  /* 0x000000200614a810 */ /* 0x040fe8000783e0e4 */
[C---:B------:R-:W-:Y:S02]  /*bc70*/  @!P2 IADD3.X R22, R5.reuse, RZ, R232, P1, P0 ;  /* 0x000000ff0516a210 */ /* 0x040fe40000fe04e8 */
[----:B------:R-:W-:Y:S04]  /*bc80*/  @!P2 IADD3 R21, P1, P0, R6, 0x40, R228 ;  /* 0x000000400615a810 */ /* 0x000fe8000783e0e4 */
[--C-:B------:R-:W-:Y:S02]  /*bc90*/  @!P2 IADD3.X R23, R5, RZ, R232.reuse, P1, P0 ;  /* 0x000000ff0517a210 */ /* 0x100fe40000fe04e8 */
[----:B------:R-:W-:Y:S05]  /*bca0*/  IADD3 R4, P0, R228, R4, RZ ;  /* 0x00000004e4047210 */ /* 0x000fea0007f1e0ff */
[----:B------:R-:W-:Y:S01]  /*bcb0*/  IMAD.X R0, R0, 0x1, R232, P0 ;  /* 0x0000000100007824 */ /* 0x000fe200000e06e8 */
[C---:B------:R-:W-:Y:S04]  /*bcc0*/  LEA R14, P0, R4.reuse, c[0x0][0x1f8], 0x1 ;  /* 0x00007e00040e7a11 */ /* 0x040fe800078008ff */
[----:B------:R-:W-:Y:S02]  /*bcd0*/  LEA.HI.X R15, R4, c[0x0][0x1fc], R0, 0x1, P0 ;  /* 0x00007f00040f7a11 */ /* 0x000fe400000f0c00 */
[C---:B------:R-:W-:Y:S03]  /*bce0*/  LEA R12, P0, R7.reuse, c[0x0][0x1f8], 0x1 ;  /* 0x00007e00070c7a11 */ /* 0x040fe600078008ff */
[----:B------:R-:W-:Y:S01]  /*bcf0*/  @!PT LDS RZ, [RZ] ;  /* 0x00000000fffff984 */ /* 0x000fe20000000800 */
[----:B------:R-:W-:Y:S01]  /*bd00*/  @!PT LDS RZ, [RZ] ;  /* 0x00000000fffff984 */ /* 0x000fe20000000800 */
[----:B------:R-:W-:Y:S01]  /*bd10*/  @!PT LDS RZ, [RZ] ;  /* 0x00000000fffff984 */ /* 0x000fe20000000800 */
[----:B------:R1:W-:Y:S01]  /*bd20*/  LDGSTS.E.BYPASS.LTC128B.128 [R199+0x1880], [R14.64], !P6 ;  /* 0x018800000ec77fae */ /* 0x0003e2000f101d46 */
[----:B------:R-:W-:Y:S02]  /*bd30*/  LEA.HI.X R13, R7, c[0x0][0x1fc], R10, 0x1, P0 ;  /* 0x00007f00070d7a11 */ /* 0x000fe400000f0c0a */
[C---:B------:R-:W-:Y:S03]  /*bd40*/  LEA R10, P0, R8.reuse, c[0x0][0x1f8], 0x1 ;  /* 0x00007e00080a7a11 */ /* 0x040fe600078008ff */
[----:B------:R1:W-:Y:S01]  /*bd50*/  LDGSTS.E.BYPASS.LTC128B.128 [R199+0x2480], [R12.64], !P5 ;  /* 0x024800000cc77fae */ /* 0x0003e2000e901d46 */
[----:B------:R-:W-:Y:S02]  /*bd60*/  LEA.HI.X R11, R8, c[0x0][0x1fc], R11, 0x1, P0 ;  /* 0x00007f00080b7a11 */ /* 0x000fe400000f0c0b */
[----:B------:R-:W-:Y:S03]  /*bd70*/  @!P2 IADD3 R0, P0, R6, R228, RZ ;  /* 0x000000e40600a210 */ /* 0x000fe60007f1e0ff */
[----:B------:R1:W-:Y:S02]  /*bd80*/  LDGSTS.E.BYPASS.LTC128B.128 [R199+0x3080], [R10.64], !P4 ;  /* 0x030800000ac77fae */ /* 0x0003e4000e101d46 */
[----:B------:R-:W-:Y:S01]  /*bd90*/  @!P2 IMAD.X R5, R5, 0x1, R232, P0 ;  /* 0x000000010505a824 */ /* 0x000fe200000e06e8 */
[C---:B------:R-:W-:Y:S04]  /*bda0*/  @!P2 LEA R8, P0, R0.reuse, c[0x0][0x1f8], 0x1 ;  /* 0x00007e000008aa11 */ /* 0x040fe800078008ff */
[----:B------:R-:W-:Y:S02]  /*bdb0*/  @!P2 LEA.HI.X R9, R0, c[0x0][0x1fc], R5, 0x1, P0 ;  /* 0x00007f000009aa11 */ /* 0x000fe400000f0c05 */
[C---:B------:R-:W-:Y:S03]  /*bdc0*/  @!P2 LEA R6, P0, R20.reuse, c[0x0][0x1f8], 0x1 ;  /* 0x00007e001406aa11 */ /* 0x040fe600078008ff */
[----:B------:R1:W-:Y:S01]  /*bdd0*/  @!P2 LDGSTS.E.BYPASS.LTC128B.128 [R199+0x2080], [R8.64], !P6 ;  /* 0x0208000008c7afae */ /* 0x0003e2000f101d46 */
[----:B------:R-:W-:Y:S02]  /*bde0*/  @!P2 LEA.HI.X R7, R20, c[0x0][0x1fc], R22, 0x1, P0 ;  /* 0x00007f001407aa11 */ /* 0x000fe400000f0c16 */
[C---:B------:R-:W-:Y:S03]  /*bdf0*/  @!P2 LEA R4, P0, R21.reuse, c[0x0][0x1f8], 0x1 ;  /* 0x00007e001504aa11 */ /* 0x040fe600078008ff */
[----:B------:R1:W-:Y:S01]  /*be00*/  @!P2 LDGSTS.E.BYPASS.LTC128B.128 [R199+0x2c80], [R6.64], !P5 ;  /* 0x02c8000006c7afae */ /* 0x0003e2000e901d46 */
[----:B------:R-:W-:Y:S05]  /*be10*/  @!P2 LEA.HI.X R5, R21, c[0x0][0x1fc], R23, 0x1, P0 ;  /* 0x00007f001505aa11 */ /* 0x000fea00000f0c17 */
[----:B------:R1:W-:Y:S04]  /*be20*/  @!P2 LDGSTS.E.BYPASS.LTC128B.128 [R199+0x3880], [R4.64], !P4 ;  /* 0x0388000004c7afae */ /* 0x0003e8000e101d46 */
.L_x_551:
[----:B-1-34-:R-:W-:Y:S05]  /*be30*/  BSYNC B0 ;  /* 0x0000000000007941 */ /* 0x01afea0003800000 */
.L_x_550:
        /* <DEDUP_REMOVED lines=94> */
[----:B------:R-:W2:Y:S01]  /*c420*/  MUFU.TANH R179, R11 ;  /* 0x0000000b00b37308 */ /* 0x000ea20000002400 */
[----:B---3--:R-:W-:Y:S09]  /*c430*/  FMUL.FTZ R10, R17, c[0x0][0x320] ;  /* 0x0000c800110a7a20 */ /* 0x008ff20000410000 */
[----:B------:R-:W3:Y:S01]  /*c440*/  MUFU.TANH R110, R10 ;  /* 0x0000000a006e7308 */ /* 0x000ee20000002400 */
[----:B-1----:R-:W-:Y:S09]  /*c450*/  FMUL.FTZ R0, R6, c[0x0][0x320] ;  /* 0x0000c80006007a20 */ /* 0x002ff20000410000 */
[----:B------:R1:W1:Y:S02]  /*c460*/  MUFU.TANH R168, R0 ;  /* 0x0000000000a87308 */ /* 0x0002640000002400 */
[----:B-1----:R-:W-:Y:S02]  /*c470*/  FMUL.FTZ R0, R7, c[0x0][0x320] ;  /* 0x0000c80007007a20 */ /* 0x002fe40000410000 */
[----:B------:R-:W1:Y:S06]  /*c480*/  LDSM.16.M88.4 R4, [R191] ;  /* 0x00000000bf04783b */ /* 0x000e6c0000000200 */
[----:B------:R5:W1:Y:S02]  /*c490*/  MUFU.TANH R176, R0 ;  /* 0x0000000000b07308 */ /* 0x000a640000002400 */
[----:B-----5:R-:W-:Y:S02]  /*c4a0*/  FMUL.FTZ R0, R8, c[0x0][0x320] ;  /* 0x0000c80008007a20 */ /* 0x020fe40000410000 */
[----:B------:R-:W-:Y:S06]  /*c4b0*/  FMUL.FTZ R8, R19, c[0x0][0x320] ;  /* 0x0000c80013087a20 */ /* 0x000fec0000410000 */
[----:B------:R5:W2:Y:S10]  /*c4c0*/  MUFU.TANH R178, R0 ;  /* 0x0000000000b27308 */ /* 0x000ab40000002400 */
[----:B------:R-:W2:Y:S01]  /*c4d0*/  MUFU.TANH R19, R8 ;  /* 0x0000000800137308 */ /* 0x000ea20000002400 */
[-C--:B-1----:R-:W-:Y:S08]  /*c4e0*/  HMMA.16816.F32 R20, R164, R4.reuse, R20 ;  /* 0x00000004a414723c */ /* 0x082ff00000001814 */
[C---:B------:R-:W-:Y:S04]  /*c4f0*/  HMMA.16816.F32 R24, R172.reuse, R4, R24 ;  /* 0x00000004ac18723c */ /* 0x040fe80000001818 */
[----:B-----5:R-:W-:Y:S02]  /*c500*/  FMUL.FTZ R0, R9, c[0x0][0x320] ;  /* 0x0000c80009007a20 */ /* 0x020fe40000410000 */
[----:B------:R-:W-:Y:S02]  /*c510*/  FMUL.FTZ R9, R18, c[0x0][0x320] ;  /* 0x0000c80012097a20 */ /* 0x000fe40000410000 */
[-C--:B------:R-:W-:Y:S01]  /*c520*/  HMMA.16816.F32 R28, R172, R6.reuse, R28 ;  /* 0x00000006ac1c723c */ /* 0x080fe2000000181c */
[----:B------:R1:W1:Y:S07]  /*c530*/  MUFU.TANH R177, R0 ;  /* 0x0000000000b17308 */ /* 0x00026e0000002400 */
[C---:B------:R-:W-:Y:S03]  /*c540*/  HMMA.16816.F32 R32, R164.reuse, R6, R32 ;  /* 0x00000006a420723c */ /* 0x040fe60000001820 */
[----:B------:R5:W2:Y:S05]  /*c550*/  MUFU.TANH R109, R9 ;  /* 0x00000009006d7308 */ /* 0x000aaa0000002400 */
[----:B------:R-:W-:Y:S04]  /*c560*/  FMUL.FTZ R4, R27, c[0x0][0x320] ;  /* 0x0000c8001b047a20 */ /* 0x000fe80000410000 */
[----:B------:R-:W-:Y:S01]  /*c570*/  FMUL.FTZ R5, R26, c[0x0][0x320] ;  /* 0x0000c8001a057a20 */ /* 0x000fe20000410000 */
[----:B------:R-:W2:Y:S01]  /*c580*/  MUFU.TANH R206, R4 ;  /* 0x0000000400ce7308 */ /* 0x000ea20000002400 */
[----:B-1----:R-:W-:Y:S09]  /*c590*/  FMUL.FTZ R0, R12, c[0x0][0x320] ;  /* 0x0000c8000c007a20 */ /* 0x002ff20000410000 */
[----:B------:R1:W1:Y:S01]  /*c5a0*/  MUFU.TANH R161, R0 ;  /* 0x0000000000a17308 */ /* 0x0002620000002400 */
[----:B-----5:R-:W5:Y:S01]  /*c5b0*/  LDSM.16.M88.4 R8, [R190] ;  /* 0x00000000be08783b */ /* 0x020f620000000200 */
[----:B------:R-:W-:Y:S08]  /*c5c0*/  DEPBAR.LE SB0, 0x0 ;  /* 0x000080000000791a */ /* 0x000ff00000000000 */
[----:B------:R-:W2:Y:S01]  /*c5d0*/  MUFU.TANH R207, R5 ;  /* 0x0000000500cf7308 */ /* 0x000ea20000002400 */
[----:B------:R-:W-:Y:S01]  /*c5e0*/  BAR.SYNC.DEFER_BLOCKING 0x0 ;  /* 0x0000000000007b1d */ /* 0x000fe20000010000 */
[----:B-1----:R-:W-:Y:S08]  /*c5f0*/  FMUL.FTZ R0, R13, c[0x0][0x320] ;  /* 0x0000c8000d007a20 */ /* 0x002ff00000410000 */
[----:B------:R1:W1:Y:S01]  /*c600*/  MUFU.TANH R160, R0 ;  /* 0x0000000000a07308 */ /* 0x0002620000002400 */
[-C--:B-----5:R-:W-:Y:S05]  /*c610*/  HMMA.16816.F32 R36, R164, R8.reuse, R36 ;  /* 0x00000008a424723c */ /* 0x0a0fea0000001824 */
[----:B-1----:R-:W-:Y:S03]  /*c620*/  FMUL.FTZ R0, R14, c[0x0][0x320] ;  /* 0x0000c8000e007a20 */ /* 0x002fe60000410000 */
[C---:B------:R-:W-:Y:S01]  /*c630*/  HMMA.16816.F32 R40, R172.reuse, R8, R40 ;  /* 0x00000008ac28723c */ /* 0x040fe20000001828 */
[----:B------:R1:W1:Y:S07]  /*c640*/  MUFU.TANH R171, R0 ;  /* 0x0000000000ab7308 */ /* 0x00026e0000002400 */
[-C--:B------:R-:W-:Y:S08]  /*c650*/  HMMA.16816.F32 R44, R172, R10.reuse, R44 ;  /* 0x0000000aac2c723c */ /* 0x080ff0000000182c */
[----:B------:R-:W-:Y:S04]  /*c660*/  HMMA.16816.F32 R48, R164, R10, R48 ;  /* 0x0000000aa430723c */ /* 0x000fe80000001830 */
[----:B-1----:R-:W-:Y:S04]  /*c670*/  FMUL.FTZ R0, R15, c[0x0][0x320] ;  /* 0x0000c8000f007a20 */ /* 0x002fe80000410000 */
[----:B------:R1:W1:Y:S11]  /*c680*/  MUFU.TANH R170, R0 ;  /* 0x0000000000aa7308 */ /* 0x0002760000002400 */
[----:B------:R-:W-:Y:S05]  /*c690*/  @!UPT UIADD3 URZ, URZ, URZ, URZ ;  /* 0x0000003f3f3ff290 */ /* 0x000fea000fffe03f */
[----:B------:R-:W-:Y:S04]  /*c6a0*/  FMUL.FTZ R4, R48, c[0x0][0x320] ;  /* 0x0000c80030047a20 */ /* 0x000fe80000410000 */
[----:B------:R-:W2:Y:S01]  /*c6b0*/  MUFU.TANH R165, R4 ;  /* 0x0000000400a57308 */ /* 0x000ea20000002400 */
[----:B-1----:R-:W-:Y:S09]  /*c6c0*/  FMUL.FTZ R0, R16, c[0x0][0x320] ;  /* 0x0000c80010007a20 */ /* 0x002ff20000410000 */
        /* <DEDUP_REMOVED lines=60> */
[----:B--234-:R-:W-:Y:S04]  /*ca90*/  SHF.R.S32.HI R100, RZ, 0x1f, R101 ;  /* 0x0000001fff647819 */ /* 0x01cfe80000011465 */
[----:B------:R-:W-:Y:S04]  /*caa0*/  LEA.HI R100, R100, R101, RZ, 0x2 ;  /* 0x0000006564647211 */ /* 0x000fe800078f10ff */
[----:B------:R-:W-:Y:S04]  /*cab0*/  SHF.R.S32.HI R100, RZ, 0x2, R100 ;  /* 0x00000002ff647819 */ /* 0x000fe80000011464 */
[----:B-1----:R-:W-:Y:S04]  /*cac0*/  IADD3 R0, -R100, 0x30, RZ ;  /* 0x0000003064007810 */ /* 0x002fe80007ffe1ff */
[----:B------:R-:W-:Y:S11]  /*cad0*/  ISETP.GE.AND P0, PT, R0, 0x21, PT ;  /* 0x000000210000780c */ /* 0x000ff60003f06270 */
[----:B------:R-:W-:Y:S02]  /*cae0*/  @!UPT UIADD3 URZ, URZ, URZ, URZ ;  /* 0x0000003f3f3ff290 */ /* 0x000fe4000fffe03f */
[----:B------:R-:W-:Y:S01]  /*caf0*/  @P0 IADD3 R4, R200, -0x1, RZ ;  /* 0xffffffffc8040810 */ /* 0x000fe20007ffe0ff */
[----:B------:R-:W-:Y:S02]  /*cb00*/  @P0 IMAD.MOV.U32 R9, RZ, RZ, c[0x0][0x1e0] ;  /* 0x00007800ff090624 */ /* 0x000fe400078e00ff */
[----:B------:R-:W-:Y:S01]  /*cb10*/  @P0 IMAD.MOV.U32 R10, RZ, RZ, c[0x0][0x1e4] ;  /* 0x00007900ff0a0624 */ /* 0x000fe200078e00ff */
[----:B------:R-:W-:Y:S01]  /*cb20*/  @P0 SHF.R.S32.HI R5, RZ, 0x1f, R4 ;  /* 0x0000001fff050819 */ /* 0x000fe20000011404 */
[C---:B------:R-:W-:Y:S04]  /*cb30*/  @P0 IMAD.WIDE.U32 R6, R4.reuse, c[0x0][0x1e0], RZ ;  /* 0x0000780004060a25 */ /* 0x040fe800078e00ff */
[----:B------:R-:W-:Y:S04]  /*cb40*/  @P0 IMAD R5, R5, c[0x0][0x1e0], RZ ;  /* 0x0000780005050a24 */ /* 0x000fe800078e02ff */
[----:B------:R-:W-:Y:S01]  /*cb50*/  @P0 IMAD R8, R4, c[0x0][0x1e4], R5 ;  /* 0x0000790004080a24 */ /* 0x000fe200078e0205 */
[C---:B------:R-:W-:Y:S01]  /*cb60*/  @P0 SHF.L.U64.HI R5, R9.reuse, 0x5, R10 ;  /* 0x0000000509050819 */ /* 0x040fe2000001020a */
[----:B------:R-:W-:Y:S02]  /*cb70*/  @P0 IMAD.SHL.U32 R4, R9, 0x20, RZ ;  /* 0x0000002009040824 */ /* 0x000fe400078e00ff */
[----:B------:R-:W-:Y:S02]  /*cb80*/  @P0 IMAD.IADD R7, R7, 0x1, R8 ;  /* 0x0000000107070824 */ /* 0x000fe400078e0208 */
[----:B------:R-:W-:Y:S04]  /*cb90*/  @P0 IMAD.WIDE.U32 R4, R6, 0x30, R4 ;  /* 0x0000003006040825 */ /* 0x000fe800078e0004 */
[----:B------:R-:W-:Y:S01]  /*cba0*/  @P0 IMAD R6, R7, 0x30, RZ ;  /* 0x0000003007060824 */ /* 0x000fe200078e02ff */
[----:B------:R-:W-:Y:S03]  /*cbb0*/  @P0 IADD3 R9, P2, P1, R4, 0x20, R246 ;  /* 0x0000002004090810 */ /* 0x000fe6000795e0f6 */
[----:B------:R-:W-:Y:S05]  /*cbc0*/  @P0 IMAD.IADD R8, R6, 0x1, R5 ;  /* 0x0000000106080824 */ /* 0x000fea00078e0205 */
[----:B------:R-:W-:Y:S02]  /*cbd0*/  @P0 IADD3.X R17, R8, RZ, R252, P2, P1 ;  /* 0x000000ff08110210 */ /* 0x000fe400017e24fc */
[----:B------:R-:W-:Y:S04]  /*cbe0*/  @P0 IADD3 R16, P2, P1, R4, 0x40, R246 ;  /* 0x0000004004100810 */ /* 0x000fe8000795e0f6 */
[----:B------:R-:W-:Y:S02]  /*cbf0*/  @P0 IADD3.X R18, R8, RZ, R252, P2, P1 ;  /* 0x000000ff08120210 */ /* 0x000fe400017e24fc */
[----:B------:R-:W-:Y:S11]  /*cc00*/  ISETP.GE.AND P1, PT, R0, 0x1, PT ;  /* 0x000000010000780c */ /* 0x000ff60003f26270 */
[----:B------:R-:W-:Y:S02]  /*cc10*/  @!UPT UIADD3 URZ, URZ, URZ, URZ ;  /* 0x0000003f3f3ff290 */ /* 0x000fe4000fffe03f */
[----:B------:R-:W-:Y:S01]  /*cc20*/  @P1 IADD3 R0, R200, -0x1, RZ ;  /* 0xffffffffc8001810 */ /* 0x000fe20007ffe0ff */
[----:B------:R-:W-:Y:S02]  /*cc30*/  @P1 IMAD.MOV.U32 R6, RZ, RZ, R246 ;  /* 0x000000ffff061224 */ /* 0x000fe400078e00f6 */
[----:B------:R-:W-:Y:S01]  /*cc40*/  @P1 IMAD.MOV.U32 R7, RZ, RZ, R252 ;  /* 0x000000ffff071224 */ /* 0x000fe200078e00fc */
[----:B------:R-:W-:Y:S01]  /*cc50*/  @P1 SHF.R.S32.HI R5, RZ, 0x1f, R0 ;  /* 0x0000001fff051819 */ /* 0x000fe20000011400 */
[----:B------:R-:W-:Y:S04]  /*cc60*/  @P1 IMAD.WIDE.U32 R10, R0, c[0x0][0x1e0], RZ ;  /* 0x00007800000a1a25 */ /* 0x000fe800078e00ff */
[----:B------:R-:W-:Y:S02]  /*cc70*/  @P1 IMAD R5, R5, c[0x0][0x1e0], RZ ;  /* 0x0000780005051a24 */ /* 0x000fe400078e02ff */
[----:B------:R-:W-:Y:S04]  /*cc80*/  @P1 IMAD.WIDE.U32 R6, R10, 0x30, R6 ;  /* 0x000000300a061825 */ /* 0x000fe800078e0006 */
[----:B------:R-:W-:Y:S04]  /*cc90*/  @P1 IMAD R5, R0, c[0x0][0x1e4], R5 ;  /* 0x0000790000051a24 */ /* 0x000fe800078e0205 */
[----:B------:R-:W-:Y:S02]  /*cca0*/  @P1 IMAD.IADD R0, R11, 0x1, R5 ;  /* 0x000000010b001824 */ /* 0x000fe400078e0205 */
[----:B------:R-:W-:Y:S02]  /*ccb0*/  @P1 IMAD.SHL.U32 R5, R6, 0x2, RZ ;  /* 0x0000000206051824 */ /* 0x000fe400078e00ff */
[----:B------:R-:W-:Y:S04]  /*ccc0*/  @P1 IMAD R0, R0, 0x30, RZ ;  /* 0x0000003000001824 */ /* 0x000fe800078e02ff */
[----:B------:R-:W-:Y:S05]  /*ccd0*/  @P1 IMAD.IADD R0, R7, 0x1, R0 ;  /* 0x0000000107001824 */ /* 0x000fea00078e0200 */
[----:B------:R-:W-:Y:S02]  /*cce0*/  @P1 SHF.L.U64.HI R0, R6, 0x1, R0 ;  /* 0x0000000106001819 */ /* 0x000fe40000010200 */
[C---:B------:R-:W-:Y:S04]  /*ccf0*/  @P1 IADD3 R6, P3, R5.reuse, 0x40, RZ ;  /* 0x0000004005061810 */ /* 0x040fe80007f7e0ff */
[----:B------:R-:W-:Y:S04]  /*cd00*/  @P1 IADD3 R14, P2, R6, c[0x0][0x1c8], RZ ;  /* 0x00007200060e1a10 */ /* 0x000fe80007f5e0ff */
[--C-:B------:R-:W-:Y:S02]  /*cd10*/  @P1 IADD3.X R15, RZ, c[0x0][0x1cc], R0.reuse, P2, P3 ;  /* 0x00007300ff0f1a10 */ /* 0x100fe400017e6400 */
[----:B------:R-:W-:Y:S04]  /*cd20*/  @P1 IADD3 R6, P3, R5, 0x80, RZ ;  /* 0x0000008005061810 */ /* 0x000fe80007f7e0ff */
[----:B------:R-:W-:Y:S04]  /*cd30*/  @P1 IADD3 R12, P2, R6, c[0x0][0x1c8], RZ ;  /* 0x00007200060c1a10 */ /* 0x000fe80007f5e0ff */
[----:B------:R-:W-:Y:S02]  /*cd40*/  @P1 IADD3.X R13, RZ, c[0x0][0x1cc], R0, P2, P3 ;  /* 0x00007300ff0d1a10 */ /* 0x000fe400017e6400 */
[----:B------:R-:W-:Y:S05]  /*cd50*/  @P0 IADD3 R4, P2, R246, R4, RZ ;  /* 0x00000004f6040210 */ /* 0x000fea0007f5e0ff */
[----:B------:R-:W-:Y:S01]  /*cd60*/  @P0 IMAD.X R6, R8, 0x1, R252, P2 ;  /* 0x0000000108060824 */ /* 0x000fe200010e06fc */
[C---:B------:R-:W-:Y:S04]  /*cd70*/  @P0 LEA R10, P2, R4.reuse, c[0x0][0x1c8], 0x1 ;  /* 0x00007200040a0a11 */ /* 0x040fe800078408ff */
[----:B------:R-:W-:Y:S02]  /*cd80*/  @P0 LEA.HI.X R11, R4, c[0x0][0x1cc], R6, 0x1, P2 ;  /* 0x00007300040b0a11 */ /* 0x000fe400010f0c06 */
[C---:B------:R-:W-:Y:S04]  /*cd90*/  @P0 LEA R8, P2, R9.reuse, c[0x0][0x1c8], 0x1 ;  /* 0x0000720009080a11 */ /* 0x040fe800078408ff */
[----:B------:R-:W-:Y:S02]  /*cda0*/  @P0 LEA.HI.X R9, R9, c[0x0][0x1cc], R17, 0x1, P2 ;  /* 0x0000730009090a11 */ /* 0x000fe400010f0c11 */
[----:B------:R-:W-:Y:S04]  /*cdb0*/  @P1 IADD3 R6, P2, R5, c[0x0][0x1c8], RZ ;  /* 0x0000720005061a10 */ /* 0x000fe80007f5e0ff */
[----:B------:R-:W-:Y:S02]  /*cdc0*/  @P1 IADD3.X R7, R0, c[0x0][0x1cc], RZ, P2, !PT ;  /* 0x0000730000071a10 */ /* 0x000fe400017fe4ff */
[C---:B------:R-:W-:Y:S03]  /*cdd0*/  @P0 LEA R4, P2, R16.reuse, c[0x0][0x1c8], 0x1 ;  /* 0x0000720010040a11 */ /* 0x040fe600078408ff */
[----:B------:R-:W-:Y:S01]  /*cde0*/  @!PT LDS RZ, [RZ] ;  /* 0x00000000fffff984 */ /* 0x000fe20000000800 */
[----:B------:R-:W-:Y:S01]  /*cdf0*/  @!PT LDS RZ, [RZ] ;  /* 0x00000000fffff984 */ /* 0x000fe20000000800 */
[----:B------:R-:W-:Y:S01]  /*ce00*/  @!PT LDS RZ, [RZ] ;  /* 0x00000000fffff984 */ /* 0x000fe20000000800 */
[----:B------:R1:W-:Y:S01]  /*ce10*/  @P1 LDGSTS.E.BYPASS.LTC128B.128 [R199+0x3c80], [R6.64], !P6 ;  /* 0x03c8000006c71fae */ /* 0x0003e2000f101d46 */
[----:B------:R-:W-:Y:S07]  /*ce20*/  @P0 LEA.HI.X R5, R16, c[0x0][0x1cc], R18, 0x1, P2 ;  /* 0x0000730010050a11 */ /* 0x000fee00010f0c12 */
[----:B------:R1:W-:Y:S08]  /*ce30*/  @P1 LDGSTS.E.BYPASS.LTC128B.128 [R199+0x4880], [R14.64], !P5 ;  /* 0x048800000ec71fae */ /* 0x0003f0000e901d46 */
[----:B------:R1:W-:Y:S08]  /*ce40*/  @P1 LDGSTS.E.BYPASS.LTC128B.128 [R199+0x5480], [R12.64], !P4 ;  /* 0x054800000cc71fae */ /* 0x0003f0000e101d46 */
[----:B------:R1:W-:Y:S08]  /*ce50*/  @P0 LDGSTS.E.BYPASS.LTC128B.128 [R199+0x4480], [R10.64], !P6 ;  /* 0x044800000ac70fae */ /* 0x0003f0000f101d46 */
[----:B------:R1:W-:Y:S08]  /*ce60*/  @P0 LDGSTS.E.BYPASS.LTC128B.128 [R199+0x5080], [R8.64], !P5 ;  /* 0x0508000008c70fae */ /* 0x0003f0000e901d46 */
[----:B------:R1:W-:Y:S02]  /*ce70*/  @P0 LDGSTS.E.BYPASS.LTC128B.128 [R199+0x5c80], [R4.64], !P4 ;  /* 0x05c8000004c70fae */ /* 0x0003e4000e101d46 */
.L_x_553:
[----:B--234-:R-:W-:Y:S05]  /*ce80*/  BSYNC B0 ;  /* 0x0000000000007941 */ /* 0x01cfea0003800000 */
.L_x_552:
[----:B-1----:R-:W-:Y:S01]  /*ce90*/  FMNMX.FTZ R0, R163, R108, !PT ;  /* 0x0000006ca3007209 */ /* 0x002fe20007810000 */
        /* <DEDUP_REMOVED lines=10> */
[----:B------:R-:W2:Y:S01]  /*cf40*/  LDL.LU R249, [R1+0x4] ;  /* 0x0000040001f97983 */ /* 0x000ea20000300800 */
[----:B------:R-:W-:Y:S02]  /*cf50*/  FMNMX.FTZ R4, R182, R4, !PT ;  /* 0x00000004b6047209 */ /* 0x000fe40007810000 */
[----:B------:R-:W-:Y:S01]  /*cf60*/  FMNMX.FTZ R0, R201, R0, !PT ;  /* 0x00000000c9007209 */ /* 0x000fe20007810000 */
[----:B------:R-:W3:Y:S01]  /*cf70*/  LDL.LU R248, [R1] ;  /* 0x0000000001f87983 */ /* 0x000ee20000300800 */
        /* <DEDUP_REMOVED lines=15> */
[----:B------:R-:W1:Y:S01]  /*d070*/  SHFL.BFLY PT, R6, R0, 0x2, 0x1f ;  /* 0x0c401f0000067f89 */ /* 0x000e6200000e0000 */
[C---:B------:R-:W-:Y:S02]  /*d080*/  ISETP.GT.AND P0, PT, R200.reuse, R245, PT ;  /* 0x000000f5c800720c */ /* 0x040fe40003f04270 */
[----:B------:R-:W-:Y:S02]  /*d090*/  FMNMX.FTZ R5, R177, R5, !PT ;  /* 0x00000005b1057209 */ /* 0x000fe40007810000 */
[----:B------:R-:W-:Y:S02]  /*d0a0*/  IADD3 R200, R200, -0x1, RZ ;  /* 0xffffffffc8c87810 */ /* 0x000fe40007ffe0ff */
[----:B------:R-:W-:Y:S01]  /*d0b0*/  FMNMX.FTZ R5, R161, R5, !PT ;  /* 0x00000005a1057209 */ /* 0x000fe20007810000 */
[----:B------:R-:W4:Y:S03]  /*d0c0*/  SHFL.BFLY PT, R7, R4, 0x2, 0x1f ;  /* 0x0c401f0004077f89 */ /* 0x000f2600000e0000 */
[----:B------:R-:W-:Y:S04]  /*d0d0*/  FMNMX.FTZ R5, R160, R5, !PT ;  /* 0x00000005a0057209 */ /* 0x000fe80007810000 */
[----:B------:R-:W-:Y:S04]  /*d0e0*/  FMNMX.FTZ R5, R215, R5, !PT ;  /* 0x00000005d7057209 */ /* 0x000fe80007810000 */
[----:B------:R-:W-:Y:S04]  /*d0f0*/  FMNMX.FTZ R5, R210, R5, !PT ;  /* 0x00000005d2057209 */ /* 0x000fe80007810000 */
[----:B------:R-:W-:Y:S04]  /*d100*/  FMNMX.FTZ R5, R216, R5, !PT ;  /* 0x00000005d8057209 */ /* 0x000fe80007810000 */
[----:B------:R-:W-:Y:S04]  /*d110*/  FMNMX.FTZ R5, R217, R5, !PT ;  /* 0x00000005d9057209 */ /* 0x000fe80007810000 */
[----:B------:R-:W-:Y:S04]  /*d120*/  FMNMX.FTZ R5, R212, R5, !PT ;  /* 0x00000005d4057209 */ /* 0x000fe80007810000 */
[----:B------:R-:W-:Y:S04]  /*d130*/  FMNMX.FTZ R5, R208, R5, !PT ;  /* 0x00000005d0057209 */ /* 0x000fe80007810000 */
[----:B------:R-:W-:Y:S04]  /*d140*/  FMNMX.FTZ R5, R174, R5, !PT ;  /* 0x00000005ae057209 */ /* 0x000fe80007810000 */
[----:B------:R-:W-:Y:S05]  /*d150*/  FMNMX.FTZ R5, R173, R5, !PT ;  /* 0x00000005ad057209 */ /* 0x000fea0007810000 */
[----:B------:R-:W5:Y:S01]  /*d160*/  SHFL.BFLY PT, R8, R5, 0x2, 0x1f ;  /* 0x0c401f0005087f89 */ /* 0x000f6200000e0000 */
[----:B-1----:R-:W-:Y:S02]  /*d170*/  FMNMX.FTZ R0, R0, R6, !PT ;  /* 0x0000000600007209 */ /* 0x002fe40007810000 */
[----:B------:R-:W-:Y:S02]  /*d180*/  FMNMX.FTZ R6, R169, R102, !PT ;  /* 0x00000066a9067209 */ /* 0x000fe40007810000 */
[----:B----4-:R-:W-:Y:S02]  /*d190*/  FMNMX.FTZ R4, R4, R7, !PT ;  /* 0x0000000704047209 */ /* 0x010fe40007810000 */
[----:B------:R-:W-:Y:S01]  /*d1a0*/  FMNMX.FTZ R6, R179, R6, !PT ;  /* 0x00000006b3067209 */ /* 0x000fe20007810000 */
[----:B------:R-:W1:Y:S03]  /*d1b0*/  SHFL.BFLY PT, R9, R0, 0x1, 0x1f ;  /* 0x0c201f0000097f89 */ /* 0x000e6600000e0000 */
[----:B------:R-:W-:Y:S04]  /*d1c0*/  FMNMX.FTZ R6, R171, R6, !PT ;  /* 0x00000006ab067209 */ /* 0x000fe80007810000 */
[----:B------:R-:W-:Y:S01]  /*d1d0*/  FMNMX.FTZ R6, R170, R6, !PT ;  /* 0x00000006aa067209 */ /* 0x000fe20007810000 */
[----:B------:R-:W4:Y:S03]  /*d1e0*/  SHFL.BFLY PT, R7, R4, 0x1, 0x1f ;  /* 0x0c201f0004077f89 */ /* 0x000f2600000e0000 */
[----:B------:R-:W-:Y:S04]  /*d1f0*/  FMNMX.FTZ R6, R207, R6, !PT ;  /* 0x00000006cf067209 */ /* 0x000fe80007810000 */
[----:B------:R-:W-:Y:S02]  /*d200*/  FMNMX.FTZ R6, R206, R6, !PT ;  /* 0x00000006ce067209 */ /* 0x000fe40007810000 */
[----:B-----5:R-:W-:Y:S05]  /*d210*/  FMNMX.FTZ R5, R5, R8, !PT ;  /* 0x0000000805057209 */ /* 0x020fea0007810000 */
[----:B------:R-:W5:Y:S01]  /*d220*/  SHFL.BFLY PT, R8, R5, 0x1, 0x1f ;  /* 0x0c201f0005087f89 */ /* 0x000f6200000e0000 */
[----:B-1----:R-:W-:Y:S02]  /*d230*/  FMNMX.FTZ R108, R0, R9, !PT ;  /* 0x00000009006c7209 */ /* 0x002fe40007810000 */
[----:B------:R-:W-:Y:S03]  /*d240*/  FMNMX.FTZ R0, R219, R6, !PT ;  /* 0x00000006db007209 */ /* 0x000fe60007810000 */
[----:B------:R-:W-:Y:S01]  /*d250*/  FMUL.FTZ R164, R108, c[0x0][0x2d0] ;  /* 0x0000b4006ca47a20 */ /* 0x000fe20000410000 */
[----:B------:R-:W-:Y:S01]  /*d260*/  FMNMX.FTZ R6, R218, R0, !PT ;  /* 0x00000000da067209 */ /* 0x000fe20007810000 */
[----:B------:R-:W-:Y:S01]  /*d270*/  FADD.FTZ R0, -R108, R2 ;  /* 0x000000026c007221 */ /* 0x000fe20000010100 */
[----:B----4-:R-:W-:Y:S02]  /*d280*/  FMNMX.FTZ R107, R4, R7, !PT ;  /* 0x00000007046b7209 */ /* 0x010fe40007810000 */
[----:B------:R-:W-:Y:S01]  /*d290*/  FMNMX.FTZ R4, R211, R6, !PT ;  /* 0x00000006d3047209 */ /* 0x000fe20007810000 */
[----:B------:R-:W-:Y:S03]  /*d2a0*/  FMUL.FTZ R2, R0, c[0x0][0x2d0] ;  /* 0x0000b40000027a20 */ /* 0x000fe60000410000 */
[----:B------:R-:W-:Y:S01]  /*d2b0*/  FMNMX.FTZ R0, R175, R4, !PT ;  /* 0x00000004af007209 */ /* 0x000fe20007810000 */
[----:B------:R1:W4:Y:S01]  /*d2c0*/  MUFU.EX2 R101, R2 ;  /* 0x0000000200657308 */ /* 0x0003220000000800 */
[--C-:B------:R-:W-:Y:S02]  /*d2d0*/  FFMA.FTZ R4, R163, c[0x0][0x2d0], -R164.reuse ;  /* 0x0000b400a3047a23 */ /* 0x100fe400000108a4 */
[----:B------:R-:W-:Y:S01]  /*d2e0*/  FMNMX.FTZ R0, R105, R0, !PT ;  /* 0x0000000069007209 */ /* 0x000fe20007810000 */
[----:B------:R-:W-:Y:S03]  /*d2f0*/  FMUL.FTZ R163, R107, c[0x0][0x2d0] ;  /* 0x0000b4006ba37a20 */ /* 0x000fe60000410000 */
[----:B------:R-:W-:Y:S02]  /*d300*/  FMNMX.FTZ R0, R104, R0, !PT ;  /* 0x0000000068007209 */ /* 0x000fe40007810000 */
[----:B-----5:R-:W-:Y:S01]  /*d310*/  FMNMX.FTZ R106, R5, R8, !PT ;  /* 0x00000008056a7209 */ /* 0x020fe20007810000 */
[----:B------:R-:W-:Y:S01]  /*d320*/  MUFU.EX2 R220, R4 ;  /* 0x0000000400dc7308 */ /* 0x000fe20000000800 */
[----:B-1----:R-:W-:Y:S02]  /*d330*/  FADD.FTZ R2, -R107, R3 ;  /* 0x000000036b027221 */ /* 0x002fe40000010100 */
[----:B------:R-:W1:Y:S01]  /*d340*/  SHFL.BFLY PT, R3, R0, 0x2, 0x1f ;  /* 0x0c401f0000037f89 */ /* 0x000e6200000e0000 */
[C---:B----4-:R-:W-:Y:S02]  /*d350*/  FMUL.FTZ R5, R101.reuse, R113 ;  /* 0x0000007165057220 */ /* 0x050fe40000410000 */
[----:B------:R-:W-:Y:S02]  /*d360*/  FMUL.FTZ R2, R2, c[0x0][0x2d0] ;  /* 0x0000b40002027a20 */ /* 0x000fe40000410000 */
[C---:B------:R-:W-:Y:S02]  /*d370*/  FMUL.FTZ R16, R101.reuse, R124 ;  /* 0x0000007c65107220 */ /* 0x040fe40000410000 */
[----:B------:R4:W5:Y:S01]  /*d380*/  MUFU.EX2 R100, R2 ;  /* 0x0000000200647308 */ /* 0x0009620000000800 */
[C---:B------:R-:W-:Y:S02]  /*d390*/  FMUL.FTZ R17, R101.reuse, R125 ;  /* 0x0000007d65117220 */ /* 0x040fe40000410000 */
[C---:B------:R-:W-:Y:S02]  /*d3a0*/  FMUL.FTZ R32, R101.reuse, R140 ;  /* 0x0000008c65207220 */ /* 0x040fe40000410000 */
[C---:B------:R-:W-:Y:S02]  /*d3b0*/  FMUL.FTZ R33, R101.reuse, R141 ;  /* 0x0000008d65217220 */ /* 0x040fe40000410000 */
[C---:B------:R-:W-:Y:S02]  /*d3c0*/  FMUL.FTZ R48, R101.reuse, R156 ;  /* 0x0000009c65307220 */ /* 0x040fe40000410000 */
[C---:B------:R-:W-:Y:S02]  /*d3d0*/  FMUL.FTZ R49, R101.reuse, R157 ;  /* 0x0000009d65317220 */ /* 0x040fe40000410000 */
[C---:B------:R-:W-:Y:S02]  /*d3e0*/  FMUL.FTZ R52, R101.reuse, R52 ;  /* 0x0000003465347220 */ /* 0x040fe40000410000 */
[C---:B------:R-:W-:Y:S02]  /*d3f0*/  FMUL.FTZ R53, R101.reuse, R53 ;  /* 0x0000003565357220 */ /* 0x040fe40000410000 */
[C---:B------:R-:W-:Y:S01]  /*d400*/  FMUL.FTZ R64, R101.reuse, R64 ;  /* 0x0000004065407220 */ /* 0x040fe20000410000 */
[----:B-1----:R-:W-:Y:S01]  /*d410*/  FMNMX.FTZ R0, R0, R3, !PT ;  /* 0x0000000300007209 */ /* 0x002fe20007810000 */
[----:B------:R-:W-:Y:S02]  /*d420*/  FFMA.FTZ R3, R176, c[0x0][0x2d0], -R163 ;  /* 0x0000b400b0037a23 */ /* 0x000fe400000108a3 */
[C---:B------:R-:W-:Y:S02]  /*d430*/  FMUL.FTZ R65, R101.reuse, R65 ;  /* 0x0000004165417220 */ /* 0x040fe40000410000 */
[----:B------:R1:W-:Y:S01]  /*d440*/  MUFU.EX2 R234, R3 ;  /* 0x0000000300ea7308 */ /* 0x0003e20000000800 */
[----:B------:R-:W-:Y:S02]  /*d450*/  FMUL.FTZ R68, R101, R68 ;  /* 0x0000004465447220 */ /* 0x000fe40000410000 */
[----:B----4-:R-:W-:Y:S02]  /*d460*/  FADD.FTZ R2, -R106, R103 ;  /* 0x000000676a027221 */ /* 0x010fe40000010100 */
[----:B-----5:R-:W-:Y:S02]  /*d470*/  FMUL.FTZ R6, R100, R114 ;  /* 0x0000007264067220 */ /* 0x020fe40000410000 */
[----:B------:R-:W-:Y:S02]  /*d480*/  FMUL.FTZ R2, R2, c[0x0][0x2d0] ;  /* 0x0000b40002027a20 */ /* 0x000fe40000410000 */
[C---:B------:R-:W-:Y:S02]  /*d490*/  FMUL.FTZ R7, R100.reuse, R115 ;  /* 0x0000007364077220 */ /* 0x040fe40000410000 */
[----:B------:R4:W5:Y:S01]  /*d4a0*/  MUFU.EX2 R103, R2 ;  /* 0x0000000200677308 */ /* 0x0009620000000800 */
[C---:B------:R-:W-:Y:S02]  /*d4b0*/  FMUL.FTZ R18, R100.reuse, R126 ;  /* 0x0000007e64127220 */ /* 0x040fe40000410000 */
[C---:B------:R-:W-:Y:S02]  /*d4c0*/  FMUL.FTZ R34, R100.reuse, R142 ;  /* 0x0000008e64227220 */ /* 0x040fe40000410000 */
[C---:B------:R-:W-:Y:S01]  /*d4d0*/  FMUL.FTZ R35, R100.reuse, R143 ;  /* 0x0000008f64237220 */ /* 0x040fe20000410000 */
[----:B------:R-:W2:Y:S01]  /*d4e0*/  LDL.LU R142, [R1+0x8] ;  /* 0x00000800018e7983 */ /* 0x000ea20000300800 */
[C---:B------:R-:W-:Y:S02]  /*d4f0*/  FMUL.FTZ R50, R100.reuse, R158 ;  /* 0x0000009e64327220 */ /* 0x040fe40000410000 */
[C---:B------:R-:W-:Y:S02]  /*d500*/  FMUL.FTZ R51, R100.reuse, R159 ;  /* 0x0000009f64337220 */ /* 0x040fe40000410000 */
[C---:B------:R-:W-:Y:S01]  /*d510*/  FMUL.FTZ R54, R100.reuse, R54 ;  /* 0x0000003664367220 */ /* 0x040fe20000410000 */
[----:B------:R-:W-:Y:S01]  /*d520*/  LDSM.16.MT88.4 R156, [R185+0x1400] ;  /* 0x00140000b99c783b */ /* 0x000fe20000004200 */
[--C-:B-1----:R-:W-:Y:S02]  /*d530*/  FFMA.FTZ R3, R111, c[0x0][0x2d0], -R164.reuse ;  /* 0x0000b4006f037a23 */ /* 0x102fe400000108a4 */
[C---:B------:R-:W-:Y:S02]  /*d540*/  FMUL.FTZ R55, R100.reuse, R55 ;  /* 0x0000003764377220 */ /* 0x040fe40000410000 */
[----:B------:R1:W-:Y:S01]  /*d550*/  MUFU.EX2 R238, R3 ;  /* 0x0000000300ee7308 */ /* 0x0003e20000000800 */
[C---:B------:R-:W-:Y:S02]  /*d560*/  FMUL.FTZ R66, R100.reuse, R66 ;  /* 0x0000004264427220 */ /* 0x040fe40000410000 */
[----:B------:R-:W-:Y:S02]  /*d570*/  FMUL.FTZ R67, R100, R67 ;  /* 0x0000004364437220 */ /* 0x000fe40000410000 */
[----:B------:R-:W-:Y:S02]  /*d580*/  FMUL.FTZ R69, R101, R69 ;  /* 0x0000004565457220 */ /* 0x000fe40000410000 */
[--C-:B----4-:R-:W-:Y:S02]  /*d590*/  FFMA.FTZ R2, R162, c[0x0][0x2d0], -R164.reuse ;  /* 0x0000b400a2027a23 */ /* 0x110fe400000108a4 */
[----:B------:R-:W-:Y:S02]  /*d5a0*/  FMUL.FTZ R162, R106, c[0x0][0x2d0] ;  /* 0x0000b4006aa27a20 */ /* 0x000fe40000410000 */
[----:B------:R4:W-:Y:S01]  /*d5b0*/  MUFU.EX2 R235, R2 ;  /* 0x0000000200eb7308 */ /* 0x0009e20000000800 */
[C---:B-----5:R-:W-:Y:S02]  /*d5c0*/  FMUL.FTZ R8, R103.reuse, R116 ;  /* 0x0000007467087220 */ /* 0x060fe40000410000 */
[C---:B------:R-:W-:Y:S02]  /*d5d0*/  FMUL.FTZ R9, R103.reuse, R117 ;  /* 0x0000007567097220 */ /* 0x040fe40000410000 */
[C---:B------:R-:W-:Y:S02]  /*d5e0*/  FMUL.FTZ R12, R103.reuse, R120 ;  /* 0x00000078670c7220 */ /* 0x040fe40000410000 */
[C---:B------:R-:W-:Y:S02]  /*d5f0*/  FMUL.FTZ R13, R103.reuse, R121 ;  /* 0x00000079670d7220 */ /* 0x040fe40000410000 */
[C---:B------:R-:W-:Y:S02]  /*d600*/  FMUL.FTZ R24, R103.reuse, R132 ;  /* 0x0000008467187220 */ /* 0x040fe40000410000 */
[C---:B------:R-:W-:Y:S02]  /*d610*/  FMUL.FTZ R25, R103.reuse, R133 ;  /* 0x0000008567197220 */ /* 0x040fe40000410000 */
[----:B-1----:R-:W-:Y:S02]  /*d620*/  FFMA.FTZ R3, R110, c[0x0][0x2d0], -R164 ;  /* 0x0000b4006e037a23 */ /* 0x002fe400000108a4 */
[C---:B------:R-:W-:Y:S02]  /*d630*/  FMUL.FTZ R28, R103.reuse, R136 ;  /* 0x00000088671c7220 */ /* 0x040fe40000410000 */
[----:B------:R1:W5:Y:S01]  /*d640*/  MUFU.EX2 R244, R3 ;  /* 0x0000000300f47308 */ /* 0x0003620000000800 */
[C---:B------:R-:W-:Y:S02]  /*d650*/  FMUL.FTZ R29, R103.reuse, R137 ;  /* 0x00000089671d7220 */ /* 0x040fe40000410000 */
[C---:B------:R-:W-:Y:S02]  /*d660*/  FMUL.FTZ R40, R103.reuse, R148 ;  /* 0x0000009467287220 */ /* 0x040fe40000410000 */
[C---:B------:R-:W-:Y:S02]  /*d670*/  FMUL.FTZ R41, R103.reuse, R149 ;  /* 0x0000009567297220 */ /* 0x040fe40000410000 */
[--C-:B----4-:R-:W-:Y:S02]  /*d680*/  FFMA.FTZ R2, R168, c[0x0][0x2d0], -R163.reuse ;  /* 0x0000b400a8027a23 */ /* 0x110fe400000108a3 */
[C---:B------:R-:W-:Y:S02]  /*d690*/  FMUL.FTZ R44, R103.reuse, R152 ;  /* 0x00000098672c7220 */ /* 0x040fe40000410000 */
[----:B------:R4:W4:Y:S01]  /*d6a0*/  MUFU.EX2 R168, R2 ;  /* 0x0000000200a87308 */ /* 0x0009220000000800 */
[C---:B------:R-:W-:Y:S02]  /*d6b0*/  FMUL.FTZ R45, R103.reuse, R153 ;  /* 0x00000099672d7220 */ /* 0x040fe40000410000 */
[C---:B------:R-:W-:Y:S02]  /*d6c0*/  FMUL.FTZ R56, R103.reuse, R56 ;  /* 0x0000003867387220 */ /* 0x040fe40000410000 */
[----:B------:R-:W-:Y:S02]  /*d6d0*/  FMUL.FTZ R57, R103, R57 ;  /* 0x0000003967397220 */ /* 0x000fe40000410000 */
[--C-:B------:R-:W-:Y:S02]  /*d6e0*/  FFMA.FTZ R133, R213, c[0x0][0x2d0], -R163.reuse ;  /* 0x0000b400d5857a23 */ /* 0x100fe400000108a3 */
[--C-:B------:R-:W-:Y:S02]  /*d6f0*/  FFMA.FTZ R132, R209, c[0x0][0x2d0], -R163.reuse ;  /* 0x0000b400d1847a23 */ /* 0x100fe400000108a3 */
[--C-:B------:R-:W-:Y:S02]  /*d700*/  FFMA.FTZ R141, R174, c[0x0][0x2d0], -R162.reuse ;  /* 0x0000b400ae8d7a23 */ /* 0x100fe400000108a2 */
[--C-:B-1----:R-:W-:Y:S01]  /*d710*/  FFMA.FTZ R3, R109, c[0x0][0x2d0], -R163.reuse ;  /* 0x0000b4006d037a23 */ /* 0x102fe200000108a3 */
[----:B-----5:R-:W-:Y:S01]  /*d720*/  F2FP.PACK_AB R114, R244, R238 ;  /* 0x000000eef472723e */ /* 0x020fe200000000ff */
[--C-:B------:R-:W-:Y:S02]  /*d730*/  FFMA.FTZ R109, R202, c[0x0][0x2d0], -R163.reuse ;  /* 0x0000b400ca6d7a23 */ /* 0x100fe400000108a3 */
[----:B------:R1:W-:Y:S01]  /*d740*/  MUFU.EX2 R237, R3 ;  /* 0x0000000300ed7308 */ /* 0x0003e20000000800 */
[--C-:B------:R-:W-:Y:S02]  /*d750*/  FFMA.FTZ R140, R173, c[0x0][0x2d0], -R162.reuse ;  /* 0x0000b400ad8c7a23 */ /* 0x100fe400000108a2 */
[C---:B------:R-:W-:Y:S02]  /*d760*/  FMUL.FTZ R60, R103.reuse, R60 ;  /* 0x0000003c673c7220 */ /* 0x040fe40000410000 */
[C---:B------:R-:W-:Y:S01]  /*d770*/  FMUL.FTZ R61, R103.reuse, R61 ;  /* 0x0000003d673d7220 */ /* 0x040fe20000410000 */
[----:B----4-:R-:W4:Y:S01]  /*d780*/  SHFL.BFLY PT, R2, R0, 0x1, 0x1f ;  /* 0x0c201f0000027f89 */ /* 0x010f2200000e0000 */
[----:B------:R-:W-:Y:S01]  /*d790*/  F2FP.PACK_AB R113, R234, R168 ;  /* 0x000000a8ea71723e */ /* 0x000fe200000000ff */
[C---:B------:R-:W-:Y:S02]  /*d7a0*/  FMUL.FTZ R70, R100.reuse, R70 ;  /* 0x0000004664467220 */ /* 0x040fe40000410000 */
[----:B------:R-:W-:Y:S02]  /*d7b0*/  FMUL.FTZ R71, R100, R71 ;  /* 0x0000004764477220 */ /* 0x000fe40000410000 */
[C---:B------:R-:W-:Y:S02]  /*d7c0*/  FMUL.FTZ R72, R103.reuse, R72 ;  /* 0x0000004867487220 */ /* 0x040fe40000410000 */
[C---:B------:R-:W-:Y:S02]  /*d7d0*/  FMUL.FTZ R73, R103.reuse, R73 ;  /* 0x0000004967497220 */ /* 0x040fe40000410000 */
[C---:B------:R-:W-:Y:S02]  /*d7e0*/  FMUL.FTZ R76, R103.reuse, R76 ;  /* 0x0000004c674c7220 */ /* 0x040fe40000410000 */
[----:B------:R-:W-:Y:S02]  /*d7f0*/  FMUL.FTZ R77, R103, R77 ;  /* 0x0000004d674d7220 */ /* 0x000fe40000410000 */
[C---:B------:R-:W-:Y:S02]  /*d800*/  FMUL.FTZ R80, R101.reuse, R80 ;  /* 0x0000005065507220 */ /* 0x040fe40000410000 */
[----:B------:R-:W-:Y:S02]  /*d810*/  FMUL.FTZ R81, R101, R81 ;  /* 0x0000005165517220 */ /* 0x000fe40000410000 */
[--C-:B-1----:R-:W-:Y:S02]  /*d820*/  FFMA.FTZ R3, R178, c[0x0][0x2d0], -R162.reuse ;  /* 0x0000b400b2037a23 */ /* 0x102fe400000108a2 */
[C---:B------:R-:W-:Y:S02]  /*d830*/  FMUL.FTZ R82, R100.reuse, R82 ;  /* 0x0000005264527220 */ /* 0x040fe40000410000 */
[----:B------:R1:W-:Y:S01]  /*d840*/  MUFU.EX2 R231, R3 ;  /* 0x0000000300e77308 */ /* 0x0003e20000000800 */
[----:B------:R-:W-:Y:S01]  /*d850*/  FMUL.FTZ R83, R100, R83 ;  /* 0x0000005364537220 */ /* 0x000fe20000410000 */
[----:B----4-:R-:W-:Y:S01]  /*d860*/  FMNMX.FTZ R2, R0, R2, !PT ;  /* 0x0000000200027209 */ /* 0x010fe20007810000 */
[--C-:B------:R-:W-:Y:S02]  /*d870*/  FFMA.FTZ R0, R19, c[0x0][0x2d0], -R163.reuse ;  /* 0x0000b40013007a23 */ /* 0x100fe400000108a3 */
[----:B------:R-:W-:Y:S02]  /*d880*/  FMUL.FTZ R19, R100, R127 ;  /* 0x0000007f64137220 */ /* 0x000fe40000410000 */
[----:B------:R-:W-:Y:S01]  /*d890*/  LDSM.16.MT88.4 R124, [R186+0x400] ;  /* 0x00040000ba7c783b */ /* 0x000fe20000004200 */
[C---:B------:R-:W-:Y:S02]  /*d8a0*/  FMUL.FTZ R88, R103.reuse, R88 ;  /* 0x0000005867587220 */ /* 0x040fe40000410000 */
[----:B------:R-:W4:Y:S01]  /*d8b0*/  MUFU.EX2 R243, R0 ;  /* 0x0000000000f37308 */ /* 0x000f220000000800 */
[C---:B------:R-:W-:Y:S02]  /*d8c0*/  FMUL.FTZ R89, R103.reuse, R89 ;  /* 0x0000005967597220 */ /* 0x040fe40000410000 */
[C---:B------:R-:W-:Y:S02]  /*d8d0*/  FMUL.FTZ R92, R103.reuse, R92 ;  /* 0x0000005c675c7220 */ /* 0x040fe40000410000 */
[----:B------:R-:W-:Y:S02]  /*d8e0*/  FMUL.FTZ R93, R103, R93 ;  /* 0x0000005d675d7220 */ /* 0x000fe40000410000 */
[--C-:B------:R-:W-:Y:S02]  /*d8f0*/  FFMA.FTZ R111, R172, c[0x0][0x2d0], -R163.reuse ;  /* 0x0000b400ac6f7a23 */ /* 0x100fe400000108a3 */
[--C-:B------:R-:W-:Y:S01]  /*d900*/  FFMA.FTZ R110, R166, c[0x0][0x2d0], -R163.reuse ;  /* 0x0000b400a66e7a23 */ /* 0x100fe200000108a3 */
[----:B------:R-:W-:Y:S01]  /*d910*/  MUFU.EX2 R172, R132 ;  /* 0x0000008400ac7308 */ /* 0x000fe20000000800 */
[C---:B------:R-:W-:Y:S02]  /*d920*/  FMUL.FTZ R84, R101.reuse, R84 ;  /* 0x0000005465547220 */ /* 0x040fe40000410000 */
[----:B------:R-:W-:Y:S02]  /*d930*/  FMUL.FTZ R85, R101, R85 ;  /* 0x0000005565557220 */ /* 0x000fe40000410000 */
[----:B-1----:R-:W-:Y:S02]  /*d940*/  FFMA.FTZ R3, R177, c[0x0][0x2d0], -R162 ;  /* 0x0000b400b1037a23 */ /* 0x002fe400000108a2 */
[C---:B------:R-:W-:Y:S02]  /*d950*/  FMUL.FTZ R86, R100.reuse, R86 ;  /* 0x0000005664567220 */ /* 0x040fe40000410000 */
[----:B------:R-:W-:Y:S01]  /*d960*/  FMUL.FTZ R87, R100, R87 ;  /* 0x0000005764577220 */ /* 0x000fe20000410000 */
[----:B------:R1:W5:Y:S01]  /*d970*/  MUFU.EX2 R233, R3 ;  /* 0x0000000300e97308 */ /* 0x0003620000000800 */
[C---:B------:R-:W-:Y:S02]  /*d980*/  FMUL.FTZ R96, R101.reuse, R96 ;  /* 0x0000006065607220 */ /* 0x040fe40000410000 */
[----:B------:R-:W-:Y:S01]  /*d990*/  FMUL.FTZ R97, R101, R97 ;  /* 0x0000006165617220 */ /* 0x000fe20000410000 */
[----:B----4-:R-:W-:Y:S01]  /*d9a0*/  F2FP.PACK_AB R115, R243, R237 ;  /* 0x000000edf373723e */ /* 0x010fe200000000ff */
[----:B------:R-:W-:Y:S02]  /*d9b0*/  FADD.FTZ R0, -R2, R102 ;  /* 0x0000006602007221 */ /* 0x000fe40000010100 */
[--C-:B------:R-:W-:Y:S02]  /*d9c0*/  FFMA.FTZ R102, R203, c[0x0][0x2d0], -R164.reuse ;  /* 0x0000b400cb667a23 */ /* 0x100fe400000108a4 */
[----:B------:R-:W-:Y:S01]  /*d9d0*/  FMUL.FTZ R0, R0, c[0x0][0x2d0] ;  /* 0x0000b40000007a20 */ /* 0x000fe20000410000 */
[----:B------:R-:W-:Y:S01]  /*d9e0*/  MUFU.EX2 R166, R141 ;  /* 0x0000008d00a67308 */ /* 0x000fe20000000800 */
[C---:B------:R-:W-:Y:S02]  /*d9f0*/  FMUL.FTZ R98, R100.reuse, R98 ;  /* 0x0000006264627220 */ /* 0x040fe40000410000 */
[----:B------:R-:W-:Y:S02]  /*da00*/  FMUL.FTZ R99, R100, R99 ;  /* 0x0000006364637220 */ /* 0x000fe40000410000 */
[--C-:B------:R-:W-:Y:S02]  /*da10*/  FFMA.FTZ R137, R214, c[0x0][0x2d0], -R164.reuse ;  /* 0x0000b400d6897a23 */ /* 0x100fe400000108a4 */
[----:B------:R-:W-:Y:S03]  /*da20*/  FFMA.FTZ R136, R205, c[0x0][0x2d0], -R164 ;  /* 0x0000b400cd887a23 */ /* 0x000fe600000108a4 */
[----:B------:R4:W-:Y:S01]  /*da30*/  MUFU.EX2 R225, R102 ;  /* 0x0000006600e17308 */ /* 0x0009e20000000800 */
[----:B-1----:R-:W-:Y:S01]  /*da40*/  FFMA.FTZ R3, R161, c[0x0][0x2d0], -R162 ;  /* 0x0000b400a1037a23 */ /* 0x002fe200000108a2 */
[----:B-----5:R-:W-:Y:S08]  /*da50*/  F2FP.PACK_AB R116, R233, R231 ;  /* 0x000000e7e974723e */ /* 0x020ff000000000ff */
[----:B------:R1:W-:Y:S10]  /*da60*/  MUFU.EX2 R241, R3 ;  /* 0x0000000300f17308 */ /* 0x0003f40000000800 */
[----:B------:R-:W5:Y:S01]  /*da70*/  MUFU.EX2 R0, R0 ;  /* 0x0000000000007308 */ /* 0x000f620000000800 */
[----:B----4-:R-:W-:Y:S09]  /*da80*/  FFMA.FTZ R102, R201, c[0x0][0x2d0], -R164 ;  /* 0x0000b400c9667a23 */ /* 0x010ff200000108a4 */
[----:B------:R4:W-:Y:S01]  /*da90*/  MUFU.EX2 R230, R102 ;  /* 0x0000006600e67308 */ /* 0x0009e20000000800 */
[----:B-1----:R-:W-:Y:S09]  /*daa0*/  FFMA.FTZ R3, R160, c[0x0][0x2d0], -R162 ;  /* 0x0000b400a0037a23 */ /* 0x002ff200000108a2 */
[----:B------:R1:W1:Y:S01]  /*dab0*/  MUFU.EX2 R242, R3 ;  /* 0x0000000300f27308 */ /* 0x0002620000000800 */
[C---:B-----5:R-:W-:Y:S02]  /*dac0*/  FMUL.FTZ R10, R0.reuse, R118 ;  /* 0x00000076000a7220 */ /* 0x060fe40000410000 */
[C---:B------:R-:W-:Y:S02]  /*dad0*/  FMUL.FTZ R11, R0.reuse, R119 ;  /* 0x00000077000b7220 */ /* 0x040fe40000410000 */
[C---:B------:R-:W-:Y:S02]  /*dae0*/  FMUL.FTZ R14, R0.reuse, R122 ;  /* 0x0000007a000e7220 */ /* 0x040fe40000410000 */
[C---:B------:R-:W-:Y:S03]  /*daf0*/  FMUL.FTZ R15, R0.reuse, R123 ;  /* 0x0000007b000f7220 */ /* 0x040fe60000410000 */
[----:B------:R-:W-:Y:S01]  /*db00*/  MUFU.EX2 R176, R110 ;  /* 0x0000006e00b07308 */ /* 0x000fe20000000800 */
[----:B------:R-:W5:Y:S01]  /*db10*/  LDSM.16.MT88.4 R120, [R185+0xc00] ;  /* 0x000c0000b978783b */ /* 0x000f620000004200 */
[----:B------:R-:W-:Y:S02]  /*db20*/  FMUL.FTZ R26, R0, R134 ;  /* 0x00000086001a7220 */ /* 0x000fe40000410000 */
[----:B----4-:R-:W-:Y:S02]  /*db30*/  FFMA.FTZ R102, R182, c[0x0][0x2d0], -R163 ;  /* 0x0000b400b6667a23 */ /* 0x010fe400000108a3 */
[C---:B------:R-:W-:Y:S02]  /*db40*/  FMUL.FTZ R27, R0.reuse, R135 ;  /* 0x00000087001b7220 */ /* 0x040fe40000410000 */
[C---:B------:R-:W-:Y:S02]  /*db50*/  FMUL.FTZ R30, R0.reuse, R138 ;  /* 0x0000008a001e7220 */ /* 0x040fe40000410000 */
[----:B------:R4:W-:Y:S01]  /*db60*/  MUFU.EX2 R224, R102 ;  /* 0x0000006600e07308 */ /* 0x0009e20000000800 */
[----:B------:R-:W-:Y:S02]  /*db70*/  FMUL.FTZ R31, R0, R139 ;  /* 0x0000008b001f7220 */ /* 0x000fe40000410000 */
[----:B-1----:R-:W-:Y:S01]  /*db80*/  FMUL.FTZ R3, R2, c[0x0][0x2d0] ;  /* 0x0000b40002037a20 */ /* 0x002fe20000410000 */
[----:B------:R-:W-:Y:S01]  /*db90*/  F2FP.PACK_AB R118, R242, R241 ;  /* 0x000000f1f276723e */ /* 0x000fe200000000ff */
[C---:B------:R-:W-:Y:S02]  /*dba0*/  FMUL.FTZ R42, R0.reuse, R150 ;  /* 0x00000096002a7220 */ /* 0x040fe40000410000 */
[----:B------:R-:W-:Y:S02]  /*dbb0*/  FFMA.FTZ R4, R169, c[0x0][0x2d0], -R3 ;  /* 0x0000b400a9047a23 */ /* 0x000fe40000010803 */
[C---:B------:R-:W-:Y:S01]  /*dbc0*/  FMUL.FTZ R43, R0.reuse, R151 ;  /* 0x00000097002b7220 */ /* 0x040fe20000410000 */
[----:B------:R1:W-:Y:S01]  /*dbd0*/  MUFU.EX2 R203, R109 ;  /* 0x0000006d00cb7308 */ /* 0x0003e20000000800 */
[C---:B------:R-:W-:Y:S02]  /*dbe0*/  FMUL.FTZ R46, R0.reuse, R154 ;  /* 0x0000009a002e7220 */ /* 0x040fe40000410000 */
[C---:B------:R-:W-:Y:S02]  /*dbf0*/  FMUL.FTZ R47, R0.reuse, R155 ;  /* 0x0000009b002f7220 */ /* 0x040fe40000410000 */
[C---:B------:R-:W-:Y:S02]  /*dc00*/  FMUL.FTZ R58, R0.reuse, R58 ;  /* 0x0000003a003a7220 */ /* 0x040fe40000410000 */
[C---:B------:R-:W-:Y:S02]  /*dc10*/  FMUL.FTZ R59, R0.reuse, R59 ;  /* 0x0000003b003b7220 */ /* 0x040fe40000410000 */
[--C-:B------:R-:W-:Y:S01]  /*dc20*/  FFMA.FTZ R135, R165, c[0x0][0x2d0], -R164.reuse ;  /* 0x0000b400a5877a23 */ /* 0x100fe200000108a4 */
[----:B------:R3:W-:Y:S01]  /*dc30*/  MUFU.EX2 R160, R4 ;  /* 0x0000000400a07308 */ /* 0x0007e20000000800 */
[--C-:B------:R-:W-:Y:S02]  /*dc40*/  FFMA.FTZ R134, R167, c[0x0][0x2d0], -R164.reuse ;  /* 0x0000b400a7867a23 */ /* 0x100fe400000108a4 */
[----:B------:R-:W-:Y:S02]  /*dc50*/  FMUL.FTZ R62, R0, R62 ;  /* 0x0000003e003e7220 */ /* 0x000fe40000410000 */
[----:B----4-:R-:W-:Y:S02]  /*dc60*/  FFMA.FTZ R102, R204, c[0x0][0x2d0], -R163 ;  /* 0x0000b400cc667a23 */ /* 0x010fe400000108a3 */
[C---:B------:R-:W-:Y:S02]  /*dc70*/  FMUL.FTZ R63, R0.reuse, R63 ;  /* 0x0000003f003f7220 */ /* 0x040fe40000410000 */
[C---:B------:R-:W-:Y:S01]  /*dc80*/  FMUL.FTZ R74, R0.reuse, R74 ;  /* 0x0000004a004a7220 */ /* 0x040fe20000410000 */
[----:B------:R4:W-:Y:S01]  /*dc90*/  MUFU.EX2 R223, R102 ;  /* 0x0000006600df7308 */ /* 0x0009e20000000800 */
[----:B------:R-:W-:Y:S02]  /*dca0*/  FMUL.FTZ R75, R0, R75 ;  /* 0x0000004b004b7220 */ /* 0x000fe40000410000 */
[--C-:B------:R-:W-:Y:S02]  /*dcb0*/  FFMA.FTZ R138, R211, c[0x0][0x2d0], -R3.reuse ;  /* 0x0000b400d38a7a23 */ /* 0x100fe40000010803 */
[--C-:B-1----:R-:W-:Y:S02]  /*dcc0*/  FFMA.FTZ R109, R218, c[0x0][0x2d0], -R3.reuse ;  /* 0x0000b400da6d7a23 */ /* 0x102fe40000010803 */
[--C-:B------:R-:W-:Y:S02]  /*dcd0*/  FFMA.FTZ R139, R175, c[0x0][0x2d0], -R3.reuse ;  /* 0x0000b400af8b7a23 */ /* 0x100fe40000010803 */
[--C-:B------:R-:W-:Y:S01]  /*dce0*/  FFMA.FTZ R105, R105, c[0x0][0x2d0], -R3.reuse ;  /* 0x0000b40069697a23 */ /* 0x100fe20000010803 */
[----:B------:R-:W-:Y:S01]  /*dcf0*/  MUFU.EX2 R175, R135 ;  /* 0x0000008700af7308 */ /* 0x000fe20000000800 */
[C---:B------:R-:W-:Y:S02]  /*dd00*/  FMUL.FTZ R78, R0.reuse, R78 ;  /* 0x0000004e004e7220 */ /* 0x040fe40000410000 */
[C---:B------:R-:W-:Y:S02]  /*dd10*/  FMUL.FTZ R79, R0.reuse, R79 ;  /* 0x0000004f004f7220 */ /* 0x040fe40000410000 */
[--C-:B---3--:R-:W-:Y:S02]  /*dd20*/  FFMA.FTZ R4, R179, c[0x0][0x2d0], -R3.reuse ;  /* 0x0000b400b3047a23 */ /* 0x108fe40000010803 */
[C---:B------:R-:W-:Y:S02]  /*dd30*/  FMUL.FTZ R90, R0.reuse, R90 ;  /* 0x0000005a005a7220 */ /* 0x040fe40000410000 */
[C---:B------:R-:W-:Y:S01]  /*dd40*/  FMUL.FTZ R91, R0.reuse, R91 ;  /* 0x0000005b005b7220 */ /* 0x040fe20000410000 */
[----:B------:R1:W3:Y:S01]  /*dd50*/  MUFU.EX2 R161, R4 ;  /* 0x0000000400a17308 */ /* 0x0002e20000000800 */
[C---:B------:R-:W-:Y:S02]  /*dd60*/  FMUL.FTZ R94, R0.reuse, R94 ;  /* 0x0000005e005e7220 */ /* 0x040fe40000410000 */
[----:B------:R-:W-:Y:S02]  /*dd70*/  FMUL.FTZ R95, R0, R95 ;  /* 0x0000005f005f7220 */ /* 0x000fe40000410000 */
[--C-:B----4-:R-:W-:Y:S05]  /*dd80*/  FFMA.FTZ R102, R180, c[0x0][0x2d0], -R164.reuse ;  /* 0x0000b400b4667a23 */ /* 0x110fea00000108a4 */
[----:B------:R4:W-:Y:S10]  /*dd90*/  MUFU.EX2 R222, R102 ;  /* 0x0000006600de7308 */ /* 0x0009f40000000800 */
[----:B------:R-:W-:Y:S01]  /*dda0*/  MUFU.EX2 R177, R134 ;  /* 0x0000008600b17308 */ /* 0x000fe20000000800 */
[--C-:B-1----:R-:W-:Y:S01]  /*ddb0*/  FFMA.FTZ R4, R171, c[0x0][0x2d0], -R3.reuse ;  /* 0x0000b400ab047a23 */ /* 0x102fe20000010803 */
[----:B---3--:R-:W-:Y:S08]  /*ddc0*/  F2FP.PACK_AB R117, R161, R160 ;  /* 0x000000a0a175723e */ /* 0x008ff000000000ff */
[----:B------:R1:W-:Y:S01]  /*ddd0*/  MUFU.EX2 R239, R4 ;  /* 0x0000000400ef7308 */ /* 0x0003e20000000800 */
[----:B----4-:R-:W-:Y:S09]  /*dde0*/  FFMA.FTZ R102, R181, c[0x0][0x2d0], -R164 ;  /* 0x0000b400b5667a23 */ /* 0x010ff200000108a4 */
[----:B------:R3:W-:Y:S10]  /*ddf0*/  MUFU.EX2 R221, R102 ;  /* 0x0000006600dd7308 */ /* 0x0007f40000000800 */
[----:B------:R4:W-:Y:S01]  /*de00*/  MUFU.EX2 R171, R133 ;  /* 0x0000008500ab7308 */ /* 0x0009e20000000800 */
[----:B-1----:R-:W-:Y:S09]  /*de10*/  FFMA.FTZ R4, R170, c[0x0][0x2d0], -R3 ;  /* 0x0000b400aa047a23 */ /* 0x002ff20000010803 */
[----:B------:R1:W1:Y:S01]  /*de20*/  MUFU.EX2 R240, R4 ;  /* 0x0000000400f07308 */ /* 0x0002620000000800 */
[----:B---3--:R-:W-:Y:S09]  /*de30*/  FFMA.FTZ R102, R183, c[0x0][0x2d0], -R163 ;  /* 0x0000b400b7667a23 */ /* 0x008ff200000108a3 */
[----:B------:R3:W-:Y:S01]  /*de40*/  MUFU.EX2 R204, R102 ;  /* 0x0000006600cc7308 */ /* 0x0007e20000000800 */
[----:B----4-:R-:W-:Y:S09]  /*de50*/  LDSM.16.MT88.4 R132, [R185+0x800] ;  /* 0x00080000b984783b */ /* 0x010ff20000004200 */
[----:B------:R-:W4:Y:S01]  /*de60*/  MUFU.EX2 R167, R140 ;  /* 0x0000008c00a77308 */ /* 0x000f220000000800 */
[----:B-1----:R-:W-:Y:S01]  /*de70*/  FMUL.FTZ R4, R101, R112 ;  /* 0x0000007065047220 */ /* 0x002fe20000410000 */
[----:B------:R-:W-:Y:S02]  /*de80*/  F2FP.PACK_AB R112, R235, R220 ;  /* 0x000000dceb70723e */ /* 0x000fe400000000ff */
[----:B------:R-:W-:Y:S06]  /*de90*/  F2FP.PACK_AB R119, R240, R239 ;  /* 0x000000eff077723e */ /* 0x000fec00000000ff */
[----:B------:R1:W-:Y:S01]  /*dea0*/  MUFU.EX2 R178, R109 ;  /* 0x0000006d00b27308 */ /* 0x0003e20000000800 */
[-C--:B------:R-:W-:Y:S05]  /*deb0*/  HMMA.16816.F32 R4, R112, R20.reuse, R4 ;  /* 0x000000147004723c */ /* 0x080fea0000001804 */
[--C-:B---3--:R-:W-:Y:S03]  /*dec0*/  FFMA.FTZ R102, R215, c[0x0][0x2d0], -R162.reuse ;  /* 0x0000b400d7667a23 */ /* 0x108fe600000108a2 */
[C---:B------:R-:W-:Y:S01]  /*ded0*/  HMMA.16816.F32 R8, R116.reuse, R20, R8 ;  /* 0x000000147408723c */ /* 0x040fe20000001808 */
[----:B------:R3:W-:Y:S06]  /*dee0*/  MUFU.EX2 R201, R102 ;  /* 0x0000006600c97308 */ /* 0x0007ec0000000800 */
[C---:B------:R-:W-:Y:S01]  /*def0*/  FMUL.FTZ R20, R101.reuse, R128 ;  /* 0x0000008065147220 */ /* 0x040fe20000410000 */
[-C--:B------:R-:W-:Y:S03]  /*df00*/  HMMA.16816.F32 R12, R116, R22.reuse, R12 ;  /* 0x00000016740c723c */ /* 0x080fe6000000180c */
[----:B------:R-:W-:Y:S01]  /*df10*/  MUFU.EX2 R170, R137 ;  /* 0x0000008900aa7308 */ /* 0x000fe20000000800 */
[C---:B------:R-:W-:Y:S02]  /*df20*/  FMUL.FTZ R21, R101.reuse, R129 ;  /* 0x0000008165157220 */ /* 0x040fe40000410000 */
[--C-:B-1----:R-:W-:Y:S02]  /*df30*/  FFMA.FTZ R109, R208, c[0x0][0x2d0], -R162.reuse ;  /* 0x0000b400d06d7a23 */ /* 0x102fe400000108a2 */
[C---:B------:R-:W-:Y:S05]  /*df40*/  HMMA.16816.F32 R16, R112.reuse, R22, R16 ;  /* 0x000000167010723c */ /* 0x040fea0000001810 */
[----:B------:R-:W-:Y:S02]  /*df50*/  MUFU.EX2 R174, R136 ;  /* 0x0000008800ae7308 */ /* 0x000fe40000000800 */
[C---:B------:R-:W-:Y:S02]  /*df60*/  FMUL.FTZ R22, R100.reuse, R130 ;  /* 0x0000008264167220 */ /* 0x040fe40000410000 */
[----:B------:R-:W-:Y:S02]  /*df70*/  FMUL.FTZ R23, R100, R131 ;  /* 0x0000008364177220 */ /* 0x000fe40000410000 */
[----:B------:R-:W-:Y:S01]  /*df80*/  LDSM.16.MT88.4 R128, [R185+0x1000] ;  /* 0x00100000b980783b */ /* 0x000fe20000004200 */
[----:B---3--:R-:W-:Y:S03]  /*df90*/  FFMA.FTZ R102, R210, c[0x0][0x2d0], -R162 ;  /* 0x0000b400d2667a23 */ /* 0x008fe600000108a2 */
[----:B------:R-:W1:Y:S01]  /*dfa0*/  MUFU.EX2 R173, R111 ;  /* 0x0000006f00ad7308 */ /* 0x000e620000000800 */
[-C--:B------:R-:W-:Y:S08]  /*dfb0*/  HMMA.16816.F32 R20, R112, R36.reuse, R20 ;  /* 0x000000247014723c */ /* 0x080ff00000001814 */
[C---:B------:R-:W-:Y:S01]  /*dfc0*/  HMMA.16816.F32 R24, R116.reuse, R36, R24 ;  /* 0x000000247418723c */ /* 0x040fe20000001818 */
[----:B------:R3:W-:Y:S06]  /*dfd0*/  MUFU.EX2 R202, R102 ;  /* 0x0000006600ca7308 */ /* 0x0007ec0000000800 */
[C---:B------:R-:W-:Y:S01]  /*dfe0*/  FMUL.FTZ R36, R101.reuse, R144 ;  /* 0x0000009065247220 */ /* 0x040fe20000410000 */
[-C--:B------:R-:W-:Y:S03]  /*dff0*/  HMMA.16816.F32 R28, R116, R38.reuse, R28 ;  /* 0x00000026741c723c */ /* 0x080fe6000000181c */
[----:B------:R1:W-:Y:S01]  /*e000*/  MUFU.EX2 R111, R105 ;  /* 0x00000069006f7308 */ /* 0x0003e20000000800 */
[C---:B------:R-:W-:Y:S02]  /*e010*/  FMUL.FTZ R37, R101.reuse, R145 ;  /* 0x0000009165257220 */ /* 0x040fe40000410000 */
[----:B--2---:R-:W-:Y:S02]  /*e020*/  FFMA.FTZ R101, R101, R249, R220 ;  /* 0x000000f965657223 */ /* 0x004fe400000100dc */
[C---:B------:R-:W-:Y:S05]  /*e030*/  HMMA.16816.F32 R32, R112.reuse, R38, R32 ;  /* 0x000000267020723c */ /* 0x040fea0000001820 */
[----:B------:R-:W-:Y:S02]  /*e040*/  MUFU.EX2 R164, R138 ;  /* 0x0000008a00a47308 */ /* 0x000fe40000000800 */
[C---:B------:R-:W-:Y:S02]  /*e050*/  FMUL.FTZ R38, R100.reuse, R146 ;  /* 0x0000009264267220 */ /* 0x040fe40000410000 */
[C---:B------:R-:W-:Y:S03]  /*e060*/  FMUL.FTZ R39, R100.reuse, R147 ;  /* 0x0000009364277220 */ /* 0x040fe60000410000 */
[----:B---3--:R-:W-:Y:S02]  /*e070*/  FFMA.FTZ R102, R207, c[0x0][0x2d0], -R3 ;  /* 0x0000b400cf667a23 */ /* 0x008fe40000010803 */
[----:B------:R-:W-:Y:S01]  /*e080*/  FFMA.FTZ R100, R100, R248, R168 ;  /* 0x000000f864647223 */ /* 0x000fe200000100a8 */
[----:B------:R-:W-:Y:S01]  /*e090*/  MUFU.EX2 R165, R139 ;  /* 0x0000008b00a57308 */ /* 0x000fe20000000800 */
[-C--:B-----5:R-:W-:Y:S03]  /*e0a0*/  HMMA.16816.F32 R36, R112, R120.reuse, R36 ;  /* 0x000000787024723c */ /* 0x0a0fe60000001824 */
[----:B-1----:R-:W-:Y:S01]  /*e0b0*/  FADD.FTZ R105, R235, R101 ;  /* 0x00000065eb697221 */ /* 0x002fe20000010000 */
[----:B------:R-:W-:Y:S04]  /*e0c0*/  F2FP.PACK_AB R101, R172, R171 ;  /* 0x000000abac65723e */ /* 0x000fe800000000ff */
[C---:B------:R-:W-:Y:S01]  /*e0d0*/  HMMA.16816.F32 R40, R116.reuse, R120, R40 ;  /* 0x000000787428723c */ /* 0x040fe20000001828 */
[----:B------:R1:W-:Y:S07]  /*e0e0*/  MUFU.EX2 R182, R102 ;  /* 0x0000006600b67308 */ /* 0x0003ee0000000800 */
[-C--:B------:R-:W-:Y:S03]  /*e0f0*/  HMMA.16816.F32 R44, R116, R122.reuse, R44 ;  /* 0x0000007a742c723c */ /* 0x080fe6000000182c */
[----:B------:R-:W-:Y:S05]  /*e100*/  MUFU.EX2 R168, R109 ;  /* 0x0000006d00a87308 */ /* 0x000fea0000000800 */
[C---:B------:R-:W-:Y:S01]  /*e110*/  HMMA.16816.F32 R48, R112.reuse, R122, R48 ;  /* 0x0000007a7030723c */ /* 0x040fe20000001830 */
[----:B------:R-:W2:Y:S03]  /*e120*/  LDSM.16.MT88.4 R120, [R186+0xc00] ;  /* 0x000c0000ba78783b */ /* 0x000ea60000004200 */
[--C-:B-1----:R-:W-:Y:S04]  /*e130*/  FFMA.FTZ R102, R206, c[0x0][0x2d0], -R3.reuse ;  /* 0x0000b400ce667a23 */ /* 0x102fe80000010803 */
[----:B------:R1:W-:Y:S04]  /*e140*/  MUFU.EX2 R183, R102 ;  /* 0x0000006600b77308 */ /* 0x0003e80000000800 */
[--C-:B-1----:R-:W-:Y:S01]  /*e150*/  FFMA.FTZ R102, R216, c[0x0][0x2d0], -R162.reuse ;  /* 0x0000b400d8667a23 */ /* 0x102fe200000108a2 */
[-C--:B--2---:R-:W-:Y:S05]  /*e160*/  HMMA.16816.F32 R52, R112, R120.reuse, R52 ;  /* 0x000000787034723c */ /* 0x084fea0000001834 */
[----:B------:R1:W-:Y:S03]  /*e170*/  MUFU.EX2 R180, R102 ;  /* 0x0000006600b47308 */ /* 0x0003e60000000800 */
[C---:B------:R-:W-:Y:S08]  /*e180*/  HMMA.16816.F32 R56, R116.reuse, R120, R56 ;  /* 0x000000787438723c */ /* 0x040ff00000001838 */
[-C--:B------:R-:W-:Y:S08]  /*e190*/  HMMA.16816.F32 R60, R116, R122.reuse, R60 ;  /* 0x0000007a743c723c */ /* 0x080ff0000000183c */
[C---:B------:R-:W-:Y:S01]  /*e1a0*/  HMMA.16816.F32 R64, R112.reuse, R122, R64 ;  /* 0x0000007a7040723c */ /* 0x040fe20000001840 */
[----:B------:R-:W2:Y:S03]  /*e1b0*/  LDSM.16.MT88.4 R120, [R185+0x1800] ;  /* 0x00180000b978783b */ /* 0x000ea60000004200 */
[--C-:B-1----:R-:W-:Y:S04]  /*e1c0*/  FFMA.FTZ R102, R217, c[0x0][0x2d0], -R162.reuse ;  /* 0x0000b400d9667a23 */ /* 0x102fe800000108a2 */
[----:B------:R1:W-:Y:S04]  /*e1d0*/  MUFU.EX2 R181, R102 ;  /* 0x0000006600b57308 */ /* 0x0003e80000000800 */
[--C-:B-1----:R-:W-:Y:S02]  /*e1e0*/  FFMA.FTZ R102, R219, c[0x0][0x2d0], -R3.reuse ;  /* 0x0000b400db667a23 */ /* 0x102fe40000010803 */
[----:B------:R-:W-:Y:S02]  /*e1f0*/  FFMA.FTZ R3, R104, c[0x0][0x2d0], -R3 ;  /* 0x0000b40068037a23 */ /* 0x000fe40000010803 */
[----:B------:R-:W3:Y:S02]  /*e200*/  LDL.LU R104, [R1+0xc] ;  /* 0x00000c0001687983 */ /* 0x000ee40000300800 */
[----:B------:R1:W-:Y:S01]  /*e210*/  MUFU.EX2 R179, R102 ;  /* 0x0000006600b37308 */ /* 0x0003e20000000800 */
[-C--:B--2---:R-:W-:Y:S09]  /*e220*/  HMMA.16816.F32 R68, R112, R120.reuse, R68 ;  /* 0x000000787044723c */ /* 0x084ff20000001844 */
[----:B------:R2:W5:Y:S01]  /*e230*/  MUFU.EX2 R110, R3 ;  /* 0x00000003006e7308 */ /* 0x0005620000000800 */
[C---:B------:R-:W-:Y:S08]  /*e240*/  HMMA.16816.F32 R72, R116.reuse, R120, R72 ;  /* 0x000000787448723c */ /* 0x040ff00000001848 */
[-C--:B------:R-:W-:Y:S04]  /*e250*/  HMMA.16816.F32 R76, R116, R122.reuse, R76 ;  /* 0x0000007a744c723c */ /* 0x080fe8000000184c */
[----:B-1----:R-:W-:Y:S01]  /*e260*/  FFMA.FTZ R102, R212, c[0x0][0x2d0], -R162 ;  /* 0x0000b400d4667a23 */ /* 0x002fe200000108a2 */
[----:B----4-:R-:W-:Y:S03]  /*e270*/  F2FP.PACK_AB R162, R167, R166 ;  /* 0x000000a6a7a2723e */ /* 0x010fe600000000ff */
[C---:B------:R-:W-:Y:S01]  /*e280*/  HMMA.16816.F32 R80, R112.reuse, R122, R80 ;  /* 0x0000007a7050723c */ /* 0x040fe20000001850 */
[----:B------:R-:W1:Y:S01]  /*e290*/  LDSM.16.MT88.4 R120, [R186+0x1800] ;  /* 0x00180000ba78783b */ /* 0x000e620000004200 */
[----:B------:R4:W1:Y:S02]  /*e2a0*/  MUFU.EX2 R169, R102 ;  /* 0x0000006600a97308 */ /* 0x0008640000000800 */
[----:B--2---:R-:W-:Y:S01]  /*e2b0*/  FFMA.FTZ R3, R103, R142, R231 ;  /* 0x0000008e67037223 */ /* 0x004fe200000100e7 */
[----:B------:R-:W-:Y:S04]  /*e2c0*/  F2FP.PACK_AB R103, R176, R173 ;  /* 0x000000adb067723e */ /* 0x000fe800000000ff */
[----:B------:R-:W-:Y:S03]  /*e2d0*/  LDSM.16.MT88.4 R140, [R186+0x800] ;  /* 0x00080000ba8c783b */ /* 0x000fe60000004200 */
[----:B-----5:R-:W-:Y:S01]  /*e2e0*/  F2FP.PACK_AB R163, R110, R111 ;  /* 0x0000006f6ea3723e */ /* 0x020fe200000000ff */
[----:B------:R-:W-:Y:S02]  /*e2f0*/  FADD.FTZ R109, R233, R3 ;  /* 0x00000003e96d7221 */ /* 0x000fe40000010000 */
[----:B------:R-:W-:Y:S04]  /*e300*/  FADD.FTZ R3, R238, R105 ;  /* 0x00000069ee037221 */ /* 0x000fe80000010000 */
[----:B------:R-:W-:Y:S04]  /*e310*/  FADD.FTZ R3, R244, R3 ;  /* 0x00000003f4037221 */ /* 0x000fe80000010000 */
[----:B------:R-:W-:Y:S01]  /*e320*/  FADD.FTZ R3, R225, R3 ;  /* 0x00000003e1037221 */ /* 0x000fe20000010000 */
[----:B----4-:R-:W-:Y:S03]  /*e330*/  F2FP.PACK_AB R102, R177, R175 ;  /* 0x000000afb166723e */ /* 0x010fe600000000ff */
[----:B------:R-:W-:Y:S01]  /*e340*/  FADD.FTZ R3, R230, R3 ;  /* 0x00000003e6037221 */ /* 0x000fe20000010000 */
[-C--:B-1----:R-:W-:Y:S08]  /*e350*/  HMMA.16816.F32 R84, R112, R120.reuse, R84 ;  /* 0x000000787054723c */ /* 0x082ff00000001854 */
[C---:B------:R-:W-:Y:S07]  /*e360*/  HMMA.16816.F32 R88, R116.reuse, R120, R88 ;  /* 0x000000787458723c */ /* 0x040fee0000001858 */
[----:B------:R-:W-:Y:S01]  /*e370*/  F2FP.PACK_AB R120, R202, R201 ;  /* 0x000000c9ca78723e */ /* 0x000fe200000000ff */
[-C--:B------:R-:W-:Y:S01]  /*e380*/  HMMA.16816.F32 R92, R116, R122.reuse, R92 ;  /* 0x0000007a745c723c */ /* 0x080fe2000000185c */
[----:B------:R-:W1:Y:S03]  /*e390*/  LDSM.16.MT88.4 R116, [R185+0x400] ;  /* 0x00040000b974783b */ /* 0x000e660000004200 */
[----:B------:R-:W-:Y:S04]  /*e3a0*/  F2FP.PACK_AB R121, R183, R182 ;  /* 0x000000b6b779723e */ /* 0x000fe800000000ff */
[----:B------:R-:W-:Y:S07]  /*e3b0*/  HMMA.16816.F32 R96, R112, R122, R96 ;  /* 0x0000007a7060723c */ /* 0x000fee0000001860 */
[----:B------:R-:W-:Y:S02]  /*e3c0*/  F2FP.PACK_AB R112, R230, R225 ;  /* 0x000000e1e670723e */ /* 0x000fe400000000ff */
[----:B------:R-:W-:Y:S03]  /*e3d0*/  F2FP.PACK_AB R113, R223, R224 ;  /* 0x000000e0df71723e */ /* 0x000fe600000000ff */
[----:B------:R-:W-:Y:S02]  /*e3e0*/  F2FP.PACK_AB R114, R221, R222 ;  /* 0x000000dedd72723e */ /* 0x000fe400000000ff */
[----:B------:R-:W-:Y:S02]  /*e3f0*/  F2FP.PACK_AB R115, R204, R203 ;  /* 0x000000cbcc73723e */ /* 0x000fe400000000ff */
[----:B------:R-:W-:Y:S02]  /*e400*/  F2FP.PACK_AB R122, R181, R180 ;  /* 0x000000b4b57a723e */ /* 0x000fe400000000ff */
[----:B------:R-:W-:Y:S03]  /*e410*/  F2FP.PACK_AB R123, R178, R179 ;  /* 0x000000b3b27b723e */ /* 0x000fe600000000ff */
        /* <DEDUP_REMOVED lines=14> */
[----:B------:R-:W4:Y:S07]  /*e500*/  LDSM.16.MT88.4 R128, [R186+0x1c00] ;  /* 0x001c0000ba80783b */ /* 0x000f2e0000004200 */
[-C--:B-1----:R-:W-:Y:S08]  /*e510*/  HMMA.16816.F32 R52, R112, R116.reuse, R52 ;  /* 0x000000747034723c */ /* 0x082ff00000001834 */
[C---:B------:R-:W-:Y:S08]  /*e520*/  HMMA.16816.F32 R56, R120.reuse, R116, R56 ;  /* 0x000000747838723c */ /* 0x040ff00000001838 */
[-C--:B------:R-:W-:Y:S08]  /*e530*/  HMMA.16816.F32 R60, R120, R118.reuse, R60 ;  /* 0x00000076783c723c */ /* 0x080ff0000000183c */
[C---:B------:R-:W-:Y:S08]  /*e540*/  HMMA.16816.F32 R64, R112.reuse, R118, R64 ;  /* 0x000000767040723c */ /* 0x040ff00000001840 */
[-C--:B--2---:R-:W-:Y:S08]  /*e550*/  HMMA.16816.F32 R68, R112, R124.reuse, R68 ;  /* 0x0000007c7044723c */ /* 0x084ff00000001844 */
[C---:B------:R-:W-:Y:S08]  /*e560*/  HMMA.16816.F32 R72, R120.reuse, R124, R72 ;  /* 0x0000007c7848723c */ /* 0x040ff00000001848 */
[-C--:B------:R-:W-:Y:S08]  /*e570*/  HMMA.16816.F32 R76, R120, R126.reuse, R76 ;  /* 0x0000007e784c723c */ /* 0x080ff0000000184c */
[C---:B------:R-:W-:Y:S08]  /*e580*/  HMMA.16816.F32 R80, R112.reuse, R126, R80 ;  /* 0x0000007e7050723c */ /* 0x040ff00000001850 */
[-C--:B----4-:R-:W-:Y:S08]  /*e590*/  HMMA.16816.F32 R84, R112, R128.reuse, R84 ;  /* 0x000000807054723c */ /* 0x090ff00000001854 */
[C---:B------:R-:W-:Y:S04]  /*e5a0*/  HMMA.16816.F32 R88, R120.reuse, R128, R88 ;  /* 0x000000807858723c */ /* 0x040fe80000001858 */
[----:B---3--:R-:W-:Y:S01]  /*e5b0*/  FFMA.FTZ R0, R0, R104, R160 ;  /* 0x0000006800007223 */ /* 0x008fe200000100a0 */
[----:B------:R-:W-:Y:S01]  /*e5c0*/  F2FP.PACK_AB R160, R168, R169 ;  /* 0x000000a9a8a0723e */ /* 0x000fe200000000ff */
[----:B------:R-:W-:Y:S02]  /*e5d0*/  FADD.FTZ R104, R234, R100 ;  /* 0x00000064ea687221 */ /* 0x000fe40000010000 */
[-C--:B------:R-:W-:Y:S04]  /*e5e0*/  HMMA.16816.F32 R92, R120, R130.reuse, R92 ;  /* 0x00000082785c723c */ /* 0x080fe8000000185c */
[----:B------:R-:W-:Y:S01]  /*e5f0*/  F2FP.PACK_AB R100, R174, R170 ;  /* 0x000000aaae64723e */ /* 0x000fe200000000ff */
[----:B------:R-:W-:Y:S01]  /*e600*/  FADD.FTZ R0, R161, R0 ;  /* 0x00000000a1007221 */ /* 0x000fe20000010000 */
[----:B------:R-:W-:Y:S01]  /*e610*/  F2FP.PACK_AB R161, R165, R164 ;  /* 0x000000a4a5a1723e */ /* 0x000fe200000000ff */
[----:B------:R-:W-:Y:S01]  /*e620*/  FADD.FTZ R104, R237, R104 ;  /* 0x00000068ed687221 */ /* 0x000fe20000010000 */
[----:B------:R-:W-:Y:S04]  /*e630*/  HMMA.16816.F32 R96, R112, R130, R96 ;  /* 0x000000827060723c */ /* 0x000fe80000001860 */
[----:B------:R-:W-:Y:S04]  /*e640*/  FADD.FTZ R0, R239, R0 ;  /* 0x00000000ef007221 */ /* 0x000fe80000010000 */
[-C--:B------:R-:W-:Y:S01]  /*e650*/  HMMA.16816.F32 R112, R100, R132.reuse, R4 ;  /* 0x000000846470723c */ /* 0x080fe20000001804 */
[----:B------:R-:W1:Y:S04]  /*e660*/  LDSM.16.MT88.4 R4, [R186+0x1400] ;  /* 0x00140000ba04783b */ /* 0x000e680000004200 */
[----:B------:R-:W-:Y:S03]  /*e670*/  FADD.FTZ R0, R240, R0 ;  /* 0x00000000f0007221 */ /* 0x000fe60000010000 */
        /* <DEDUP_REMOVED lines=50> */
[----:B------:R-:W-:Y:S01]  /*e9a0*/  FADD.FTZ R6, R175, R6 ;  /* 0x00000006af067221 */ /* 0x000fe20000010000 */
[----:B------:R-:W-:Y:S01]  /*e9b0*/  MOV R102, R2 ;  /* 0x0000000200667202 */ /* 0x000fe20000000f00 */
[----:B------:R-:W-:Y:S04]  /*e9c0*/  FADD.FTZ R4, R173, R3 ;  /* 0x00000003ad047221 */ /* 0x000fe80000010000 */
[----:B------:R-:W-:Y:S02]  /*e9d0*/  FADD.FTZ R3, R166, R0 ;  /* 0x00000000a6037221 */ /* 0x000fe40000010000 */
[----:B------:R-:W-:Y:S02]  /*e9e0*/  FADD.FTZ R0, R111, R5 ;  /* 0x000000056f007221 */ /* 0x000fe40000010000 */
[----:B------:R-:W-:Y:S02]  /*e9f0*/  FADD.FTZ R5, R177, R6 ;  /* 0x00000006b1057221 */ /* 0x000fe40000010000 */
[----:B------:R-:W-:Y:S02]  /*ea00*/  FADD.FTZ R4, R176, R4 ;  /* 0x00000004b0047221 */ /* 0x000fe40000010000 */
[----:B------:R-:W-:Y:S01]  /*ea10*/  FADD.FTZ R3, R167, R3 ;  /* 0x00000003a7037221 */ /* 0x000fe20000010000 */
[----:B------:R1:W-:Y:S01]  /*ea20*/  STL [R1+0x4], R5 ;  /* 0x0000040501007387 */ /* 0x0003e20000100800 */
[----:B------:R-:W-:Y:S03]  /*ea30*/  FADD.FTZ R0, R110, R0 ;  /* 0x000000006e007221 */ /* 0x000fe60000010000 */
[----:B------:R1:W-:Y:S04]  /*ea40*/  STL [R1], R4 ;  /* 0x0000000401007387 */ /* 0x0003e80000100800 */
[----:B------:R1:W-:Y:S04]  /*ea50*/  STL [R1+0x8], R3 ;  /* 0x0000080301007387 */ /* 0x0003e80000100800 */
[----:B------:R1:W-:Y:S01]  /*ea60*/  STL [R1+0xc], R0 ;  /* 0x00000c0001007387 */ /* 0x0003e20000100800 */
[----:B------:R-:W-:-:S05]  /*ea70*/  @P0 BRA `(.L_x_554) ;  /* 0xffffcf4000000947 */ /* 0x000fca000383ffff */
.L_x_549:
[----:B-1----:R-:W2:Y:S02]  /*ea80*/  LDL R0, [R1+0x10] ;  /* 0x0000100001007983 */ /* 0x002ea40000100800 */
[----:B--2---:R-:W-:-:S13]  /*ea90*/  ISETP.GE.AND P0, PT, R200, R0, PT ;  /* 0x00000000c800720c */ /* 0x004fda0003f06270 */
[----:B------:R-:W-:Y:S05]  /*eaa0*/  @!P0 BRA `(.L_x_555) ;  /* 0x0000432000008947 */ /* 0x000fea0003800000 */
[----:B------:R-:W-:Y:S01]  /*eab0*/  IMAD.MOV.U32 R101, RZ, RZ, R107 ;  /* 0x000000ffff657224 */ /* 0x000fe200078e006b */
[----:B------:R-:W-:Y:S01]  /*eac0*/  MOV R104, R102 ;  /* 0x0000006600687202 */ /* 0x000fe20000000f00 */
[----:B------:R-:W-:Y:S01]  /*ead0*/  IMAD.MOV.U32 R100, RZ, RZ, R108 ;  /* 0x000000ffff647224 */ /* 0x000fe200078e006c */
[----:B------:R-:W-:Y:S02]  /*eae0*/  MOV R103, R106 ;  /* 0x0000006a00677202 */ /* 0x000fe40000000f00 */
.L_x_574:
[----:B------:R-:W-:Y:S04]  /*eaf0*/  DEPBAR.LE SB0, 0x0 ;  /* 0x000080000000791a */ /* 0x000fe80000000000 */
[----:B------:R-:W-:Y:S01]  /*eb00*/  WARPSYNC 0xffffffff ;  /* 0xffffffff00007948 */ /* 0x000fe20003800000 */
[----:B------:R-:W-:Y:S01]  /*eb10*/  BAR.SYNC.DEFER_BLOCKING 0x0 ;  /* 0x0000000000007b1d */ /* 0x000fe20000010000 */
[----:B------:R-:W-:Y:S01]  /*eb20*/  SHF.R.S32.HI R0, RZ, 0x1f, R200 ;  /* 0x0000001fff007819 */ /* 0x000fe200000114c8 */
[----:B--2---:R-:W-:Y:S01]  /*eb30*/  IMAD.WIDE.U32 R2, R200, c[0x0][0x208], RZ ;  /* 0x00008200c8027a25 */ /* 0x004fe200078e00ff */
[C---:B------:R-:W-:Y:S02]  /*eb40*/  LOP3.LUT P5, RZ, R198.reuse, 0x100, RZ, 0xc0, !PT ;  /* 0x00000100c6ff7812 */ /* 0x040fe400078ac0ff */
[----:B------:R-:W-:Y:S01]  /*eb50*/  LOP3.LUT P4, RZ, R198, 0x80, RZ, 0xc0, !PT ;  /* 0x00000080c6ff7812 */ /* 0x000fe2000788c0ff */
[----:B------:R-:W-:Y:S01]  /*eb60*/  IMAD R0, R0, c[0x0][0x208], RZ ;  /* 0x0000820000007a24 */ /* 0x000fe200078e02ff */
[----:B------:R-:W-:Y:S03]  /*eb70*/  LOP3.LUT P3, RZ, R198, 0x40, RZ, 0xc0, !PT ;  /* 0x00000040c6ff7812 */ /* 0x000fe6000786c0ff */
[----:B------:R-:W-:Y:S05]  /*eb80*/  IMAD R0, R200, c[0x0][0x20c], R0 ;  /* 0x00008300c8007a24 */ /* 0x000fea00078e0200 */
[----:B------:R-:W-:Y:S01]  /*eb90*/  IADD3 R8, R3, R0, RZ ;  /* 0x0000000003087210 */ /* 0x000fe20007ffe0ff */
[----:B------:R-:W-:Y:S04]  /*eba0*/  IMAD.WIDE.U32 R2, R2, 0x30, RZ ;  /* 0x0000003002027825 */ /* 0x000fe800078e00ff */
[----:B------:R-:W-:Y:S01]  /*ebb0*/  IMAD R12, R8, 0x30, RZ ;  /* 0x00000030080c7824 */ /* 0x000fe200078e02ff */
[----:B------:R-:W-:Y:S04]  /*ebc0*/  LDSM.16.M88.4 R48, [R187] ;  /* 0x00000000bb30783b */ /* 0x000fe80000000200 */
[----:B------:R-:W-:Y:S01]  /*ebd0*/  IADD3 R3, R3, R12, RZ ;  /* 0x0000000c03037210 */ /* 0x000fe20007ffe0ff */
[----:B------:R-:W-:Y:S03]  /*ebe0*/  BSSY B0, `(.L_x_556) ;  /* 0x000010a000007945 */ /* 0x000fe60003800000 */
[----:B------:R-:W1:Y:S08]  /*ebf0*/  LDSM.16.M88.4 R16, [R184] ;  /* 0x00000000b810783b */ /* 0x000e700000000200 */
[----:B------:R-:W2:Y:S08]  /*ec00*/  LDSM.16.M88.4 R44, [R187+0x1000] ;  /* 0x00100000bb2c783b */ /* 0x000eb00000000200 */
[----:B------:R-:W3:Y:S08]  /*ec10*/  S2R R206, SR_TID.X ;  /* 0x0000000000ce7919 */ /* 0x000ef00000002100 */
[----:B------:R-:W4:Y:S08]  /*ec20*/  LDSM.16.M88.4 R32, [R184+0x400] ;  /* 0x00040000b820783b */ /* 0x000f300000000200 */
[----:B------:R-:W5:Y:S04]  /*ec30*/  LDL R217, [R1+0x10] ;  /* 0x0000100001d97983 */ /* 0x000f680000100800 */
[----:B------:R-:W4:Y:S01]  /*ec40*/  LDSM.16.M88.4 R108, [R184+0x800] ;  /* 0x00080000b86c783b */ /* 0x000f220000000200 */
[-C--:B-1----:R-:W-:Y:S03]  /*ec50*/  HMMA.16816.F32 R4, R48, R16.reuse, RZ ;  /* 0x000000103004723c */ /* 0x082fe600000018ff */
[----:B---3--:R-:W-:Y:S04]  /*ec60*/  ISETP.GT.AND P1, PT, R206, 0x3f, PT ;  /* 0x0000003fce00780c */ /* 0x008fe80003f24270 */
[----:B------:R-:W-:Y:S01]  /*ec70*/  LDSM.16.M88.4 R160, [R188] ;  /* 0x00000000bca0783b */ /* 0x000fe20000000200 */
[C---:B--2---:R-:W-:Y:S07]  /*ec80*/  HMMA.16816.F32 R8, R44.reuse, R16, RZ ;  /* 0x000000102c08723c */ /* 0x044fee00000018ff */
[----:B------:R-:W1:Y:S01]  /*ec90*/  LDSM.16.M88.4 R164, [R189] ;  /* 0x00000000bda4783b */ /* 0x000e620000000200 */
[-C--:B------:R-:W-:Y:S01]  /*eca0*/  HMMA.16816.F32 R12, R44, R18.reuse, RZ ;  /* 0x000000122c0c723c */ /* 0x080fe200000018ff */
[----:B------:R-:W-:Y:S03]  /*ecb0*/  @!P1 MOV R0, c[0x0][0x208] ;  /* 0x0000820000009a02 */ /* 0x000fe60000000f00 */
[----:B------:R-:W-:Y:S03]  /*ecc0*/  @!P1 MOV R16, c[0x0][0x20c] ;  /* 0x0000830000109a02 */ /* 0x000fe60000000f00 */
[----:B------:R-:W2:Y:S01]  /*ecd0*/  LDSM.16.M88.4 R168, [R188+0x1000] ;  /* 0x00100000bca8783b */ /* 0x000ea20000000200 */
[CC--:B------:R-:W-:Y:S04]  /*ece0*/  @!P1 LEA R24, P0, R0.reuse, R2.reuse, 0x5 ;  /* 0x0000000200189211 */ /* 0x0c0fe800078028ff */
[----:B------:R-:W-:Y:S03]  /*ecf0*/  @!P1 LEA.HI.X R28, R0, R3, R16, 0x5, P0 ;  /* 0x00000003001c9211 */ /* 0x000fe600000f2c10 */
[----:B------:R-:W3:Y:S01]  /*ed00*/  LDSM.16.M88.4 R172, [R197] ;  /* 0x00000000c5ac783b */ /* 0x000ee20000000200 */
[C---:B------:R-:W-:Y:S02]  /*ed10*/  HMMA.16816.F32 R16, R48.reuse, R18, RZ ;  /* 0x000000123010723c */ /* 0x040fe400000018ff */
[----:B------:R-:W-:Y:S04]  /*ed20*/  IADD3 R2, P0, R228, R2, RZ ;  /* 0x00000002e4027210 */ /* 0x000fe80007f1e0ff */
[----:B------:R-:W-:Y:S01]  /*ed30*/  IADD3.X R3, R3, R232, RZ, P0, !PT ;  /* 0x000000e803037210 */ /* 0x000fe200007fe4ff */
[----:B------:R-:W1:Y:S01]  /*ed40*/  LDSM.16.M88.4 R176, [R196] ;  /* 0x00000000c4b0783b */ /* 0x000e620000000200 */
[-C--:B----4-:R-:W-:Y:S01]  /*ed50*/  HMMA.16816.F32 R20, R48, R32.reuse, RZ ;  /* 0x000000203014723c */ /* 0x090fe200000018ff */
[C---:B------:R-:W-:Y:S04]  /*ed60*/  LEA R36, P0, R2.reuse, c[0x0][0x1f8], 0x1 ;  /* 0x00007e0002247a11 */ /* 0x040fe800078008ff */
[----:B------:R-:W-:Y:S02]  /*ed70*/  LEA.HI.X R37, R2, c[0x0][0x1fc], R3, 0x1, P0 ;  /* 0x00007f0002257a11 */ /* 0x000fe400000f0c03 */
[----:B------:R-:W-:Y:S02]  /*ed80*/  @!P1 IADD3 R0, P0, R24, R228, RZ ;  /* 0x000000e418009210 */ /* 0x000fe40007f1e0ff */
[C---:B------:R-:W-:Y:S01]  /*ed90*/  HMMA.16816.F32 R24, R44.reuse, R32, RZ ;  /* 0x000000202c18723c */ /* 0x040fe200000018ff */
[----:B------:R-:W-:Y:S01]  /*eda0*/  @!PT LDS RZ, [RZ] ;  /* 0x00000000fffff984 */ /* 0x000fe20000000800 */
[----:B------:R-:W-:Y:S01]  /*edb0*/  @!PT LDS RZ, [RZ] ;  /* 0x00000000fffff984 */ /* 0x000fe20000000800 */
[----:B------:R-:W-:Y:S01]  /*edc0*/  @!PT LDS RZ, [RZ] ;  /* 0x00000000fffff984 */ /* 0x000fe20000000800 */
[----:B------:R4:W-:Y:S02]  /*edd0*/  LDGSTS.E.BYPASS.LTC128B.128 [R199+0x1880], [R36.64], !P5 ;  /* 0x0188000024c77fae */ /* 0x0009e4000e901d46 */
[----:B------:R-:W-:Y:S02]  /*ede0*/  @!P1 IADD3.X R3, R28, R232, RZ, P0, !PT ;  /* 0x000000e81c039210 */ /* 0x000fe400007fe4ff */
[C---:B------:R-:W-:Y:S03]  /*edf0*/  @!P1 LEA R2, P0, R0.reuse, c[0x0][0x1f8], 0x1 ;  /* 0x00007e0000029a11 */ /* 0x040fe600078008ff */
[-C--:B------:R-:W-:Y:S01]  /*ee00*/  HMMA.16816.F32 R28, R44, R34.reuse, RZ ;  /* 0x000000222c1c723c */ /* 0x080fe200000018ff */
[----:B------:R4:W-:Y:S03]  /*ee10*/  LDGSTS.E.BYPASS.LTC128B.128 [R199+0x2480], [R36.64+0x40], !P4 ;  /* 0x0248004024c77fae */ /* 0x0009e6000e101d46 */
[----:B------:R-:W-:Y:S04]  /*ee20*/  @!P1 LEA.HI.X R3, R0, c[0x0][0x1fc], R3, 0x1, P0 ;  /* 0x00007f0000039a11 */ /* 0x000fe800000f0c03 */
[C---:B------:R-:W-:Y:S01]  /*ee30*/  HMMA.16816.F32 R32, R48.reuse, R34, RZ ;  /* 0x000000223020723c */ /* 0x040fe200000018ff */
[----:B------:R4:W-:Y:S08]  /*ee40*/  LDGSTS.E.BYPASS.LTC128B.128 [R199+0x3080], [R36.64+0x80], !P3 ;  /* 0x0308008024c77fae */ /* 0x0009f0000d901d46 */
[----:B------:R1:W-:Y:S08]  /*ee50*/  @!P1 LDGSTS.E.BYPASS.LTC128B.128 [R199+0x2080], [R2.64], !P5 ;  /* 0x0208000002c79fae */ /* 0x0003f0000e901d46 */
[----:B------:R1:W-:Y:S08]  /*ee60*/  @!P1 LDGSTS.E.BYPASS.LTC128B.128 [R199+0x2c80], [R2.64+0x40], !P4 ;  /* 0x02c8004002c79fae */ /* 0x0003f0000e101d46 */
[----:B------:R1:W-:Y:S01]  /*ee70*/  @!P1 LDGSTS.E.BYPASS.LTC128B.128 [R199+0x3880], [R2.64+0x80], !P3 ;  /* 0x0388008002c79fae */ /* 0x0003e2000d901d46 */
[-C--:B----4-:R-:W-:Y:S07]  /*ee80*/  HMMA.16816.F32 R36, R48, R108.reuse, RZ ;  /* 0x0000006c3024723c */ /* 0x090fee00000018ff */
[----:B------:R-:W0:Y:S01]  /*ee90*/  LDGDEPBAR ;  /* 0x00000000000079af */ /* 0x000e220000000000 */
[C---:B------:R-:W-:Y:S08]  /*eea0*/  HMMA.16816.F32 R40, R44.reuse, R108, RZ ;  /* 0x0000006c2c28723c */ /* 0x040ff000000018ff */
[-C--:B------:R-:W-:Y:S08]  /*eeb0*/  HMMA.16816.F32 R44, R44, R110.reuse, RZ ;  /* 0x0000006e2c2c723c */ /* 0x080ff000000018ff */
[----:B------:R-:W-:Y:S01]  /*eec0*/  HMMA.16816.F32 R48, R48, R110, RZ ;  /* 0x0000006e3030723c */ /* 0x000fe200000018ff */
[----:B------:R-:W-:Y:S07]  /*eed0*/  LDSM.16.M88.4 R108, [R187+0x2000] ;  /* 0x00200000bb6c783b */ /* 0x000fee0000000200 */
[-C--:B-1----:R-:W-:Y:S08]  /*eee0*/  HMMA.16816.F32 R4, R160, R164.reuse, R4 ;  /* 0x000000a4a004723c */ /* 0x082ff00000001804 */
[C---:B--2---:R-:W-:Y:S08]  /*eef0*/  HMMA.16816.F32 R8, R168.reuse, R164, R8 ;  /* 0x000000a4a808723c */ /* 0x044ff00000001808 */
        /* <DEDUP_REMOVED lines=23> */
[----:B------:R-:W1:Y:S03]  /*f070*/  LDSM.16.M88.4 R160, [R188+0x2000] ;  /* 0x00200000bca0783b */ /* 0x000e660000000200 */
[----:B-----5:R-:W-:Y:S04]  /*f080*/  ISETP.GT.AND P0, PT, R200, R217, PT ;  /* 0x000000d9c800720c */ /* 0x020fe80003f04270 */
        /* <DEDUP_REMOVED lines=28> */
[----:B------:R-:W-:Y:S07]  /*f250*/  LDSM.16.M88.4 R164, [R188+0x4000] ;  /* 0x00400000bca4783b */ /* 0x000fee0000000200 */
[-C--:B---3--:R-:W-:Y:S08]  /*f260*/  HMMA.16816.F32 R20, R108, R160.reuse, R20 ;  /* 0x000000a06c14723c */ /* 0x088ff00000001814 */
[C---:B------:R-:W-:Y:S08]  /*f270*/  HMMA.16816.F32 R24, R168.reuse, R160, R24 ;  /* 0x000000a0a818723c */ /* 0x040ff00000001818 */
[-C--:B------:R-:W-:Y:S08]  /*f280*/  HMMA.16816.F32 R28, R168, R162.reuse, R28 ;  /* 0x000000a2a81c723c */ /* 0x080ff0000000181c */
[C---:B------:R-:W-:Y:S01]  /*f290*/  HMMA.16816.F32 R32, R108.reuse, R162, R32 ;  /* 0x000000a26c20723c */ /* 0x040fe20000001820 */
[----:B------:R-:W1:Y:S07]  /*f2a0*/  LDSM.16.M88.4 R160, [R192] ;  /* 0x00000000c0a0783b */ /* 0x000e6e0000000200 */
        /* <DEDUP_REMOVED lines=157> */
.L_x_557:
[----:B--234-:R-:W-:Y:S05]  /*fc80*/  BSYNC B0 ;  /* 0x0000000000007941 */ /* 0x01cfea0003800000 */
.L_x_556:
        /* <DEDUP_REMOVED lines=34> */
.L_x_560:
[----:B------:R-:W-:Y:S04]  /*feb0*/  MOV R8, c[0x0][0x32c] ;  /* 0x0000cb0000087a02 */ /* 0x000fe80000000f00 */
[----:B------:R-:W-:Y:S11]  /*fec0*/  ISETP.NE.AND P0, PT, R8, 0x1, PT ;  /* 0x000000010800780c */ /* 0x000ff60003f05270 */
[----:B------:R-:W-:Y:S02]  /*fed0*/  @!UPT UIADD3 URZ, URZ, URZ, URZ ;  /* 0x0000003f3f3ff290 */ /* 0x000fe4000fffe03f */
[----:B------:R-:W-:Y:S05]  /*fee0*/  @P0 IMAD.HI.U32 R8, R4, c[0x0][0x330], RZ ;  /* 0x0000cc0004080a27 */ /* 0x000fea00078e00ff */
[----:B------:R-:W-:Y:S02]  /*fef0*/  @P0 SHF.R.U32.HI R4, RZ, c[0x0][0x334], R8 ;  /* 0x0000cd00ff040a19 */ /* 0x000fe40000011608 */
.L_x_561:
[----:B------:R-:W-:Y:S05]  /*ff00*/  BSYNC B0 ;  /* 0x0000000000007941 */ /* 0x000fea0003800000 */
.L_x_559:
[----:B------:R-:W-:Y:S04]  /*ff10*/  IMAD.IADD R8, R0, 0x1, -R236 ;  /* 0x0000000100087824 */ /* 0x000fe800078e0aec */
[----:B------:R-:W-:Y:S05]  /*ff20*/  IMAD R4, R4, c[0x0][0x32c], R8 ;  /* 0x0000cb0004047a24 */ /* 0x000fea00078e0208 */
[----:B------:R-:W-:Y:S02]  /*ff30*/  IADD3 R8, R4, c[0x0][0x32c], RZ ;  /* 0x0000cb0004087a10 */ /* 0x000fe40007ffe0ff */
[----:B------:R-:W-:Y:S02]  /*ff40*/  IMNMX R2, R2, R4, !PT ;  /* 0x0000000402027217 */ /* 0x000fe40007800200 */
[----:B------:R-:W-:Y:S02]  /*ff50*/  IMNMX R3, R3, R8, PT ;  /* 0x0000000803037217 */ /* 0x000fe40003800200 */
.L_x_558:
        /* <DEDUP_REMOVED lines=11> */
[----:B------:R-:W-:Y:S02]  /*10010*/  ISETP.LT.OR P0, PT, R3, 0x1, P0 ;  /* 0x000000010300780c */ /* 0x000fe40000701670 */
[----:B------:R-:W-:Y:S02]  /*10020*/  @P1 LOP3.LUT R198, R198, 0x8, RZ, 0xfc, !PT ;  /* 0x00000008c6c61812 */ /* 0x000fe400078efcff */
[----:B------:R-:W-:Y:S02]  /*10030*/  FSEL R9, R175, -INF , !P0 ;  /* 0xff800000af097808 */ /* 0x000fe40004000000 */
[----:B------:R-:W-:Y:S02]  /*10040*/  ISETP.GT.AND P0, PT, R2, 0x1, !P1 ;  /* 0x000000010200780c */ /* 0x000fe40004f04270 */
[----:B------:R-:W-:Y:S02]  /*10050*/  ISETP.GE.AND P1, PT, R0, 0x9, PT ;  /* 0x000000090000780c */ /* 0x000fe40003f26270 */
[C---:B------:R-:W-:Y:S02]  /*10060*/  ISETP.LT.OR P0, PT, R3.reuse, 0x2, P0 ;  /* 0x000000020300780c */ /* 0x040fe40000701670 */
        /* <DEDUP_REMOVED lines=63> */
.L_x_564:
[----:B------:R-:W-:Y:S04]  /*10460*/  MOV R8, c[0x0][0x32c] ;  /* 0x0000cb0000087a02 */ /* 0x000fe80000000f00 */
[----:B------:R-:W-:Y:S11]  /*10470*/  ISETP.NE.AND P0, PT, R8, 0x1, PT ;  /* 0x000000010800780c */ /* 0x000ff60003f05270 */
[----:B------:R-:W-:Y:S02]  /*10480*/  @!UPT UIADD3 URZ, URZ, URZ, URZ ;  /* 0x0000003f3f3ff290 */ /* 0x000fe4000fffe03f */
[----:B------:R-:W-:Y:S05]  /*10490*/  @P0 IMAD.HI.U32 R8, R4, c[0x0][0x330], RZ ;  /* 0x0000cc0004080a27 */ /* 0x000fea00078e00ff */
[----:B------:R-:W-:Y:S02]  /*104a0*/  @P0 SHF.R.U32.HI R4, RZ, c[0x0][0x334], R8 ;  /* 0x0000cd00ff040a19 */ /* 0x000fe40000011608 */
.L_x_565:
[----:B------:R-:W-:Y:S05]  /*104b0*/  BSYNC B0 ;  /* 0x0000000000007941 */ /* 0x000fea0003800000 */
.L_x_563:
[----:B------:R-:W-:Y:S04]  /*104c0*/  IMAD.IADD R8, R0, 0x1, -R236 ;  /* 0x0000000100087824 */ /* 0x000fe800078e0aec */
[----:B------:R-:W-:Y:S05]  /*104d0*/  IMAD R4, R4, c[0x0][0x32c], R8 ;  /* 0x0000cb0004047a24 */ /* 0x000fea00078e0208 */
[----:B------:R-:W-:Y:S02]  /*104e0*/  IADD3 R8, R4, c[0x0][0x32c], RZ ;  /* 0x0000cb0004087a10 */ /* 0x000fe40007ffe0ff */
[----:B------:R-:W-:Y:S02]  /*104f0*/  IMNMX R2, R2, R4, !PT ;  /* 0x0000000402027217 */ /* 0x000fe40007800200 */
[----:B------:R-:W-:Y:S02]  /*10500*/  IMNMX R3, R3, R8, PT ;  /* 0x0000000803037217 */ /* 0x000fe40003800200 */
.L_x_562:
[----:B------:R-:W-:Y:S01]  /*10510*/  LOP3.LUT P0, RZ, R198, 0x8, RZ, 0xc0, !PT ;  /* 0x00000008c6ff7812 */ /* 0x000fe2000780c0ff */
[----:B------:R-:W1:Y:S03]  /*10520*/  SHFL.IDX PT, R4, R5, 0x2, 0x1c1f ;  /* 0x005c1f0005047f89 */ /* 0x000e6600000e0000 */
        /* <DEDUP_REMOVED lines=59> */
.L_x_568:
[----:B------:R-:W-:Y:S04]  /*108e0*/  MOV R8, c[0x0][0x32c] ;  /* 0x0000cb0000087a02 */ /* 0x000fe80000000f00 */
[----:B------:R-:W-:Y:S11]  /*108f0*/  ISETP.NE.AND P0, PT, R8, 0x1, PT ;  /* 0x000000010800780c */ /* 0x000ff60003f05270 */
[----:B------:R-:W-:Y:S02]  /*10900*/  @!UPT UIADD3 URZ, URZ, URZ, URZ ;  /* 0x0000003f3f3ff290 */ /* 0x000fe4000fffe03f */
[----:B------:R-:W-:Y:S05]  /*10910*/  @P0 IMAD.HI.U32 R8, R4, c[0x0][0x330], RZ ;  /* 0x0000cc0004080a27 */ /* 0x000fea00078e00ff */
[----:B------:R-:W-:Y:S02]  /*10920*/  @P0 SHF.R.U32.HI R4, RZ, c[0x0][0x334], R8 ;  /* 0x0000cd00ff040a19 */ /* 0x000fe40000011608 */
.L_x_569:
[----:B------:R-:W-:Y:S05]  /*10930*/  BSYNC B0 ;  /* 0x0000000000007941 */ /* 0x000fea0003800000 */
.L_x_567:
[----:B------:R-:W-:Y:S04]  /*10940*/  IMAD.IADD R8, R0, 0x1, -R236 ;  /* 0x0000000100087824 */ /* 0x000fe800078e0aec */
[----:B------:R-:W-:Y:S05]  /*10950*/  IMAD R4, R4, c[0x0][0x32c], R8 ;  /* 0x0000cb0004047a24 */ /* 0x000fea00078e0208 */
[----:B------:R-:W-:Y:S02]  /*10960*/  IADD3 R8, R4, c[0x0][0x32c], RZ ;  /* 0x0000cb0004087a10 */ /* 0x000fe40007ffe0ff */
[----:B------:R-:W-:Y:S02]  /*10970*/  IMNMX R2, R2, R4, !PT ;  /* 0x0000000402027217 */ /* 0x000fe40007800200 */
[----:B------:R-:W-:Y:S02]  /*10980*/  IMNMX R3, R3, R8, PT ;  /* 0x0000000803037217 */ /* 0x000fe40003800200 */
.L_x_566:
        /* <DEDUP_REMOVED lines=61> */
.L_x_572:
[----:B------:R-:W-:Y:S04]  /*10d60*/  MOV R5, c[0x0][0x32c] ;  /* 0x0000cb0000057a02 */ /* 0x000fe80000000f00 */
[----:B------:R-:W-:Y:S11]  /*10d70*/  ISETP.NE.AND P0, PT, R5, 0x1, PT ;  /* 0x000000010500780c */ /* 0x000ff60003f05270 */
[----:B------:R-:W-:Y:S02]  /*10d80*/  @!UPT UIADD3 URZ, URZ, URZ, URZ ;  /* 0x0000003f3f3ff290 */ /* 0x000fe4000fffe03f */
[----:B------:R-:W-:Y:S05]  /*10d90*/  @P0 IMAD.HI.U32 R5, R4, c[0x0][0x330], RZ ;  /* 0x0000cc0004050a27 */ /* 0x000fea00078e00ff */
[----:B------:R-:W-:Y:S02]  /*10da0*/  @P0 SHF.R.U32.HI R4, RZ, c[0x0][0x334], R5 ;  /* 0x0000cd00ff040a19 */ /* 0x000fe40000011605 */
.L_x_573:
[----:B------:R-:W-:Y:S05]  /*10db0*/  BSYNC B0 ;  /* 0x0000000000007941 */ /* 0x000fea0003800000 */
.L_x_571:
[----:B------:R-:W-:Y:S04]  /*10dc0*/  IMAD.IADD R0, R0, 0x1, -R236 ;  /* 0x0000000100007824 */ /* 0x000fe800078e0aec */
[----:B------:R-:W-:Y:S05]  /*10dd0*/  IMAD R0, R4, c[0x0][0x32c], R0 ;  /* 0x0000cb0004007a24 */ /* 0x000fea00078e0200 */
[----:B------:R-:W-:Y:S02]  /*10de0*/  IADD3 R4, R0, c[0x0][0x32c], RZ ;  /* 0x0000cb0000047a10 */ /* 0x000fe40007ffe0ff */
[----:B------:R-:W-:Y:S02]  /*10df0*/  IMNMX R2, R2, R0, !PT ;  /* 0x0000000002027217 */ /* 0x000fe40007800200 */
[----:B------:R-:W-:Y:S02]  /*10e00*/  IMNMX R3, R3, R4, PT ;  /* 0x0000000403037217 */ /* 0x000fe40003800200 */
.L_x_570:
        /* <DEDUP_REMOVED lines=51> */
[----:B------:R-:W-:Y:S02]  /*11140*/  FMNMX.FTZ R4, R212, R4, !PT ;  /* 0x00000004d4047209 */ /* 0x000fe40007810000 */
[----:B------:R-:W-:Y:S01]  /*11150*/  FSEL R179, R110, -INF , !P0 ;  /* 0xff8000006eb37808 */ /* 0x000fe20004000000 */
[----:B------:R-:W1:Y:S01]  /*11160*/  SHFL.BFLY PT, R6, R0, 0x1, 0x1f ;  /* 0x0c201f0000067f89 */ /* 0x000e6200000e0000 */
[----:B------:R-:W-:Y:S02]  /*11170*/  ISETP.GT.AND P0, PT, R2, 0x20, !P3 ;  /* 0x000000200200780c */ /* 0x000fe40005f04270 */
[----:B------:R-:W-:Y:S02]  /*11180*/  FMNMX.FTZ R4, R211, R4, !PT ;  /* 0x00000004d3047209 */ /* 0x000fe40007810000 */
[----:B------:R-:W-:Y:S02]  /*11190*/  ISETP.LT.OR P0, PT, R3, 0x21, P0 ;  /* 0x000000210300780c */ /* 0x000fe40000701670 */
[----:B------:R-:W-:Y:S02]  /*111a0*/  FMNMX.FTZ R4, R210, R4, !PT ;  /* 0x00000004d2047209 */ /* 0x000fe40007810000 */
[----:B------:R-:W-:Y:S02]  /*111b0*/  FSEL R181, R31, -INF , !P0 ;  /* 0xff8000001fb57808 */ /* 0x000fe40004000000 */
        /* <DEDUP_REMOVED lines=81> */
[----:B------:R-:W-:Y:S02]  /*116d0*/  FFMA.FTZ R0, R16, c[0x0][0x2d0], -R111 ;  /* 0x0000b40010007a23 */ /* 0x000fe4000001086f */
        /* <DEDUP_REMOVED lines=12> */
[C---:B-1----:R-:W-:Y:S01]  /*117a0*/  FMUL.FTZ R6, R3.reuse, R114 ;  /* 0x0000007203067220 */ /* 0x042fe20000410000 */
        /* <DEDUP_REMOVED lines=11> */
[--C-:B------:R-:W-:Y:S01]  /*11860*/  FFMA.FTZ R103, R167, c[0x0][0x2d0], -R110.reuse ;  /* 0x0000b400a7677a23 */ /* 0x100fe2000001086e */
[----:B------:R-:W-:Y:S01]  /*11870*/  LDSM.16.MT88.4 R124, [R186+0x1c00] ;  /* 0x001c0000ba7c783b */ /* 0x000fe20000004200 */
[----:B------:R-:W-:Y:S02]  /*11880*/  FMUL.FTZ R0, R0, c[0x0][0x2d0] ;  /* 0x0000b40000007a20 */ /* 0x000fe40000410000 */
[----:B------:R1:W-:Y:S01]  /*11890*/  MUFU.EX2 R231, R103 ;  /* 0x0000006700e77308 */ /* 0x0003e20000000800 */
[--C-:B------:R-:W-:Y:S02]  /*118a0*/  FFMA.FTZ R5, R24, c[0x0][0x2d0], -R101.reuse ;  /* 0x0000b40018057a23 */ /* 0x100fe40000010865 */
[--C-:B------:R-:W-:Y:S02]  /*118b0*/  FFMA.FTZ R4, R25, c[0x0][0x2d0], -R101.reuse ;  /* 0x0000b40019047a23 */ /* 0x100fe40000010865 */
        /* <DEDUP_REMOVED lines=19> */
[----:B------:R-:W-:Y:S02]  /*119f0*/  FMUL.FTZ R66, R3, R66 ;  /* 0x0000004203427220 */ /* 0x000fe40000410000 */
[----:B--2---:R-:W-:Y:S02]  /*11a00*/  FFMA.FTZ R0, R14, c[0x0][0x2d0], -R101 ;  /* 0x0000b4000e007a23 */ /* 0x004fe40000010865 */
[C---:B---3--:R-:W-:Y:S02]  /*11a10*/  FMUL.FTZ R8, R2.reuse, R116 ;  /* 0x0000007402087220 */ /* 0x048fe40000410000 */
[C---:B------:R-:W-:Y:S01]  /*11a20*/  FMUL.FTZ R9, R2.reuse, R117 ;  /* 0x0000007502097220 */ /* 0x040fe20000410000 */
[----:B------:R2:W-:Y:S01]  /*11a30*/  MUFU.EX2 R239, R0 ;  /* 0x0000000000ef7308 */ /* 0x0005e20000000800 */
[C---:B------:R-:W-:Y:S02]  /*11a40*/  FMUL.FTZ R12, R2.reuse, R120 ;  /* 0x00000078020c7220 */ /* 0x040fe40000410000 */
[----:B------:R-:W-:Y:S02]  /*11a50*/  FMUL.FTZ R13, R2, R121 ;  /* 0x00000079020d7220 */ /* 0x000fe40000410000 */
[----:B----4-:R-:W-:Y:S02]  /*11a60*/  FMUL.FTZ R5, R100, R113 ;  /* 0x0000007164057220 */ /* 0x010fe40000410000 */
[C---:B------:R-:W-:Y:S01]  /*11a70*/  FMUL.FTZ R24, R2.reuse, R132 ;  /* 0x0000008402187220 */ /* 0x040fe20000410000 */
[----:B------:R-:W-:Y:S01]  /*11a80*/  MOV R132, R27 ;  /* 0x0000001b00847202 */ /* 0x000fe20000000f00 */
[C---:B------:R-:W-:Y:S01]  /*11a90*/  FMUL.FTZ R25, R2.reuse, R133 ;  /* 0x0000008502197220 */ /* 0x040fe20000410000 */
[----:B------:R-:W3:Y:S01]  /*11aa0*/  MUFU.EX2 R243, R4 ;  /* 0x0000000400f37308 */ /* 0x000ee20000000800 */
[C---:B------:R-:W-:Y:S01]  /*11ab0*/  FMUL.FTZ R28, R2.reuse, R136 ;  /* 0x00000088021c7220 */ /* 0x040fe20000410000 */
[----:B------:R-:W-:Y:S01]  /*11ac0*/  MOV R133, R217 ;  /* 0x000000d900857202 */ /* 0x000fe20000000f00 */
        /* <DEDUP_REMOVED lines=11> */
[C---:B------:R-:W-:Y:S02]  /*11b80*/  FMUL.FTZ R57, R2.reuse, R57 ;  /* 0x0000003902397220 */ /* 0x040fe40000410000 */
[----:B------:R-:W-:Y:S01]  /*11b90*/  FMUL.FTZ R60, R2, R60 ;  /* 0x0000003c023c7220 */ /* 0x000fe20000410000 */
[----:B---3--:R-:W-:Y:S01]  /*11ba0*/  F2FP.PACK_AB R115, R243, R242 ;  /* 0x000000f2f373723e */ /* 0x008fe200000000ff */
[----:B------:R-:W-:Y:S01]  /*11bb0*/  FMUL.FTZ R4, R100, R112 ;  /* 0x0000007064047220 */ /* 0x000fe20000410000 */
[----:B------:R-:W-:Y:S01]  /*11bc0*/  F2FP.PACK_AB R112, R235, R234 ;  /* 0x000000eaeb70723e */ /* 0x000fe200000000ff */
[----:B------:R-:W-:Y:S02]  /*11bd0*/  FMUL.FTZ R61, R2, R61 ;  /* 0x0000003d023d7220 */ /* 0x000fe40000410000 */
[----:B------:R-:W-:Y:S02]  /*11be0*/  FMUL.FTZ R67, R3, R67 ;  /* 0x0000004303437220 */ /* 0x000fe40000410000 */
[C---:B------:R-:W-:Y:S02]  /*11bf0*/  FMUL.FTZ R68, R100.reuse, R68 ;  /* 0x0000004464447220 */ /* 0x040fe40000410000 */
[----:B------:R-:W-:Y:S02]  /*11c00*/  FMUL.FTZ R69, R100, R69 ;  /* 0x0000004564457220 */ /* 0x000fe40000410000 */
[--C-:B-1----:R-:W-:Y:S02]  /*11c10*/  FFMA.FTZ R103, R165, c[0x0][0x2d0], -R109.reuse ;  /* 0x0000b400a5677a23 */ /* 0x102fe4000001086d */
[C---:B------:R-:W-:Y:S02]  /*11c20*/  FMUL.FTZ R70, R3.reuse, R70 ;  /* 0x0000004603467220 */ /* 0x040fe40000410000 */
[----:B------:R1:W-:Y:S01]  /*11c30*/  MUFU.EX2 R225, R103 ;  /* 0x0000006700e17308 */ /* 0x0003e20000000800 */
[----:B------:R-:W-:Y:S02]  /*11c40*/  FMUL.FTZ R71, R3, R71 ;  /* 0x0000004703477220 */ /* 0x000fe40000410000 */
        /* <DEDUP_REMOVED lines=15> */
[C---:B------:R-:W-:Y:S01]  /*11d40*/  FMUL.FTZ R84, R100.reuse, R84 ;  /* 0x0000005464547220 */ /* 0x040fe20000410000 */
[----:B------:R1:W-:Y:S01]  /*11d50*/  MUFU.EX2 R224, R103 ;  /* 0x0000006700e07308 */ /* 0x0003e20000000800 */
[----:B------:R-:W-:Y:S02]  /*11d60*/  FMUL.FTZ R85, R100, R85 ;  /* 0x0000005564557220 */ /* 0x000fe40000410000 */
[C---:B------:R-:W-:Y:S02]  /*11d70*/  FMUL.FTZ R86, R3.reuse, R86 ;  /* 0x0000005603567220 */ /* 0x040fe40000410000 */
[----:B------:R-:W-:Y:S02]  /*11d80*/  FMUL.FTZ R87, R3, R87 ;  /* 0x0000005703577220 */ /* 0x000fe40000410000 */
[--C-:B------:R-:W-:Y:S02]  /*11d90*/  FFMA.FTZ R104, R180, c[0x0][0x2d0], -R110.reuse ;  /* 0x0000b400b4687a23 */ /* 0x100fe4000001086e */
[C---:B------:R-:W-:Y:S02]  /*11da0*/  FMUL.FTZ R88, R2.reuse, R88 ;  /* 0x0000005802587220 */ /* 0x040fe40000410000 */
[----:B------:R-:W-:Y:S01]  /*11db0*/  MUFU.EX2 R223, R104 ;  /* 0x0000006800df7308 */ /* 0x000fe20000000800 */
[----:B------:R-:W-:Y:S02]  /*11dc0*/  FMUL.FTZ R89, R2, R89 ;  /* 0x0000005902597220 */ /* 0x000fe40000410000 */
[C---:B--2---:R-:W-:Y:S02]  /*11dd0*/  FMUL.FTZ R10, R0.reuse, R118 ;  /* 0x00000076000a7220 */ /* 0x044fe40000410000 */
[C---:B------:R-:W-:Y:S02]  /*11de0*/  FMUL.FTZ R11, R0.reuse, R119 ;  /* 0x00000077000b7220 */ /* 0x040fe40000410000 */
[----:B------:R-:W2:Y:S01]  /*11df0*/  LDSM.16.MT88.4 R116, [R185+0xc00] ;  /* 0x000c0000b974783b */ /* 0x000ea20000004200 */
[C---:B------:R-:W-:Y:S02]  /*11e00*/  FMUL.FTZ R14, R0.reuse, R122 ;  /* 0x0000007a000e7220 */ /* 0x040fe40000410000 */
[C---:B------:R-:W-:Y:S02]  /*11e10*/  FMUL.FTZ R15, R0.reuse, R123 ;  /* 0x0000007b000f7220 */ /* 0x040fe40000410000 */
[C---:B------:R-:W-:Y:S01]  /*11e20*/  HMMA.16816.F32 R8, R112.reuse, R20, R8 ;  /* 0x000000147008723c */ /* 0x040fe20000001808 */
[--C-:B-1----:R-:W-:Y:S02]  /*11e30*/  FFMA.FTZ R103, R175, c[0x0][0x2d0], -R109.reuse ;  /* 0x0000b400af677a23 */ /* 0x102fe4000001086d */
[----:B------:R-:W-:Y:S01]  /*11e40*/  LDSM.16.MT88.4 R120, [R185+0x400] ;  /* 0x00040000b978783b */ /* 0x000fe20000004200 */
[C---:B------:R-:W-:Y:S01]  /*11e50*/  FMUL.FTZ R26, R0.reuse, R134 ;  /* 0x00000086001a7220 */ /* 0x040fe20000410000 */
[----:B------:R1:W-:Y:S01]  /*11e60*/  MUFU.EX2 R221, R103 ;  /* 0x0000006700dd7308 */ /* 0x0003e20000000800 */
[----:B------:R-:W-:Y:S02]  /*11e70*/  FMUL.FTZ R27, R0, R135 ;  /* 0x00000087001b7220 */ /* 0x000fe40000410000 */
[-C--:B------:R-:W-:Y:S01]  /*11e80*/  HMMA.16816.F32 R12, R112, R22.reuse, R12 ;  /* 0x00000016700c723c */ /* 0x080fe2000000180c */
[----:B------:R-:W-:Y:S02]  /*11e90*/  FMUL.FTZ R20, R100, R128 ;  /* 0x0000008064147220 */ /* 0x000fe40000410000 */
[----:B------:R-:W3:Y:S01]  /*11ea0*/  LDL.LU R134, [R1+0x8] ;  /* 0x0000080001867983 */ /* 0x000ee20000300800 */
[--C-:B------:R-:W-:Y:S02]  /*11eb0*/  FFMA.FTZ R128, R212, c[0x0][0x2d0], -R109.reuse ;  /* 0x0000b400d4807a23 */ /* 0x100fe4000001086d */
[----:B------:R-:W-:Y:S01]  /*11ec0*/  FMUL.FTZ R21, R100, R129 ;  /* 0x0000008164157220 */ /* 0x000fe20000410000 */
[----:B------:R-:W4:Y:S01]  /*11ed0*/  LDL.LU R135, [R1] ;  /* 0x0000000001877983 */ /* 0x000f220000300800 */
[C---:B------:R-:W-:Y:S01]  /*11ee0*/  HMMA.16816.F32 R16, R160.reuse, R22, R16 ;  /* 0x00000016a010723c */ /* 0x040fe20000001810 */
[C---:B------:R-:W-:Y:S01]  /*11ef0*/  FMUL.FTZ R30, R0.reuse, R138 ;  /* 0x0000008a001e7220 */ /* 0x040fe20000410000 */
[----:B------:R-:W-:Y:S01]  /*11f00*/  MUFU.EX2 R205, R128 ;  /* 0x0000008000cd7308 */ /* 0x000fe20000000800 */
[----:B------:R-:W5:Y:S01]  /*11f10*/  LDL.LU R136, [R1+0x4] ;  /* 0x0000040001887983 */ /* 0x000f620000300800 */
[C---:B------:R-:W-:Y:S02]  /*11f20*/  FMUL.FTZ R31, R0.reuse, R139 ;  /* 0x0000008b001f7220 */ /* 0x040fe40000410000 */
[----:B------:R-:W-:Y:S02]  /*11f30*/  FMUL.FTZ R42, R0, R150 ;  /* 0x00000096002a7220 */ /* 0x000fe40000410000 */
[C---:B------:R-:W-:Y:S04]  /*11f40*/  FMUL.FTZ R22, R3.reuse, R130 ;  /* 0x0000008203167220 */ /* 0x040fe80000410000 */
[----:B------:R-:W-:Y:S02]  /*11f50*/  FMUL.FTZ R23, R3, R131 ;  /* 0x0000008303177220 */ /* 0x000fe40000410000 */
[----:B-1----:R-:W-:Y:S02]  /*11f60*/  FFMA.FTZ R103, R174, c[0x0][0x2d0], -R109 ;  /* 0x0000b400ae677a23 */ /* 0x002fe4000001086d */
[--C-:B------:R-:W-:Y:S02]  /*11f70*/  FFMA.FTZ R131, R213, c[0x0][0x2d0], -R110.reuse ;  /* 0x0000b400d5837a23 */ /* 0x100fe4000001086e */
[--C-:B------:R-:W-:Y:S01]  /*11f80*/  FFMA.FTZ R130, R216, c[0x0][0x2d0], -R110.reuse ;  /* 0x0000b400d8827a23 */ /* 0x100fe2000001086e */
[-C--:B------:R-:W-:Y:S01]  /*11f90*/  HMMA.16816.F32 R20, R160, R36.reuse, R20 ;  /* 0x00000024a014723c */ /* 0x080fe20000001814 */
[--C-:B------:R-:W-:Y:S01]  /*11fa0*/  FFMA.FTZ R129, R215, c[0x0][0x2d0], -R110.reuse ;  /* 0x0000b400d7817a23 */ /* 0x100fe2000001086e */
[----:B------:R-:W-:Y:S01]  /*11fb0*/  MUFU.EX2 R202, R131 ;  /* 0x0000008300ca7308 */ /* 0x000fe20000000800 */
[C---:B------:R-:W-:Y:S01]  /*11fc0*/  FMUL.FTZ R43, R0.reuse, R151 ;  /* 0x00000097002b7220 */ /* 0x040fe20000410000 */
[----:B------:R-:W-:Y:S01]  /*11fd0*/  MOV R215, R132 ;  /* 0x0000008400d77202 */ /* 0x000fe20000000f00 */
[C---:B------:R-:W-:Y:S01]  /*11fe0*/  FMUL.FTZ R46, R0.reuse, R154 ;  /* 0x0000009a002e7220 */ /* 0x040fe20000410000 */
[----:B------:R-:W-:Y:S01]  /*11ff0*/  MOV R216, R133 ;  /* 0x0000008500d87202 */ /* 0x000fe20000000f00 */
[C---:B------:R-:W-:Y:S01]  /*12000*/  FMUL.FTZ R47, R0.reuse, R155 ;  /* 0x0000009b002f7220 */ /* 0x040fe20000410000 */
[C---:B------:R-:W-:Y:S01]  /*12010*/  HMMA.16816.F32 R24, R112.reuse, R36, R24 ;  /* 0x000000247018723c */ /* 0x040fe20000001818 */
[----:B------:R-:W-:Y:S01]  /*12020*/  FMUL.FTZ R58, R0, R58 ;  /* 0x0000003a003a7220 */ /* 0x000fe20000410000 */
[----:B------:R-:W-:Y:S02]  /*12030*/  ISETP.GT.AND P0, PT, R200, R216, PT ;  /* 0x000000d8c800720c */ /* 0x000fe40003f04270 */
[----:B------:R1:W-:Y:S01]  /*12040*/  MUFU.EX2 R222, R103 ;  /* 0x0000006700de7308 */ /* 0x0003e20000000800 */
[----:B------:R-:W-:Y:S02]  /*12050*/  FMUL.FTZ R59, R0, R59 ;  /* 0x0000003b003b7220 */ /* 0x000fe40000410000 */
[C---:B------:R-:W-:Y:S01]  /*12060*/  FMUL.FTZ R36, R100.reuse, R144 ;  /* 0x0000009064247220 */ /* 0x040fe20000410000 */
[-C--:B------:R-:W-:Y:S01]  /*12070*/  HMMA.16816.F32 R28, R112, R38.reuse, R28 ;  /* 0x00000026701c723c */ /* 0x080fe2000000181c */
[----:B------:R-:W-:Y:S03]  /*12080*/  FMUL.FTZ R37, R100, R145 ;  /* 0x0000009164257220 */ /* 0x000fe60000410000 */
[C---:B------:R-:W-:Y:S02]  /*12090*/  FMUL.FTZ R62, R0.reuse, R62 ;  /* 0x0000003e003e7220 */ /* 0x040fe40000410000 */
[----:B------:R-:W-:Y:S01]  /*120a0*/  MUFU.EX2 R212, R129 ;  /* 0x0000008100d47308 */ /* 0x000fe20000000800 */
[C---:B------:R-:W-:Y:S01]  /*120b0*/  FMUL.FTZ R63, R0.reuse, R63 ;  /* 0x0000003f003f7220 */ /* 0x040fe20000410000 */
[C---:B------:R-:W-:Y:S01]  /*120c0*/  HMMA.16816.F32 R32, R160.reuse, R38, R32 ;  /* 0x00000026a020723c */ /* 0x040fe20000001820 */
[C---:B------:R-:W-:Y:S03]  /*120d0*/  FMUL.FTZ R74, R0.reuse, R74 ;  /* 0x0000004a004a7220 */ /* 0x040fe60000410000 */
[C---:B------:R-:W-:Y:S02]  /*120e0*/  FMUL.FTZ R75, R0.reuse, R75 ;  /* 0x0000004b004b7220 */ /* 0x040fe40000410000 */
[----:B------:R-:W-:Y:S02]  /*120f0*/  FMUL.FTZ R78, R0, R78 ;  /* 0x0000004e004e7220 */ /* 0x000fe40000410000 */
[C---:B------:R-:W-:Y:S04]  /*12100*/  FMUL.FTZ R38, R3.reuse, R146 ;  /* 0x0000009203267220 */ /* 0x040fe80000410000 */
[C---:B------:R-:W-:Y:S02]  /*12110*/  FMUL.FTZ R39, R3.reuse, R147 ;  /* 0x0000009303277220 */ /* 0x040fe40000410000 */
[--C-:B-1----:R-:W-:Y:S02]  /*12120*/  FFMA.FTZ R103, R170, c[0x0][0x2d0], -R111.reuse ;  /* 0x0000b400aa677a23 */ /* 0x102fe4000001086f */
[----:B------:R-:W-:Y:S02]  /*12130*/  FMUL.FTZ R79, R0, R79 ;  /* 0x0000004f004f7220 */ /* 0x000fe40000410000 */
[----:B------:R1:W-:Y:S01]  /*12140*/  MUFU.EX2 R218, R103 ;  /* 0x0000006700da7308 */ /* 0x0003e20000000800 */
[-C--:B--2---:R-:W-:Y:S01]  /*12150*/  HMMA.16816.F32 R36, R160, R116.reuse, R36 ;  /* 0x00000074a024723c */ /* 0x084fe20000001824 */
[C---:B------:R-:W-:Y:S02]  /*12160*/  FMUL.FTZ R96, R100.reuse, R96 ;  /* 0x0000006064607220 */ /* 0x040fe40000410000 */
[----:B------:R-:W-:Y:S02]  /*12170*/  FMUL.FTZ R97, R100, R97 ;  /* 0x0000006164617220 */ /* 0x000fe40000410000 */
[C---:B------:R-:W-:Y:S02]  /*12180*/  FMUL.FTZ R98, R3.reuse, R98 ;  /* 0x0000006203627220 */ /* 0x040fe40000410000 */
[----:B------:R-:W-:Y:S01]  /*12190*/  FMUL.FTZ R99, R3, R99 ;  /* 0x0000006303637220 */ /* 0x000fe20000410000 */
[C---:B------:R-:W-:Y:S01]  /*121a0*/  HMMA.16816.F32 R40, R112.reuse, R116, R40 ;  /* 0x000000747028723c */ /* 0x040fe20000001828 */
[----:B------:R-:W-:Y:S03]  /*121b0*/  FFMA.FTZ R110, R214, c[0x0][0x2d0], -R110 ;  /* 0x0000b400d66e7a23 */ /* 0x000fe6000001086e */
[C---:B------:R-:W-:Y:S01]  /*121c0*/  FMUL.FTZ R90, R0.reuse, R90 ;  /* 0x0000005a005a7220 */ /* 0x040fe20000410000 */
[----:B------:R-:W-:Y:S01]  /*121d0*/  MUFU.EX2 R214, R110 ;  /* 0x0000006e00d67308 */ /* 0x000fe20000000800 */
[----:B------:R-:W-:Y:S02]  /*121e0*/  FMUL.FTZ R91, R0, R91 ;  /* 0x0000005b005b7220 */ /* 0x000fe40000410000 */
[-C--:B------:R-:W-:Y:S01]  /*121f0*/  HMMA.16816.F32 R44, R112, R118.reuse, R44 ;  /* 0x00000076702c723c */ /* 0x080fe2000000182c */
[C---:B------:R-:W-:Y:S03]  /*12200*/  FMUL.FTZ R92, R2.reuse, R92 ;  /* 0x0000005c025c7220 */ /* 0x040fe60000410000 */
[----:B------:R-:W-:Y:S02]  /*12210*/  FMUL.FTZ R93, R2, R93 ;  /* 0x0000005d025d7220 */ /* 0x000fe40000410000 */
[C---:B------:R-:W-:Y:S02]  /*12220*/  FMUL.FTZ R94, R0.reuse, R94 ;  /* 0x0000005e005e7220 */ /* 0x040fe40000410000 */
[C---:B------:R-:W-:Y:S01]  /*12230*/  HMMA.16816.F32 R48, R160.reuse, R118, R48 ;  /* 0x00000076a030723c */ /* 0x040fe20000001830 */
[----:B------:R-:W2:Y:S03]  /*12240*/  LDSM.16.MT88.4 R116, [R186+0xc00] ;  /* 0x000c0000ba74783b */ /* 0x000ea60000004200 */
[----:B-1----:R-:W-:Y:S02]  /*12250*/  FFMA.FTZ R103, R169, c[0x0][0x2d0], -R111 ;  /* 0x0000b400a9677a23 */ /* 0x002fe4000001086f */
[----:B------:R-:W-:Y:S02]  /*12260*/  FMUL.FTZ R95, R0, R95 ;  /* 0x0000005f005f7220 */ /* 0x000fe40000410000 */
[----:B------:R1:W1:Y:S01]  /*12270*/  MUFU.EX2 R219, R103 ;  /* 0x0000006700db7308 */ /* 0x0002620000000800 */
[----:B------:R-:W-:Y:S03]  /*12280*/  FFMA.FTZ R104, R211, c[0x0][0x2d0], -R109 ;  /* 0x0000b400d3687a23 */ /* 0x000fe6000001086d */
[--C-:B-1----:R-:W-:Y:S06]  /*12290*/  FFMA.FTZ R103, R168, c[0x0][0x2d0], -R111.reuse ;  /* 0x0000b400a8677a23 */ /* 0x102fec000001086f */
[----:B------:R1:W-:Y:S01]  /*122a0*/  MUFU.EX2 R220, R103 ;  /* 0x0000006700dc7308 */ /* 0x0003e20000000800 */
[-C--:B--2---:R-:W-:Y:S08]  /*122b0*/  HMMA.16816.F32 R52, R160, R116.reuse, R52 ;  /* 0x00000074a034723c */ /* 0x084ff00000001834 */
[C---:B------:R-:W-:Y:S08]  /*122c0*/  HMMA.16816.F32 R56, R112.reuse, R116, R56 ;  /* 0x000000747038723c */ /* 0x040ff00000001838 */
[-C--:B------:R-:W-:Y:S01]  /*122d0*/  HMMA.16816.F32 R60, R112, R118.reuse, R60 ;  /* 0x00000076703c723c */ /* 0x080fe2000000183c */
[----:B-1----:R-:W-:Y:S07]  /*122e0*/  FFMA.FTZ R103, R172, c[0x0][0x2d0], -R111 ;  /* 0x0000b400ac677a23 */ /* 0x002fee000001086f */
[C---:B------:R-:W-:Y:S01]  /*122f0*/  HMMA.16816.F32 R64, R160.reuse, R118, R64 ;  /* 0x00000076a040723c */ /* 0x040fe20000001840 */
[----:B------:R-:W1:Y:S01]  /*12300*/  LDSM.16.MT88.4 R116, [R185+0x1800] ;  /* 0x00180000b974783b */ /* 0x000e620000004200 */
[----:B------:R2:W-:Y:S02]  /*12310*/  MUFU.EX2 R217, R103 ;  /* 0x0000006700d97308 */ /* 0x0005e40000000800 */
[--C-:B--2---:R-:W-:Y:S05]  /*12320*/  FFMA.FTZ R103, R171, c[0x0][0x2d0], -R101.reuse ;  /* 0x0000b400ab677a23 */ /* 0x104fea0000010865 */
[----:B------:R-:W-:Y:S03]  /*12330*/  LDSM.16.MT88.4 R168, [R186+0x1400] ;  /* 0x00140000baa8783b */ /* 0x000fe60000004200 */
[----:B------:R2:W-:Y:S01]  /*12340*/  MUFU.EX2 R177, R103 ;  /* 0x0000006700b17308 */ /* 0x0005e20000000800 */
[-C--:B-1----:R-:W-:Y:S08]  /*12350*/  HMMA.16816.F32 R68, R160, R116.reuse, R68 ;  /* 0x00000074a044723c */ /* 0x082ff00000001844 */
[C---:B------:R-:W-:Y:S01]  /*12360*/  HMMA.16816.F32 R72, R112.reuse, R116, R72 ;  /* 0x000000747048723c */ /* 0x040fe20000001848 */
[--C-:B--2---:R-:W-:Y:S02]  /*12370*/  FFMA.FTZ R103, R173, c[0x0][0x2d0], -R101.reuse ;  /* 0x0000b400ad677a23 */ /* 0x104fe40000010865 */
[----:B------:R-:W-:Y:S05]  /*12380*/  LDSM.16.MT88.4 R172, [R185+0x2000] ;  /* 0x00200000b9ac783b */ /* 0x000fea0000004200 */
        /* <DEDUP_REMOVED lines=9> */
[----:B------:R1:W2:Y:S06]  /*12420*/  MUFU.EX2 R179, R103 ;  /* 0x0000006700b37308 */ /* 0x0002ac0000000800 */
[----:B------:R-:W-:Y:S01]  /*12430*/  F2FP.PACK_AB R116, R219, R218 ;  /* 0x000000dadb74723e */ /* 0x000fe200000000ff */
[-C--:B------:R-:W-:Y:S01]  /*12440*/  HMMA.16816.F32 R92, R112, R118.reuse, R92 ;  /* 0x00000076705c723c */ /* 0x080fe2000000185c */
[----:B------:R-:W-:Y:S06]  /*12450*/  F2FP.PACK_AB R117, R176, R177 ;  /* 0x000000b1b075723e */ /* 0x000fec00000000ff */
[----:B------:R-:W-:Y:S01]  /*12460*/  F2FP.PACK_AB R112, R233, R231 ;  /* 0x000000e7e970723e */ /* 0x000fe200000000ff */
[----:B------:R-:W-:Y:S01]  /*12470*/  HMMA.16816.F32 R96, R160, R118, R96 ;  /* 0x00000076a060723c */ /* 0x000fe20000001860 */
[----:B------:R-:W-:Y:S03]  /*12480*/  F2FP.PACK_AB R113, R225, R230 ;  /* 0x000000e6e171723e */ /* 0x000fe600000000ff */
[----:B------:R-:W-:Y:S02]  /*12490*/  F2FP.PACK_AB R114, R223, R224 ;  /* 0x000000e0df72723e */ /* 0x000fe400000000ff */
[----:B------:R-:W-:Y:S02]  /*124a0*/  F2FP.PACK_AB R115, R222, R221 ;  /* 0x000000ddde73723e */ /* 0x000fe400000000ff */
[----:B------:R-:W-:Y:S01]  /*124b0*/  F2FP.PACK_AB R118, R217, R220 ;  /* 0x000000dcd976723e */ /* 0x000fe200000000ff */
[--C-:B-1----:R-:W-:Y:S02]  /*124c0*/  FFMA.FTZ R103, R210, c[0x0][0x2d0], -R109.reuse ;  /* 0x0000b400d2677a23 */ /* 0x102fe4000001086d */
[----:B------:R1:W1:Y:S01]  /*124d0*/  MUFU.EX2 R210, R130 ;  /* 0x0000008200d27308 */ /* 0x0002620000000800 */
[----:B--2---:R-:W-:Y:S01]  /*124e0*/  F2FP.PACK_AB R119, R179, R178 ;  /* 0x000000b2b377723e */ /* 0x004fe200000000ff */
[-C--:B------:R-:W-:Y:S01]  /*124f0*/  HMMA.16816.F32 R4, R112, R120.reuse, R4 ;  /* 0x000000787004723c */ /* 0x080fe20000001804 */
[----:B------:R-:W-:Y:S01]  /*12500*/  F2FP.PACK_AB R162, R214, R212 ;  /* 0x000000d4d6a2723e */ /* 0x000fe200000000ff */
[----:B------:R-:W-:Y:S02]  /*12510*/  FFMA.FTZ R109, R209, c[0x0][0x2d0], -R109 ;  /* 0x0000b400d16d7a23 */ /* 0x000fe4000001086d */
[----:B----4-:R-:W-:Y:S04]  /*12520*/  FFMA.FTZ R3, R3, R135, R237 ;  /* 0x0000008703037223 */ /* 0x010fe800000100ed */
[C---:B------:R-:W-:Y:S01]  /*12530*/  HMMA.16816.F32 R8, R116.reuse, R120, R8 ;  /* 0x000000787408723c */ /* 0x040fe20000001808 */
[----:B------:R2:W-:Y:S03]  /*12540*/  MUFU.EX2 R211, R103 ;  /* 0x0000006700d37308 */ /* 0x0005e60000000800 */
[----:B------:R-:W-:Y:S04]  /*12550*/  FADD.FTZ R3, R238, R3 ;  /* 0x00000003ee037221 */ /* 0x000fe80000010000 */
[-C--:B------:R-:W-:Y:S03]  /*12560*/  HMMA.16816.F32 R12, R116, R122.reuse, R12 ;  /* 0x0000007a740c723c */ /* 0x080fe6000000180c */
[----:B------:R-:W4:Y:S01]  /*12570*/  MUFU.EX2 R213, R109 ;  /* 0x0000006d00d57308 */ /* 0x000f220000000800 */
[----:B-1----:R-:W-:Y:S01]  /*12580*/  LDSM.16.MT88.4 R128, [R185+0x800] ;  /* 0x00080000b980783b */ /* 0x002fe20000004200 */
[----:B------:R-:W-:Y:S03]  /*12590*/  F2FP.PACK_AB R160, R210, R202 ;  /* 0x000000cad2a0723e */ /* 0x000fe600000000ff */
[C---:B------:R-:W-:Y:S05]  /*125a0*/  HMMA.16816.F32 R16, R112.reuse, R122, R16 ;  /* 0x0000007a7010723c */ /* 0x040fea0000001810 */
[----:B------:R-:W1:Y:S01]  /*125b0*/  MUFU.EX2 R209, R104 ;  /* 0x0000006800d17308 */ /* 0x000e620000000800 */
[----:B------:R-:W3:Y:S01]  /*125c0*/  LDSM.16.MT88.4 R120, [R186+0x400] ;  /* 0x00040000ba78783b */ /* 0x000ee20000004200 */
[--C-:B--2---:R-:W-:Y:S08]  /*125d0*/  FFMA.FTZ R103, R207, c[0x0][0x2d0], -R111.reuse ;  /* 0x0000b400cf677a23 */ /* 0x104ff0000001086f */
[----:B------:R2:W-:Y:S01]  /*125e0*/  MUFU.EX2 R180, R103 ;  /* 0x0000006700b47308 */ /* 0x0005e20000000800 */
[----:B----4-:R-:W-:Y:S02]  /*125f0*/  F2FP.PACK_AB R163, R213, R211 ;  /* 0x000000d3d5a3723e */ /* 0x010fe400000000ff */
[----:B-1----:R-:W-:Y:S01]  /*12600*/  F2FP.PACK_AB R161, R209, R205 ;  /* 0x000000cdd1a1723e */ /* 0x002fe200000000ff */
[--C-:B--2---:R-:W-:Y:S06]  /*12610*/  FFMA.FTZ R103, R206, c[0x0][0x2d0], -R111.reuse ;  /* 0x0000b400ce677a23 */ /* 0x104fec000001086f */
[----:B------:R1:W2:Y:S01]  /*12620*/  MUFU.EX2 R201, R103 ;  /* 0x0000006700c97308 */ /* 0x0002a20000000800 */
[-C--:B---3--:R-:W-:Y:S08]  /*12630*/  HMMA.16816.F32 R20, R112, R120.reuse, R20 ;  /* 0x000000787014723c */ /* 0x088ff00000001814 */
[C---:B------:R-:W-:Y:S08]  /*12640*/  HMMA.16816.F32 R24, R116.reuse, R120, R24 ;  /* 0x000000787418723c */ /* 0x040ff00000001818 */
[-C--:B------:R-:W-:Y:S01]  /*12650*/  HMMA.16816.F32 R28, R116, R122.reuse, R28 ;  /* 0x0000007a741c723c */ /* 0x080fe2000000181c */
[--C-:B-1----:R-:W-:Y:S03]  /*12660*/  FFMA.FTZ R103, R208, c[0x0][0x2d0], -R111.reuse ;  /* 0x0000b400d0677a23 */ /* 0x102fe6000001086f */
[----:B--2---:R-:W-:Y:S01]  /*12670*/  F2FP.PACK_AB R164, R201, R180 ;  /* 0x000000b4c9a4723e */ /* 0x004fe200000000ff */
[----:B------:R-:W-:Y:S03]  /*12680*/  FFMA.FTZ R111, R203, c[0x0][0x2d0], -R111 ;  /* 0x0000b400cb6f7a23 */ /* 0x000fe6000001086f */
[C---:B------:R-:W-:Y:S01]  /*12690*/  HMMA.16816.F32 R32, R112.reuse, R122, R32 ;  /* 0x0000007a7020723c */ /* 0x040fe20000001820 */
[----:B------:R-:W1:Y:S01]  /*126a0*/  LDSM.16.MT88.4 R120, [R185+0x1000] ;  /* 0x00100000b978783b */ /* 0x000e620000004200 */
[----:B------:R2:W-:Y:S10]  /*126b0*/  MUFU.EX2 R204, R103 ;  /* 0x0000006700cc7308 */ /* 0x0005f40000000800 */
[----:B------:R-:W3:Y:S01]  /*126c0*/  MUFU.EX2 R111, R111 ;  /* 0x0000006f006f7308 */ /* 0x000ee20000000800 */
[--C-:B--2---:R-:W-:Y:S09]  /*126d0*/  FFMA.FTZ R103, R181, c[0x0][0x2d0], -R101.reuse ;  /* 0x0000b400b5677a23 */ /* 0x104ff20000010865 */
[----:B------:R2:W-:Y:S01]  /*126e0*/  MUFU.EX2 R109, R103 ;  /* 0x00000067006d7308 */ /* 0x0005e20000000800 */
[----:B---3--:R-:W-:Y:S01]  /*126f0*/  F2FP.PACK_AB R166, R111, R204 ;  /* 0x000000cc6fa6723e */ /* 0x008fe200000000ff */
[-C--:B-1----:R-:W-:Y:S08]  /*12700*/  HMMA.16816.F32 R36, R112, R120.reuse, R36 ;  /* 0x000000787024723c */ /* 0x082ff00000001824 */
[C---:B------:R-:W-:Y:S01]  /*12710*/  HMMA.16816.F32 R40, R116.reuse, R120, R40 ;  /* 0x000000787428723c */ /* 0x040fe20000001828 */
[--C-:B--2---:R-:W-:Y:S07]  /*12720*/  FFMA.FTZ R103, R182, c[0x0][0x2d0], -R101.reuse ;  /* 0x0000b400b6677a23 */ /* 0x104fee0000010865 */
[-C--:B------:R-:W-:Y:S01]  /*12730*/  HMMA.16816.F32 R44, R116, R122.reuse, R44 ;  /* 0x0000007a742c723c */ /* 0x080fe2000000182c */
[----:B------:R1:W2:Y:S07]  /*12740*/  MUFU.EX2 R104, R103 ;  /* 0x0000006700687308 */ /* 0x0002ae0000000800 */
[C---:B------:R-:W-:Y:S01]  /*12750*/  HMMA.16816.F32 R48, R112.reuse, R122, R48 ;  /* 0x0000007a7030723c */ /* 0x040fe20000001830 */
[----:B------:R-:W3:Y:S03]  /*12760*/  LDSM.16.MT88.4 R120, [R186+0x1000] ;  /* 0x00100000ba78783b */ /* 0x000ee60000004200 */
[--C-:B-1----:R-:W-:Y:S01]  /*12770*/  FFMA.FTZ R103, R183, c[0x0][0x2d0], -R101.reuse ;  /* 0x0000b400b7677a23 */ /* 0x102fe20000010865 */
[----:B--2---:R-:W-:Y:S01]  /*12780*/  F2FP.PACK_AB R165, R104, R109 ;  /* 0x0000006d68a5723e */ /* 0x004fe200000000ff */
[----:B------:R-:W-:Y:S03]  /*12790*/  FFMA.FTZ R101, R105, c[0x0][0x2d0], -R101 ;  /* 0x0000b40069657a23 */ /* 0x000fe60000010865 */
[----:B------:R-:W2:Y:S01]  /*127a0*/  LDL.LU R105, [R1+0xc] ;  /* 0x00000c0001697983 */ /* 0x000ea20000300800 */
[----:B------:R5:W-:Y:S10]  /*127b0*/  MUFU.EX2 R110, R103 ;  /* 0x00000067006e7308 */ /* 0x000bf40000000800 */
[----:B------:R-:W1:Y:S01]  /*127c0*/  MUFU.EX2 R101, R101 ;  /* 0x0000006500657308 */ /* 0x000e620000000800 */
[-C--:B---3--:R-:W-:Y:S01]  /*127d0*/  HMMA.16816.F32 R52, R112, R120.reuse, R52 ;  /* 0x000000787034723c */ /* 0x088fe20000001834 */
[----:B-----5:R-:W-:Y:S02]  /*127e0*/  FFMA.FTZ R103, R100, R136, R245 ;  /* 0x0000008864677223 */ /* 0x020fe400000100f5 */
[----:B------:R-:W-:Y:S05]  /*127f0*/  FFMA.FTZ R100, R2, R134, R234 ;  /* 0x0000008602647223 */ /* 0x000fea00000100ea */
[C---:B------:R-:W-:Y:S01]  /*12800*/  HMMA.16816.F32 R56, R116.reuse, R120, R56 ;  /* 0x000000787438723c */ /* 0x040fe20000001838 */
[----:B------:R-:W-:Y:S03]  /*12810*/  FADD.FTZ R2, R249, R103 ;  /* 0x00000067f9027221 */ /* 0x000fe60000010000 */
[----:B------:R-:W-:Y:S02]  /*12820*/  FADD.FTZ R100, R235, R100 ;  /* 0x00000064eb647221 */ /* 0x000fe40000010000 */
[----:B------:R-:W-:Y:S01]  /*12830*/  FADD.FTZ R2, R248, R2 ;  /* 0x00000002f8027221 */ /* 0x000fe20000010000 */
[----:B-1----:R-:W-:Y:S01]  /*12840*/  F2FP.PACK_AB R167, R101, R110 ;  /* 0x0000006e65a7723e */ /* 0x002fe200000000ff */
[-C--:B------:R-:W-:Y:S01]  /*12850*/  HMMA.16816.F32 R60, R116, R122.reuse, R60 ;  /* 0x0000007a743c723c */ /* 0x080fe2000000183c */
[----:B------:R-:W-:Y:S03]  /*12860*/  FADD.FTZ R100, R244, R100 ;  /* 0x00000064f4647221 */ /* 0x000fe60000010000 */
[----:B------:R-:W-:Y:S04]  /*12870*/  FADD.FTZ R103, R240, R3 ;  /* 0x00000003f0677221 */ /* 0x000fe80000010000 */
[C---:B------:R-:W-:Y:S01]  /*12880*/  HMMA.16816.F32 R64, R112.reuse, R122, R64 ;  /* 0x0000007a7040723c */ /* 0x040fe20000001840 */
[----:B------:R-:W1:Y:S07]  /*12890*/  LDSM.16.MT88.4 R120, [R185+0x1c00] ;  /* 0x001c0000b978783b */ /* 0x000e6e0000004200 */
        /* <DEDUP_REMOVED lines=8> */
[-C--:B------:R-:W-:Y:S01]  /*12920*/  HMMA.16816.F32 R112, R160, R128.reuse, R4 ;  /* 0x00000080a070723c */ /* 0x080fe20000001804 */
[----:B------:R-:W1:Y:S07]  /*12930*/  LDSM.16.MT88.4 R4, [R186+0x2000] ;  /* 0x00200000ba04783b */ /* 0x000e6e0000004200 */
[C---:B------:R-:W-:Y:S07]  /*12940*/  HMMA.16816.F32 R116, R164.reuse, R128, R8 ;  /* 0x00000080a474723c */ /* 0x040fee0000001808 */
[----:B------:R-:W-:Y:S01]  /*12950*/  FADD.FTZ R9, R215, R2 ;  /* 0x00000002d7097221 */ /* 0x000fe20000010000 */
[-C--:B------:R-:W-:Y:S01]  /*12960*/  HMMA.16816.F32 R120, R164, R130.reuse, R12 ;  /* 0x00000082a478723c */ /* 0x080fe2000000180c */
[----:B------:R-:W-:Y:S03]  /*12970*/  FADD.FTZ R2, R251, R103 ;  /* 0x00000067fb027221 */ /* 0x000fe60000010000 */
[----:B------:R-:W-:Y:S01]  /*12980*/  FADD.FTZ R9, R231, R9 ;  /* 0x00000009e7097221 */ /* 0x000fe20000010000 */
[----:B------:R-:W-:Y:S01]  /*12990*/  MOV R103, R106 ;  /* 0x0000006a00677202 */ /* 0x000fe20000000f00 */
        /* <DEDUP_REMOVED lines=17> */
[-C--:B------:R-:W-:Y:S01]  /*12ab0*/  HMMA.16816.F32 R76, R164, R174.reuse, R76 ;  /* 0x000000aea44c723c */ /* 0x080fe2000000184c */
[----:B--2---:R-:W-:Y:S07]  /*12ac0*/  FFMA.FTZ R3, R0, R105, R239 ;  /* 0x0000006900037223 */ /* 0x004fee00000100ef */
[C---:B------:R-:W-:Y:S01]  /*12ad0*/  HMMA.16816.F32 R80, R160.reuse, R174, R80 ;  /* 0x000000aea050723c */ /* 0x040fe20000001850 */
[----:B------:R-:W-:Y:S03]  /*12ae0*/  FADD.FTZ R0, R250, R100 ;  /* 0x00000064fa007221 */ /* 0x000fe60000010000 */
[----:B------:R-:W-:Y:S01]  /*12af0*/  FADD.FTZ R3, R241, R3 ;  /* 0x00000003f1037221 */ /* 0x000fe20000010000 */
[----:B------:R-:W-:Y:S01]  /*12b00*/  MOV R100, R108 ;  /* 0x0000006c00647202 */ /* 0x000fe20000000f00 */
[----:B------:R-:W-:Y:S02]  /*12b10*/  FADD.FTZ R8, R218, R0 ;  /* 0x00000000da087221 */ /* 0x000fe40000010000 */
[----:B------:R-:W-:Y:S01]  /*12b20*/  FADD.FTZ R3, R242, R3 ;  /* 0x00000003f2037221 */ /* 0x000fe20000010000 */
[-C--:B-1----:R-:W-:Y:S03]  /*12b30*/  HMMA.16816.F32 R84, R160, R4.reuse, R84 ;  /* 0x00000004a054723c */ /* 0x082fe60000001854 */
[----:B------:R-:W-:Y:S02]  /*12b40*/  FADD.FTZ R3, R243, R3 ;  /* 0x00000003f3037221 */ /* 0x000fe40000010000 */
[----:B------:R-:W-:Y:S02]  /*12b50*/  FADD.FTZ R0, R225, R10 ;  /* 0x0000000ae1007221 */ /* 0x000fe40000010000 */
[----:B------:R-:W-:Y:S01]  /*12b60*/  FADD.FTZ R9, R219, R8 ;  /* 0x00000008db097221 */ /* 0x000fe20000010000 */
[C---:B------:R-:W-:Y:S01]  /*12b70*/  HMMA.16816.F32 R88, R164.reuse, R4, R88 ;  /* 0x00000004a458723c */ /* 0x040fe20000001858 */
[----:B------:R-:W-:Y:S03]  /*12b80*/  FADD.FTZ R10, R224, R2 ;  /* 0x00000002e00a7221 */ /* 0x000fe60000010000 */
[----:B------:R-:W-:Y:S02]  /*12b90*/  FADD.FTZ R3, R177, R3 ;  /* 0x00000003b1037221 */ /* 0x000fe40000010000 */
[----:B------:R-:W-:Y:S02]  /*12ba0*/  FADD.FTZ R8, R221, R0 ;  /* 0x00000000dd087221 */ /* 0x000fe40000010000 */
[----:B------:R-:W-:Y:S01]  /*12bb0*/  FADD.FTZ R2, R220, R9 ;  /* 0x00000009dc027221 */ /* 0x000fe20000010000 */
[-C--:B------:R-:W-:Y:S03]  /*12bc0*/  HMMA.16816.F32 R92, R164, R6.reuse, R92 ;  /* 0x00000006a45c723c */ /* 0x080fe6000000185c */
[----:B------:R-:W-:Y:S02]  /*12bd0*/  FADD.FTZ R3, R176, R3 ;  /* 0x00000003b0037221 */ /* 0x000fe40000010000 */
[----:B------:R-:W-:Y:S02]  /*12be0*/  FADD.FTZ R0, R223, R10 ;  /* 0x0000000adf007221 */ /* 0x000fe40000010000 */
[----:B------:R-:W-:Y:S01]  /*12bf0*/  FADD.FTZ R5, R222, R8 ;  /* 0x00000008de057221 */ /* 0x000fe20000010000 */
[----:B------:R-:W-:Y:S01]  /*12c00*/  HMMA.16816.F32 R96, R160, R6, R96 ;  /* 0x00000006a060723c */ /* 0x000fe20000001860 */
[----:B------:R-:W-:Y:S03]  /*12c10*/  FADD.FTZ R8, R217, R2 ;  /* 0x00000002d9087221 */ /* 0x000fe60000010000 */
        /* <DEDUP_REMOVED lines=19> */
[----:B------:R-:W-:Y:S03]  /*12d50*/  FADD.FTZ R2, R110, R2 ;  /* 0x000000026e027221 */ /* 0x000fe60000010000 */
[----:B------:R2:W-:Y:S01]  /*12d60*/  STL [R1+0x8], R3 ;  /* 0x0000080301007387 */ /* 0x0005e20000100800 */
[----:B------:R-:W-:Y:S01]  /*12d70*/  FADD.FTZ R2, R101, R2 ;  /* 0x0000000265027221 */ /* 0x000fe20000010000 */
[----:B------:R-:W-:Y:S04]  /*12d80*/  MOV R101, R107 ;  /* 0x0000006b00657202 */ /* 0x000fe80000000f00 */
[----:B------:R2:W-:Y:S01]  /*12d90*/  STL [R1+0xc], R2 ;  /* 0x00000c0201007387 */ /* 0x0005e20000100800 */
[----:B-1----:R-:W-:Y:S04]  /*12da0*/  IADD3 R0, R200, -0x1, RZ ;  /* 0xffffffffc8007810 */ /* 0x002fe80007ffe0ff */
[----:B------:R-:W-:Y:S01]  /*12db0*/  MOV R200, R0 ;  /* 0x0000000000c87202 */ /* 0x000fe20000000f00 */
[----:B------:R-:W-:-:S05]  /*12dc0*/  @P0 BRA `(.L_x_574) ;  /* 0xffffbd2000000947 */ /* 0x000fca000383ffff */
.L_x_555:
[----:B------:R-:W-:Y:S02]  /*12dd0*/  MOV R9, 0x1f ;  /* 0x0000001f00097802 */ /* 0x000fe40000000f00 */
[----:B------:R-:W-:Y:S01]  /*12de0*/  MOV R8, 0xffffffff ;  /* 0xffffffff00087802 */ /* 0x000fe20000000f00 */
[----:B------:R-:W-:Y:S05]  /*12df0*/  BRA.DIV ~URZ, `(.L_x_575) ;  /* 0x000060b27f007947 */ /* 0x000fea000b800000 */
[----:B--2---:R-:W2:Y:S04]  /*12e00*/  LDL R2, [R1+0x4] ;  /* 0x0000040001027983 */ /* 0x004ea80000100800 */
[----:B--2---:R1:W2:Y:S02]  /*12e10*/  SHFL.BFLY PT, R0, R2, 0x2, 0x1f ;  /* 0x0c401f0002007f89 */ /* 0x0042a400000e0000 */
.L_x_655:
[----:B-1----:R-:W3:Y:S02]  /*12e20*/  LDL.LU R2, [R1+0x4] ;  /* 0x0000040001027983 */ /* 0x002ee40000300800 */
[----:B--23--:R-:W-:Y:S01]  /*12e30*/  FADD.FTZ R5, R0, R2 ;  /* 0x0000000200057221 */ /* 0x00cfe20000010000 */
[----:B------:R-:W-:Y:S05]  /*12e40*/  BRA.DIV ~URZ, `(.L_x_576) ;  /* 0x000060b27f007947 */ /* 0x000fea000b800000 */
[----:B------:R-:W2:Y:S04]  /*12e50*/  LDL.LU R10, [R1] ;  /* 0x00000000010a7983 */ /* 0x000ea80000300800 */
[----:B------:R-:W3:Y:S04]  /*12e60*/  LDL.LU R3, [R1+0x8] ;  /* 0x0000080001037983 */ /* 0x000ee80000300800 */
[----:B------:R-:W4:Y:S04]  /*12e70*/  LDL.LU R9, [R1+0xc] ;  /* 0x00000c0001097983 */ /* 0x000f280000300800 */
[----:B--2---:R-:W1:Y:S04]  /*12e80*/  SHFL.BFLY PT, R2, R10, 0x2, 0x1f ;  /* 0x0c401f000a027f89 */ /* 0x004e6800000e0000 */
[----:B---3--:R-:W2:Y:S04]  /*12e90*/  SHFL.BFLY PT, R0, R3, 0x2, 0x1f ;  /* 0x0c401f0003007f89 */ /* 0x008ea800000e0000 */
[----:B----4-:R-:W3:Y:S01]  /*12ea0*/  SHFL.BFLY PT, R6, R9, 0x2, 0x1f ;  /* 0x0c401f0009067f89 */ /* 0x010ee200000e0000 */
[----:B-1----:R-:W-:-:S02]  /*12eb0*/  FADD.FTZ R2, R2, R10 ;  /* 0x0000000a02027221 */ /* 0x002fc40000010000 */
[----:B--2---:R-:W-:-:S03]  /*12ec0*/  FADD.FTZ R0, R0, R3 ;  /* 0x0000000300007221 */ /* 0x004fc60000010000 */
[----:B------:R-:W1:Y:S01]  /*12ed0*/  SHFL.BFLY PT, R4, R2, 0x1, 0x1f ;  /* 0x0c201f0002047f89 */ /* 0x000e6200000e0000 */
[----:B---3--:R-:W-:-:S03]  /*12ee0*/  FADD.FTZ R6, R6, R9 ;  /* 0x0000000906067221 */ /* 0x008fc60000010000 */
[----:B------:R-:W2:Y:S04]  /*12ef0*/  SHFL.BFLY PT, R3, R5, 0x1, 0x1f ;  /* 0x0c201f0005037f89 */ /* 0x000ea800000e0000 */
[----:B------:R-:W3:Y:S04]  /*12f00*/  SHFL.BFLY PT, R7, R0, 0x1, 0x1f ;  /* 0x0c201f0000077f89 */ /* 0x000ee800000e0000 */
[----:B------:R4:W4:Y:S01]  /*12f10*/  SHFL.BFLY PT, R8, R6, 0x1, 0x1f ;  /* 0x0c201f0006087f89 */ /* 0x00092200000e0000 */
[----:B-1----:R-:W-:Y:S02]  /*12f20*/  FADD.FTZ R4, R2, R4 ;  /* 0x0000000402047221 */ /* 0x002fe40000010000 */
[----:B--2---:R-:W-:-:S02]  /*12f30*/  FADD.FTZ R5, R5, R3 ;  /* 0x0000000305057221 */ /* 0x004fc40000010000 */
[----:B---3--:R-:W-:-:S03]  /*12f40*/  FADD.FTZ R7, R0, R7 ;  /* 0x0000000700077221 */ /* 0x008fc60000010000 */
.L_x_656:
[----:B------:R-:W-:Y:S01]  /*12f50*/  FSETP.NE.FTZ.AND P3, PT, R5, RZ, PT ;  /* 0x000000ff0500720b */ /* 0x000fe20003f75000 */
[----:B------:R-:W-:Y:S01]  /*12f60*/  CS2R R2, SRZ ;  /* 0x0000000000027805 */ /* 0x000fe2000001ff00 */
[----:B------:R-:W-:Y:S01]  /*12f70*/  MOV R0, RZ ;  /* 0x000000ff00007202 */ /* 0x000fe20000000f00 */
[----:B----4-:R-:W-:Y:S01]  /*12f80*/  FADD.FTZ R6, R8, R6 ;  /* 0x0000000608067221 */ /* 0x010fe20000010000 */
[----:B------:R-:W-:Y:S02]  /*12f90*/  FSETP.NE.FTZ.AND P2, PT, R4, RZ, PT ;  /* 0x000000ff0400720b */ /* 0x000fe40003f55000 */
[----:B------:R-:W-:Y:S02]  /*12fa0*/  FSETP.NE.FTZ.AND P1, PT, R7, RZ, PT ;  /* 0x000000ff0700720b */ /* 0x000fe40003f35000 */
[----:B------:R-:W-:Y:S02]  /*12fb0*/  FSETP.NE.FTZ.AND P0, PT, R6, RZ, PT ;  /* 0x000000ff0600720b */ /* 0x000fe40003f15000 */
[----:B------:R-:W-:-:S02]  /*12fc0*/  MOV R25, 0xff800000 ;  /* 0xff80000000197802 */ /* 0x000fc40000000f00 */
        /* <DEDUP_REMOVED lines=12> */
[----:B------:R-:W2:Y:S01]  /*13090*/  @P1 MUFU.RCP R2, R7 ;  /* 0x0000000700021308 */ /* 0x000ea20000001000 */
        /* <DEDUP_REMOVED lines=20> */
[----:B------:R3:W4:Y:S01]  /*131e0*/  @P1 MUFU.LG2 R0, R7 ;  /* 0x0000000700001308 */ /* 0x0007220000000c00 */
        /* <DEDUP_REMOVED lines=8> */
[----:B---3--:R-:W-:Y:S01]  /*13270*/  @P2 MOV R7, 0x3f317218 ;  /* 0x3f31721800072802 */ /* 0x008fe20000000f00 */
[----:B------:R-:W-:Y:S02]  /*13280*/  FMUL.FTZ R143, R3, R83 ;  /* 0x00000053038f7220 */ /* 0x000fe40000410000 */
[----:B--2---:R-:W-:Y:S02]  /*13290*/  FMUL.FTZ R46, R2, R60 ;  /* 0x0000003c022e7220 */ /* 0x004fe40000410000 */
[----:B------:R-:W-:Y:S02]  /*132a0*/  @P2 FMUL.FTZ R4, R7, c[0x0][0x2d0] ;  /* 0x0000b40007042a20 */ /* 0x000fe40000410000 */
[----:B----4-:R-:W-:Y:S01]  /*132b0*/  @P1 FMUL.FTZ R7, R0, 0.69314718246459960938 ;  /* 0x3f31721800071820 */ /* 0x010fe20000410000 */
        /* <DEDUP_REMOVED lines=79> */
.L_x_488:
[----:B---3--:R3:W5:Y:S04]  /*137b0*/  LDL R6, [R1+0x20] ;  /* 0x0000200001067983 */ /* 0x0087680000100800 */
[----:B------:R-:W4:Y:S01]  /*137c0*/  S2R R2, SR_TID.X ;  /* 0x0000000000027919 */ /* 0x000f220000002100 */
[----:B------:R-:W-:Y:S01]  /*137d0*/  BSSY B0, `(.L_x_577) ;  /* 0x0000011000007945 */ /* 0x000fe20003800000 */
[----:B----4-:R-:W-:-:S13]  /*137e0*/  LOP3.LUT P0, RZ, R2, 0x7f, RZ, 0xc0, !PT ;  /* 0x0000007f02ff7812 */ /* 0x010fda000780c0ff */
[----:B------:R-:W-:Y:S05]  /*137f0*/  @P0 BRA `(.L_x_578) ;  /* 0x000000e000000947 */ /* 0x000fea0003800000 */
[----:B---3--:R-:W3:Y:S01]  /*13800*/  S2R R4, SR_LANEID ;  /* 0x0000000000047919 */ /* 0x008ee20000000000 */
[----:B------:R-:W-:Y:S01]  /*13810*/  VOTEU.ANY UR4, UPT, PT ;  /* 0x0000000000047886 */ /* 0x000fe200038e0100 */
[----:B--2---:R-:W-:Y:S01]  /*13820*/  IMAD.MOV.U32 R5, RZ, RZ, c[0x0][0x564] ;  /* 0x00015900ff057624 */ /* 0x004fe200078e00ff */
[----:B------:R-:W3:Y:S08]  /*13830*/  FLO.U32 R3, UR4 ;  /* 0x0000000400037d00 */ /* 0x000ef000080e0000 */
[----:B------:R-:W2:Y:S01]  /*13840*/  POPC R2, UR4 ;  /* 0x0000000400027d09 */ /* 0x000ea20008000000 */
[----:B---3--:R-:W-:Y:S01]  /*13850*/  ISETP.EQ.U32.AND P0, PT, R3, R4, PT ;  /* 0x000000040300720c */ /* 0x008fe20003f02070 */
[----:B------:R-:W-:-:S12]  /*13860*/  IMAD.MOV.U32 R4, RZ, RZ, c[0x0][0x560] ;  /* 0x00015800ff047624 */ /* 0x000fd800078e00ff */
[----:B--2---:R2:W3:Y:S04]  /*13870*/  @P0 ATOMG.E.ADD.STRONG.GPU PT, R2, [R4.64], R2 ;  /* 0x00000002040209a8 */ /* 0x0044e800081ee1c6 */
[----:B--2---:R-:W2:Y:S04]  /*13880*/  S2R R4, SR_LTMASK ;  /* 0x0000000000047919 */ /* 0x004ea80000003900 */
[----:B---3--:R2:W3:Y:S02]  /*13890*/  SHFL.IDX PT, R3, R2, R3, 0x1f ;  /* 0x00001f0302037589 */ /* 0x0084e400000e0000 */
[----:B--2---:R-:W-:-:S06]  /*138a0*/  LOP3.LUT R2, R4, UR4, RZ, 0xc0, !PT ;  /* 0x0000000404027c12 */ /* 0x004fcc000f8ec0ff */
[----:B------:R-:W3:Y:S02]  /*138b0*/  POPC R2, R2 ;  /* 0x0000000200027309 */ /* 0x000ee40000000000 */
[----:B---3-5:R-:W-:-:S05]  /*138c0*/  IADD3 R6, R3, c[0x0][0xc], R2 ;  /* 0x0000030003067a10 */ /* 0x028fca0007ffe002 */
[----:B------:R2:W-:Y:S02]  /*138d0*/  STL [R1+0x20], R6 ;  /* 0x0000200601007387 */ /* 0x0005e40000100800 */
.L_x_578:
[----:B---3--:R-:W-:Y:S05]  /*138e0*/  BSYNC B0 ;  /* 0x0000000000007941 */ /* 0x008fea0003800000 */
.L_x_577:
[----:B------:R-:W-:Y:S01]  /*138f0*/  PRMT R0, R0, 0x9910, RZ ;  /* 0x0000991000007816 */ /* 0x000fe200000000ff */
[----:B------:R-:W-:Y:S01]  /*13900*/  BSSY B1, `(.L_x_579) ;  /* 0x00003dc000017945 */ /* 0x000fe20003800000 */
[----:B-----5:R-:W-:Y:S02]  /*13910*/  IMAD.MOV.U32 R74, RZ, RZ, R6 ;  /* 0x000000ffff4a7224 */ /* 0x020fe400078e0006 */
[----:B------:R-:W-:-:S13]  /*13920*/  ISETP.NE.AND P0, PT, R0, RZ, PT ;  /* 0x000000ff0000720c */ /* 0x000fda0003f05270 */
[----:B------:R-:W-:Y:S05]  /*13930*/  @!P0 BRA `(.L_x_580) ;  /* 0x00002f8000008947 */ /* 0x000fea0003800000 */
[----:B------:R-:W3:Y:S04]  /*13940*/  LDL R9, [R1+0x44] ;  /* 0x0000440001097983 */ /* 0x000ee80000100800 */
[----:B------:R-:W4:Y:S04]  /*13950*/  LDL R7, [R1+0x48] ;  /* 0x0000480001077983 */ /* 0x000f280000100800 */
[----:B--2---:R-:W2:Y:S04]  /*13960*/  LDL R6, [R1+0x50] ;  /* 0x0000500001067983 */ /* 0x004ea80000100800 */
[----:B------:R-:W2:Y:S04]  /*13970*/  LDL R10, [R1+0x4c] ;  /* 0x00004c00010a7983 */ /* 0x000ea80000100800 */
[----:B------:R-:W2:Y:S01]  /*13980*/  LDL R8, [R1+0x2c] ;  /* 0x00002c0001087983 */ /* 0x000ea20000100800 */
[----:B------:R-:W-:Y:S01]  /*13990*/  WARPSYNC 0xffffffff ;  /* 0xffffffff00007948 */ /* 0x000fe20003800000 */
[----:B------:R-:W-:-:S02]  /*139a0*/  F2FP.PACK_AB R0, R161, R160 ;  /* 0x000000a0a100723e */ /* 0x000fc400000000ff */
[----:B------:R-:W-:Y:S01]  /*139b0*/  BAR.SYNC.DEFER_BLOCKING 0x1, 0x80 ;  /* 0x0042000000007b1d */ /* 0x000fe20000010000 */
[----:B------:R-:W-:Y:S02]  /*139c0*/  F2FP.PACK_AB R3, R125, R124 ;  /* 0x0000007c7d03723e */ /* 0x000fe400000000ff */
[----:B------:R-:W-:Y:S02]  /*139d0*/  F2FP.PACK_AB R2, R163, R162 ;  /* 0x000000a2a302723e */ /* 0x000fe400000000ff */
[----:B------:R-:W-:Y:S02]  /*139e0*/  F2FP.PACK_AB R4, R31, R30 ;  /* 0x0000001e1f04723e */ /* 0x000fe400000000ff */
[----:B------:R-:W-:Y:S02]  /*139f0*/  F2FP.PACK_AB R5, R61, R60 ;  /* 0x0000003c3d05723e */ /* 0x000fe400000000ff */
[----:B------:R-:W-:Y:S02]  /*13a00*/  ISETP.NE.U32.AND P0, PT, RZ, c[0x0][0x508], PT ;  /* 0x00014200ff007a0c */ /* 0x000fe40003f05070 */
[----:B------:R-:W-:-:S02]  /*13a10*/  ISETP.NE.U32.AND P2, PT, RZ, c[0x0][0x500], PT ;  /* 0x00014000ff007a0c */ /* 0x000fc40003f45070 */
[----:B------:R-:W-:Y:S02]  /*13a20*/  ISETP.NE.AND.EX P1, PT, RZ, c[0x0][0x50c], PT, P0 ;  /* 0x00014300ff007a0c */ /* 0x000fe40003f25300 */
[----:B------:R-:W-:Y:S01]  /*13a30*/  ISETP.NE.AND.EX P2, PT, RZ, c[0x0][0x504], PT, P2 ;  /* 0x00014100ff007a0c */ /* 0x000fe20003f45320 */
[----:B------:R-:W-:Y:S01]  /*13a40*/  IMAD.MOV.U32 R12, RZ, RZ, c[0x0][0x388] ;  /* 0x0000e200ff0c7624 */ /* 0x000fe200078e00ff */
[----:B---3--:R3:W-:Y:S04]  /*13a50*/  STS [R9+0x80], R0 ;  /* 0x0000800009007388 */ /* 0x0087e80000000800 */
[----:B------:R1:W-:Y:S04]  /*13a60*/  STS [R9+0x280], R3 ;  /* 0x0002800309007388 */ /* 0x0003e80000000800 */
[----:B----4-:R4:W-:Y:S01]  /*13a70*/  STS [R7], R2 ;  /* 0x0000000207007388 */ /* 0x0109e20000000800 */
[----:B---3--:R-:W-:-:S02]  /*13a80*/  F2FP.PACK_AB R0, R127, R126 ;  /* 0x0000007e7f00723e */ /* 0x008fc400000000ff */
[----:B-1----:R-:W-:-:S03]  /*13a90*/  F2FP.PACK_AB R3, R35, R34 ;  /* 0x000000222303723e */ /* 0x002fc600000000ff */
[----:B------:R1:W-:Y:S01]  /*13aa0*/  STS [R7+0x200], R0 ;  /* 0x0002000007007388 */ /* 0x0003e20000000800 */
[----:B----4-:R-:W-:-:S03]  /*13ab0*/  F2FP.PACK_AB R2, R53, R52 ;  /* 0x000000343502723e */ /* 0x010fc600000000ff */
[----:B------:R3:W-:Y:S04]  /*13ac0*/  STS [R9+0x1080], R3 ;  /* 0x0010800309007388 */ /* 0x0007e80000000800 */
[----:B------:R4:W-:Y:S01]  /*13ad0*/  STS [R9+0x1280], R2 ;  /* 0x0012800209007388 */ /* 0x0009e20000000800 */
[----:B-1----:R-:W-:Y:S02]  /*13ae0*/  F2FP.PACK_AB R0, R37, R36 ;  /* 0x000000242500723e */ /* 0x002fe400000000ff */
[----:B---3--:R-:W-:-:S03]  /*13af0*/  F2FP.PACK_AB R3, R129, R128 ;  /* 0x000000808103723e */ /* 0x008fc600000000ff */
[----:B------:R1:W-:Y:S01]  /*13b00*/  STS [R7+0x1000], R0 ;  /* 0x0010000007007388 */ /* 0x0003e20000000800 */
[----:B----4-:R-:W-:-:S03]  /*13b10*/  F2FP.PACK_AB R2, R131, R130 ;  /* 0x000000828302723e */ /* 0x010fc600000000ff */
[----:B------:R3:W-:Y:S04]  /*13b20*/  STS [R7+0x1200], R4 ;  /* 0x0012000407007388 */ /* 0x0007e80000000800 */
[----:B--2---:R2:W-:Y:S04]  /*13b30*/  STS [R6+0x80], R3 ;  /* 0x0000800306007388 */ /* 0x0045e80000000800 */
[----:B------:R4:W-:Y:S01]  /*13b40*/  STS [R6+0x280], R2 ;  /* 0x0002800206007388 */ /* 0x0009e20000000800 */
[----:B-1----:R-:W-:Y:S02]  /*13b50*/  F2FP.PACK_AB R0, R141, R140 ;  /* 0x0000008c8d00723e */ /* 0x002fe400000000ff */
[----:B---3--:R-:W-:-:S03]  /*13b60*/  F2FP.PACK_AB R4, R39, R38 ;  /* 0x000000262704723e */ /* 0x008fc600000000ff */
[----:B------:R1:W-:Y:S01]  /*13b70*/  STS [R10], R0 ;  /* 0x000000000a007388 */ /* 0x0003e20000000800 */
[----:B--2---:R-:W-:Y:S02]  /*13b80*/  F2FP.PACK_AB R3, R97, R96 ;  /* 0x000000606103723e */ /* 0x004fe400000000ff */
        /* <DEDUP_REMOVED lines=37> */
[----:B------:R4:W-:Y:S01]  /*13de0*/  STS [R10+0x3000], R2 ;  /* 0x003000020a007388 */ /* 0x0009e20000000800 */
[----:B-1----:R-:W-:Y:S02]  /*13df0*/  F2FP.PACK_AB R3, R73, R72 ;  /* 0x000000484903723e */ /* 0x002fe400000000ff */
[----:B--2---:R-:W-:-:S03]  /*13e00*/  F2FP.PACK_AB R4, R71, R70 ;  /* 0x000000464704723e */ /* 0x004fc600000000ff */
[----:B------:R1:W-:Y:S01]  /*13e10*/  STS [R10+0x3200], R3 ;  /* 0x003200030a007388 */ /* 0x0003e20000000800 */
[----:B---3--:R-:W-:Y:S02]  /*13e20*/  F2FP.PACK_AB R0, R101, R100 ;  /* 0x000000646500723e */ /* 0x008fe400000000ff */
[----:B----4-:R-:W-:-:S03]  /*13e30*/  F2FP.PACK_AB R2, R147, R146 ;  /* 0x000000929302723e */ /* 0x010fc600000000ff */
[----:B------:R2:W-:Y:S04]  /*13e40*/  STS [R9+0x4080], R0 ;  /* 0x0040800009007388 */ /* 0x0005e80000000800 */
[----:B------:R3:W-:Y:S01]  /*13e50*/  STS [R9+0x4280], R2 ;  /* 0x0042800209007388 */ /* 0x0007e20000000800 */
[----:B-1----:R-:W-:-:S05]  /*13e60*/  F2FP.PACK_AB R3, R171, R170 ;  /* 0x000000aaab03723e */ /* 0x002fca00000000ff */
[----:B------:R1:W-:Y:S01]  /*13e70*/  STS [R7+0x4000], R3 ;  /* 0x0040000307007388 */ /* 0x0003e20000000800 */
[----:B--2---:R-:W-:Y:S02]  /*13e80*/  F2FP.PACK_AB R0, R143, R142 ;  /* 0x0000008e8f00723e */ /* 0x004fe400000000ff */
[----:B---3--:R-:W-:-:S03]  /*13e90*/  F2FP.PACK_AB R2, R69, R68 ;  /* 0x000000444502723e */ /* 0x008fc600000000ff */
[----:B------:R2:W-:Y:S04]  /*13ea0*/  STS [R7+0x4200], R0 ;  /* 0x0042000007007388 */ /* 0x0005e80000000800 */
[----:B------:R3:W-:Y:S04]  /*13eb0*/  STS [R9+0x5080], R2 ;  /* 0x0050800209007388 */ /* 0x0007e80000000800 */
[----:B------:R4:W-:Y:S04]  /*13ec0*/  STS [R9+0x5280], R4 ;  /* 0x0052800409007388 */ /* 0x0009e80000000800 */
[----:B------:R-:W-:Y:S01]  /*13ed0*/  STS [R7+0x5000], R5 ;  /* 0x0050000507007388 */ /* 0x000fe20000000800 */
[----:B-1----:R-:W-:-:S05]  /*13ee0*/  F2FP.PACK_AB R3, R63, R62 ;  /* 0x0000003e3f03723e */ /* 0x002fca00000000ff */
[----:B------:R1:W-:Y:S01]  /*13ef0*/  STS [R7+0x5200], R3 ;  /* 0x0052000307007388 */ /* 0x0003e20000000800 */
[----:B--2---:R-:W-:Y:S02]  /*13f00*/  F2FP.PACK_AB R0, R83, R82 ;  /* 0x000000525300723e */ /* 0x004fe400000000ff */
[----:B---3--:R-:W-:Y:S02]  /*13f10*/  F2FP.PACK_AB R2, R169, R168 ;  /* 0x000000a8a902723e */ /* 0x008fe400000000ff */
[----:B----4-:R-:W-:-:S03]  /*13f20*/  F2FP.PACK_AB R4, R49, R48 ;  /* 0x000000303104723e */ /* 0x010fc600000000ff */
[----:B------:R2:W-:Y:S04]  /*13f30*/  STS [R6+0x4080], R2 ;  /* 0x0040800206007388 */ /* 0x0005e80000000800 */
[----:B------:R3:W-:Y:S04]  /*13f40*/  STS [R6+0x4280], R0 ;  /* 0x0042800006007388 */ /* 0x0007e80000000800 */
[----:B------:R-:W4:Y:S01]  /*13f50*/  LDL.LU R9, [R1+0x24] ;  /* 0x0000240001097983 */ /* 0x000f220000300800 */
[----:B-1----:R-:W-:Y:S02]  /*13f60*/  F2FP.PACK_AB R3, R51, R50 ;  /* 0x000000323303723e */ /* 0x002fe400000000ff */
[----:B--2---:R-:W-:-:S02]  /*13f70*/  F2FP.PACK_AB R2, R85, R84 ;  /* 0x000000545502723e */ /* 0x004fc400000000ff */
[----:B---3--:R-:W-:-:S03]  /*13f80*/  F2FP.PACK_AB R0, R81, R80 ;  /* 0x000000505100723e */ /* 0x008fc600000000ff */
[----:B------:R1:W-:Y:S04]  /*13f90*/  STS [R10+0x4000], R2 ;  /* 0x004000020a007388 */ /* 0x0003e80000000800 */
[----:B------:R2:W-:Y:S04]  /*13fa0*/  STS [R10+0x4200], R0 ;  /* 0x004200000a007388 */ /* 0x0005e80000000800 */
[----:B------:R3:W-:Y:S04]  /*13fb0*/  STS [R6+0x5080], R4 ;  /* 0x0050800406007388 */ /* 0x0007e80000000800 */
[----:B------:R3:W-:Y:S01]  /*13fc0*/  STS [R6+0x5280], R3 ;  /* 0x0052800306007388 */ /* 0x0007e20000000800 */
[----:B-1----:R-:W-:Y:S01]  /*13fd0*/  IMAD.MOV.U32 R2, RZ, RZ, RZ ;  /* 0x000000ffff027224 */ /* 0x002fe200078e00ff */
[----:B--2---:R-:W-:Y:S01]  /*13fe0*/  F2FP.PACK_AB R0, R29, R28 ;  /* 0x0000001c1d00723e */ /* 0x004fe200000000ff */
[----:B---3--:R-:W-:Y:S01]  /*13ff0*/  IMAD.MOV.U32 R4, RZ, RZ, 0x4 ;  /* 0x00000004ff047424 */ /* 0x008fe200078e00ff */
[----:B------:R-:W-:-:S03]  /*14000*/  F2FP.PACK_AB R3, R27, R26 ;  /* 0x0000001a1b03723e */ /* 0x000fc600000000ff */
[CC--:B------:R-:W-:Y:S02]  /*14010*/  @P1 IMAD.WIDE R6, R8.reuse, R4.reuse, c[0x0][0x508] ;  /* 0x0001420008061625 */ /* 0x0c0fe400078e0204 */
[----:B------:R1:W-:Y:S02]  /*14020*/  STS [R10+0x5000], R3 ;  /* 0x005000030a007388 */ /* 0x0003e40000000800 */
[----:B------:R-:W-:Y:S02]  /*14030*/  IMAD.WIDE R4, R8, R4, c[0x0][0x500] ;  /* 0x0001400008047625 */ /* 0x000fe400078e0204 */
[----:B------:R2:W-:Y:S04]  /*14040*/  STS [R10+0x5200], R0 ;  /* 0x005200000a007388 */ /* 0x0005e80000000800 */
        /* <DEDUP_REMOVED lines=10> */
.L_x_581:
[----:B--2---:R-:W2:Y:S04]  /*140f0*/  LDL R4, [R1+0x3c] ;  /* 0x00003c0001047983 */ /* 0x004ea80000100800 */
[----:B------:R-:W2:Y:S04]  /*14100*/  LDL R76, [R1+0x18] ;  /* 0x00001800014c7983 */ /* 0x000ea80000100800 */
[----:B------:R-:W3:Y:S04]  /*14110*/  LDL R77, [R1+0x40] ;  /* 0x00004000014d7983 */ /* 0x000ee80000100800 */
[----:B------:R-:W4:Y:S04]  /*14120*/  LDL R13, [R1+0x28] ;  /* 0x00002800010d7983 */ /* 0x000f280000100800 */
[----:B------:R-:W3:Y:S01]  /*14130*/  LDL R75, [R1+0x64] ;  /* 0x00006400014b7983 */ /* 0x000ee20000100800 */
[----:B------:R-:W-:Y:S01]  /*14140*/  IMAD.MOV.U32 R0, RZ, RZ, 0x368 ;  /* 0x00000368ff007424 */ /* 0x000fe200078e00ff */
[----:B------:R-:W-:-:S04]  /*14150*/  ISETP.GT.AND P2, PT, R3, 0x1, PT ;  /* 0x000000010300780c */ /* 0x000fc80003f44270 */
[----:B------:R-:W-:-:S04]  /*14160*/  SEL R0, R0, 0x328, P2 ;  /* 0x0000032800007807 */ /* 0x000fc80001000000 */
[----:B------:R1:W2:Y:S08]  /*14170*/  LDC.64 R6, c[0x0][R0+0x170] ;  /* 0x00005c0000067b82 */ /* 0x0002b00000000a00 */
[----:B------:R1:W3:Y:S08]  /*14180*/  LDC.64 R14, c[0x0][R0+0x168] ;  /* 0x00005a00000e7b82 */ /* 0x0002f00000000a00 */
[----:B------:R1:W2:Y:S08]  /*14190*/  LDC.64 R18, c[0x0][R0+0x178] ;  /* 0x00005e0000127b82 */ /* 0x0002b00000000a00 */
[----:B------:R1:W2:Y:S01]  /*141a0*/  LDC.64 R20, c[0x0][R0+0x160] ;  /* 0x0000580000147b82 */ /* 0x0002a20000000a00 */
[----:B------:R-:W-:-:S04]  /*141b0*/  ISETP.NE.U32.AND P0, PT, RZ, c[0x0][0x500], PT ;  /* 0x00014000ff007a0c */ /* 0x000fc80003f05070 */
[----:B------:R-:W-:Y:S02]  /*141c0*/  ISETP.NE.AND.EX P0, PT, RZ, c[0x0][0x504], PT, P0 ;  /* 0x00014100ff007a0c */ /* 0x000fe40003f05300 */
[----:B------:R-:W-:Y:S01]  /*141d0*/  SHF.R.S32.HI R3, RZ, 0x1f, R8 ;  /* 0x0000001fff037819 */ /* 0x000fe20000011408 */
[----:B-1----:R-:W-:-:S05]  /*141e0*/  IMAD.MOV.U32 R0, RZ, RZ, c[0x0][0x4e8] ;  /* 0x00013a00ff007624 */ /* 0x002fca00078e00ff */
[----:B------:R-:W-:Y:S02]  /*141f0*/  ISETP.NE.AND P5, PT, R0, 0x1, PT ;  /* 0x000000010000780c */ /* 0x000fe40003fa5270 */
[----:B------:R-:W-:Y:S01]  /*14200*/  SEL R0, R8, RZ, !P0 ;  /* 0x000000ff08007207 */ /* 0x000fe20004000000 */
[----:B------:R-:W1:Y:S01]  /*14210*/  S2R R78, SR_TID.X ;  /* 0x00000000004e7919 */ /* 0x000e620000002100 */
[----:B-----5:R-:W-:Y:S02]  /*14220*/  SHF.R.S32.HI R17, RZ, 0x1f, R2 ;  /* 0x0000001fff117819 */ /* 0x020fe40000011402 */
[----:B-1----:R-:W-:-:S04]  /*14230*/  SHF.R.S32.HI R16, RZ, 0x1f, R78 ;  /* 0x0000001fff107819 */ /* 0x002fc8000001144e */
[----:B------:R-:W-:-:S04]  /*14240*/  LEA.HI R16, R16, R78, RZ, 0x5 ;  /* 0x0000004e10107211 */ /* 0x000fc800078f28ff */
[----:B------:R-:W-:-:S05]  /*14250*/  LOP3.LUT R16, R16, 0xffffffe0, RZ, 0xc0, !PT ;  /* 0xffffffe010107812 */ /* 0x000fca00078ec0ff */
[----:B------:R-:W-:Y:S01]  /*14260*/  IMAD.IADD R16, R78, 0x1, -R16 ;  /* 0x000000014e107824 */ /* 0x000fe200078e0a10 */
[----:B------:R-:W-:-:S04]  /*14270*/  LOP3.LUT R198, R198, 0xfffffffd, RZ, 0xc0, !PT ;  /* 0xfffffffdc6c67812 */ /* 0x000fc800078ec0ff */
[----:B------:R-:W-:Y:S01]  /*14280*/  LOP3.LUT R198, R198, 0xfffffffe, RZ, 0xc0, !PT ;  /* 0xfffffffec6c67812 */ /* 0x000fe200078ec0ff */
[----:B--2---:R-:W-:Y:S01]  /*14290*/  IMAD.IADD R8, R4, 0x1, R76 ;  /* 0x0000000104087824 */ /* 0x004fe200078e024c */
[----:B------:R-:W-:Y:S01]  /*142a0*/  SEL R4, R3, RZ, !P0 ;  /* 0x000000ff03047207 */ /* 0x000fe20004000000 */
[----:B------:R-:W-:Y:S02]  /*142b0*/  IMAD R3, R7, R0, RZ ;  /* 0x0000000007037224 */ /* 0x000fe400078e02ff */
        /* <DEDUP_REMOVED lines=31> */
[----:B------:R-:W-:Y:S01]  /*144b0*/  IMAD R4, R12, c[0x0][0x4e8], RZ ;  /* 0x00013a000c047a24 */ /* 0x000fe200078e02ff */
[----:B------:R-:W-:Y:S04]  /*144c0*/  SHFL.IDX PT, R14, R5, RZ, 0x1c1f ;  /* 0x001c1fff050e7589 */ /* 0x000fe800000e0000 */
[----:B------:R-:W1:Y:S04]  /*144d0*/  SHFL.IDX PT, R15, R3, RZ, 0x1c1f ;  /* 0x001c1fff030f7589 */ /* 0x000e6800000e0000 */
[----:B------:R-:W-:Y:S04]  /*144e0*/  SHFL.IDX PT, R12, R5, 0x1, 0x1c1f ;  /* 0x003c1f00050c7f89 */ /* 0x000fe800000e0000 */
[----:B------:R-:W2:Y:S04]  /*144f0*/  SHFL.IDX PT, R13, R3, 0x1, 0x1c1f ;  /* 0x003c1f00030d7f89 */ /* 0x000ea800000e0000 */
[----:B------:R-:W-:Y:S04]  /*14500*/  SHFL.IDX PT, R11, R3, 0x2, 0x1c1f ;  /* 0x005c1f00030b7f89 */ /* 0x000fe800000e0000 */
[----:B------:R3:W-:Y:S01]  /*14510*/  SHFL.IDX PT, R7, R3, 0x3, 0x1c1f ;  /* 0x007c1f0003077f89 */ /* 0x0007e200000e0000 */
[----:B------:R-:W-:-:S03]  /*14520*/  LOP3.LUT P0, RZ, R16, 0x3, RZ, 0xc0, !PT ;  /* 0x0000000310ff7812 */ /* 0x000fc6000780c0ff */
[----:B------:R-:W4:Y:S04]  /*14530*/  SHFL.IDX PT, R10, R5, 0x2, 0x1c1f ;  /* 0x005c1f00050a7f89 */ /* 0x000f2800000e0000 */
[----:B------:R1:W1:Y:S01]  /*14540*/  SHFL.IDX PT, R6, R5, 0x3, 0x1c1f ;  /* 0x007c1f0005067f89 */ /* 0x00026200000e0000 */
[----:B---3--:R-:W-:-:S05]  /*14550*/  IMAD.IADD R3, R75, 0x1, R76 ;  /* 0x000000014b037824 */ /* 0x008fca00078e024c */
[C---:B------:R-:W-:Y:S02]  /*14560*/  IADD3 R16, R3.reuse, 0x8, RZ ;  /* 0x0000000803107810 */ /* 0x040fe40007ffe0ff */
[CC--:B------:R-:W-:Y:S02]  /*14570*/  ISETP.GE.OR P4, PT, R3.reuse, R4.reuse, P0 ;  /* 0x000000040300720c */ /* 0x0c0fe40000786670 */
[----:B------:R-:W-:Y:S02]  /*14580*/  IADD3 R9, R3, 0x40, RZ ;  /* 0x0000004003097810 */ /* 0x000fe40007ffe0ff */
[-C--:B------:R-:W-:Y:S02]  /*14590*/  ISETP.GE.OR P3, PT, R16, R4.reuse, P0 ;  /* 0x000000041000720c */ /* 0x080fe40000766670 */
[----:B------:R-:W-:Y:S02]  /*145a0*/  ISETP.GE.OR P1, PT, R9, R4, P0 ;  /* 0x000000040900720c */ /* 0x000fe40000726670 */
[----:B-1----:R-:W-:-:S05]  /*145b0*/  IADD3 R5, R3, 0x48, RZ ;  /* 0x0000004803057810 */ /* 0x002fca0007ffe0ff */
[----:B------:R1:W-:Y:S04]  /*145c0*/  @!P4 ST.E [R14.64], R23 ;  /* 0x000000170e00c985 */ /* 0x0003e8000c101906 */
[----:B--2---:R1:W-:Y:S01]  /*145d0*/  @!P3 ST.E [R12.64], R24 ;  /* 0x000000180c00b985 */ /* 0x0043e2000c101906 */
[-C--:B------:R-:W-:Y:S02]  /*145e0*/  ISETP.GE.AND P3, PT, R9, R4.reuse, PT ;  /* 0x000000040900720c */ /* 0x080fe40003f66270 */
[CC--:B------:R-:W-:Y:S01]  /*145f0*/  ISETP.GE.OR P0, PT, R5.reuse, R4.reuse, P0 ;  /* 0x000000040500720c */ /* 0x0c0fe20000706670 */
[----:B----4-:R1:W-:Y:S01]  /*14600*/  @!P1 ST.E [R10.64], R25 ;  /* 0x000000190a009985 */ /* 0x0103e2000c101906 */
[-C--:B------:R-:W-:Y:S02]  /*14610*/  ISETP.GE.AND P1, PT, R5, R4.reuse, PT ;  /* 0x000000040500720c */ /* 0x080fe40003f26270 */
[----:B------:R-:W-:-:S07]  /*14620*/  ISETP.GE.AND P6, PT, R16, R4, PT ;  /* 0x000000041000720c */ /* 0x000fce0003fc6270 */
[----:B------:R-:W-:Y:S02]  /*14630*/  @P3 LOP3.LUT R198, R198, 0x1, RZ, 0xfc, !PT ;  /* 0x00000001c6c63812 */ /* 0x000fe400078efcff */
[----:B------:R1:W-:Y:S01]  /*14640*/  @!P0 ST.E [R6.64], R22 ;  /* 0x0000001606008985 */ /* 0x0003e2000c101906 */
[----:B------:R-:W-:Y:S02]  /*14650*/  ISETP.GE.AND P0, PT, R3, R4, PT ;  /* 0x000000040300720c */ /* 0x000fe40003f06270 */
[----:B------:R-:W-:Y:S01]  /*14660*/  @P1 LOP3.LUT R198, R198, 0x2, RZ, 0xfc, !PT ;  /* 0x00000002c6c61812 */ /* 0x000fe200078efcff */
[----:B------:R-:W-:Y:S05]  /*14670*/  @P2 BRA `(.L_x_582) ;  /* 0x000009b000002947 */ /* 0x000fea0003800000 */
[----:B------:R-:W2:Y:S04]  /*14680*/  LDL R18, [R1+0x5c] ;  /* 0x00005c0001127983 */ /* 0x000ea80000100800 */
[----:B------:R-:W3:Y:S01]  /*14690*/  S2R R79, SR_TID.X ;  /* 0x00000000004f7919 */ /* 0x000ee20000002100 */
[----:B------:R-:W-:-:S02]  /*146a0*/  IMAD R3, R17, c[0x0][0x3a0], RZ ;  /* 0x0000e80011037a24 */ /* 0x000fc400078e02ff */
        /* <DEDUP_REMOVED lines=12> */
[----:B------:R-:W-:Y:S01]  /*14770*/  IADD3 R5, R76, R5, RZ ;  /* 0x000000054c057210 */ /* 0x000fe20007ffe0ff */
        /* <DEDUP_REMOVED lines=15> */
[----:B------:R-:W-:Y:S01]  /*14870*/  IADD3 R11, R75, R76, RZ ;  /* 0x0000004c4b0b7210 */ /* 0x000fe20007ffe0ff */
        /* <DEDUP_REMOVED lines=24> */
.L_x_657:
[----:B------:R-:W-:Y:S05]  /*14a00*/  BRA.DIV ~URZ, `(.L_x_584) ;  /* 0x000047d27f007947 */ /* 0x000fea000b800000 */
[----:B------:R3:W4:Y:S02]  /*14a10*/  SHFL.IDX PT, R0, R13, RZ, 0x1c1f ;  /* 0x001c1fff0d007589 */ /* 0x00072400000e0000 */
.L_x_658:
[----:B------:R-:W-:Y:S01]  /*14a20*/  ISETP.GE.AND P0, PT, R11, R4, PT ;  /* 0x000000040b00720c */ /* 0x000fe20003f06270 */
[----:B------:R-:W-:-:S12]  /*14a30*/  BSSY B0, `(.L_x_585) ;  /* 0x0000013000007945 */ /* 0x000fd80003800000 */
[----:B------:R-:W-:Y:S05]  /*14a40*/  @P0 BRA `(.L_x_586) ;  /* 0x0000011000000947 */ /* 0x000fea0003800000 */
[----:B------:R-:W5:Y:S04]  /*14a50*/  LDL.64 R66, [R1+0x30] ;  /* 0x0000300001427983 */ /* 0x000f680000100a00 */
[----:B---3--:R-:W3:Y:S04]  /*14a60*/  LDL R15, [R1+0x1c] ;  /* 0x00001c00010f7983 */ /* 0x008ee80000100800 */
[----:B----4-:R-:W4:Y:S04]  /*14a70*/  LDL R5, [R1+0x38] ;  /* 0x0000380001057983 */ /* 0x010f280000100800 */
[----:B--2---:R-:W2:Y:S04]  /*14a80*/  LDL R64, [R1+0x58] ;  /* 0x0000580001407983 */ /* 0x004ea80000100800 */
[----:B------:R-:W2:Y:S01]  /*14a90*/  LDL R14, [R1+0x54] ;  /* 0x00005400010e7983 */ /* 0x000ea20000100800 */
[----:B-----5:R-:W-:-:S02]  /*14aa0*/  ISETP.GE.AND P2, PT, R66, c[0x0][0x3c8], PT ;  /* 0x0000f20042007a0c */ /* 0x020fc40003f46270 */
[----:B---3--:R-:W-:Y:S02]  /*14ab0*/  ISETP.GE.AND P1, PT, R15, c[0x0][0x3c8], PT ;  /* 0x0000f2000f007a0c */ /* 0x008fe40003f26270 */
[----:B----4-:R-:W-:-:S09]  /*14ac0*/  ISETP.GE.AND P0, PT, R5, c[0x0][0x3c8], PT ;  /* 0x0000f20005007a0c */ /* 0x010fd20003f06270 */
[CC--:B------:R-:W-:Y:S02]  /*14ad0*/  @!P2 LEA R8, P5, R66.reuse, R0.reuse, 0x1 ;  /* 0x000000004208a211 */ /* 0x0c0fe400078a08ff */
[----:B------:R-:W-:Y:S02]  /*14ae0*/  @!P1 LEA R6, P4, R15, R0, 0x1 ;  /* 0x000000000f069211 */ /* 0x000fe400078808ff */
[----:B------:R-:W-:Y:S02]  /*14af0*/  @!P2 LEA.HI.X R9, R66, R10, R67, 0x1, P5 ;  /* 0x0000000a4209a211 */ /* 0x000fe400028f0c43 */
[----:B------:R-:W-:Y:S02]  /*14b00*/  @!P0 LEA R2, P3, R5, R0, 0x1 ;  /* 0x0000000005028211 */ /* 0x000fe400078608ff */
[-C--:B--2---:R-:W-:Y:S02]  /*14b10*/  @!P1 LEA.HI.X R7, R15, R10.reuse, R64, 0x1, P4 ;  /* 0x0000000a0f079211 */ /* 0x084fe400020f0c40 */
[----:B------:R-:W-:Y:S01]  /*14b20*/  @!P0 LEA.HI.X R3, R5, R10, R14, 0x1, P3 ;  /* 0x0000000a05038211 */ /* 0x000fe200018f0c0e */
[----:B------:R2:W-:Y:S04]  /*14b30*/  @!P2 ST.E.128 [R8.64], R24 ;  /* 0x000000180800a985 */ /* 0x0005e8000c101d06 */
[----:B------:R2:W-:Y:S04]  /*14b40*/  @!P1 ST.E.128 [R6.64], R20 ;  /* 0x0000001406009985 */ /* 0x0005e8000c101d06 */
[----:B------:R2:W-:Y:S02]  /*14b50*/  @!P0 ST.E.128 [R2.64], R16 ;  /* 0x0000001002008985 */ /* 0x0005e4000c101d06 */
.L_x_586:
[----:B------:R-:W-:Y:S05]  /*14b60*/  BSYNC B0 ;  /* 0x0000000000007941 */ /* 0x000fea0003800000 */
.L_x_585:
[----:B------:R-:W-:Y:S05]  /*14b70*/  BRA.DIV ~URZ, `(.L_x_587) ;  /* 0x000046c27f007947 */ /* 0x000fea000b800000 */
[----:B--2---:R2:W1:Y:S04]  /*14b80*/  SHFL.IDX PT, R10, R12, 0x1, 0x1c1f ;  /* 0x003c1f000c0a7f89 */ /* 0x00446800000e0000 */
[----:B----4-:R2:W4:Y:S02]  /*14b90*/  SHFL.IDX PT, R0, R13, 0x1, 0x1c1f ;  /* 0x003c1f000d007f89 */ /* 0x01052400000e0000 */
.L_x_659:
        /* <DEDUP_REMOVED lines=8> */
[----:B------:R-:W4:Y:S01]  /*14c20*/  LDL R14, [R1+0x54] ;  /* 0x00005400010e7983 */ /* 0x000f220000100800 */
[----:B-----5:R-:W-:-:S02]  /*14c30*/  ISETP.GE.AND P2, PT, R18, c[0x0][0x3c8], PT ;  /* 0x0000f20012007a0c */ /* 0x020fc40003f46270 */
[----:B--2---:R-:W-:Y:S02]  /*14c40*/  ISETP.GE.AND P1, PT, R15, c[0x0][0x3c8], PT ;  /* 0x0000f2000f007a0c */ /* 0x004fe40003f26270 */
[----:B---3--:R-:W-:-:S09]  /*14c50*/  ISETP.GE.AND P0, PT, R5, c[0x0][0x3c8], PT ;  /* 0x0000f20005007a0c */ /* 0x008fd20003f06270 */
[CC--:B------:R-:W-:Y:S02]  /*14c60*/  @!P2 LEA R8, P5, R18.reuse, R0.reuse, 0x1 ;  /* 0x000000001208a211 */ /* 0x0c0fe400078a08ff */
[----:B------:R-:W-:Y:S02]  /*14c70*/  @!P1 LEA R6, P4, R15, R0, 0x1 ;  /* 0x000000000f069211 */ /* 0x000fe400078808ff */
[----:B-1----:R-:W-:Y:S02]  /*14c80*/  @!P2 LEA.HI.X R9, R18, R10, R19, 0x1, P5 ;  /* 0x0000000a1209a211 */ /* 0x002fe400028f0c13 */
[----:B------:R-:W-:Y:S02]  /*14c90*/  @!P0 LEA R2, P3, R5, R0, 0x1 ;  /* 0x0000000005028211 */ /* 0x000fe400078608ff */
[-C--:B----4-:R-:W-:Y:S02]  /*14ca0*/  @!P1 LEA.HI.X R7, R15, R10.reuse, R16, 0x1, P4 ;  /* 0x0000000a0f079211 */ /* 0x090fe400020f0c10 */
[----:B------:R-:W-:Y:S01]  /*14cb0*/  @!P0 LEA.HI.X R3, R5, R10, R14, 0x1, P3 ;  /* 0x0000000a05038211 */ /* 0x000fe200018f0c0e */
[----:B------:R1:W-:Y:S04]  /*14cc0*/  @!P2 ST.E.128 [R8.64], R36 ;  /* 0x000000240800a985 */ /* 0x0003e8000c101d06 */
[----:B------:R1:W-:Y:S04]  /*14cd0*/  @!P1 ST.E.128 [R6.64], R32 ;  /* 0x0000002006009985 */ /* 0x0003e8000c101d06 */
[----:B------:R1:W-:Y:S02]  /*14ce0*/  @!P0 ST.E.128 [R2.64], R28 ;  /* 0x0000001c02008985 */ /* 0x0003e4000c101d06 */
.L_x_589:
[----:B------:R-:W-:Y:S05]  /*14cf0*/  BSYNC B0 ;  /* 0x0000000000007941 */ /* 0x000fea0003800000 */
.L_x_588:
[----:B------:R-:W-:Y:S05]  /*14d00*/  BRA.DIV ~URZ, `(.L_x_590) ;  /* 0x000045f27f007947 */ /* 0x000fea000b800000 */
[----:B-1----:R1:W2:Y:S02]  /*14d10*/  SHFL.IDX PT, R10, R12, 0x2, 0x1c1f ;  /* 0x005c1f000c0a7f89 */ /* 0x0022a400000e0000 */
.L_x_660:
[----:B------:R-:W-:Y:S05]  /*14d20*/  BRA.DIV ~URZ, `(.L_x_591) ;  /* 0x000046427f007947 */ /* 0x000fea000b800000 */
[----:B----4-:R4:W1:Y:S02]  /*14d30*/  SHFL.IDX PT, R0, R13, 0x2, 0x1c1f ;  /* 0x005c1f000d007f89 */ /* 0x01086400000e0000 */
.L_x_661:
        /* <DEDUP_REMOVED lines=12> */
[CC--:B-1----:R-:W-:Y:S02]  /*14e00*/  @!P2 LEA R8, P5, R18.reuse, R0.reuse, 0x1 ;  /* 0x000000001208a211 */ /* 0x0c2fe400078a08ff */
        /* <DEDUP_REMOVED lines=8> */
.L_x_593:
[----:B------:R-:W-:Y:S05]  /*14e90*/  BSYNC B0 ;  /* 0x0000000000007941 */ /* 0x000fea0003800000 */
.L_x_592:
[----:B------:R-:W-:Y:S05]  /*14ea0*/  BRA.DIV ~URZ, `(.L_x_594) ;  /* 0x000045227f007947 */ /* 0x000fea000b800000 */
[----:B-1----:R1:W3:Y:S04]  /*14eb0*/  SHFL.IDX PT, R6, R12, 0x3, 0x1c1f ;  /* 0x007c1f000c067f89 */ /* 0x0022e800000e0000 */
[----:B------:R1:W4:Y:S02]  /*14ec0*/  SHFL.IDX PT, R0, R13, 0x3, 0x1c1f ;  /* 0x007c1f000d007f89 */ /* 0x00032400000e0000 */
.L_x_662:
[----:B------:R-:W-:-:S04]  /*14ed0*/  IADD3 R2, R11, 0x60, RZ ;  /* 0x000000600b027810 */ /* 0x000fc80007ffe0ff */
[----:B------:R-:W-:-:S13]  /*14ee0*/  ISETP.GE.AND P0, PT, R2, R4, PT ;  /* 0x000000040200720c */ /* 0x000fda0003f06270 */
[----:B------:R-:W-:Y:S05]  /*14ef0*/  @P0 BRA `(.L_x_595) ;  /* 0x000027c000000947 */ /* 0x000fea0003800000 */
[----:B-1234-:R-:W2:Y:S04]  /*14f00*/  LDL.64 R12, [R1+0x30] ;  /* 0x00003000010c7983 */ /* 0x01eea80000100a00 */
[----:B------:R-:W3:Y:S04]  /*14f10*/  LDL R8, [R1+0x1c] ;  /* 0x00001c0001087983 */ /* 0x000ee80000100800 */
[----:B------:R-:W4:Y:S04]  /*14f20*/  LDL R9, [R1+0x58] ;  /* 0x0000580001097983 */ /* 0x000f280000100800 */
[----:B------:R-:W5:Y:S01]  /*14f30*/  LDL R7, [R1+0x38] ;  /* 0x0000380001077983 */ /* 0x000f620000100800 */
[----:B--2---:R-:W-:-:S02]  /*14f40*/  ISETP.GE.AND P1, PT, R12, c[0x0][0x3c8], PT ;  /* 0x0000f2000c007a0c */ /* 0x004fc40003f26270 */
[----:B---3--:R-:W-:-:S11]  /*14f50*/  ISETP.GE.AND P0, PT, R8, c[0x0][0x3c8], PT ;  /* 0x0000f20008007a0c */ /* 0x008fd60003f06270 */
[-C--:B------:R-:W-:Y:S02]  /*14f60*/  @!P1 LEA R4, P3, R12, R0.reuse, 0x1 ;  /* 0x000000000c049211 */ /* 0x080fe400078608ff */
[----:B------:R-:W-:Y:S02]  /*14f70*/  @!P0 LEA R2, P2, R8, R0, 0x1 ;  /* 0x0000000008028211 */ /* 0x000fe400078408ff */
[-C--:B------:R-:W-:Y:S02]  /*14f80*/  @!P1 LEA.HI.X R5, R12, R6.reuse, R13, 0x1, P3 ;  /* 0x000000060c059211 */ /* 0x080fe400018f0c0d */
[----:B----4-:R-:W-:-:S03]  /*14f90*/  @!P0 LEA.HI.X R3, R8, R6, R9, 0x1, P2 ;  /* 0x0000000608038211 */ /* 0x010fc600010f0c09 */
[----:B------:R1:W-:Y:S04]  /*14fa0*/  @!P1 ST.E.128 [R4.64], R60 ;  /* 0x0000003c04009985 */ /* 0x0003e8000c101d06 */
[----:B------:R1:W-:Y:S01]  /*14fb0*/  @!P0 ST.E.128 [R2.64], R56 ;  /* 0x0000003802008985 */ /* 0x0003e2000c101d06 */
[----:B-----5:R-:W-:-:S13]  /*14fc0*/  ISETP.GE.AND P0, PT, R7, c[0x0][0x3c8], PT ;  /* 0x0000f20007007a0c */ /* 0x020fda0003f06270 */
[----:B------:R-:W-:Y:S05]  /*14fd0*/  @P0 BRA `(.L_x_595) ;  /* 0x000026e000000947 */ /* 0x000fea0003800000 */
[----:B------:R-:W2:Y:S01]  /*14fe0*/  LDL R8, [R1+0x54] ;  /* 0x0000540001087983 */ /* 0x000ea20000100800 */
[----:B-1----:R-:W-:-:S04]  /*14ff0*/  LEA R2, P0, R7, R0, 0x1 ;  /* 0x0000000007027211 */ /* 0x002fc800078008ff */
[----:B--2---:R-:W-:-:S05]  /*15000*/  LEA.HI.X R3, R7, R6, R8, 0x1, P0 ;  /* 0x0000000607037211 */ /* 0x004fca00000f0c08 */
[----:B------:R1:W-:Y:S01]  /*15010*/  ST.E.128 [R2.64], R52 ;  /* 0x0000003402007985 */ /* 0x0003e2000c101d06 */
[----:B------:R-:W-:Y:S05]  /*15020*/  BRA `(.L_x_595) ;  /* 0x0000269000007947 */ /* 0x000fea0003800000 */
.L_x_582:
        /* <DEDUP_REMOVED lines=35> */
.L_x_663:
[----:B------:R-:W-:Y:S05]  /*15260*/  BRA.DIV ~URZ, `(.L_x_597) ;  /* 0x000042927f007947 */ /* 0x000fea000b800000 */
[----:B------:R3:W4:Y:S02]  /*15270*/  SHFL.IDX PT, R0, R13, RZ, 0x1c1f ;  /* 0x001c1fff0d007589 */ /* 0x00072400000e0000 */
.L_x_664:
[----:B------:R-:W-:Y:S01]  /*15280*/  BSSY B0, `(.L_x_598) ;  /* 0x0000054000007945 */ /* 0x000fe20003800000 */
[----:B------:R-:W-:Y:S05]  /*15290*/  @P0 BRA `(.L_x_599) ;  /* 0x0000052000000947 */ /* 0x000fea0003800000 */
[C---:B------:R-:W-:Y:S02]  /*152a0*/  ISETP.GE.AND P1, PT, R236.reuse, c[0x0][0x3c8], PT ;  /* 0x0000f200ec007a0c */ /* 0x040fe40003f26270 */
[C---:B------:R-:W-:Y:S02]  /*152b0*/  IADD3 R9, R236.reuse, 0x8, RZ ;  /* 0x00000008ec097810 */ /* 0x040fe40007ffe0ff */
[----:B------:R-:W-:Y:S02]  /*152c0*/  IADD3 R10, R236, 0x10, RZ ;  /* 0x00000010ec0a7810 */ /* 0x000fe40007ffe0ff */
[----:B------:R-:W-:Y:S02]  /*152d0*/  ISETP.GE.AND P2, PT, R9, c[0x0][0x3c8], PT ;  /* 0x0000f20009007a0c */ /* 0x000fe40003f46270 */
[----:B------:R-:W-:-:S02]  /*152e0*/  SHF.R.S32.HI R6, RZ, 0x1f, R236 ;  /* 0x0000001fff067819 */ /* 0x000fc400000114ec */
[----:B------:R-:W-:Y:S02]  /*152f0*/  ISETP.GE.AND P4, PT, R10, c[0x0][0x3c8], PT ;  /* 0x0000f2000a007a0c */ /* 0x000fe40003f86270 */
[C---:B------:R-:W-:Y:S02]  /*15300*/  IADD3 R11, R236.reuse, 0x8, RZ ;  /* 0x00000008ec0b7810 */ /* 0x040fe40007ffe0ff */
[C---:B----4-:R-:W-:Y:S02]  /*15310*/  @!P1 LEA R2, P0, R236.reuse, R0, 0x2 ;  /* 0x00000000ec029211 */ /* 0x050fe400078010ff */
[----:B------:R-:W-:Y:S02]  /*15320*/  SHF.R.S32.HI R11, RZ, 0x1f, R11 ;  /* 0x0000001fff0b7819 */ /* 0x000fe4000001140b */
[----:B--2---:R-:W-:Y:S02]  /*15330*/  @!P1 LEA.HI.X R3, R236, R4, R6, 0x2, P0 ;  /* 0x00000004ec039211 */ /* 0x004fe400000f1406 */
[----:B------:R-:W-:-:S02]  /*15340*/  @!P2 LEA R6, P0, R9, R0, 0x2 ;  /* 0x000000000906a211 */ /* 0x000fc400078010ff */
[C---:B------:R-:W-:Y:S01]  /*15350*/  IADD3 R5, R236.reuse, 0x18, RZ ;  /* 0x00000018ec057810 */ /* 0x040fe20007ffe0ff */
[----:B------:R2:W-:Y:S01]  /*15360*/  @!P1 ST.E.64 [R2.64], R160 ;  /* 0x000000a002009985 */ /* 0x0005e2000c101b06 */
[----:B------:R-:W-:Y:S02]  /*15370*/  @!P2 LEA.HI.X R7, R9, R4, R11, 0x2, P0 ;  /* 0x000000040907a211 */ /* 0x000fe400000f140b */
[----:B------:R-:W-:Y:S02]  /*15380*/  ISETP.GE.AND P3, PT, R5, c[0x0][0x3c8], PT ;  /* 0x0000f20005007a0c */ /* 0x000fe40003f66270 */
[C---:B------:R-:W-:Y:S01]  /*15390*/  IADD3 R11, R236.reuse, 0x10, RZ ;  /* 0x00000010ec0b7810 */ /* 0x040fe20007ffe0ff */
[----:B------:R4:W-:Y:S01]  /*153a0*/  @!P2 ST.E.64 [R6.64], R162 ;  /* 0x000000a20600a985 */ /* 0x0009e2000c101b06 */
[----:B------:R-:W-:Y:S02]  /*153b0*/  IADD3 R8, R236, 0x20, RZ ;  /* 0x00000020ec087810 */ /* 0x000fe40007ffe0ff */
[----:B------:R-:W-:-:S02]  /*153c0*/  SHF.R.S32.HI R11, RZ, 0x1f, R11 ;  /* 0x0000001fff0b7819 */ /* 0x000fc4000001140b */
[----:B------:R-:W-:Y:S02]  /*153d0*/  ISETP.GE.AND P1, PT, R8, c[0x0][0x3c8], PT ;  /* 0x0000f20008007a0c */ /* 0x000fe40003f26270 */
[C---:B------:R-:W-:Y:S02]  /*153e0*/  IADD3 R9, R236.reuse, 0x28, RZ ;  /* 0x00000028ec097810 */ /* 0x040fe40007ffe0ff */
[----:B------:R-:W-:-:S04]  /*153f0*/  IADD3 R14, R236, 0x48, RZ ;  /* 0x00000048ec0e7810 */ /* 0x000fc80007ffe0ff */
[----:B------:R-:W-:Y:S02]  /*15400*/  SHF.R.S32.HI R14, RZ, 0x1f, R14 ;  /* 0x0000001fff0e7819 */ /* 0x000fe4000001140e */
[----:B--2---:R-:W-:-:S04]  /*15410*/  @!P4 LEA R2, P0, R10, R0, 0x2 ;  /* 0x000000000a02c211 */ /* 0x004fc800078010ff */
[----:B------:R-:W-:Y:S02]  /*15420*/  @!P4 LEA.HI.X R3, R10, R4, R11, 0x2, P0 ;  /* 0x000000040a03c211 */ /* 0x000fe400000f140b */
[----:B------:R-:W-:Y:S02]  /*15430*/  IADD3 R11, R236, 0x18, RZ ;  /* 0x00000018ec0b7810 */ /* 0x000fe40007ffe0ff */
[----:B----4-:R-:W-:Y:S01]  /*15440*/  @!P3 LEA R6, P0, R5, R0, 0x2 ;  /* 0x000000000506b211 */ /* 0x010fe200078010ff */
[----:B------:R2:W-:Y:S01]  /*15450*/  @!P4 ST.E.64 [R2.64], R128 ;  /* 0x000000800200c985 */ /* 0x0005e2000c101b06 */
[----:B------:R-:W-:Y:S02]  /*15460*/  SHF.R.S32.HI R11, RZ, 0x1f, R11 ;  /* 0x0000001fff0b7819 */ /* 0x000fe4000001140b */
[----:B------:R-:W-:Y:S02]  /*15470*/  ISETP.GE.AND P4, PT, R9, c[0x0][0x3c8], PT ;  /* 0x0000f20009007a0c */ /* 0x000fe40003f86270 */
[----:B------:R-:W-:-:S02]  /*15480*/  @!P3 LEA.HI.X R7, R5, R4, R11, 0x2, P0 ;  /* 0x000000040507b211 */ /* 0x000fc400000f140b */
[C---:B------:R-:W-:Y:S02]  /*15490*/  IADD3 R11, R236.reuse, 0x20, RZ ;  /* 0x00000020ec0b7810 */ /* 0x040fe40007ffe0ff */
[----:B------:R-:W-:Y:S01]  /*154a0*/  IADD3 R10, R236, 0x30, RZ ;  /* 0x00000030ec0a7810 */ /* 0x000fe20007ffe0ff */
[----:B------:R4:W-:Y:S01]  /*154b0*/  @!P3 ST.E.64 [R6.64], R140 ;  /* 0x0000008c0600b985 */ /* 0x0009e2000c101b06 */
[----:B------:R-:W-:Y:S02]  /*154c0*/  SHF.R.S32.HI R11, RZ, 0x1f, R11 ;  /* 0x0000001fff0b7819 */ /* 0x000fe4000001140b */
[----:B------:R-:W-:Y:S02]  /*154d0*/  ISETP.GE.AND P2, PT, R10, c[0x0][0x3c8], PT ;  /* 0x0000f2000a007a0c */ /* 0x000fe40003f46270 */
[----:B------:R-:W-:Y:S02]  /*154e0*/  IADD3 R5, R236, 0x38, RZ ;  /* 0x00000038ec057810 */ /* 0x000fe40007ffe0ff */
[----:B--2---:R-:W-:-:S04]  /*154f0*/  @!P1 LEA R2, P0, R8, R0, 0x2 ;  /* 0x0000000008029211 */ /* 0x004fc800078010ff */
[----:B------:R-:W-:Y:S02]  /*15500*/  @!P1 LEA.HI.X R3, R8, R4, R11, 0x2, P0 ;  /* 0x0000000408039211 */ /* 0x000fe400000f140b */
[C---:B------:R-:W-:Y:S02]  /*15510*/  IADD3 R11, R236.reuse, 0x28, RZ ;  /* 0x00000028ec0b7810 */ /* 0x040fe40007ffe0ff */
[----:B------:R-:W-:Y:S01]  /*15520*/  IADD3 R8, R236, 0x40, RZ ;  /* 0x00000040ec087810 */ /* 0x000fe20007ffe0ff */
[----:B------:R2:W-:Y:S01]  /*15530*/  @!P1 ST.E.64 [R2.64], R144 ;  /* 0x0000009002009985 */ /* 0x0005e2000c101b06 */
[----:B----4-:R-:W-:Y:S02]  /*15540*/  @!P4 LEA R6, P0, R9, R0, 0x2 ;  /* 0x000000000906c211 */ /* 0x010fe400078010ff */
[----:B------:R-:W-:Y:S02]  /*15550*/  SHF.R.S32.HI R11, RZ, 0x1f, R11 ;  /* 0x0000001fff0b7819 */ /* 0x000fe4000001140b */
[----:B------:R-:W-:-:S02]  /*15560*/  ISETP.GE.AND P1, PT, R5, c[0x0][0x3c8], PT ;  /* 0x0000f20005007a0c */ /* 0x000fc40003f26270 */
[----:B------:R-:W-:Y:S02]  /*15570*/  @!P4 LEA.HI.X R7, R9, R4, R11, 0x2, P0 ;  /* 0x000000040907c211 */ /* 0x000fe400000f140b */
[C---:B------:R-:W-:Y:S02]  /*15580*/  IADD3 R11, R236.reuse, 0x30, RZ ;  /* 0x00000030ec0b7810 */ /* 0x040fe40007ffe0ff */
[----:B------:R-:W-:Y:S01]  /*15590*/  IADD3 R9, R236, 0x38, RZ ;  /* 0x00000038ec097810 */ /* 0x000fe20007ffe0ff */
[----:B------:R4:W-:Y:S01]  /*155a0*/  @!P4 ST.E.64 [R6.64], R156 ;  /* 0x0000009c0600c985 */ /* 0x0009e2000c101b06 */
[----:B------:R-:W-:Y:S02]  /*155b0*/  SHF.R.S32.HI R11, RZ, 0x1f, R11 ;  /* 0x0000001fff0b7819 */ /* 0x000fe4000001140b */
[----:B------:R-:W-:Y:S02]  /*155c0*/  ISETP.GE.AND P4, PT, R8, c[0x0][0x3c8], PT ;  /* 0x0000f20008007a0c */ /* 0x000fe40003f86270 */
[----:B------:R-:W-:-:S02]  /*155d0*/  SHF.R.S32.HI R9, RZ, 0x1f, R9 ;  /* 0x0000001fff097819 */ /* 0x000fc40000011409 */
[----:B--2---:R-:W-:-:S04]  /*155e0*/  @!P2 LEA R2, P0, R10, R0, 0x2 ;  /* 0x000000000a02a211 */ /* 0x004fc800078010ff */
[----:B------:R-:W-:Y:S02]  /*155f0*/  @!P2 LEA.HI.X R3, R10, R4, R11, 0x2, P0 ;  /* 0x000000040a03a211 */ /* 0x000fe400000f140b */
[C---:B------:R-:W-:Y:S02]  /*15600*/  IADD3 R10, R236.reuse, 0x48, RZ ;  /* 0x00000048ec0a7810 */ /* 0x040fe40007ffe0ff */
[----:B------:R-:W-:Y:S01]  /*15610*/  IADD3 R11, R236, 0x50, RZ ;  /* 0x00000050ec0b7810 */ /* 0x000fe20007ffe0ff */
[----:B------:R2:W-:Y:S01]  /*15620*/  @!P2 ST.E.64 [R2.64], R164 ;  /* 0x000000a40200a985 */ /* 0x0005e2000c101b06 */
[----:B------:R-:W-:Y:S02]  /*15630*/  ISETP.GE.AND P3, PT, R10, c[0x0][0x3c8], PT ;  /* 0x0000f2000a007a0c */ /* 0x000fe40003f66270 */
[----:B----4-:R-:W-:Y:S02]  /*15640*/  @!P1 LEA R6, P0, R5, R0, 0x2 ;  /* 0x0000000005069211 */ /* 0x010fe400078010ff */
[----:B------:R-:W-:-:S02]  /*15650*/  ISETP.GE.AND P2, PT, R11, c[0x0][0x3c8], PT ;  /* 0x0000f2000b007a0c */ /* 0x000fc40003f46270 */
[----:B------:R-:W-:Y:S02]  /*15660*/  @!P1 LEA.HI.X R7, R5, R4, R9, 0x2, P0 ;  /* 0x0000000405079211 */ /* 0x000fe400000f1409 */
[C---:B------:R-:W-:Y:S02]  /*15670*/  IADD3 R9, R236.reuse, 0x40, RZ ;  /* 0x00000040ec097810 */ /* 0x040fe40007ffe0ff */
[----:B------:R-:W-:Y:S01]  /*15680*/  IADD3 R5, R236, 0x58, RZ ;  /* 0x00000058ec057810 */ /* 0x000fe20007ffe0ff */
[----:B------:R4:W-:Y:S01]  /*15690*/  @!P1 ST.E.64 [R6.64], R166 ;  /* 0x000000a606009985 */ /* 0x0009e2000c101b06 */
[----:B------:R-:W-:Y:S02]  /*156a0*/  SHF.R.S32.HI R9, RZ, 0x1f, R9 ;  /* 0x0000001fff097819 */ /* 0x000fe40000011409 */
[----:B------:R-:W-:Y:S02]  /*156b0*/  ISETP.GE.AND P1, PT, R5, c[0x0][0x3c8], PT ;  /* 0x0000f20005007a0c */ /* 0x000fe40003f26270 */
[----:B--2---:R-:W-:-:S04]  /*156c0*/  @!P4 LEA R2, P0, R8, R0, 0x2 ;  /* 0x000000000802c211 */ /* 0x004fc800078010ff */
[----:B------:R-:W-:Y:S02]  /*156d0*/  @!P4 LEA.HI.X R3, R8, R4, R9, 0x2, P0 ;  /* 0x000000040803c211 */ /* 0x000fe400000f1409 */
[----:B------:R-:W-:-:S03]  /*156e0*/  @!P3 LEA R8, P0, R10, R0, 0x2 ;  /* 0x000000000a08b211 */ /* 0x000fc600078010ff */
[----:B------:R2:W-:Y:S01]  /*156f0*/  @!P4 ST.E.64 [R2.64], R100 ;  /* 0x000000640200c985 */ /* 0x0005e2000c101b06 */
[----:B------:R-:W-:Y:S02]  /*15700*/  @!P3 LEA.HI.X R9, R10, R4, R14, 0x2, P0 ;  /* 0x000000040a09b211 */ /* 0x000fe400000f140e */
[C---:B------:R-:W-:Y:S02]  /*15710*/  IADD3 R14, R236.reuse, 0x50, RZ ;  /* 0x00000050ec0e7810 */ /* 0x040fe40007ffe0ff */
[C---:B----4-:R-:W-:Y:S01]  /*15720*/  @!P2 LEA R6, P0, R11.reuse, R0, 0x2 ;  /* 0x000000000b06a211 */ /* 0x050fe200078010ff */
[----:B------:R4:W-:Y:S01]  /*15730*/  @!P3 ST.E.64 [R8.64], R170 ;  /* 0x000000aa0800b985 */ /* 0x0009e2000c101b06 */
[----:B------:R-:W-:Y:S02]  /*15740*/  SHF.R.S32.HI R14, RZ, 0x1f, R14 ;  /* 0x0000001fff0e7819 */ /* 0x000fe4000001140e */
[----:B------:R-:W-:Y:S02]  /*15750*/  IADD3 R10, R236, 0x58, RZ ;  /* 0x00000058ec0a7810 */ /* 0x000fe40007ffe0ff */
[----:B------:R-:W-:-:S02]  /*15760*/  @!P2 LEA.HI.X R7, R11, R4, R14, 0x2, P0 ;  /* 0x000000040b07a211 */ /* 0x000fc400000f140e */
[----:B------:R-:W-:-:S03]  /*15770*/  SHF.R.S32.HI R10, RZ, 0x1f, R10 ;  /* 0x0000001fff0a7819 */ /* 0x000fc6000001140a */
[----:B------:R4:W-:Y:S01]  /*15780*/  @!P2 ST.E.64 [R6.64], R168 ;  /* 0x000000a80600a985 */ /* 0x0009e2000c101b06 */
[----:B--2---:R-:W-:-:S04]  /*15790*/  @!P1 LEA R2, P0, R5, R0, 0x2 ;  /* 0x0000000005029211 */ /* 0x004fc800078010ff */
[----:B------:R-:W-:-:S05]  /*157a0*/  @!P1 LEA.HI.X R3, R5, R4, R10, 0x2, P0 ;  /* 0x0000000405039211 */ /* 0x000fca00000f140a */
[----:B------:R4:W-:Y:S04]  /*157b0*/  @!P1 ST.E.64 [R2.64], R84 ;  /* 0x0000005402009985 */ /* 0x0009e8000c101b06 */
.L_x_599:
[----:B------:R-:W-:Y:S05]  /*157c0*/  BSYNC B0 ;  /* 0x0000000000007941 */ /* 0x000fea0003800000 */
.L_x_598:
[----:B------:R-:W-:Y:S05]  /*157d0*/  BRA.DIV ~URZ, `(.L_x_600) ;  /* 0x00003d827f007947 */ /* 0x000fea000b800000 */
[----:B--2---:R2:W1:Y:S04]  /*157e0*/  SHFL.IDX PT, R4, R12, 0x1, 0x1c1f ;  /* 0x003c1f000c047f89 */ /* 0x00446800000e0000 */
[----:B----4-:R2:W4:Y:S02]  /*157f0*/  SHFL.IDX PT, R0, R13, 0x1, 0x1c1f ;  /* 0x003c1f000d007f89 */ /* 0x01052400000e0000 */
.L_x_665:
[----:B------:R-:W-:Y:S01]  /*15800*/  BSSY B0, `(.L_x_601) ;  /* 0x0000054000007945 */ /* 0x000fe20003800000 */
[----:B------:R-:W-:Y:S05]  /*15810*/  @P6 BRA `(.L_x_602) ;  /* 0x0000052000006947 */ /* 0x000fea0003800000 */
[C---:B------:R-:W-:Y:S02]  /*15820*/  ISETP.GE.AND P1, PT, R236.reuse, c[0x0][0x3c8], PT ;  /* 0x0000f200ec007a0c */ /* 0x040fe40003f26270 */
[C---:B------:R-:W-:Y:S02]  /*15830*/  IADD3 R9, R236.reuse, 0x8, RZ ;  /* 0x00000008ec097810 */ /* 0x040fe40007ffe0ff */
[----:B------:R-:W-:Y:S02]  /*15840*/  IADD3 R11, R236, 0x10, RZ ;  /* 0x00000010ec0b7810 */ /* 0x000fe40007ffe0ff */
[----:B------:R-:W-:-:S02]  /*15850*/  ISETP.GE.AND P0, PT, R9, c[0x0][0x3c8], PT ;  /* 0x0000f20009007a0c */ /* 0x000fc40003f06270 */
[C---:B------:R-:W-:Y:S02]  /*15860*/  IADD3 R5, R236.reuse, 0x18, RZ ;  /* 0x00000018ec057810 */ /* 0x040fe40007ffe0ff */
[----:B------:R-:W-:Y:S02]  /*15870*/  SHF.R.S32.HI R6, RZ, 0x1f, R236 ;  /* 0x0000001fff067819 */ /* 0x000fe400000114ec */
[----:B------:R-:W-:Y:S02]  /*15880*/  ISETP.GE.AND P3, PT, R11, c[0x0][0x3c8], PT ;  /* 0x0000f2000b007a0c */ /* 0x000fe40003f66270 */
[C---:B----4-:R-:W-:Y:S02]  /*15890*/  @!P1 LEA R2, P2, R236.reuse, R0, 0x2 ;  /* 0x00000000ec029211 */ /* 0x050fe400078410ff */
[----:B------:R-:W-:Y:S02]  /*158a0*/  IADD3 R10, R236, 0x8, RZ ;  /* 0x00000008ec0a7810 */ /* 0x000fe40007ffe0ff */
[----:B------:R-:W-:-:S02]  /*158b0*/  ISETP.GE.AND P5, PT, R5, c[0x0][0x3c8], PT ;  /* 0x0000f20005007a0c */ /* 0x000fc40003fa6270 */
[C---:B-1----:R-:W-:Y:S02]  /*158c0*/  @!P1 LEA.HI.X R3, R236.reuse, R4, R6, 0x2, P2 ;  /* 0x00000004ec039211 */ /* 0x042fe400010f1406 */
[----:B------:R-:W-:Y:S02]  /*158d0*/  SHF.R.S32.HI R10, RZ, 0x1f, R10 ;  /* 0x0000001fff0a7819 */ /* 0x000fe4000001140a */
[C---:B------:R-:W-:Y:S01]  /*158e0*/  @!P0 LEA R6, P2, R9.reuse, R0, 0x2 ;  /* 0x0000000009068211 */ /* 0x040fe200078410ff */
[----:B------:R1:W-:Y:S01]  /*158f0*/  @!P1 ST.E.64 [R2.64], R124 ;  /* 0x0000007c02009985 */ /* 0x0003e2000c101b06 */
[C---:B------:R-:W-:Y:S02]  /*15900*/  IADD3 R8, R236.reuse, 0x20, RZ ;  /* 0x00000020ec087810 */ /* 0x040fe40007ffe0ff */
[----:B------:R-:W-:Y:S02]  /*15910*/  @!P0 LEA.HI.X R7, R9, R4, R10, 0x2, P2 ;  /* 0x0000000409078211 */ /* 0x000fe400010f140a */
[----:B------:R-:W-:-:S02]  /*15920*/  IADD3 R14, R236, 0x10, RZ ;  /* 0x00000010ec0e7810 */ /* 0x000fc40007ffe0ff */
[----:B------:R-:W-:Y:S01]  /*15930*/  ISETP.GE.AND P2, PT, R8, c[0x0][0x3c8], PT ;  /* 0x0000f20008007a0c */ /* 0x000fe20003f46270 */
[----:B------:R4:W-:Y:S01]  /*15940*/  @!P0 ST.E.64 [R6.64], R126 ;  /* 0x0000007e06008985 */ /* 0x0009e2000c101b06 */
[C---:B------:R-:W-:Y:S02]  /*15950*/  IADD3 R9, R236.reuse, 0x18, RZ ;  /* 0x00000018ec097810 */ /* 0x040fe40007ffe0ff */
[----:B------:R-:W-:Y:S02]  /*15960*/  IADD3 R10, R236, 0x28, RZ ;  /* 0x00000028ec0a7810 */ /* 0x000fe40007ffe0ff */
[----:B------:R-:W-:Y:S02]  /*15970*/  SHF.R.S32.HI R14, RZ, 0x1f, R14 ;  /* 0x0000001fff0e7819 */ /* 0x000fe4000001140e */
[----:B------:R-:W-:Y:S02]  /*15980*/  SHF.R.S32.HI R9, RZ, 0x1f, R9 ;  /* 0x0000001fff097819 */ /* 0x000fe40000011409 */
[----:B------:R-:W-:-:S02]  /*15990*/  ISETP.GE.AND P1, PT, R10, c[0x0][0x3c8], PT ;  /* 0x0000f2000a007a0c */ /* 0x000fc40003f26270 */
[C---:B------:R-:W-:Y:S02]  /*159a0*/  IADD3 R17, R236.reuse, 0x40, RZ ;  /* 0x00000040ec117810 */ /* 0x040fe40007ffe0ff */
[C---:B------:R-:W-:Y:S02]  /*159b0*/  IADD3 R15, R236.reuse, 0x30, RZ ;  /* 0x00000030ec0f7810 */ /* 0x040fe40007ffe0ff */
[----:B------:R-:W-:Y:S02]  /*159c0*/  IADD3 R18, R236, 0x40, RZ ;  /* 0x00000040ec127810 */ /* 0x000fe40007ffe0ff */
[----:B------:R-:W-:Y:S02]  /*159d0*/  SHF.R.S32.HI R15, RZ, 0x1f, R15 ;  /* 0x0000001fff0f7819 */ /* 0x000fe4000001140f */
[----:B------:R-:W-:Y:S02]  /*159e0*/  SHF.R.S32.HI R18, RZ, 0x1f, R18 ;  /* 0x0000001fff127819 */ /* 0x000fe40000011412 */
[----:B-1----:R-:W-:-:S02]  /*159f0*/  @!P3 LEA R2, P4, R11, R0, 0x2 ;  /* 0x000000000b02b211 */ /* 0x002fc400078810ff */
[C---:B------:R-:W-:Y:S02]  /*15a00*/  IADD3 R16, R236.reuse, 0x48, RZ ;  /* 0x00000048ec107810 */ /* 0x040fe40007ffe0ff */
[----:B------:R-:W-:Y:S02]  /*15a10*/  @!P3 LEA.HI.X R3, R11, R4, R14, 0x2, P4 ;  /* 0x000000040b03b211 */ /* 0x000fe400020f140e */
[C---:B------:R-:W-:Y:S02]  /*15a20*/  IADD3 R11, R236.reuse, 0x30, RZ ;  /* 0x00000030ec0b7810 */ /* 0x040fe40007ffe0ff */
[C---:B----4-:R-:W-:Y:S01]  /*15a30*/  @!P5 LEA R6, P0, R5.reuse, R0, 0x2 ;  /* 0x000000000506d211 */ /* 0x050fe200078010ff */
[----:B------:R1:W-:Y:S01]  /*15a40*/  @!P3 ST.E.64 [R2.64], R130 ;  /* 0x000000820200b985 */ /* 0x0003e2000c101b06 */
[----:B------:R-:W-:Y:S02]  /*15a50*/  IADD3 R14, R236, 0x28, RZ ;  /* 0x00000028ec0e7810 */ /* 0x000fe40007ffe0ff */
[----:B------:R-:W-:-:S02]  /*15a60*/  @!P5 LEA.HI.X R7, R5, R4, R9, 0x2, P0 ;  /* 0x000000040507d211 */ /* 0x000fc400000f1409 */
[C---:B------:R-:W-:Y:S02]  /*15a70*/  IADD3 R9, R236.reuse, 0x20, RZ ;  /* 0x00000020ec097810 */ /* 0x040fe40007ffe0ff */
[----:B------:R-:W-:Y:S01]  /*15a80*/  ISETP.GE.AND P0, PT, R11, c[0x0][0x3c8], PT ;  /* 0x0000f2000b007a0c */ /* 0x000fe20003f06270 */
[----:B------:R4:W-:Y:S01]  /*15a90*/  @!P5 ST.E.64 [R6.64], R96 ;  /* 0x000000600600d985 */ /* 0x0009e2000c101b06 */
[----:B------:R-:W-:Y:S02]  /*15aa0*/  IADD3 R5, R236, 0x38, RZ ;  /* 0x00000038ec057810 */ /* 0x000fe40007ffe0ff */
[----:B------:R-:W-:Y:S02]  /*15ab0*/  SHF.R.S32.HI R9, RZ, 0x1f, R9 ;  /* 0x0000001fff097819 */ /* 0x000fe40000011409 */
[----:B------:R-:W-:Y:S02]  /*15ac0*/  ISETP.GE.AND P4, PT, R5, c[0x0][0x3c8], PT ;  /* 0x0000f20005007a0c */ /* 0x000fe40003f86270 */
[----:B------:R-:W-:-:S02]  /*15ad0*/  SHF.R.S32.HI R14, RZ, 0x1f, R14 ;  /* 0x0000001fff0e7819 */ /* 0x000fc4000001140e */
[----:B------:R-:W-:Y:S02]  /*15ae0*/  ISETP.GE.AND P5, PT, R17, c[0x0][0x3c8], PT ;  /* 0x0000f20011007a0c */ /* 0x000fe40003fa6270 */
[----:B------:R-:W-:Y:S02]  /*15af0*/  SHF.R.S32.HI R16, RZ, 0x1f, R16 ;  /* 0x0000001fff107819 */ /* 0x000fe40000011410 */
[----:B-1----:R-:W-:-:S04]  /*15b00*/  @!P2 LEA R2, P3, R8, R0, 0x2 ;  /* 0x000000000802a211 */ /* 0x002fc800078610ff */
[----:B------:R-:W-:Y:S02]  /*15b10*/  @!P2 LEA.HI.X R3, R8, R4, R9, 0x2, P3 ;  /* 0x000000040803a211 */ /* 0x000fe400018f1409 */
[----:B------:R-:W-:-:S03]  /*15b20*/  @!P1 LEA R8, P3, R10, R0, 0x2 ;  /* 0x000000000a089211 */ /* 0x000fc600078610ff */
[----:B------:R1:W-:Y:S01]  /*15b30*/  @!P2 ST.E.64 [R2.64], R104 ;  /* 0x000000680200a985 */ /* 0x0003e2000c101b06 */
[----:B------:R-:W-:Y:S02]  /*15b40*/  @!P1 LEA.HI.X R9, R10, R4, R14, 0x2, P3 ;  /* 0x000000040a099211 */ /* 0x000fe400018f140e */
[C---:B------:R-:W-:Y:S02]  /*15b50*/  IADD3 R14, R236.reuse, 0x48, RZ ;  /* 0x00000048ec0e7810 */ /* 0x040fe40007ffe0ff */
[C---:B----4-:R-:W-:Y:S01]  /*15b60*/  @!P0 LEA R6, P2, R11.reuse, R0, 0x2 ;  /* 0x000000000b068211 */ /* 0x050fe200078410ff */
[----:B------:R4:W-:Y:S01]  /*15b70*/  @!P1 ST.E.64 [R8.64], R110 ;  /* 0x0000006e08009985 */ /* 0x0009e2000c101b06 */
[----:B------:R-:W-:Y:S02]  /*15b80*/  IADD3 R10, R236, 0x38, RZ ;  /* 0x00000038ec0a7810 */ /* 0x000fe40007ffe0ff */
[----:B------:R-:W-:Y:S02]  /*15b90*/  ISETP.GE.AND P3, PT, R14, c[0x0][0x3c8], PT ;  /* 0x0000f2000e007a0c */ /* 0x000fe40003f66270 */
[----:B------:R-:W-:-:S02]  /*15ba0*/  @!P0 LEA.HI.X R7, R11, R4, R15, 0x2, P2 ;  /* 0x000000040b078211 */ /* 0x000fc400010f140f */
[----:B------:R-:W-:Y:S02]  /*15bb0*/  SHF.R.S32.HI R10, RZ, 0x1f, R10 ;  /* 0x0000001fff0a7819 */ /* 0x000fe4000001140a */
[----:B------:R-:W-:Y:S01]  /*15bc0*/  IADD3 R15, R236, 0x50, RZ ;  /* 0x00000050ec0f7810 */ /* 0x000fe20007ffe0ff */
[----:B------:R5:W-:Y:S03]  /*15bd0*/  @!P0 ST.E.64 [R6.64], R112 ;  /* 0x0000007006008985 */ /* 0x000be6000c101b06 */
[----:B------:R-:W-:Y:S02]  /*15be0*/  ISETP.GE.AND P2, PT, R15, c[0x0][0x3c8], PT ;  /* 0x0000f2000f007a0c */ /* 0x000fe40003f46270 */
[----:B-1----:R-:W-:-:S04]  /*15bf0*/  @!P4 LEA R2, P1, R5, R0, 0x2 ;  /* 0x000000000502c211 */ /* 0x002fc800078210ff */
[----:B------:R-:W-:Y:S02]  /*15c00*/  @!P4 LEA.HI.X R3, R5, R4, R10, 0x2, P1 ;  /* 0x000000040503c211 */ /* 0x000fe400008f140a */
[C---:B------:R-:W-:Y:S02]  /*15c10*/  @!P5 LEA R10, P0, R17.reuse, R0, 0x2 ;  /* 0x00000000110ad211 */ /* 0x040fe400078010ff */
[----:B------:R-:W-:Y:S01]  /*15c20*/  IADD3 R5, R236, 0x58, RZ ;  /* 0x00000058ec057810 */ /* 0x000fe20007ffe0ff */
[----:B------:R1:W-:Y:S01]  /*15c30*/  @!P4 ST.E.64 [R2.64], R114 ;  /* 0x000000720200c985 */ /* 0x0003e2000c101b06 */
[----:B------:R-:W-:Y:S02]  /*15c40*/  @!P5 LEA.HI.X R11, R17, R4, R18, 0x2, P0 ;  /* 0x00000004110bd211 */ /* 0x000fe400000f1412 */
[C---:B----4-:R-:W-:Y:S02]  /*15c50*/  @!P3 LEA R8, P0, R14.reuse, R0, 0x2 ;  /* 0x000000000e08b211 */ /* 0x050fe400078010ff */
[----:B------:R-:W-:Y:S01]  /*15c60*/  ISETP.GE.AND P1, PT, R5, c[0x0][0x3c8], PT ;  /* 0x0000f20005007a0c */ /* 0x000fe20003f26270 */
[----:B------:R4:W-:Y:S01]  /*15c70*/  @!P5 ST.E.64 [R10.64], R146 ;  /* 0x000000920a00d985 */ /* 0x0009e2000c101b06 */
[----:B------:R-:W-:-:S02]  /*15c80*/  @!P3 LEA.HI.X R9, R14, R4, R16, 0x2, P0 ;  /* 0x000000040e09b211 */ /* 0x000fc400000f1410 */
[C---:B------:R-:W-:Y:S02]  /*15c90*/  IADD3 R16, R236.reuse, 0x50, RZ ;  /* 0x00000050ec107810 */ /* 0x040fe40007ffe0ff */
[C---:B-----5:R-:W-:Y:S01]  /*15ca0*/  @!P2 LEA R6, P0, R15.reuse, R0, 0x2 ;  /* 0x000000000f06a211 */ /* 0x060fe200078010ff */
[----:B------:R4:W-:Y:S01]  /*15cb0*/  @!P3 ST.E.64 [R8.64], R142 ;  /* 0x0000008e0800b985 */ /* 0x0009e2000c101b06 */
[----:B------:R-:W-:Y:S02]  /*15cc0*/  SHF.R.S32.HI R16, RZ, 0x1f, R16 ;  /* 0x0000001fff107819 */ /* 0x000fe40000011410 */
[----:B------:R-:W-:Y:S02]  /*15cd0*/  IADD3 R14, R236, 0x58, RZ ;  /* 0x00000058ec0e7810 */ /* 0x000fe40007ffe0ff */
[----:B------:R-:W-:Y:S02]  /*15ce0*/  @!P2 LEA.HI.X R7, R15, R4, R16, 0x2, P0 ;  /* 0x000000040f07a211 */ /* 0x000fe400000f1410 */
[----:B------:R-:W-:-:S03]  /*15cf0*/  SHF.R.S32.HI R14, RZ, 0x1f, R14 ;  /* 0x0000001fff0e7819 */ /* 0x000fc6000001140e */
[----:B------:R4:W-:Y:S01]  /*15d00*/  @!P2 ST.E.64 [R6.64], R82 ;  /* 0x000000520600a985 */ /* 0x0009e2000c101b06 */
[----:B-1----:R-:W-:-:S04]  /*15d10*/  @!P1 LEA R2, P0, R5, R0, 0x2 ;  /* 0x0000000005029211 */ /* 0x002fc800078010ff */
[----:B------:R-:W-:-:S05]  /*15d20*/  @!P1 LEA.HI.X R3, R5, R4, R14, 0x2, P0 ;  /* 0x0000000405039211 */ /* 0x000fca00000f140e */
[----:B------:R4:W-:Y:S04]  /*15d30*/  @!P1 ST.E.64 [R2.64], R80 ;  /* 0x0000005002009985 */ /* 0x0009e8000c101b06 */
.L_x_602:
[----:B------:R-:W-:Y:S05]  /*15d40*/  BSYNC B0 ;  /* 0x0000000000007941 */ /* 0x000fea0003800000 */
.L_x_601:
[----:B------:R-:W-:Y:S05]  /*15d50*/  BRA.DIV ~URZ, `(.L_x_603) ;  /* 0x000038c27f007947 */ /* 0x000fea000b800000 */
[----:B-1----:R1:W2:Y:S02]  /*15d60*/  SHFL.IDX PT, R4, R12, 0x2, 0x1c1f ;  /* 0x005c1f000c047f89 */ /* 0x0022a400000e0000 */
.L_x_666:
[----:B------:R-:W-:Y:S05]  /*15d70*/  BRA.DIV ~URZ, `(.L_x_604) ;  /* 0x000039127f007947 */ /* 0x000fea000b800000 */
[----:B----4-:R4:W1:Y:S02]  /*15d80*/  SHFL.IDX PT, R0, R13, 0x2, 0x1c1f ;  /* 0x005c1f000d007f89 */ /* 0x01086400000e0000 */
.L_x_667:
[----:B------:R-:W-:Y:S01]  /*15d90*/  LOP3.LUT P0, RZ, R198, 0x1, RZ, 0xc0, !PT ;  /* 0x00000001c6ff7812 */ /* 0x000fe2000780c0ff */
[----:B------:R-:W-:-:S12]  /*15da0*/  BSSY B0, `(.L_x_605) ;  /* 0x0000054000007945 */ /* 0x000fd80003800000 */
[----:B------:R-:W-:Y:S05]  /*15db0*/  @P0 BRA `(.L_x_606) ;  /* 0x0000052000000947 */ /* 0x000fea0003800000 */
[C---:B------:R-:W-:Y:S02]  /*15dc0*/  IADD3 R5, R236.reuse, 0x8, RZ ;  /* 0x00000008ec057810 */ /* 0x040fe40007ffe0ff */
[C---:B------:R-:W-:Y:S02]  /*15dd0*/  ISETP.GE.AND P0, PT, R236.reuse, c[0x0][0x3c8], PT ;  /* 0x0000f200ec007a0c */ /* 0x040fe40003f06270 */
[----:B------:R-:W-:Y:S02]  /*15de0*/  ISETP.GE.AND P2, PT, R5, c[0x0][0x3c8], PT ;  /* 0x0000f20005007a0c */ /* 0x000fe40003f46270 */
[C---:B------:R-:W-:Y:S02]  /*15df0*/  IADD3 R16, R236.reuse, 0x10, RZ ;  /* 0x00000010ec107810 */ /* 0x040fe40007ffe0ff */
[----:B------:R-:W-:Y:S02]  /*15e00*/  IADD3 R10, R236, 0x18, RZ ;  /* 0x00000018ec0a7810 */ /* 0x000fe40007ffe0ff */
[----:B------:R-:W-:-:S02]  /*15e10*/  ISETP.GE.AND P4, PT, R16, c[0x0][0x3c8], PT ;  /* 0x0000f20010007a0c */ /* 0x000fc40003f86270 */
[----:B------:R-:W-:Y:S02]  /*15e20*/  IADD3 R6, R236, 0x8, RZ ;  /* 0x00000008ec067810 */ /* 0x000fe40007ffe0ff */
[----:B------:R-:W-:Y:S02]  /*15e30*/  ISETP.GE.AND P3, PT, R10, c[0x0][0x3c8], PT ;  /* 0x0000f2000a007a0c */ /* 0x000fe40003f66270 */
[-C--:B-1----:R-:W-:Y:S02]  /*15e40*/  @!P0 LEA R2, P5, R236, R0.reuse, 0x2 ;  /* 0x00000000ec028211 */ /* 0x082fe400078a10ff */
[----:B------:R-:W-:Y:S02]  /*15e50*/  SHF.R.S32.HI R7, RZ, 0x1f, R236 ;  /* 0x0000001fff077819 */ /* 0x000fe400000114ec */
[----:B------:R-:W-:Y:S02]  /*15e60*/  SHF.R.S32.HI R6, RZ, 0x1f, R6 ;  /* 0x0000001fff067819 */ /* 0x000fe40000011406 */
[----:B------:R-:W-:-:S02]  /*15e70*/  @!P2 LEA R8, P1, R5, R0, 0x2 ;  /* 0x000000000508a211 */ /* 0x000fc400078210ff */
[CC--:B--2---:R-:W-:Y:S02]  /*15e80*/  @!P0 LEA.HI.X R3, R236.reuse, R4.reuse, R7, 0x2, P5 ;  /* 0x00000004ec038211 */ /* 0x0c4fe400028f1407 */
[C---:B------:R-:W-:Y:S02]  /*15e90*/  IADD3 R11, R236.reuse, 0x28, RZ ;  /* 0x00000028ec0b7810 */ /* 0x040fe40007ffe0ff */
[C---:B------:R-:W-:Y:S01]  /*15ea0*/  IADD3 R14, R236.reuse, 0x20, RZ ;  /* 0x00000020ec0e7810 */ /* 0x040fe20007ffe0ff */
[----:B------:R1:W-:Y:S01]  /*15eb0*/  @!P0 ST.E.64 [R2.64], R34 ;  /* 0x0000002202008985 */ /* 0x0003e2000c101b06 */
[----:B------:R-:W-:Y:S02]  /*15ec0*/  @!P2 LEA.HI.X R9, R5, R4, R6, 0x2, P1 ;  /* 0x000000040509a211 */ /* 0x000fe400008f1406 */
[C---:B------:R-:W-:Y:S02]  /*15ed0*/  IADD3 R17, R236.reuse, 0x10, RZ ;  /* 0x00000010ec117810 */ /* 0x040fe40007ffe0ff */
[----:B------:R-:W-:Y:S01]  /*15ee0*/  IADD3 R15, R236, 0x18, RZ ;  /* 0x00000018ec0f7810 */ /* 0x000fe20007ffe0ff */
[----:B------:R2:W-:Y:S01]  /*15ef0*/  @!P2 ST.E.64 [R8.64], R36 ;  /* 0x000000240800a985 */ /* 0x0005e2000c101b06 */
[----:B------:R-:W-:-:S02]  /*15f00*/  ISETP.GE.AND P0, PT, R11, c[0x0][0x3c8], PT ;  /* 0x0000f2000b007a0c */ /* 0x000fc40003f06270 */
[----:B------:R-:W-:Y:S02]  /*15f10*/  ISETP.GE.AND P1, PT, R14, c[0x0][0x3c8], PT ;  /* 0x0000f2000e007a0c */ /* 0x000fe40003f26270 */
[----:B------:R-:W-:Y:S02]  /*15f20*/  @!P4 LEA R6, P5, R16, R0, 0x2 ;  /* 0x000000001006c211 */ /* 0x000fe400078a10ff */
[----:B------:R-:W-:Y:S02]  /*15f30*/  SHF.R.S32.HI R17, RZ, 0x1f, R17 ;  /* 0x0000001fff117819 */ /* 0x000fe40000011411 */
[----:B------:R-:W-:Y:S02]  /*15f40*/  SHF.R.S32.HI R15, RZ, 0x1f, R15 ;  /* 0x0000001fff0f7819 */ /* 0x000fe4000001140f */
[----:B------:R-:W-:Y:S02]  /*15f50*/  IADD3 R5, R236, 0x30, RZ ;  /* 0x00000030ec057810 */ /* 0x000fe40007ffe0ff */
[----:B------:R-:W-:-:S02]  /*15f60*/  @!P4 LEA.HI.X R7, R16, R4, R17, 0x2, P5 ;  /* 0x000000041007c211 */ /* 0x000fc400028f1411 */
[----:B------:R-:W-:Y:S02]  /*15f70*/  ISETP.GE.AND P6, PT, R5, c[0x0][0x3c8], PT ;  /* 0x0000f20005007a0c */ /* 0x000fe40003fc6270 */
[C---:B------:R-:W-:Y:S01]  /*15f80*/  IADD3 R16, R236.reuse, 0x20, RZ ;  /* 0x00000020ec107810 */ /* 0x040fe20007ffe0ff */
[----:B------:R5:W-:Y:S01]  /*15f90*/  @!P4 ST.E.64 [R6.64], R38 ;  /* 0x000000260600c985 */ /* 0x000be2000c101b06 */
[----:B------:R-:W-:Y:S02]  /*15fa0*/  IADD3 R17, R236, 0x48, RZ ;  /* 0x00000048ec117810 */ /* 0x000fe40007ffe0ff */
[----:B------:R-:W-:Y:S02]  /*15fb0*/  SHF.R.S32.HI R16, RZ, 0x1f, R16 ;  /* 0x0000001fff107819 */ /* 0x000fe40000011410 */
[----:B-1----:R-:W-:Y:S02]  /*15fc0*/  @!P3 LEA R2, P2, R10, R0, 0x2 ;  /* 0x000000000a02b211 */ /* 0x002fe400078410ff */
[----:B------:R-:W-:-:S02]  /*15fd0*/  IADD3 R18, R236, 0x48, RZ ;  /* 0x00000048ec127810 */ /* 0x000fc40007ffe0ff */
[----:B------:R-:W-:Y:S02]  /*15fe0*/  @!P3 LEA.HI.X R3, R10, R4, R15, 0x2, P2 ;  /* 0x000000040a03b211 */ /* 0x000fe400010f140f */
[C---:B------:R-:W-:Y:S02]  /*15ff0*/  IADD3 R15, R236.reuse, 0x28, RZ ;  /* 0x00000028ec0f7810 */ /* 0x040fe40007ffe0ff */
[----:B------:R-:W-:Y:S01]  /*16000*/  IADD3 R10, R236, 0x38, RZ ;  /* 0x00000038ec0a7810 */ /* 0x000fe20007ffe0ff */
[----:B------:R1:W-:Y:S01]  /*16010*/  @!P3 ST.E.64 [R2.64], R40 ;  /* 0x000000280200b985 */ /* 0x0003e2000c101b06 */
[----:B------:R-:W-:Y:S02]  /*16020*/  SHF.R.S32.HI R15, RZ, 0x1f, R15 ;  /* 0x0000001fff0f7819 */ /* 0x000fe4000001140f */
[----:B--2---:R-:W-:Y:S02]  /*16030*/  @!P1 LEA R8, P5, R14, R0, 0x2 ;  /* 0x000000000e089211 */ /* 0x004fe400078a10ff */
[----:B------:R-:W-:-:S02]  /*16040*/  ISETP.GE.AND P4, PT, R10, c[0x0][0x3c8], PT ;  /* 0x0000f2000a007a0c */ /* 0x000fc40003f86270 */
[----:B------:R-:W-:Y:S02]  /*16050*/  @!P1 LEA.HI.X R9, R14, R4, R16, 0x2, P5 ;  /* 0x000000040e099211 */ /* 0x000fe400028f1410 */
[C---:B------:R-:W-:Y:S02]  /*16060*/  IADD3 R14, R236.reuse, 0x40, RZ ;  /* 0x00000040ec0e7810 */ /* 0x040fe40007ffe0ff */
[----:B------:R-:W-:Y:S01]  /*16070*/  IADD3 R16, R236, 0x40, RZ ;  /* 0x00000040ec107810 */ /* 0x000fe20007ffe0ff */
[----:B------:R-:W-:Y:S01]  /*16080*/  @!P1 ST.E.64 [R8.64], R64 ;  /* 0x0000004008009985 */ /* 0x000fe2000c101b06 */
[----:B------:R-:W-:Y:S02]  /*16090*/  ISETP.GE.AND P3, PT, R14, c[0x0][0x3c8], PT ;  /* 0x0000f2000e007a0c */ /* 0x000fe40003f66270 */
[----:B-----5:R-:W-:Y:S02]  /*160a0*/  @!P6 LEA R6, P5, R5, R0, 0x2 ;  /* 0x000000000506e211 */ /* 0x020fe400078a10ff */
[----:B------:R-:W-:-:S02]  /*160b0*/  SHF.R.S32.HI R16, RZ, 0x1f, R16 ;  /* 0x0000001fff107819 */ /* 0x000fc40000011410 */
[----:B------:R-:W-:Y:S02]  /*160c0*/  SHF.R.S32.HI R18, RZ, 0x1f, R18 ;  /* 0x0000001fff127819 */ /* 0x000fe40000011412 */
[----:B-1----:R-:W-:-:S04]  /*160d0*/  @!P0 LEA R2, P2, R11, R0, 0x2 ;  /* 0x000000000b028211 */ /* 0x002fc800078410ff */
[-C--:B------:R-:W-:Y:S02]  /*160e0*/  @!P0 LEA.HI.X R3, R11, R4.reuse, R15, 0x2, P2 ;  /* 0x000000040b038211 */ /* 0x080fe400010f140f */
[C---:B------:R-:W-:Y:S02]  /*160f0*/  IADD3 R11, R236.reuse, 0x30, RZ ;  /* 0x00000030ec0b7810 */ /* 0x040fe40007ffe0ff */
[----:B------:R-:W-:Y:S01]  /*16100*/  IADD3 R15, R236, 0x50, RZ ;  /* 0x00000050ec0f7810 */ /* 0x000fe20007ffe0ff */
        /* <DEDUP_REMOVED lines=9> */
[----:B------:R-:W-:Y:S02]  /*161a0*/  ISETP.GE.AND P0, PT, R5, c[0x0][0x3c8], PT ;  /* 0x0000f20005007a0c */ /* 0x000fe40003f06270 */
[----:B-1----:R-:W-:-:S04]  /*161b0*/  @!P4 LEA R2, P5, R10, R0, 0x2 ;  /* 0x000000000a02c211 */ /* 0x002fc800078a10ff */
[----:B------:R-:W-:Y:S02]  /*161c0*/  @!P4 LEA.HI.X R3, R10, R4, R11, 0x2, P5 ;  /* 0x000000040a03c211 */ /* 0x000fe400028f140b */
[----:B------:R-:W-:-:S03]  /*161d0*/  @!P3 LEA R10, P5, R14, R0, 0x2 ;  /* 0x000000000e0ab211 */ /* 0x000fc600078a10ff */
[----:B------:R1:W-:Y:S01]  /*161e0*/  @!P4 ST.E.64 [R2.64], R46 ;  /* 0x0000002e0200c985 */ /* 0x0003e2000c101b06 */
[----:B------:R-:W-:Y:S02]  /*161f0*/  @!P3 LEA.HI.X R11, R14, R4, R16, 0x2, P5 ;  /* 0x000000040e0bb211 */ /* 0x000fe400028f1410 */
[-C--:B------:R-:W-:Y:S02]  /*16200*/  @!P2 LEA R8, P4, R17, R0.reuse, 0x2 ;  /* 0x000000001108a211 */ /* 0x080fe400078810ff */
[C---:B------:R-:W-:Y:S01]  /*16210*/  IADD3 R16, R236.reuse, 0x50, RZ ;  /* 0x00000050ec107810 */ /* 0x040fe20007ffe0ff */
[----:B------:R3:W-:Y:S01]  /*16220*/  @!P3 ST.E.64 [R10.64], R68 ;  /* 0x000000440a00b985 */ /* 0x0007e2000c101b06 */
[----:B------:R-:W-:Y:S02]  /*16230*/  IADD3 R14, R236, 0x58, RZ ;  /* 0x00000058ec0e7810 */ /* 0x000fe40007ffe0ff */
[----:B--2---:R-:W-:Y:S02]  /*16240*/  @!P1 LEA R6, P5, R15, R0, 0x2 ;  /* 0x000000000f069211 */ /* 0x004fe400078a10ff */
[----:B------:R-:W-:-:S02]  /*16250*/  SHF.R.S32.HI R16, RZ, 0x1f, R16 ;  /* 0x0000001fff107819 */ /* 0x000fc40000011410 */
[-C--:B------:R-:W-:Y:S02]  /*16260*/  @!P2 LEA.HI.X R9, R17, R4.reuse, R18, 0x2, P4 ;  /* 0x000000041109a211 */ /* 0x080fe400020f1412 */
[----:B------:R-:W-:Y:S02]  /*16270*/  SHF.R.S32.HI R14, RZ, 0x1f, R14 ;  /* 0x0000001fff0e7819 */ /* 0x000fe4000001140e */
[----:B------:R-:W-:Y:S01]  /*16280*/  @!P1 LEA.HI.X R7, R15, R4, R16, 0x2, P5 ;  /* 0x000000040f079211 */ /* 0x000fe200028f1410 */
[----:B------:R3:W-:Y:S04]  /*16290*/  @!P2 ST.E.64 [R8.64], R60 ;  /* 0x0000003c0800a985 */ /* 0x0007e8000c101b06 */
[----:B------:R3:W-:Y:S01]  /*162a0*/  @!P1 ST.E.64 [R6.64], R48 ;  /* 0x0000003006009985 */ /* 0x0007e2000c101b06 */
[----:B-1----:R-:W-:-:S04]  /*162b0*/  @!P0 LEA R2, P4, R5, R0, 0x2 ;  /* 0x0000000005028211 */ /* 0x002fc800078810ff */
[----:B------:R-:W-:-:S05]  /*162c0*/  @!P0 LEA.HI.X R3, R5, R4, R14, 0x2, P4 ;  /* 0x0000000405038211 */ /* 0x000fca00020f140e */
[----:B------:R3:W-:Y:S04]  /*162d0*/  @!P0 ST.E.64 [R2.64], R26 ;  /* 0x0000001a02008985 */ /* 0x0007e8000c101b06 */
.L_x_606:
[----:B------:R-:W-:Y:S05]  /*162e0*/  BSYNC B0 ;  /* 0x0000000000007941 */ /* 0x000fea0003800000 */
.L_x_605:
[----:B------:R-:W-:Y:S05]  /*162f0*/  BRA.DIV ~URZ, `(.L_x_607) ;  /* 0x000033f27f007947 */ /* 0x000fea000b800000 */
[----:B--2---:R2:W3:Y:S04]  /*16300*/  SHFL.IDX PT, R4, R12, 0x3, 0x1c1f ;  /* 0x007c1f000c047f89 */ /* 0x0044e800000e0000 */
[----:B-1----:R2:W1:Y:S02]  /*16310*/  SHFL.IDX PT, R0, R13, 0x3, 0x1c1f ;  /* 0x007c1f000d007f89 */ /* 0x00246400000e0000 */
.L_x_668:
[----:B------:R-:W-:-:S13]  /*16320*/  LOP3.LUT P0, RZ, R198, 0x2, RZ, 0xc0, !PT ;  /* 0x00000002c6ff7812 */ /* 0x000fda000780c0ff */
[----:B------:R-:W-:Y:S05]  /*16330*/  @P0 BRA `(.L_x_595) ;  /* 0x0000138000000947 */ /* 0x000fea0003800000 */
[C---:B------:R-:W-:Y:S02]  /*16340*/  ISETP.GE.AND P4, PT, R236.reuse, c[0x0][0x3c8], PT ;  /* 0x0000f200ec007a0c */ /* 0x040fe40003f86270 */
[C---:B---3--:R-:W-:Y:S02]  /*16350*/  IADD3 R8, R236.reuse, 0x8, RZ ;  /* 0x00000008ec087810 */ /* 0x048fe40007ffe0ff */
[----:B--2---:R-:W-:Y:S02]  /*16360*/  IADD3 R12, R236, 0x18, RZ ;  /* 0x00000018ec0c7810 */ /* 0x004fe40007ffe0ff */
[----:B------:R-:W-:Y:S02]  /*16370*/  ISETP.GE.AND P3, PT, R8, c[0x0][0x3c8], PT ;  /* 0x0000f20008007a0c */ /* 0x000fe40003f66270 */
[----:B------:R-:W-:Y:S02]  /*16380*/  ISETP.GE.AND P1, PT, R12, c[0x0][0x3c8], PT ;  /* 0x0000f2000c007a0c */ /* 0x000fe40003f26270 */
[----:B------:R-:W-:-:S02]  /*16390*/  SHF.R.S32.HI R10, RZ, 0x1f, R236 ;  /* 0x0000001fff0a7819 */ /* 0x000fc400000114ec */
[C---:B------:R-:W-:Y:S02]  /*163a0*/  IADD3 R11, R236.reuse, 0x10, RZ ;  /* 0x00000010ec0b7810 */ /* 0x040fe40007ffe0ff */
[C---:B-1----:R-:W-:Y:S02]  /*163b0*/  @!P4 LEA R6, P6, R236.reuse, R0, 0x2 ;  /* 0x00000000ec06c211 */ /* 0x042fe400078c10ff */
[C---:B------:R-:W-:Y:S02]  /*163c0*/  IADD3 R9, R236.reuse, 0x8, RZ ;  /* 0x00000008ec097810 */ /* 0x040fe40007ffe0ff */
[----:B------:R-:W-:Y:S02]  /*163d0*/  @!P4 LEA.HI.X R7, R236, R4, R10, 0x2, P6 ;  /* 0x00000004ec07c211 */ /* 0x000fe400030f140a */
[----:B------:R-:W-:Y:S02]  /*163e0*/  ISETP.GE.AND P2, PT, R11, c[0x0][0x3c8], PT ;  /* 0x0000f2000b007a0c */ /* 0x000fe40003f46270 */
[----:B------:R-:W-:Y:S01]  /*163f0*/  SHF.R.S32.HI R9, RZ, 0x1f, R9 ;  /* 0x0000001fff097819 */ /* 0x000fe20000011409 */
[----:B------:R1:W-:Y:S01]  /*16400*/  @!P4 ST.E.64 [R6.64], R52 ;  /* 0x000000340600c985 */ /* 0x0003e2000c101b06 */
[----:B------:R-:W-:-:S02]  /*16410*/  @!P3 LEA R2, P5, R8, R0, 0x2 ;  /* 0x000000000802b211 */ /* 0x000fc400078a10ff */
[----:B------:R-:W-:Y:S02]  /*16420*/  IADD3 R5, R236, 0x20, RZ ;  /* 0x00000020ec057810 */ /* 0x000fe40007ffe0ff */
[----:B------:R-:W-:Y:S02]  /*16430*/  @!P3 LEA.HI.X R3, R8, R4, R9, 0x2, P5 ;  /* 0x000000040803b211 */ /* 0x000fe400028f1409 */
[----:B----4-:R-:W-:Y:S02]  /*16440*/  IADD3 R13, R236, 0x10, RZ ;  /* 0x00000010ec0d7810 */ /* 0x010fe40007ffe0ff */
[----:B------:R-:W-:Y:S01]  /*16450*/  ISETP.GE.AND P0, PT, R5, c[0x0][0x3c8], PT ;  /* 0x0000f20005007a0c */ /* 0x000fe20003f06270 */
[----:B------:R2:W-:Y:S01]  /*16460*/  @!P3 ST.E.64 [R2.64], R30 ;  /* 0x0000001e0200b985 */ /* 0x0005e2000c101b06 */
[----:B------:R-:W-:Y:S02]  /*16470*/  @!P2 LEA R8, P3, R11, R0, 0x2 ;  /* 0x000000000b08a211 */ /* 0x000fe400078610ff */
[----:B------:R-:W-:-:S02]  /*16480*/  SHF.R.S32.HI R13, RZ, 0x1f, R13 ;  /* 0x0000001fff0d7819 */ /* 0x000fc4000001140d */
[C---:B------:R-:W-:Y:S02]  /*16490*/  IADD3 R14, R236.reuse, 0x28, RZ ;  /* 0x00000028ec0e7810 */ /* 0x040fe40007ffe0ff */
[----:B------:R-:W-:Y:S02]  /*164a0*/  @!P2 LEA.HI.X R9, R11, R4, R13, 0x2, P3 ;  /* 0x000000040b09a211 */ /* 0x000fe400018f140d */
[C---:B------:R-:W-:Y:S02]  /*164b0*/  IADD3 R13, R236.reuse, 0x18, RZ ;  /* 0x00000018ec0d7810 */ /* 0x040fe40007ffe0ff */
[----:B------:R-:W-:Y:S01]  /*164c0*/  IADD3 R11, R236, 0x20, RZ ;  /* 0x00000020ec0b7810 */ /* 0x000fe20007ffe0ff */
[----:B------:R-:W-:Y:S01]  /*164d0*/  @!P2 ST.E.64 [R8.64], R66 ;  /* 0x000000420800a985 */ /* 0x000fe2000c101b06 */
[----:B------:R-:W-:Y:S02]  /*164e0*/  ISETP.GE.AND P5, PT, R14, c[0x0][0x3c8], PT ;  /* 0x0000f2000e007a0c */ /* 0x000fe40003fa6270 */
[----:B------:R-:W-:-:S02]  /*164f0*/  IADD3 R10, R236, 0x30, RZ ;  /* 0x00000030ec0a7810 */ /* 0x000fc40007ffe0ff */
[----:B------:R-:W-:Y:S02]  /*16500*/  SHF.R.S32.HI R13, RZ, 0x1f, R13 ;  /* 0x0000001fff0d7819 */ /* 0x000fe4000001140d */
[----:B-1----:R-:W-:Y:S02]  /*16510*/  @!P1 LEA R6, P4, R12, R0, 0x2 ;  /* 0x000000000c069211 */ /* 0x002fe400078810ff */
[----:B------:R-:W-:Y:S02]  /*16520*/  SHF.R.S32.HI R11, RZ, 0x1f, R11 ;  /* 0x0000001fff0b7819 */ /* 0x000fe4000001140b */
[C---:B------:R-:W-:Y:S02]  /*16530*/  IADD3 R16, R236.reuse, 0x28, RZ ;  /* 0x00000028ec107810 */ /* 0x040fe40007ffe0ff */
[----:B------:R-:W-:Y:S02]  /*16540*/  IADD3 R15, R236, 0x40, RZ ;  /* 0x00000040ec0f7810 */ /* 0x000fe40007ffe0ff */
[----:B------:R-:W-:-:S02]  /*16550*/  SHF.R.S32.HI R16, RZ, 0x1f, R16 ;  /* 0x0000001fff107819 */ /* 0x000fc40000011410 */
[----:B--2---:R-:W-:Y:S02]  /*16560*/  @!P0 LEA R2, P6, R5, R0, 0x2 ;  /* 0x0000000005028211 */ /* 0x004fe400078c10ff */
[----:B------:R-:W-:Y:S02]  /*16570*/  ISETP.GE.AND P2, PT, R15, c[0x0][0x3c8], PT ;  /* 0x0000f2000f007a0c */ /* 0x000fe40003f46270 */
[----:B------:R-:W-:Y:S02]  /*16580*/  P2R R3, PR, RZ, 0x10 ;  /* 0x00000010ff037803 */ /* 0x000fe40000000000 */
[----:B------:R-:W-:Y:S02]  /*16590*/  ISETP.GE.AND P4, PT, R10, c[0x0][0x3c8], PT ;  /* 0x0000f2000a007a0c */ /* 0x000fe40003f86270 */
[----:B------:R-:W-:Y:S02]  /*165a0*/  ISETP.NE.AND P3, PT, R3, RZ, PT ;  /* 0x000000ff0300720c */ /* 0x000fe40003f65270 */
[----:B------:R-:W-:-:S02]  /*165b0*/  @!P0 LEA.HI.X R3, R5, R4, R11, 0x2, P6 ;  /* 0x0000000405038211 */ /* 0x000fc400030f140b */
[----:B------:R-:W-:Y:S02]  /*165c0*/  @!P1 LEA.HI.X R7, R12, R4, R13, 0x2, P3 ;  /* 0x000000040c079211 */ /* 0x000fe400018f140d */
[C---:B------:R-:W-:Y:S02]  /*165d0*/  IADD3 R12, R236.reuse, 0x38, RZ ;  /* 0x00000038ec0c7810 */ /* 0x040fe40007ffe0ff */
[----:B------:R-:W-:Y:S01]  /*165e0*/  IADD3 R11, R236, 0x30, RZ ;  /* 0x00000030ec0b7810 */ /* 0x000fe20007ffe0ff */
[----:B------:R1:W-:Y:S01]  /*165f0*/  @!P1 ST.E.64 [R6.64], R56 ;  /* 0x0000003806009985 */ /* 0x0003e2000c101b06 */
[----:B------:R-:W-:Y:S02]  /*16600*/  ISETP.GE.AND P3, PT, R12, c[0x0][0x3c8], PT ;  /* 0x0000f2000c007a0c */ /* 0x000fe40003f66270 */
[----:B------:R-:W-:Y:S01]  /*16610*/  SHF.R.S32.HI R11, RZ, 0x1f, R11 ;  /* 0x0000001fff0b7819 */ /* 0x000fe2000001140b */
[----:B------:R2:W-:Y:S01]  /*16620*/  @!P0 ST.E.64 [R2.64], R32 ;  /* 0x0000002002008985 */ /* 0x0005e2000c101b06 */
[----:B------:R-:W-:-:S02]  /*16630*/  IADD3 R13, R236, 0x48, RZ ;  /* 0x00000048ec0d7810 */ /* 0x000fc40007ffe0ff */
[----:B------:R-:W-:Y:S02]  /*16640*/  IADD3 R5, R236, 0x50, RZ ;  /* 0x00000050ec057810 */ /* 0x000fe40007ffe0ff */
[----:B------:R-:W-:Y:S02]  /*16650*/  ISETP.GE.AND P1, PT, R13, c[0x0][0x3c8], PT ;  /* 0x0000f2000d007a0c */ /* 0x000fe40003f26270 */
[----:B-1----:R-:W-:-:S04]  /*16660*/  @!P5 LEA R6, P0, R14, R0, 0x2 ;  /* 0x000000000e06d211 */ /* 0x002fc800078010ff */
[----:B------:R-:W-:Y:S02]  /*16670*/  @!P5 LEA.HI.X R7, R14, R4, R16, 0x2, P0 ;  /* 0x000000040e07d211 */ /* 0x000fe400000f1410 */
[----:B--2---:R-:W-:Y:S02]  /*16680*/  @!P4 LEA R2, P6, R10, R0, 0x2 ;  /* 0x000000000a02c211 */ /* 0x004fe400078c10ff */
[----:B------:R-:W-:Y:S01]  /*16690*/  IADD3 R14, R236, 0x38, RZ ;  /* 0x00000038ec0e7810 */ /* 0x000fe20007ffe0ff */
[----:B------:R-:W-:Y:S01]  /*166a0*/  @!P5 ST.E.64 [R6.64], R54 ;  /* 0x000000360600d985 */ /* 0x000fe2000c101b06 */
[----:B------:R-:W-:Y:S02]  /*166b0*/  @!P4 LEA.HI.X R3, R10, R4, R11, 0x2, P6 ;  /* 0x000000040a03c211 */ /* 0x000fe400030f140b */
[----:B------:R-:W-:Y:S02]  /*166c0*/  @!P3 LEA R10, P5, R12, R0, 0x2 ;  /* 0x000000000c0ab211 */ /* 0x000fe400078a10ff */
[----:B------:R-:W-:Y:S01]  /*166d0*/  ISETP.GE.AND P0, PT, R5, c[0x0][0x3c8], PT ;  /* 0x0000f20005007a0c */ /* 0x000fe20003f06270 */
[----:B------:R1:W-:Y:S01]  /*166e0*/  @!P4 ST.E.64 [R2.64], R58 ;  /* 0x0000003a0200c985 */ /* 0x0003e2000c101b06 */
[----:B------:R-:W-:-:S02]  /*166f0*/  SHF.R.S32.HI R14, RZ, 0x1f, R14 ;  /* 0x0000001fff0e7819 */ /* 0x000fc4000001140e */
[----:B------:R-:W-:Y:S02]  /*16700*/  IADD3 R16, R236, 0x40, RZ ;  /* 0x00000040ec107810 */ /* 0x000fe40007ffe0ff */
[----:B------:R-:W-:Y:S02]  /*16710*/  @!P2 LEA R8, P6, R15, R0, 0x2 ;  /* 0x000000000f08a211 */ /* 0x000fe400078c10ff */
[----:B------:R-:W-:-:S04]  /*16720*/  SHF.R.S32.HI R16, RZ, 0x1f, R16 ;  /* 0x0000001fff107819 */ /* 0x000fc80000011410 */
[----:B------:R-:W-:Y:S02]  /*16730*/  @!P2 LEA.HI.X R9, R15, R4, R16, 0x2, P6 ;  /* 0x000000040f09a211 */ /* 0x000fe400030f1410 */
[----:B-1----:R-:W-:Y:S02]  /*16740*/  P2R R2, PR, RZ, 0x20 ;  /* 0x00000020ff027803 */ /* 0x002fe40000000000 */
[----:B------:R-:W-:Y:S02]  /*16750*/  @!P1 LEA R6, P5, R13, R0, 0x2 ;  /* 0x000000000d069211 */ /* 0x000fe400078a10ff */
[----:B------:R-:W-:-:S04]  /*16760*/  ISETP.NE.AND P4, PT, R2, RZ, PT ;  /* 0x000000ff0200720c */ /* 0x000fc80003f85270 */
[----:B------:R-:W-:Y:S02]  /*16770*/  @!P3 LEA.HI.X R11, R12, R4, R14, 0x2, P4 ;  /* 0x000000040c0bb211 */ /* 0x000fe400020f140e */
[C---:B------:R-:W-:Y:S02]  /*16780*/  IADD3 R14, R236.reuse, 0x48, RZ ;  /* 0x00000048ec0e7810 */ /* 0x040fe40007ffe0ff */
[----:B------:R-:W-:Y:S01]  /*16790*/  IADD3 R12, R236, 0x50, RZ ;  /* 0x00000050ec0c7810 */ /* 0x000fe20007ffe0ff */
[----:B------:R1:W-:Y:S01]  /*167a0*/  @!P3 ST.E.64 [R10.64], R72 ;  /* 0x000000480a00b985 */ /* 0x0003e2000c101b06 */
[----:B------:R-:W-:Y:S02]  /*167b0*/  SHF.R.S32.HI R14, RZ, 0x1f, R14 ;  /* 0x0000001fff0e7819 */ /* 0x000fe4000001140e */
[----:B------:R-:W-:Y:S01]  /*167c0*/  SHF.R.S32.HI R12, RZ, 0x1f, R12 ;  /* 0x0000001fff0c7819 */ /* 0x000fe2000001140c */
[----:B------:R1:W-:Y:S01]  /*167d0*/  @!P2 ST.E.64 [R8.64], R70 ;  /* 0x000000460800a985 */ /* 0x0003e2000c101b06 */
[----:B------:R-:W-:-:S02]  /*167e0*/  @!P0 LEA R2, P4, R5, R0, 0x2 ;  /* 0x0000000005028211 */ /* 0x000fc400078810ff */
[-C--:B------:R-:W-:Y:S02]  /*167f0*/  @!P1 LEA.HI.X R7, R13, R4.reuse, R14, 0x2, P5 ;  /* 0x000000040d079211 */ /* 0x080fe400028f140e */
[----:B------:R-:W-:Y:S02]  /*16800*/  @!P0 LEA.HI.X R3, R5, R4, R12, 0x2, P4 ;  /* 0x0000000405038211 */ /* 0x000fe400020f140c */
[----:B------:R-:W-:Y:S01]  /*16810*/  IADD3 R5, R236, 0x58, RZ ;  /* 0x00000058ec057810 */ /* 0x000fe20007ffe0ff */
[----:B------:R1:W-:Y:S04]  /*16820*/  @!P1 ST.E.64 [R6.64], R62 ;  /* 0x0000003e06009985 */ /* 0x0003e8000c101b06 */
[----:B------:R1:W-:Y:S01]  /*16830*/  @!P0 ST.E.64 [R2.64], R50 ;  /* 0x0000003202008985 */ /* 0x0003e2000c101b06 */
[----:B------:R-:W-:-:S13]  /*16840*/  ISETP.GE.AND P0, PT, R5, c[0x0][0x3c8], PT ;  /* 0x0000f20005007a0c */ /* 0x000fda0003f06270 */
[----:B------:R-:W-:Y:S05]  /*16850*/  @P0 BRA `(.L_x_595) ;  /* 0x00000e6000000947 */ /* 0x000fea0003800000 */
[----:B------:R-:W-:Y:S02]  /*16860*/  IADD3 R12, R236, 0x58, RZ ;  /* 0x00000058ec0c7810 */ /* 0x000fe40007ffe0ff */
[----:B-1----:R-:W-:Y:S02]  /*16870*/  LEA R2, P0, R5, R0, 0x2 ;  /* 0x0000000005027211 */ /* 0x002fe400078010ff */
[----:B------:R-:W-:-:S04]  /*16880*/  SHF.R.S32.HI R12, RZ, 0x1f, R12 ;  /* 0x0000001fff0c7819 */ /* 0x000fc8000001140c */
[----:B------:R-:W-:-:S05]  /*16890*/  LEA.HI.X R3, R5, R4, R12, 0x2, P0 ;  /* 0x0000000405037211 */ /* 0x000fca00000f140c */
[----:B------:R1:W-:Y:S01]  /*168a0*/  ST.E.64 [R2.64], R28 ;  /* 0x0000001c02007985 */ /* 0x0003e2000c101b06 */
[----:B------:R-:W-:Y:S05]  /*168b0*/  BRA `(.L_x_595) ;  /* 0x00000e0000007947 */ /* 0x000fea0003800000 */
.L_x_580:
[----:B------:R-:W3:Y:S04]  /*168c0*/  LDL.LU R7, [R1+0x24] ;  /* 0x0000240001077983 */ /* 0x000ee80000300800 */
[----:B--2---:R-:W2:Y:S01]  /*168d0*/  LDL R6, [R1+0x2c] ;  /* 0x00002c0001067983 */ /* 0x004ea20000100800 */
[----:B------:R-:W-:Y:S01]  /*168e0*/  ISETP.NE.U32.AND P0, PT, RZ, c[0x0][0x508], PT ;  /* 0x00014200ff007a0c */ /* 0x000fe20003f05070 */
[----:B------:R-:W-:Y:S01]  /*168f0*/  IMAD.MOV.U32 R4, RZ, RZ, 0x4 ;  /* 0x00000004ff047424 */ /* 0x000fe200078e00ff */
[----:B------:R-:W-:Y:S01]  /*16900*/  ISETP.NE.U32.AND P2, PT, RZ, c[0x0][0x500], PT ;  /* 0x00014000ff007a0c */ /* 0x000fe20003f45070 */
[----:B------:R-:W-:Y:S01]  /*16910*/  IMAD.MOV.U32 R19, RZ, RZ, c[0x0][0x388] ;  /* 0x0000e200ff137624 */ /* 0x000fe200078e00ff */
[----:B------:R-:W-:Y:S01]  /*16920*/  ISETP.NE.AND.EX P0, PT, RZ, c[0x0][0x50c], PT, P0 ;  /* 0x00014300ff007a0c */ /* 0x000fe20003f05300 */
[----:B------:R-:W-:Y:S01]  /*16930*/  IMAD.MOV.U32 R0, RZ, RZ, RZ ;  /* 0x000000ffff007224 */ /* 0x000fe200078e00ff */
[----:B------:R-:W-:Y:S01]  /*16940*/  ISETP.NE.AND.EX P2, PT, RZ, c[0x0][0x504], PT, P2 ;  /* 0x00014100ff007a0c */ /* 0x000fe20003f45320 */
[----:B--2---:R-:W-:-:S10]  /*16950*/  IMAD.WIDE R2, R6, R4, c[0x0][0x500] ;  /* 0x0001400006027625 */ /* 0x004fd400078e0204 */
[----:B------:R-:W-:Y:S02]  /*16960*/  @P0 IMAD.WIDE R4, R6, R4, c[0x0][0x508] ;  /* 0x0001420006040625 */ /* 0x000fe400078e0204 */
[----:B------:R2:W5:Y:S04]  /*16970*/  @P2 LDG.E R0, [R2.64] ;  /* 0x0000000602002981 */ /* 0x000568000c1e1900 */
[----:B------:R2:W5:Y:S01]  /*16980*/  @P0 LDG.E R19, [R4.64] ;  /* 0x0000000604130981 */ /* 0x000562000c1e1900 */
[----:B---3--:R-:W-:-:S04]  /*16990*/  ISETP.NE.AND P1, PT, R7, RZ, PT ;  /* 0x000000ff0700720c */ /* 0x008fc80003f25270 */
[----:B------:R-:W-:Y:S01]  /*169a0*/  SEL R18, R7, c[0x0][0x3d4], P1 ;  /* 0x0000f50007127a07 */ /* 0x000fe20000800000 */
[----:B------:R-:W-:Y:S05]  /*169b0*/  @P0 BRA `(.L_x_608) ;  /* 0x0000004000000947 */ /* 0x000fea0003800000 */
[----:B------:R-:W-:Y:S05]  /*169c0*/  @!P2 BRA `(.L_x_608) ;  /* 0x000000300000a947 */ /* 0x000fea0003800000 */
[----:B--2---:R2:W3:Y:S04]  /*169d0*/  LDG.E R4, [R2.64] ;  /* 0x0000000602047981 */ /* 0x0044e8000c1e1900 */
[----:B--2---:R-:W3:Y:S02]  /*169e0*/  LDG.E R2, [R2.64+0x4] ;  /* 0x0000040602027981 */ /* 0x004ee4000c1e1900 */
[----:B---3-5:R-:W-:Y:S02]  /*169f0*/  IADD3 R19, -R4, R2, RZ ;  /* 0x0000000204137210 */ /* 0x028fe40007ffe1ff */
.L_x_608:
[----:B--2---:R-:W2:Y:S01]  /*16a00*/  S2R R4, SR_TID.X ;  /* 0x0000000000047919 */ /* 0x004ea20000002100 */
[----:B------:R-:W-:Y:S01]  /*16a10*/  SHF.R.S32.HI R2, RZ, 0x1f, R6 ;  /* 0x0000001fff027819 */ /* 0x000fe20000011406 */
[----:B------:R-:W-:Y:S01]  /*16a20*/  BSSY B0, `(.L_x_609) ;  /* 0x0000038000007945 */ /* 0x000fe20003800000 */
[----:B-----5:R-:W-:-:S02]  /*16a30*/  SHF.R.S32.HI R17, RZ, 0x1f, R0 ;  /* 0x0000001fff117819 */ /* 0x020fc40000011400 */
[----:B------:R-:W-:Y:S02]  /*16a40*/  SEL R12, R6, RZ, !P2 ;  /* 0x000000ff060c7207 */ /* 0x000fe40005000000 */
[----:B-1----:R-:W-:Y:S02]  /*16a50*/  SEL R20, R2, RZ, !P2 ;  /* 0x000000ff02147207 */ /* 0x002fe40005000000 */
[----:B--2---:R-:W-:-:S13]  /*16a60*/  ISETP.GT.AND P0, PT, R4, 0x7f, PT ;  /* 0x0000007f0400780c */ /* 0x004fda0003f04270 */
[----:B------:R-:W-:Y:S05]  /*16a70*/  @P0 BRA `(.L_x_610) ;  /* 0x0000032000000947 */ /* 0x000fea0003800000 */
[----:B------:R-:W2:Y:S01]  /*16a80*/  LDL R3, [R1+0x18] ;  /* 0x0000180001037983 */ /* 0x000ea20000100800 */
[----:B------:R-:W-:Y:S01]  /*16a90*/  IMAD R2, R19, c[0x0][0x4e8], RZ ;  /* 0x00013a0013027a24 */ /* 0x000fe200078e02ff */
[----:B--2---:R-:W-:-:S04]  /*16aa0*/  IADD3 R13, R3, R4, RZ ;  /* 0x00000004030d7210 */ /* 0x004fc80007ffe0ff */
        /* <DEDUP_REMOVED lines=47> */
.L_x_610:
[----:B------:R-:W-:Y:S05]  /*16da0*/  BSYNC B0 ;  /* 0x0000000000007941 */ /* 0x000fea0003800000 */
.L_x_609:
        /* <DEDUP_REMOVED lines=15> */
[----:B------:R-:W-:Y:S02]  /*16ea0*/  IADD3 R11, R8, R9, RZ ;  /* 0x00000009080b7210 */ /* 0x000fe40007ffe0ff */
[----:B------:R-:W-:Y:S01]  /*16eb0*/  ISETP.NE.AND P0, PT, R2, 0x1, PT ;  /* 0x000000010200780c */ /* 0x000fe20003f05270 */
[----:B------:R-:W-:-:S04]  /*16ec0*/  IMAD.WIDE.U32 R2, R0, c[0x0][0x3a0], RZ ;  /* 0x0000e80000027a25 */ /* 0x000fc800078e00ff */
[----:B------:R-:W-:Y:S01]  /*16ed0*/  IMAD R0, R0, c[0x0][0x3a4], R4 ;  /* 0x0000e90000007a24 */ /* 0x000fe200078e0204 */
[----:B------:R-:W-:Y:S01]  /*16ee0*/  LEA R4, R5, R8, 0x5 ;  /* 0x0000000805047211 */ /* 0x000fe200078e28ff */
[----:B------:R-:W-:-:S03]  /*16ef0*/  IMAD R5, R20, c[0x0][0x3f0], RZ ;  /* 0x0000fc0014057a24 */ /* 0x000fc600078e02ff */
[----:B------:R-:W-:Y:S01]  /*16f00*/  IADD3 R3, R3, R0, RZ ;  /* 0x0000000003037210 */ /* 0x000fe20007ffe0ff */
[----:B------:R-:W-:-:S04]  /*16f10*/  IMAD.IADD R4, R9, 0x1, R4 ;  /* 0x0000000109047824 */ /* 0x000fc800078e0204 */
        /* <DEDUP_REMOVED lines=24> */
.L_x_669:
[----:B------:R-:W-:Y:S05]  /*170a0*/  BRA.DIV ~URZ, `(.L_x_612) ;  /* 0x000027727f007947 */ /* 0x000fea000b800000 */
[----:B------:R3:W4:Y:S02]  /*170b0*/  SHFL.IDX PT, R0, R12, RZ, 0x1c1f ;  /* 0x001c1fff0c007589 */ /* 0x00072400000e0000 */
.L_x_670:
        /* <DEDUP_REMOVED lines=18> */
[----:B------:R2:W-:Y:S04]  /*171e0*/  @!P2 ST.E.128 [R6.64], RZ ;  /* 0x000000ff0600a985 */ /* 0x0005e8000c101d06 */
[----:B------:R2:W-:Y:S04]  /*171f0*/  @!P1 ST.E.128 [R4.64], RZ ;  /* 0x000000ff04009985 */ /* 0x0005e8000c101d06 */
[----:B------:R2:W-:Y:S02]  /*17200*/  @!P0 ST.E.128 [R2.64], RZ ;  /* 0x000000ff02008985 */ /* 0x0005e4000c101d06 */
.L_x_614:
[----:B------:R-:W-:Y:S05]  /*17210*/  BSYNC B0 ;  /* 0x0000000000007941 */ /* 0x000fea0003800000 */
.L_x_613:
[----:B------:R-:W-:Y:S05]  /*17220*/  BRA.DIV ~URZ, `(.L_x_615) ;  /* 0x000026527f007947 */ /* 0x000fea000b800000 */
[----:B--2---:R2:W1:Y:S04]  /*17230*/  SHFL.IDX PT, R8, R9, 0x1, 0x1c1f ;  /* 0x003c1f0009087f89 */ /* 0x00446800000e0000 */
[----:B----4-:R2:W4:Y:S02]  /*17240*/  SHFL.IDX PT, R0, R12, 0x1, 0x1c1f ;  /* 0x003c1f000c007f89 */ /* 0x01052400000e0000 */
.L_x_671:
        /* <DEDUP_REMOVED lines=18> */
[----:B------:R1:W-:Y:S04]  /*17370*/  @!P2 ST.E.128 [R6.64], RZ ;  /* 0x000000ff0600a985 */ /* 0x0003e8000c101d06 */
[----:B------:R1:W-:Y:S04]  /*17380*/  @!P1 ST.E.128 [R4.64], RZ ;  /* 0x000000ff04009985 */ /* 0x0003e8000c101d06 */
[----:B------:R1:W-:Y:S02]  /*17390*/  @!P0 ST.E.128 [R2.64], RZ ;  /* 0x000000ff02008985 */ /* 0x0003e4000c101d06 */
.L_x_617:
[----:B------:R-:W-:Y:S05]  /*173a0*/  BSYNC B0 ;  /* 0x0000000000007941 */ /* 0x000fea0003800000 */
.L_x_616:
[----:B------:R-:W-:Y:S05]  /*173b0*/  BRA.DIV ~URZ, `(.L_x_618) ;  /* 0x000025827f007947 */ /* 0x000fea000b800000 */
[----:B-1----:R1:W2:Y:S02]  /*173c0*/  SHFL.IDX PT, R8, R9, 0x2, 0x1c1f ;  /* 0x005c1f0009087f89 */ /* 0x0022a400000e0000 */
.L_x_672:
[----:B------:R-:W-:Y:S05]  /*173d0*/  BRA.DIV ~URZ, `(.L_x_619) ;  /* 0x000025d27f007947 */ /* 0x000fea000b800000 */
[----:B----4-:R4:W1:Y:S02]  /*173e0*/  SHFL.IDX PT, R0, R12, 0x2, 0x1c1f ;  /* 0x005c1f000c007f89 */ /* 0x01086400000e0000 */
.L_x_673:
        /* <DEDUP_REMOVED lines=21> */
.L_x_621:
[----:B------:R-:W-:Y:S05]  /*17540*/  BSYNC B0 ;  /* 0x0000000000007941 */ /* 0x000fea0003800000 */
.L_x_620:
[----:B------:R-:W-:Y:S05]  /*17550*/  BRA.DIV ~URZ, `(.L_x_622) ;  /* 0x000024b27f007947 */ /* 0x000fea000b800000 */
[----:B--2---:R2:W3:Y:S04]  /*17560*/  SHFL.IDX PT, R8, R9, 0x3, 0x1c1f ;  /* 0x007c1f0009087f89 */ /* 0x0044e800000e0000 */
[----:B-1----:R2:W1:Y:S02]  /*17570*/  SHFL.IDX PT, R0, R12, 0x3, 0x1c1f ;  /* 0x007c1f000c007f89 */ /* 0x00246400000e0000 */
.L_x_674:
[----:B------:R-:W-:-:S04]  /*17580*/  IADD3 R2, R11, 0x60, RZ ;  /* 0x000000600b027810 */ /* 0x000fc80007ffe0ff */
[----:B------:R-:W-:-:S13]  /*17590*/  ISETP.GE.AND P0, PT, R2, R10, PT ;  /* 0x0000000a0200720c */ /* 0x000fda0003f06270 */
[----:B------:R-:W-:Y:S05]  /*175a0*/  @P0 BRA `(.L_x_595) ;  /* 0x0000011000000947 */ /* 0x000fea0003800000 */
[----:B------:R-:W5:Y:S04]  /*175b0*/  LDL.64 R16, [R1+0x30] ;  /* 0x0000300001107983 */ /* 0x000f680000100a00 */
[----:B--2---:R-:W2:Y:S04]  /*175c0*/  LDL R13, [R1+0x1c] ;  /* 0x00001c00010d7983 */ /* 0x004ea80000100800 */
[----:B----4-:R-:W4:Y:S04]  /*175d0*/  LDL R9, [R1+0x38] ;  /* 0x0000380001097983 */ /* 0x010f280000100800 */
[----:B---3--:R-:W3:Y:S04]  /*175e0*/  LDL R14, [R1+0x58] ;  /* 0x00005800010e7983 */ /* 0x008ee80000100800 */
[----:B------:R-:W3:Y:S01]  /*175f0*/  LDL R12, [R1+0x54] ;  /* 0x00005400010c7983 */ /* 0x000ee20000100800 */
[----:B-----5:R-:W-:-:S02]  /*17600*/  ISETP.GE.AND P2, PT, R16, c[0x0][0x3c8], PT ;  /* 0x0000f20010007a0c */ /* 0x020fc40003f46270 */
[----:B--2---:R-:W-:Y:S02]  /*17610*/  ISETP.GE.AND P1, PT, R13, c[0x0][0x3c8], PT ;  /* 0x0000f2000d007a0c */ /* 0x004fe40003f26270 */
[----:B----4-:R-:W-:-:S09]  /*17620*/  ISETP.GE.AND P0, PT, R9, c[0x0][0x3c8], PT ;  /* 0x0000f20009007a0c */ /* 0x010fd20003f06270 */
[CC--:B-1----:R-:W-:Y:S02]  /*17630*/  @!P2 LEA R6, P5, R16.reuse, R0.reuse, 0x1 ;  /* 0x000000001006a211 */ /* 0x0c2fe400078a08ff */
[----:B------:R-:W-:Y:S02]  /*17640*/  @!P1 LEA R4, P4, R13, R0, 0x1 ;  /* 0x000000000d049211 */ /* 0x000fe400078808ff */
[----:B------:R-:W-:Y:S02]  /*17650*/  @!P2 LEA.HI.X R7, R16, R8, R17, 0x1, P5 ;  /* 0x000000081007a211 */ /* 0x000fe400028f0c11 */
[----:B------:R-:W-:Y:S02]  /*17660*/  @!P0 LEA R2, P3, R9, R0, 0x1 ;  /* 0x0000000009028211 */ /* 0x000fe400078608ff */
[-C--:B---3--:R-:W-:Y:S02]  /*17670*/  @!P1 LEA.HI.X R5, R13, R8.reuse, R14, 0x1, P4 ;  /* 0x000000080d059211 */ /* 0x088fe400020f0c0e */
[----:B------:R-:W-:Y:S01]  /*17680*/  @!P0 LEA.HI.X R3, R9, R8, R12, 0x1, P3 ;  /* 0x0000000809038211 */ /* 0x000fe200018f0c0c */
[----:B------:R1:W-:Y:S04]  /*17690*/  @!P2 ST.E.128 [R6.64], RZ ;  /* 0x000000ff0600a985 */ /* 0x0003e8000c101d06 */
[----:B------:R1:W-:Y:S04]  /*176a0*/  @!P1 ST.E.128 [R4.64], RZ ;  /* 0x000000ff04009985 */ /* 0x0003e8000c101d06 */
[----:B------:R1:W-:Y:S02]  /*176b0*/  @!P0 ST.E.128 [R2.64], RZ ;  /* 0x000000ff02008985 */ /* 0x0003e4000c101d06 */
.L_x_595:
[----:B------:R-:W-:Y:S05]  /*176c0*/  BSYNC B1 ;  /* 0x0000000000017941 */ /* 0x000fea0003800000 */
.L_x_579:
        /* <DEDUP_REMOVED lines=15> */
.L_x_675:
[----:B------:R-:W-:Y:S05]  /*177c0*/  BRA.DIV ~URZ, `(.L_x_625) ;  /* 0x000023727f007947 */ /* 0x000fea000b800000 */
[----:B------:R3:W4:Y:S02]  /*177d0*/  SHFL.IDX PT, R8, R74, 0x1, 0x1f ;  /* 0x00201f004a087f89 */ /* 0x00072400000e0000 */
.L_x_676:
        /* <DEDUP_REMOVED lines=19> */
.L_x_677:
        /* <DEDUP_REMOVED lines=16> */
.L_x_678:
[----:B---3--:R-:W-:Y:S01]  /*17a10*/  IMAD R0, R0, c[0x0][0x538], RZ ;  /* 0x00014e0000007a24 */ /* 0x008fe200078e02ff */
[----:B------:R-:W-:Y:S04]  /*17a20*/  BSSY B1, `(.L_x_628) ;  /* 0x00000ce000017945 */ /* 0x000fe80003800000 */
[----:B----4-:R-:W-:-:S04]  /*17a30*/  IADD3 R8, R0, R8, RZ ;  /* 0x0000000800087210 */ /* 0x010fc80007ffe0ff */
[----:B--2---:R-:W-:-:S13]  /*17a40*/  ISETP.GT.AND P0, PT, R8, R9, PT ;  /* 0x000000090800720c */ /* 0x004fda0003f04270 */
[----:B------:R-:W-:Y:S05]  /*17a50*/  @P0 BRA `(.L_x_629) ;  /* 0x0000025000000947 */ /* 0x000fea0003800000 */
.L_x_633:
        /* <DEDUP_REMOVED lines=17> */
.L_x_679:
        /* <DEDUP_REMOVED lines=16> */
.L_x_680:
[----:B--2---:R-:W-:-:S05]  /*17c70*/  IMAD R0, R0, c[0x0][0x538], RZ ;  /* 0x00014e0000007a24 */ /* 0x004fca00078e02ff */
[----:B------:R-:W-:-:S04]  /*17c80*/  IADD3 R8, R0, R8, RZ ;  /* 0x0000000800087210 */ /* 0x000fc80007ffe0ff */
[----:B------:R-:W-:-:S13]  /*17c90*/  ISETP.GT.AND P0, PT, R8, R9, PT ;  /* 0x000000090800720c */ /* 0x000fda0003f04270 */
[----:B-1----:R-:W-:Y:S05]  /*17ca0*/  @!P0 BRA `(.L_x_633) ;  /* 0xfffffdb000008947 */ /* 0x002fea000383ffff */
.L_x_629:
[----:B------:R-:W-:-:S05]  /*17cb0*/  IADD3 R12, -R0, R8, RZ ;  /* 0x00000008000c7210 */ /* 0x000fca0007ffe1ff */
[----:B------:R-:W-:-:S05]  /*17cc0*/  IMAD R0, R4, c[0x0][0x538], R12 ;  /* 0x00014e0004007a24 */ /* 0x000fca00078e020c */
[----:B------:R-:W-:Y:S01]  /*17cd0*/  ISETP.GT.AND P0, PT, R0, R9, PT ;  /* 0x000000090000720c */ /* 0x000fe20003f04270 */
[----:B------:R-:W-:-:S12]  /*17ce0*/  BRA.DIV ~URZ, `(.L_x_634) ;  /* 0x000022927f007947 */ /* 0x000fd8000b800000 */
[----:B------:R-:W-:-:S03]  /*17cf0*/  VOTE.ANY R10, PT, !P0 ;  /* 0x00000000000a7806 */ /* 0x000fc600040e0100 */
.L_x_681:
[----:B------:R-:W2:Y:S01]  /*17d00*/  LDL.LU R0, [R1+0x2c] ;  /* 0x00002c0001007983 */ /* 0x000ea20000300800 */
[----:B------:R-:W2:Y:S02]  /*17d10*/  POPC R8, R10 ;  /* 0x0000000a00087309 */ /* 0x000ea40000000000 */
[----:B--2---:R-:W-:-:S05]  /*17d20*/  IADD3 R0, R8, R0, RZ ;  /* 0x0000000008007210 */ /* 0x004fca0007ffe0ff */
[----:B------:R2:W-:Y:S01]  /*17d30*/  STL [R1+0x2c], R0 ;  /* 0x00002c0001007387 */ /* 0x0005e20000100800 */
[----:B------:R-:W-:Y:S05]  /*17d40*/  BRA.DIV ~URZ, `(.L_x_635) ;  /* 0x000022827f007947 */ /* 0x000fea000b800000 */
[----:B------:R3:W4:Y:S04]  /*17d50*/  SHFL.IDX PT, R11, R6, R8, 0x1f ;  /* 0x00001f08060b7589 */ /* 0x00072800000e0000 */
[----:B------:R3:W1:Y:S02]  /*17d60*/  SHFL.IDX PT, R7, R7, R8, 0x1f ;  /* 0x00001f0807077589 */ /* 0x00066400000e0000 */
.L_x_682:
[----:B------:R-:W-:Y:S01]  /*17d70*/  ISETP.NE.AND P0, PT, R10, RZ, PT ;  /* 0x000000ff0a00720c */ /* 0x000fe20003f05270 */
[----:B------:R-:W-:-:S12]  /*17d80*/  BSSY B0, `(.L_x_636) ;  /* 0x0000005000007945 */ /* 0x000fd80003800000 */
[----:B------:R-:W-:Y:S05]  /*17d90*/  @!P0 BRA `(.L_x_637) ;  /* 0x0000003000008947 */ /* 0x000fea0003800000 */
[----:B------:R-:W-:Y:S01]  /*17da0*/  IADD3 R3, R8, -0x1, RZ ;  /* 0xffffffff08037810 */ /* 0x000fe20007ffe0ff */
[----:B------:R-:W-:Y:S05]  /*17db0*/  BRA.DIV ~URZ, `(.L_x_638) ;  /* 0x000022e27f007947 */ /* 0x000fea000b800000 */
[----:B------:R2:W3:Y:S02]  /*17dc0*/  SHFL.IDX PT, R13, R4, R3, 0x1f ;  /* 0x00001f03040d7589 */ /* 0x0004e400000e0000 */
.L_x_637:
[----:B------:R-:W-:Y:S05]  /*17dd0*/  BSYNC B0 ;  /* 0x0000000000007941 */ /* 0x000fea0003800000 */
.L_x_636:
[----:B--23--:R-:W-:Y:S01]  /*17de0*/  IMAD R0, R13, c[0x0][0x538], R12 ;  /* 0x00014e000d007a24 */ /* 0x00cfe200078e020c */
[----:B-1----:R-:W-:Y:S01]  /*17df0*/  ISETP.NE.AND P0, PT, R7, 0x1, PT ;  /* 0x000000010700780c */ /* 0x002fe20003f05270 */
[----:B------:R-:W-:Y:S03]  /*17e00*/  BSSY B0, `(.L_x_639) ;  /* 0x0000086000007945 */ /* 0x000fe60003800000 */
[----:B------:R1:W-:Y:S01]  /*17e10*/  STL [R1+0x20], R0 ;  /* 0x0000200001007387 */ /* 0x0003e20000100800 */
[----:B------:R-:W-:-:S08]  /*17e20*/  IADD3 R8, -R0, R9, RZ ;  /* 0x0000000900087210 */ /* 0x000fd00007ffe1ff */
[----:B------:R-:W-:Y:S05]  /*17e30*/  @!P0 BRA `(.L_x_640) ;  /* 0x000003e000008947 */ /* 0x000fea0003800000 */
[-C--:B----4-:R-:W-:Y:S02]  /*17e40*/  IABS R2, R11.reuse ;  /* 0x0000000b00027213 */ /* 0x090fe40000000000 */
[----:B------:R-:W-:Y:S02]  /*17e50*/  IABS R9, R11 ;  /* 0x0000000b00097213 */ /* 0x000fe40000000000 */
[----:B-1----:R-:W1:Y:S08]  /*17e60*/  I2F.RP R0, R2 ;  /* 0x0000000200007306 */ /* 0x002e700000209400 */
[----:B-1----:R-:W1:Y:S02]  /*17e70*/  MUFU.RCP R0, R0 ;  /* 0x0000000000007308 */ /* 0x002e640000001000 */
[----:B-1----:R-:W-:-:S06]  /*17e80*/  IADD3 R0, R0, 0xffffffe, RZ ;  /* 0x0ffffffe00007810 */ /* 0x002fcc0007ffe0ff */
[----:B------:R-:W1:Y:S02]  /*17e90*/  F2I.FTZ.U32.TRUNC.NTZ R5, R0 ;  /* 0x0000000000057305 */ /* 0x000e64000021f000 */
[----:B-1----:R-:W-:Y:S01]  /*17ea0*/  IMAD.MOV R3, RZ, RZ, -R5 ;  /* 0x000000ffff037224 */ /* 0x002fe200078e0a05 */
[----:B------:R-:W-:-:S03]  /*17eb0*/  IABS R0, R7 ;  /* 0x0000000700007213 */ /* 0x000fc60000000000 */
[----:B------:R-:W-:Y:S01]  /*17ec0*/  IMAD.MOV.U32 R4, RZ, RZ, R3 ;  /* 0x000000ffff047224 */ /* 0x000fe200078e0003 */
[----:B------:R-:W-:Y:S01]  /*17ed0*/  IABS R3, R8 ;  /* 0x0000000800037213 */ /* 0x000fe20000000000 */
[----:B------:R-:W-:Y:S02]  /*17ee0*/  IMAD.MOV.U32 R6, RZ, RZ, R0 ;  /* 0x000000ffff067224 */ /* 0x000fe400078e0000 */
[----:B------:R-:W-:Y:S02]  /*17ef0*/  IMAD R0, R4, R2, RZ ;  /* 0x0000000204007224 */ /* 0x000fe400078e02ff */
[----:B------:R-:W-:Y:S01]  /*17f00*/  IMAD.MOV.U32 R4, RZ, RZ, RZ ;  /* 0x000000ffff047224 */ /* 0x000fe200078e00ff */
[----:B------:R-:W1:Y:S03]  /*17f10*/  I2F.RP R10, R6 ;  /* 0x00000006000a7306 */ /* 0x000e660000209400 */
[----:B------:R-:W-:-:S04]  /*17f20*/  IMAD.HI.U32 R5, R5, R0, R4 ;  /* 0x0000000005057227 */ /* 0x000fc800078e0004 */
[----:B------:R-:W-:-:S05]  /*17f30*/  IMAD.MOV R0, RZ, RZ, -R9 ;  /* 0x000000ffff007224 */ /* 0x000fca00078e0a09 */
[----:B------:R-:W-:Y:S01]  /*17f40*/  MOV R4, R0 ;  /* 0x0000000000047202 */ /* 0x000fe20000000f00 */
[----:B------:R-:W-:-:S04]  /*17f50*/  IMAD.HI.U32 R0, R5, R3, RZ ;  /* 0x0000000305007227 */ /* 0x000fc800078e00ff */
[----:B------:R-:W-:Y:S02]  /*17f60*/  IMAD R3, R0, R4, R3 ;  /* 0x0000000400037224 */ /* 0x000fe400078e0203 */
[----:B-1----:R-:W1:Y:S03]  /*17f70*/  MUFU.RCP R4, R10 ;  /* 0x0000000a00047308 */ /* 0x002e660000001000 */
        /* <DEDUP_REMOVED lines=9> */
[----:B------:R-:W-:Y:S01]  /*18010*/  @P2 IADD3 R0, R0, 0x1, RZ ;  /* 0x0000000100002810 */ /* 0x000fe20007ffe0ff */
[----:B-1----:R-:W-:-:S06]  /*18020*/  IMAD.MOV R2, RZ, RZ, -R3 ;  /* 0x000000ffff027224 */ /* 0x002fcc00078e0a03 */
[----:B------:R-:W-:Y:S01]  /*18030*/  @!P1 IMAD.MOV R0, RZ, RZ, -R0 ;  /* 0x000000ffff009224 */ /* 0x000fe200078e0a00 */
[----:B------:R-:W-:Y:S02]  /*18040*/  @!P0 LOP3.LUT R0, RZ, R11, RZ, 0x33, !PT ;  /* 0x0000000bff008212 */ /* 0x000fe400078e33ff */
[----:B------:R-:W-:Y:S02]  /*18050*/  MOV R4, R2 ;  /* 0x0000000200047202 */ /* 0x000fe40000000f00 */
[----:B------:R-:W-:Y:S02]  /*18060*/  IABS R2, R7 ;  /* 0x0000000700027213 */ /* 0x000fe40000000000 */
[----:B------:R-:W-:Y:S01]  /*18070*/  IABS R9, R0 ;  /* 0x0000000000097213 */ /* 0x000fe20000000000 */
[----:B------:R-:W-:Y:S02]  /*18080*/  IMAD R4, R4, R6, RZ ;  /* 0x0000000604047224 */ /* 0x000fe400078e02ff */
[----:B------:R-:W-:-:S02]  /*18090*/  IMAD.MOV R5, RZ, RZ, -R2 ;  /* 0x000000ffff057224 */ /* 0x000fc400078e0a02 */
[----:B------:R-:W-:-:S04]  /*180a0*/  IMAD.MOV.U32 R2, RZ, RZ, RZ ;  /* 0x000000ffff027224 */ /* 0x000fc800078e00ff */
[----:B------:R-:W-:Y:S01]  /*180b0*/  IMAD.HI.U32 R2, R3, R4, R2 ;  /* 0x0000000403027227 */ /* 0x000fe200078e0002 */
[----:B------:R-:W-:-:S03]  /*180c0*/  MOV R4, R5 ;  /* 0x0000000500047202 */ /* 0x000fc60000000f00 */
[----:B------:R-:W-:-:S04]  /*180d0*/  IMAD.MOV.U32 R3, RZ, RZ, R9 ;  /* 0x000000ffff037224 */ /* 0x000fc800078e0009 */
[----:B------:R-:W-:-:S04]  /*180e0*/  IMAD.HI.U32 R2, R2, R3, RZ ;  /* 0x0000000302027227 */ /* 0x000fc800078e00ff */
[----:B------:R-:W-:Y:S01]  /*180f0*/  IMAD R3, R2, R4, R3 ;  /* 0x0000000402037224 */ /* 0x000fe200078e0203 */
[----:B------:R-:W-:-:S04]  /*18100*/  IADD3 R4, -R0, RZ, RZ ;  /* 0x000000ff00047210 */ /* 0x000fc80007ffe1ff */
        /* <DEDUP_REMOVED lines=9> */
[----:B------:R-:W-:-:S05]  /*181a0*/  @!P0 LOP3.LUT R2, RZ, R7, RZ, 0x33, !PT ;  /* 0x00000007ff028212 */ /* 0x000fca00078e33ff */
[----:B------:R-:W-:-:S04]  /*181b0*/  IMAD.MOV R3, RZ, RZ, -R2 ;  /* 0x000000ffff037224 */ /* 0x000fc800078e0a02 */
[C---:B------:R-:W-:Y:S02]  /*181c0*/  IMAD R3, R7.reuse, R3, R0 ;  /* 0x0000000307037224 */ /* 0x040fe400078e0200 */
[----:B------:R-:W-:Y:S02]  /*181d0*/  IMAD R0, R7, 0x1000000, R2 ;  /* 0x0100000007007824 */ /* 0x000fe400078e0202 */
[----:B------:R-:W-:Y:S02]  /*181e0*/  IMAD R2, R11, R4, R8 ;  /* 0x000000040b027224 */ /* 0x000fe400078e0208 */
[----:B------:R-:W-:-:S05]  /*181f0*/  IMAD R0, R3, 0x10000, R0 ;  /* 0x0001000003007824 */ /* 0x000fca00078e0200 */
[----:B------:R1:W-:Y:S01]  /*18200*/  STL [R1+0x28], R0 ;  /* 0x0000280001007387 */ /* 0x0003e20000100800 */
[----:B------:R-:W-:Y:S05]  /*18210*/  BRA `(.L_x_641) ;  /* 0x0000044000007947 */ /* 0x000fea0003800000 */
.L_x_640:
[----:B-1----:R-:W2:Y:S01]  /*18220*/  LDL R0, [R1+0x2c] ;  /* 0x00002c0001007983 */ /* 0x002ea20000100800 */
[----:B------:R-:W-:-:S04]  /*18230*/  IMAD.MOV.U32 R2, RZ, RZ, 0x4 ;  /* 0x00000004ff027424 */ /* 0x000fc800078e00ff */
[----:B--2---:R-:W-:-:S05]  /*18240*/  IMAD.WIDE R2, R0, R2, c[0x0][0x590] ;  /* 0x0001640000027625 */ /* 0x004fca00078e0202 */
[----:B------:R-:W2:Y:S02]  /*18250*/  LDG.E R4, [R2.64] ;  /* 0x0000000602047981 */ /* 0x000ea4000c1e1900 */
[----:B--2-4-:R-:W-:-:S05]  /*18260*/  IMAD R9, R4, R11, RZ ;  /* 0x0000000b04097224 */ /* 0x014fca00078e02ff */
[-C--:B------:R-:W-:Y:S02]  /*18270*/  IABS R0, R9.reuse ;  /* 0x0000000900007213 */ /* 0x080fe40000000000 */
        /* <DEDUP_REMOVED lines=27> */
[----:B------:R-:W-:Y:S02]  /*18430*/  IMAD R10, R4, R2, RZ ;  /* 0x00000002040a7224 */ /* 0x000fe400078e02ff */
[----:B------:R-:W-:-:S03]  /*18440*/  IMAD.MOV R2, RZ, RZ, -R2 ;  /* 0x000000ffff027224 */ /* 0x000fc600078e0a02 */
[----:B------:R-:W-:Y:S01]  /*18450*/  IADD3 R0, -R10, c[0x0][0x538], RZ ;  /* 0x00014e000a007a10 */ /* 0x000fe20007ffe1ff */
[----:B------:R-:W-:-:S03]  /*18460*/  IMAD R6, R9, R2, R8 ;  /* 0x0000000209067224 */ /* 0x000fc600078e0208 */
[----:B------:R-:W-:Y:S02]  /*18470*/  IMNMX R0, R4, R0, PT ;  /* 0x0000000004007217 */ /* 0x000fe40003800200 */
[----:B------:R-:W-:Y:S02]  /*18480*/  IABS R2, R6 ;  /* 0x0000000600027213 */ /* 0x000fe40000000000 */
[-C--:B------:R-:W-:Y:S02]  /*18490*/  IABS R3, R0.reuse ;  /* 0x0000000000037213 */ /* 0x080fe40000000000 */
[----:B------:R-:W-:Y:S02]  /*184a0*/  IABS R9, R0 ;  /* 0x0000000000097213 */ /* 0x000fe40000000000 */
[----:B------:R-:W1:Y:S01]  /*184b0*/  I2F.RP R4, R3 ;  /* 0x0000000300047306 */ /* 0x000e620000209400 */
[----:B------:R-:W-:Y:S02]  /*184c0*/  MOV R7, R2 ;  /* 0x0000000200077202 */ /* 0x000fe40000000f00 */
[----:B------:R-:W-:-:S05]  /*184d0*/  IMAD.MOV R2, RZ, RZ, -R9 ;  /* 0x000000ffff027224 */ /* 0x000fca00078e0a09 */
[----:B-1----:R-:W1:Y:S02]  /*184e0*/  MUFU.RCP R4, R4 ;  /* 0x0000000400047308 */ /* 0x002e640000001000 */
[----:B-1----:R-:W-:-:S06]  /*184f0*/  IADD3 R4, R4, 0xffffffe, RZ ;  /* 0x0ffffffe04047810 */ /* 0x002fcc0007ffe0ff */
[----:B------:R-:W1:Y:S02]  /*18500*/  F2I.FTZ.U32.TRUNC.NTZ R5, R4 ;  /* 0x0000000400057305 */ /* 0x000e64000021f000 */
[----:B-1----:R-:W-:-:S04]  /*18510*/  IMAD.MOV R4, RZ, RZ, -R5 ;  /* 0x000000ffff047224 */ /* 0x002fc800078e0a05 */
[----:B------:R-:W-:Y:S02]  /*18520*/  IMAD R8, R4, R3, RZ ;  /* 0x0000000304087224 */ /* 0x000fe400078e02ff */
[----:B------:R-:W-:-:S04]  /*18530*/  IMAD.MOV.U32 R4, RZ, RZ, RZ ;  /* 0x000000ffff047224 */ /* 0x000fc800078e00ff */
[----:B------:R-:W-:-:S04]  /*18540*/  IMAD.HI.U32 R5, R5, R8, R4 ;  /* 0x0000000805057227 */ /* 0x000fc800078e0004 */
[----:B------:R-:W-:Y:S02]  /*18550*/  IMAD.MOV.U32 R4, RZ, RZ, R2 ;  /* 0x000000ffff047224 */ /* 0x000fe400078e0002 */
[----:B------:R-:W-:-:S04]  /*18560*/  IMAD.HI.U32 R2, R5, R7, RZ ;  /* 0x0000000705027227 */ /* 0x000fc800078e00ff */
[----:B------:R-:W-:-:S05]  /*18570*/  IMAD R4, R2, R4, R7 ;  /* 0x0000000402047224 */ /* 0x000fca00078e0207 */
[----:B------:R-:W-:-:S13]  /*18580*/  ISETP.GT.U32.AND P0, PT, R3, R4, PT ;  /* 0x000000040300720c */ /* 0x000fda0003f04070 */
[-C--:B------:R-:W-:Y:S02]  /*18590*/  @!P0 IADD3 R4, R4, -R3.reuse, RZ ;  /* 0x8000000304048210 */ /* 0x080fe40007ffe0ff */
[----:B------:R-:W-:Y:S02]  /*185a0*/  @!P0 IADD3 R2, R2, 0x1, RZ ;  /* 0x0000000102028810 */ /* 0x000fe40007ffe0ff */
[----:B------:R-:W-:Y:S02]  /*185b0*/  ISETP.GE.U32.AND P2, PT, R4, R3, PT ;  /* 0x000000030400720c */ /* 0x000fe40003f46070 */
[----:B------:R-:W-:Y:S02]  /*185c0*/  LOP3.LUT R3, R6, R0, RZ, 0x3c, !PT ;  /* 0x0000000006037212 */ /* 0x000fe400078e3cff */
[----:B------:R-:W-:Y:S02]  /*185d0*/  ISETP.NE.AND P0, PT, R0, RZ, PT ;  /* 0x000000ff0000720c */ /* 0x000fe40003f05270 */
[----:B------:R-:W-:Y:S01]  /*185e0*/  ISETP.GE.AND P1, PT, R3, RZ, PT ;  /* 0x000000ff0300720c */ /* 0x000fe20003f26270 */
[----:B------:R-:W-:Y:S01]  /*185f0*/  IMAD.MOV R3, RZ, RZ, -R0 ;  /* 0x000000ffff037224 */ /* 0x000fe200078e0a00 */
[----:B------:R-:W-:-:S05]  /*18600*/  IADD3 R6, R10, 0x1000000, R6 ;  /* 0x010000000a067810 */ /* 0x000fca0007ffe006 */
[----:B------:R-:W-:-:S06]  /*18610*/  @P2 IADD3 R2, R2, 0x1, RZ ;  /* 0x0000000102022810 */ /* 0x000fcc0007ffe0ff */
[----:B------:R-:W-:Y:S01]  /*18620*/  @!P1 IMAD.MOV R2, RZ, RZ, -R2 ;  /* 0x000000ffff029224 */ /* 0x000fe200078e0a02 */
[----:B------:R-:W-:-:S05]  /*18630*/  @!P0 LOP3.LUT R2, RZ, R0, RZ, 0x33, !PT ;  /* 0x00000000ff028212 */ /* 0x000fca00078e33ff */
[----:B------:R-:W-:-:S05]  /*18640*/  IMAD R0, R2, R3, R6 ;  /* 0x0000000302007224 */ /* 0x000fca00078e0206 */
[----:B------:R1:W-:Y:S02]  /*18650*/  STL [R1+0x28], R0 ;  /* 0x0000280001007387 */ /* 0x0003e40000100800 */
.L_x_641:
[----:B------:R-:W-:Y:S05]  /*18660*/  BSYNC B0 ;  /* 0x0000000000007941 */ /* 0x000fea0003800000 */
.L_x_639:
[----:B------:R-:W-:-:S04]  /*18670*/  LOP3.LUT R2, RZ, R2, RZ, 0x33, !PT ;  /* 0x00000002ff027212 */ /* 0x000fc800078e33ff */
[----:B-1----:R-:W-:-:S05]  /*18680*/  IADD3 R0, R2, R11, RZ ;  /* 0x0000000b02007210 */ /* 0x002fca0007ffe0ff */
[----:B------:R1:W-:Y:S01]  /*18690*/  STL [R1+0x24], R0 ;  /* 0x0000240001007387 */ /* 0x0003e20000100800 */
[----:B------:R-:W-:Y:S05]  /*186a0*/  BRA `(.L_x_642) ;  /* 0x0000005000007947 */ /* 0x000fea0003800000 */
.L_x_630:
[----:B------:R-:W-:Y:S01]  /*186b0*/  MOV R0, c[0x0][0x53c] ;  /* 0x00014f0000007a02 */ /* 0x000fe20000000f00 */
[----:B------:R2:W-:Y:S04]  /*186c0*/  STL [R1+0x20], R9 ;  /* 0x0000200901007387 */ /* 0x0005e80000100800 */
[----:B------:R2:W-:Y:S04]  /*186d0*/  STL [R1+0x24], RZ ;  /* 0x000024ff01007387 */ /* 0x0005e80000100800 */
[----:B------:R2:W-:Y:S04]  /*186e0*/  STL [R1+0x28], RZ ;  /* 0x000028ff01007387 */ /* 0x0005e80000100800 */
[----:B------:R2:W-:Y:S02]  /*186f0*/  STL [R1+0x2c], R0 ;  /* 0x00002c0001007387 */ /* 0x0005e40000100800 */
.L_x_642:
[----:B------:R-:W-:Y:S05]  /*18700*/  BSYNC B1 ;  /* 0x0000000000017941 */ /* 0x000fea0003800000 */
.L_x_628:
        /* <DEDUP_REMOVED lines=9> */
.L_x_623:
[----:B--2---:R-:W2:Y:S02]  /*187a0*/  LDL R0, [R1+0x2c] ;  /* 0x00002c0001007983 */ /* 0x004ea40000100800 */
[----:B--2---:R-:W-:-:S13]  /*187b0*/  ISETP.GE.AND P0, PT, R0, c[0x0][0x53c], PT ;  /* 0x00014f0000007a0c */ /* 0x004fda0003f06270 */
[----:B-1----:R-:W-:Y:S01]  /*187c0*/  @P0 CALL.REL.NOINC `(.L_x_643) ;  /* 0x0000001000000944 */ /* 0x002fe20003c00000 */
[----:B------:R-:W-:Y:S05]  /*187d0*/  BRA `(.L_x_644) ;  /* 0xfffe938000007947 */ /* 0x000fea000383ffff */
.L_x_643:
[----:B------:R-:W-:Y:S05]  /*187e0*/  EXIT ;  /* 0x000000000000794d */ /* 0x000fea0003800000 */
.L_x_463:
[----:B------:R-:W-:Y:S01]  /*187f0*/  IMAD.MOV.U32 R0, RZ, RZ, R5 ;  /* 0x000000ffff007224 */ /* 0x000fe200078e0005 */
[----:B------:R-:W-:Y:S02]  /*18800*/  MOV R2, 0x1 ;  /* 0x0000000100027802 */ /* 0x000fe40000000f00 */
[----:B------:R-:W-:Y:S02]  /*18810*/  MOV R3, 0x18830 ;  /* 0x0001883000037802 */ /* 0x000fe40000000f00 */
[----:B------:R-:W-:Y:S05]  /*18820*/  CALL.REL.NOINC `($__internal_10_$__cuda_sm70_shflsync_up_p) ;  /* 0x0000196000007944 */ /* 0x000fea0003c00000 */
[----:B------:R-:W-:Y:S01]  /*18830*/  MOV R0, R4 ;  /* 0x0000000400007202 */ /* 0x000fe20000000f00 */
[----:B------:R-:W-:Y:S05]  /*18840*/  BRA `(.L_x_645) ;  /* 0xfffe7c1000007947 */ /* 0x000fea000383ffff */
.L_x_464:
[----:B------:R-:W-:Y:S01]  /*18850*/  IMAD.MOV.U32 R0, RZ, RZ, R5 ;  /* 0x000000ffff007224 */ /* 0x000fe200078e0005 */
[----:B------:R-:W-:Y:S02]  /*18860*/  MOV R2, 0x2 ;  /* 0x0000000200027802 */ /* 0x000fe40000000f00 */
[----:B------:R-:W-:Y:S02]  /*18870*/  MOV R3, 0x18890 ;  /* 0x0001889000037802 */ /* 0x000fe40000000f00 */
[----:B------:R-:W-:Y:S05]  /*18880*/  CALL.REL.NOINC `($__internal_10_$__cuda_sm70_shflsync_up_p) ;  /* 0x0000190000007944 */ /* 0x000fea0003c00000 */
[----:B------:R-:W-:Y:S01]  /*18890*/  SEL R0, R4, RZ, P4 ;  /* 0x000000ff04007207 */ /* 0x000fe20002000000 */
[----:B------:R-:W-:Y:S01]  /*188a0*/  IMAD.MOV.U32 R2, RZ, RZ, 0x4 ;  /* 0x00000004ff027424 */ /* 0x000fe200078e00ff */
[----:B------:R-:W-:-:S03]  /*188b0*/  MOV R3, 0x188e0 ;  /* 0x000188e000037802 */ /* 0x000fc60000000f00 */
[----:B------:R-:W-:Y:S02]  /*188c0*/  IMAD.IADD R0, R5, 0x1, R0 ;  /* 0x0000000105007824 */ /* 0x000fe400078e0200 */
        /* <DEDUP_REMOVED lines=14> */
[----:B------:R-:W-:Y:S01]  /*189b0*/  IMAD.IADD R4, R0, 0x1, R4 ;  /* 0x0000000100047824 */ /* 0x000fe200078e0204 */
[----:B------:R-:W-:-:S03]  /*189c0*/  MOV R0, 0x1f ;  /* 0x0000001f00007802 */ /* 0x000fc60000000f00 */
[----:B------:R-:W-:Y:S02]  /*189d0*/  IMAD.MOV.U32 R5, RZ, RZ, R4 ;  /* 0x000000ffff057224 */ /* 0x000fe400078e0004 */
[----:B------:R-:W-:Y:S05]  /*189e0*/  CALL.REL.NOINC `($__internal_9_$__cuda_sm70_shflsync_idx_p) ;  /* 0x0000175000007944 */ /* 0x000fea0003c00000 */
[----:B------:R-:W-:Y:S05]  /*189f0*/  BRA `(.L_x_646) ;  /* 0xfffe7b6000007947 */ /* 0x000fea000383ffff */
.L_x_466:
[----:B------:R-:W-:Y:S02]  /*18a00*/  SEL R0, RZ, 0x1, P0 ;  /* 0x00000001ff007807 */ /* 0x000fe40000000000 */
[----:B------:R-:W-:Y:S02]  /*18a10*/  MOV R2, 0x18a30 ;  /* 0x00018a3000027802 */ /* 0x000fe40000000f00 */
[----:B------:R-:W-:Y:S05]  /*18a20*/  CALL.REL.NOINC `($__internal_11_$__cuda_sm70_votesync_ballot) ;  /* 0x000017d000007944 */ /* 0x000fea0003c00000 */
[----:B------:R-:W-:Y:S01]  /*18a30*/  MOV R10, R0 ;  /* 0x00000000000a7202 */ /* 0x000fe20000000f00 */
[----:B------:R-:W-:Y:S05]  /*18a40*/  BRA `(.L_x_647) ;  /* 0xfffe7ba000007947 */ /* 0x000fea000383ffff */
.L_x_467:
[----:B------:R-:W-:Y:S01]  /*18a50*/  IMAD.MOV.U32 R5, RZ, RZ, R9 ;  /* 0x000000ffff057224 */ /* 0x000fe200078e0009 */
[----:B------:R-:W-:Y:S01]  /*18a60*/  MOV R3, R6 ;  /* 0x0000000600037202 */ /* 0x000fe20000000f00 */
[----:B-1----:R-:W-:Y:S01]  /*18a70*/  IMAD.MOV.U32 R0, RZ, RZ, 0x1f ;  /* 0x0000001fff007424 */ /* 0x002fe200078e00ff */
[----:B------:R-:W-:Y:S02]  /*18a80*/  MOV R2, 0x18aa0 ;  /* 0x00018aa000027802 */ /* 0x000fe40000000f00 */
[----:B------:R-:W-:Y:S05]  /*18a90*/  CALL.REL.NOINC `($__internal_9_$__cuda_sm70_shflsync_idx_p) ;  /* 0x000016a000007944 */ /* 0x000fea0003c00000 */
[----:B------:R-:W-:Y:S01]  /*18aa0*/  IMAD.MOV.U32 R12, RZ, RZ, R0 ;  /* 0x000000ffff0c7224 */ /* 0x000fe200078e0000 */
[----:B------:R-:W-:Y:S01]  /*18ab0*/  MOV R5, R8 ;  /* 0x0000000800057202 */ /* 0x000fe20000000f00 */
[----:B------:R-:W-:Y:S01]  /*18ac0*/  IMAD.MOV.U32 R7, RZ, RZ, RZ ;  /* 0x000000ffff077224 */ /* 0x000fe200078e00ff */
[----:B------:R-:W-:Y:S01]  /*18ad0*/  MOV R3, R6 ;  /* 0x0000000600037202 */ /* 0x000fe20000000f00 */
[----:B------:R-:W-:Y:S01]  /*18ae0*/  IMAD.MOV.U32 R0, RZ, RZ, 0x1f ;  /* 0x0000001fff007424 */ /* 0x000fe200078e00ff */
[----:B------:R-:W-:-:S02]  /*18af0*/  MOV R2, 0x18b10 ;  /* 0x00018b1000027802 */ /* 0x000fc40000000f00 */
[----:B------:R-:W-:Y:S05]  /*18b00*/  CALL.REL.NOINC `($__internal_9_$__cuda_sm70_shflsync_idx_p) ;  /* 0x0000163000007944 */ /* 0x000fea0003c00000 */
[----:B------:R-:W-:Y:S01]  /*18b10*/  MOV R9, R0 ;  /* 0x0000000000097202 */ /* 0x000fe20000000f00 */
[----:B------:R-:W-:Y:S05]  /*18b20*/  BRA `(.L_x_648) ;  /* 0xfffe7b3000007947 */ /* 0x000fea000383ffff */
.L_x_470:
[----:B------:R-:W-:Y:S01]  /*18b30*/  IMAD.MOV.U32 R5, RZ, RZ, R4 ;  /* 0x000000ffff057224 */ /* 0x000fe200078e0004 */
[----:B-1----:R-:W-:-:S02]  /*18b40*/  MOV R0, 0x1f ;  /* 0x0000001f00007802 */ /* 0x002fc40000000f00 */
[----:B------:R-:W-:Y:S02]  /*18b50*/  MOV R2, 0x18b70 ;  /* 0x00018b7000027802 */ /* 0x000fe40000000f00 */
[----:B--234-:R-:W-:Y:S05]  /*18b60*/  CALL.REL.NOINC `($__internal_9_$__cuda_sm70_shflsync_idx_p) ;  /* 0x000015d000007944 */ /* 0x01cfea0003c00000 */
[----:B------:R-:W-:Y:S01]  /*18b70*/  MOV R7, R0 ;  /* 0x0000000000077202 */ /* 0x000fe20000000f00 */
[----:B------:R-:W-:Y:S05]  /*18b80*/  BRA `(.L_x_469) ;  /* 0xfffe7b3000007947 */ /* 0x000fea000383ffff */
.L_x_489:
[----:B------:R-:W-:Y:S01]  /*18b90*/  IMAD.MOV.U32 R5, RZ, RZ, R11 ;  /* 0x000000ffff057224 */ /* 0x000fe200078e000b */
[----:B------:R-:W-:Y:S01]  /*18ba0*/  MOV R3, RZ ;  /* 0x000000ff00037202 */ /* 0x000fe20000000f00 */
[----:B------:R-:W-:Y:S01]  /*18bb0*/  IMAD.MOV.U32 R0, RZ, RZ, 0x1c1f ;  /* 0x00001c1fff007424 */ /* 0x000fe200078e00ff */
[----:B------:R-:W-:Y:S02]  /*18bc0*/  MOV R2, 0x18be0 ;  /* 0x00018be000027802 */ /* 0x000fe40000000f00 */
[----:B------:R-:W-:Y:S05]  /*18bd0*/  CALL.REL.NOINC `($__internal_9_$__cuda_sm70_shflsync_idx_p) ;  /* 0x0000156000007944 */ /* 0x000fea0003c00000 */
[----:B------:R-:W-:Y:S01]  /*18be0*/  MOV R8, R0 ;  /* 0x0000000000087202 */ /* 0x000fe20000000f00 */
[----:B------:R-:W-:Y:S05]  /*18bf0*/  BRA `(.L_x_649) ;  /* 0xfffea35000007947 */ /* 0x000fea000383ffff */
.L_x_490:
[----:B------:R-:W-:Y:S01]  /*18c00*/  IMAD.MOV.U32 R5, RZ, RZ, R12 ;  /* 0x000000ffff057224 */ /* 0x000fe200078e000c */
[----:B------:R-:W-:Y:S01]  /*18c10*/  MOV R3, RZ ;  /* 0x000000ff00037202 */ /* 0x000fe20000000f00 */
[----:B------:R-:W-:Y:S01]  /*18c20*/  IMAD.MOV.U32 R0, RZ, RZ, 0x1c1f ;  /* 0x00001c1fff007424 */ /* 0x000fe200078e00ff */
[----:B------:R-:W-:Y:S02]  /*18c30*/  MOV R2, 0x18c50 ;  /* 0x00018c5000027802 */ /* 0x000fe40000000f00 */
[----:B-12---:R-:W-:Y:S05]  /*18c40*/  CALL.REL.NOINC `($__internal_9_$__cuda_sm70_shflsync_idx_p) ;  /* 0x000014f000007944 */ /* 0x006fea0003c00000 */
[----:B------:R-:W-:Y:S05]  /*18c50*/  BRA `(.L_x_650) ;  /* 0xfffea31000007947 */ /* 0x000fea000383ffff */
.L_x_493:
[----:B--2---:R-:W-:Y:S01]  /*18c60*/  IMAD.MOV.U32 R5, RZ, RZ, R11 ;  /* 0x000000ffff057224 */ /* 0x004fe200078e000b */
[----:B------:R-:W-:Y:S01]  /*18c70*/  MOV R3, 0x1 ;  /* 0x0000000100037802 */ /* 0x000fe20000000f00 */
[----:B----4-:R-:W-:Y:S01]  /*18c80*/  IMAD.MOV.U32 R0, RZ, RZ, 0x1c1f ;  /* 0x00001c1fff007424 */ /* 0x010fe200078e00ff */
[----:B------:R-:W-:-:S02]  /*18c90*/  MOV R2, 0x18cb0 ;  /* 0x00018cb000027802 */ /* 0x000fc40000000f00 */
[----:B-1-3--:R-:W-:Y:S05]  /*18ca0*/  CALL.REL.NOINC `($__internal_9_$__cuda_sm70_shflsync_idx_p) ;  /* 0x0000149000007944 */ /* 0x00afea0003c00000 */
[----:B------:R-:W-:Y:S01]  /*18cb0*/  IMAD.MOV.U32 R8, RZ, RZ, R0 ;  /* 0x000000ffff087224 */ /* 0x000fe200078e0000 */
[----:B------:R-:W-:Y:S01]  /*18cc0*/  MOV R3, 0x1 ;  /* 0x0000000100037802 */ /* 0x000fe20000000f00 */
[----:B------:R-:W-:Y:S01]  /*18cd0*/  IMAD.MOV.U32 R5, RZ, RZ, R12 ;  /* 0x000000ffff057224 */ /* 0x000fe200078e000c */
[----:B------:R-:W-:-:S02]  /*18ce0*/  MOV R0, 0x1c1f ;  /* 0x00001c1f00007802 */ /* 0x000fc40000000f00 */
[----:B------:R-:W-:Y:S02]  /*18cf0*/  MOV R2, 0x18d10 ;  /* 0x00018d1000027802 */ /* 0x000fe40000000f00 */
[----:B------:R-:W-:Y:S05]  /*18d00*/  CALL.REL.NOINC `($__internal_9_$__cuda_sm70_shflsync_idx_p) ;  /* 0x0000143000007944 */ /* 0x000fea0003c00000 */
[----:B------:R-:W-:Y:S05]  /*18d10*/  BRA `(.L_x_651) ;  /* 0xfffea40000007947 */ /* 0x000fea000383ffff */
.L_x_496:
[----:B-1----:R-:W-:Y:S01]  /*18d20*/  IMAD.MOV.U32 R5, RZ, RZ, R11 ;  /* 0x000000ffff057224 */ /* 0x002fe200078e000b */
[----:B------:R-:W-:Y:S01]  /*18d30*/  MOV R3, 0x2 ;  /* 0x0000000200037802 */ /* 0x000fe20000000f00 */
[----:B----4-:R-:W-:Y:S01]  /*18d40*/  IMAD.MOV.U32 R0, RZ, RZ, 0x1c1f ;  /* 0x00001c1fff007424 */ /* 0x010fe200078e00ff */
[----:B------:R-:W-:Y:S02]  /*18d50*/  MOV R2, 0x18d70 ;  /* 0x00018d7000027802 */ /* 0x000fe40000000f00 */
[----:B--23--:R-:W-:Y:S05]  /*18d60*/  CALL.REL.NOINC `($__internal_9_$__cuda_sm70_shflsync_idx_p) ;  /* 0x000013d000007944 */ /* 0x00cfea0003c00000 */
[----:B------:R-:W-:Y:S01]  /*18d70*/  MOV R8, R0 ;  /* 0x0000000000087202 */ /* 0x000fe20000000f00 */
[----:B------:R-:W-:Y:S05]  /*18d80*/  BRA `(.L_x_652) ;  /* 0xfffea53000007947 */ /* 0x000fea000383ffff */
.L_x_497:
[----:B------:R-:W-:Y:S01]  /*18d90*/  IMAD.MOV.U32 R5, RZ, RZ, R12 ;  /* 0x000000ffff057224 */ /* 0x000fe200078e000c */
[----:B------:R-:W-:Y:S01]  /*18da0*/  MOV R3, 0x2 ;  /* 0x0000000200037802 */ /* 0x000fe20000000f00 */
[----:B----4-:R-:W-:Y:S01]  /*18db0*/  IMAD.MOV.U32 R0, RZ, RZ, 0x1c1f ;  /* 0x00001c1fff007424 */ /* 0x010fe200078e00ff */
[----:B------:R-:W-:Y:S02]  /*18dc0*/  MOV R2, 0x18de0 ;  /* 0x00018de000027802 */ /* 0x000fe40000000f00 */
[----:B-123--:R-:W-:Y:S05]  /*18dd0*/  CALL.REL.NOINC `($__internal_9_$__cuda_sm70_shflsync_idx_p) ;  /* 0x0000136000007944 */ /* 0x00efea0003c00000 */
[----:B------:R-:W-:Y:S05]  /*18de0*/  BRA `(.L_x_653) ;  /* 0xfffea4f000007947 */ /* 0x000fea000383ffff */
.L_x_500:
[----:B-1----:R-:W-:Y:S01]  /*18df0*/  IMAD.MOV.U32 R5, RZ, RZ, R11 ;  /* 0x000000ffff057224 */ /* 0x002fe200078e000b */
[----:B------:R-:W-:Y:S01]  /*18e00*/  MOV R3, 0x3 ;  /* 0x0000000300037802 */ /* 0x000fe20000000f00 */
[----:B------:R-:W-:Y:S01]  /*18e10*/  IMAD.MOV.U32 R0, RZ, RZ, 0x1c1f ;  /* 0x00001c1fff007424 */ /* 0x000fe200078e00ff */
[----:B------:R-:W-:-:S02]  /*18e20*/  MOV R2, 0x18e40 ;  /* 0x00018e4000027802 */ /* 0x000fc40000000f00 */
[----:B--234-:R-:W-:Y:S05]  /*18e30*/  CALL.REL.NOINC `($__internal_9_$__cuda_sm70_shflsync_idx_p) ;  /* 0x0000130000007944 */ /* 0x01cfea0003c00000 */
[----:B------:R-:W-:Y:S01]  /*18e40*/  IMAD.MOV.U32 R7, RZ, RZ, R0 ;  /* 0x000000ffff077224 */ /* 0x000fe200078e0000 */
[----:B------:R-:W-:Y:S01]  /*18e50*/  MOV R3, 0x3 ;  /* 0x0000000300037802 */ /* 0x000fe20000000f00 */
[----:B------:R-:W-:Y:S01]  /*18e60*/  IMAD.MOV.U32 R5, RZ, RZ, R12 ;  /* 0x000000ffff057224 */ /* 0x000fe200078e000c */
[----:B------:R-:W-:-:S02]  /*18e70*/  MOV R0, 0x1c1f ;  /* 0x00001c1f00007802 */ /* 0x000fc40000000f00 */
[----:B------:R-:W-:Y:S02]  /*18e80*/  MOV R2, 0x18ea0 ;  /* 0x00018ea000027802 */ /* 0x000fe40000000f00 */
[----:B------:R-:W-:Y:S05]  /*18e90*/  CALL.REL.NOINC `($__internal_9_$__cuda_sm70_shflsync_idx_p) ;  /* 0x000012a000007944 */ /* 0x000fea0003c00000 */
[----:B------:R-:W-:Y:S05]  /*18ea0*/  BRA `(.L_x_654) ;  /* 0xfffea5e000007947 */ /* 0x000fea000383ffff */
.L_x_575:
[----:B------:R1:W5:Y:S01]  /*18eb0*/  LDL R0, [R1+0x4] ;  /* 0x0000040001007983 */ /* 0x0003620000100800 */
[----:B--2---:R-:W-:Y:S02]  /*18ec0*/  MOV R3, 0x2 ;  /* 0x0000000200037802 */ /* 0x004fe40000000f00 */
[----:B------:R-:W-:Y:S02]  /*18ed0*/  MOV R2, 0x18ef0 ;  /* 0x00018ef000027802 */ /* 0x000fe40000000f00 */
[----:B-1---5:R-:W-:Y:S05]  /*18ee0*/  CALL.REL.NOINC `($__internal_8_$__cuda_sm70_shflsync_bfly_p) ;  /* 0x0000121000007944 */ /* 0x022fea0003c00000 */
[----:B------:R-:W-:Y:S05]  /*18ef0*/  BRA `(.L_x_655) ;  /* 0xffff9f2000007947 */ /* 0x000fea000383ffff */
.L_x_576:
[----:B------:R-:W-:Y:S01]  /*18f00*/  IMAD.MOV.U32 R0, RZ, RZ, R5 ;  /* 0x000000ffff007224 */ /* 0x000fe200078e0005 */
[----:B------:R-:W-:Y:S02]  /*18f10*/  MOV R3, 0x1 ;  /* 0x0000000100037802 */ /* 0x000fe40000000f00 */
[----:B------:R-:W-:Y:S02]  /*18f20*/  MOV R2, 0x18f40 ;  /* 0x00018f4000027802 */ /* 0x000fe40000000f00 */
[----:B------:R-:W-:Y:S05]  /*18f30*/  CALL.REL.NOINC `($__internal_8_$__cuda_sm70_shflsync_bfly_p) ;  /* 0x000011c000007944 */ /* 0x000fea0003c00000 */
[----:B------:R-:W-:Y:S02]  /*18f40*/  FADD.FTZ R5, R5, R0 ;  /* 0x0000000005057221 */ /* 0x000fe40000010000 */
[----:B------:R1:W5:Y:S01]  /*18f50*/  LDL R0, [R1] ;  /* 0x0000000001007983 */ /* 0x0003620000100800 */
[----:B------:R-:W-:Y:S02]  /*18f60*/  MOV R3, 0x2 ;  /* 0x0000000200037802 */ /* 0x000fe40000000f00 */
[----:B------:R-:W-:-:S02]  /*18f70*/  MOV R2, 0x18f90 ;  /* 0x00018f9000027802 */ /* 0x000fc40000000f00 */
[----:B-1---5:R-:W-:Y:S05]  /*18f80*/  CALL.REL.NOINC `($__internal_8_$__cuda_sm70_shflsync_bfly_p) ;  /* 0x0000117000007944 */ /* 0x022fea0003c00000 */
[----:B------:R-:W2:Y:S01]  /*18f90*/  LDL.LU R2, [R1] ;  /* 0x0000000001027983 */ /* 0x000ea20000300800 */
[----:B------:R-:W-:Y:S01]  /*18fa0*/  MOV R3, 0x1 ;  /* 0x0000000100037802 */ /* 0x000fe20000000f00 */
[----:B--2---:R-:W-:Y:S01]  /*18fb0*/  FADD.FTZ R7, R2, R0 ;  /* 0x0000000002077221 */ /* 0x004fe20000010000 */
[----:B------:R-:W-:-:S04]  /*18fc0*/  MOV R2, 0x18ff0 ;  /* 0x00018ff000027802 */ /* 0x000fc80000000f00 */
[----:B------:R-:W-:Y:S02]  /*18fd0*/  MOV R0, R7 ;  /* 0x0000000700007202 */ /* 0x000fe40000000f00 */
[----:B------:R-:W-:Y:S05]  /*18fe0*/  CALL.REL.NOINC `($__internal_8_$__cuda_sm70_shflsync_bfly_p) ;  /* 0x0000111000007944 */ /* 0x000fea0003c00000 */
[----:B------:R-:W-:Y:S02]  /*18ff0*/  FADD.FTZ R4, R7, R0 ;  /* 0x0000000007047221 */ /* 0x000fe40000010000 */
[----:B------:R1:W5:Y:S01]  /*19000*/  LDL R0, [R1+0x8] ;  /* 0x0000080001007983 */ /* 0x0003620000100800 */
[----:B------:R-:W-:Y:S02]  /*19010*/  MOV R3, 0x2 ;  /* 0x0000000200037802 */ /* 0x000fe40000000f00 */
[----:B------:R-:W-:Y:S02]  /*19020*/  MOV R2, 0x19040 ;  /* 0x0001904000027802 */ /* 0x000fe40000000f00 */
[----:B-1---5:R-:W-:Y:S05]  /*19030*/  CALL.REL.NOINC `($__internal_8_$__cuda_sm70_shflsync_bfly_p) ;  /* 0x000010c000007944 */ /* 0x022fea0003c00000 */
[----:B------:R-:W2:Y:S01]  /*19040*/  LDL.LU R2, [R1+0x8] ;  /* 0x0000080001027983 */ /* 0x000ea20000300800 */
        /* <DEDUP_REMOVED lines=16> */
[----:B------:R-:W-:Y:S01]  /*19150*/  MOV R8, R0 ;  /* 0x0000000000087202 */ /* 0x000fe20000000f00 */
[----:B------:R-:W-:Y:S05]  /*19160*/  BRA `(.L_x_656) ;  /* 0xffff9de000007947 */ /* 0x000fea000383ffff */
.L_x_583:
[----:B-1234-:R-:W-:Y:S01]  /*19170*/  IMAD.MOV.U32 R5, RZ, RZ, R12 ;  /* 0x000000ffff057224 */ /* 0x01efe200078e000c */
[----:B------:R-:W-:Y:S01]  /*19180*/  MOV R3, RZ ;  /* 0x000000ff00037202 */ /* 0x000fe20000000f00 */
[----:B------:R-:W-:Y:S01]  /*19190*/  IMAD.MOV.U32 R0, RZ, RZ, 0x1c1f ;  /* 0x00001c1fff007424 */ /* 0x000fe200078e00ff */
[----:B------:R-:W-:Y:S02]  /*191a0*/  MOV R2, 0x191c0 ;  /* 0x000191c000027802 */ /* 0x000fe40000000f00 */
[----:B------:R-:W-:Y:S05]  /*191b0*/  CALL.REL.NOINC `($__internal_9_$__cuda_sm70_shflsync_idx_p) ;  /* 0x00000f8000007944 */ /* 0x000fea0003c00000 */
[----:B------:R-:W-:Y:S01]  /*191c0*/  MOV R10, R0 ;  /* 0x00000000000a7202 */ /* 0x000fe20000000f00 */
[----:B------:R-:W-:Y:S05]  /*191d0*/  BRA `(.L_x_657) ;  /* 0xffffb82000007947 */ /* 0x000fea000383ffff */
.L_x_584:
[----:B------:R-:W-:Y:S01]  /*191e0*/  IMAD.MOV.U32 R5, RZ, RZ, R13 ;  /* 0x000000ffff057224 */ /* 0x000fe200078e000d */
[----:B------:R-:W-:Y:S01]  /*191f0*/  MOV R3, RZ ;  /* 0x000000ff00037202 */ /* 0x000fe20000000f00 */
[----:B------:R-:W-:Y:S01]  /*19200*/  IMAD.MOV.U32 R0, RZ, RZ, 0x1c1f ;  /* 0x00001c1fff007424 */ /* 0x000fe200078e00ff */
[----:B------:R-:W-:Y:S02]  /*19210*/  MOV R2, 0x19230 ;  /* 0x0001923000027802 */ /* 0x000fe40000000f00 */
[----:B-12---:R-:W-:Y:S05]  /*19220*/  CALL.REL.NOINC `($__internal_9_$__cuda_sm70_shflsync_idx_p) ;  /* 0x00000f1000007944 */ /* 0x006fea0003c00000 */
[----:B------:R-:W-:Y:S05]  /*19230*/  BRA `(.L_x_658) ;  /* 0xffffb7e000007947 */ /* 0x000fea000383ffff */
.L_x_587:
[----:B------:R-:W-:Y:S01]  /*19240*/  IMAD.MOV.U32 R5, RZ, RZ, R12 ;  /* 0x000000ffff057224 */ /* 0x000fe200078e000c */
[----:B--2---:R-:W-:Y:S01]  /*19250*/  MOV R3, 0x1 ;  /* 0x0000000100037802 */ /* 0x004fe20000000f00 */
        /* <DEDUP_REMOVED lines=10> */
.L_x_590:
[----:B------:R-:W-:Y:S01]  /*19300*/  IMAD.MOV.U32 R5, RZ, RZ, R12 ;  /* 0x000000ffff057224 */ /* 0x000fe200078e000c */
[----:B-1----:R-:W-:Y:S01]  /*19310*/  MOV R3, 0x2 ;  /* 0x0000000200037802 */ /* 0x002fe20000000f00 */
[----:B----4-:R-:W-:Y:S01]  /*19320*/  IMAD.MOV.U32 R0, RZ, RZ, 0x1c1f ;  /* 0x00001c1fff007424 */ /* 0x010fe200078e00ff */
[----:B------:R-:W-:Y:S02]  /*19330*/  MOV R2, 0x19350 ;  /* 0x0001935000027802 */ /* 0x000fe40000000f00 */
[----:B--23--:R-:W-:Y:S05]  /*19340*/  CALL.REL.NOINC `($__internal_9_$__cuda_sm70_shflsync_idx_p) ;  /* 0x00000df000007944 */ /* 0x00cfea0003c00000 */
[----:B------:R-:W-:Y:S01]  /*19350*/  MOV R10, R0 ;  /* 0x00000000000a7202 */ /* 0x000fe20000000f00 */
[----:B------:R-:W-:Y:S05]  /*19360*/  BRA `(.L_x_660) ;  /* 0xffffb9b000007947 */ /* 0x000fea000383ffff */
.L_x_591:
[----:B------:R-:W-:Y:S01]  /*19370*/  IMAD.MOV.U32 R5, RZ, RZ, R13 ;  /* 0x000000ffff057224 */ /* 0x000fe200078e000d */
[----:B------:R-:W-:Y:S01]  /*19380*/  MOV R3, 0x2 ;  /* 0x0000000200037802 */ /* 0x000fe20000000f00 */
[----:B----4-:R-:W-:Y:S01]  /*19390*/  IMAD.MOV.U32 R0, RZ, RZ, 0x1c1f ;  /* 0x00001c1fff007424 */ /* 0x010fe200078e00ff */
[----:B------:R-:W-:Y:S02]  /*193a0*/  MOV R2, 0x193c0 ;  /* 0x000193c000027802 */ /* 0x000fe40000000f00 */
[----:B-123--:R-:W-:Y:S05]  /*193b0*/  CALL.REL.NOINC `($__internal_9_$__cuda_sm70_shflsync_idx_p) ;  /* 0x00000d8000007944 */ /* 0x00efea0003c00000 */
[----:B------:R-:W-:Y:S05]  /*193c0*/  BRA `(.L_x_661) ;  /* 0xffffb97000007947 */ /* 0x000fea000383ffff */
.L_x_594:
[----:B------:R-:W-:Y:S01]  /*193d0*/  IMAD.MOV.U32 R5, RZ, RZ, R12 ;  /* 0x000000ffff057224 */ /* 0x000fe200078e000c */
[----:B-1----:R-:W-:Y:S01]  /*193e0*/  MOV R3, 0x3 ;  /* 0x0000000300037802 */ /* 0x002fe20000000f00 */
        /* <DEDUP_REMOVED lines=10> */
.L_x_596:
[----:B------:R-:W-:Y:S01]  /*19490*/  IMAD.MOV.U32 R5, RZ, RZ, R12 ;  /* 0x000000ffff057224 */ /* 0x000fe200078e000c */
[----:B------:R-:W-:Y:S01]  /*194a0*/  MOV R3, RZ ;  /* 0x000000ff00037202 */ /* 0x000fe20000000f00 */
[----:B------:R-:W-:Y:S01]  /*194b0*/  IMAD.MOV.U32 R0, RZ, RZ, 0x1c1f ;  /* 0x00001c1fff007424 */ /* 0x000fe200078e00ff */
[----:B------:R-:W-:Y:S02]  /*194c0*/  MOV R2, 0x194e0 ;  /* 0x000194e000027802 */ /* 0x000fe40000000f00 */
[----:B------:R-:W-:Y:S05]  /*194d0*/  CALL.REL.NOINC `($__internal_9_$__cuda_sm70_shflsync_idx_p) ;  /* 0x00000c6000007944 */ /* 0x000fea0003c00000 */
[----:B------:R-:W-:Y:S01]  /*194e0*/  MOV R4, R0 ;  /* 0x0000000000047202 */ /* 0x000fe20000000f00 */
[----:B------:R-:W-:Y:S05]  /*194f0*/  BRA `(.L_x_663) ;  /* 0xffffbd6000007947 */ /* 0x000fea000383ffff */
.L_x_597:
[----:B------:R-:W-:Y:S01]  /*19500*/  IMAD.MOV.U32 R5, RZ, RZ, R13 ;  /* 0x000000ffff057224 */ /* 0x000fe200078e000d */
[----:B------:R-:W-:Y:S01]  /*19510*/  MOV R3, RZ ;  /* 0x000000ff00037202 */ /* 0x000fe20000000f00 */
[----:B------:R-:W-:Y:S01]  /*19520*/  IMAD.MOV.U32 R0, RZ, RZ, 0x1c1f ;  /* 0x00001c1fff007424 */ /* 0x000fe200078e00ff */
[----:B------:R-:W-:Y:S02]  /*19530*/  MOV R2, 0x19550 ;  /* 0x0001955000027802 */ /* 0x000fe40000000f00 */
[----:B-12---:R-:W-:Y:S05]  /*19540*/  CALL.REL.NOINC `($__internal_9_$__cuda_sm70_shflsync_idx_p) ;  /* 0x00000bf000007944 */ /* 0x006fea0003c00000 */
[----:B------:R-:W-:Y:S05]  /*19550*/  BRA `(.L_x_664) ;  /* 0xffffbd2000007947 */ /* 0x000fea000383ffff */
.L_x_600:
[----:B------:R-:W-:Y:S01]  /*19560*/  IMAD.MOV.U32 R5, RZ, RZ, R12 ;  /* 0x000000ffff057224 */ /* 0x000fe200078e000c */
[----:B----4-:R-:W-:Y:S01]  /*19570*/  MOV R3, 0x1 ;  /* 0x0000000100037802 */ /* 0x010fe20000000f00 */
[----:B------:R-:W-:Y:S01]  /*19580*/  IMAD.MOV.U32 R0, RZ, RZ, 0x1c1f ;  /* 0x00001c1fff007424 */ /* 0x000fe200078e00ff */
[----:B------:R-:W-:-:S02]  /*19590*/  MOV R2, 0x195b0 ;  /* 0x000195b000027802 */ /* 0x000fc40000000f00 */
[----:B-123--:R-:W-:Y:S05]  /*195a0*/  CALL.REL.NOINC `($__internal_9_$__cuda_sm70_shflsync_idx_p) ;  /* 0x00000b9000007944 */ /* 0x00efea0003c00000 */
[----:B------:R-:W-:Y:S01]  /*195b0*/  IMAD.MOV.U32 R4, RZ, RZ, R0 ;  /* 0x000000ffff047224 */ /* 0x000fe200078e0000 */
[----:B------:R-:W-:Y:S01]  /*195c0*/  MOV R3, 0x1 ;  /* 0x0000000100037802 */ /* 0x000fe20000000f00 */
[----:B------:R-:W-:Y:S01]  /*195d0*/  IMAD.MOV.U32 R5, RZ, RZ, R13 ;  /* 0x000000ffff057224 */ /* 0x000fe200078e000d */
[----:B------:R-:W-:-:S02]  /*195e0*/  MOV R0, 0x1c1f ;  /* 0x00001c1f00007802 */ /* 0x000fc40000000f00 */
[----:B------:R-:W-:Y:S02]  /*195f0*/  MOV R2, 0x19610 ;  /* 0x0001961000027802 */ /* 0x000fe40000000f00 */
[----:B------:R-:W-:Y:S05]  /*19600*/  CALL.REL.NOINC `($__internal_9_$__cuda_sm70_shflsync_idx_p) ;  /* 0x00000b3000007944 */ /* 0x000fea0003c00000 */
[----:B------:R-:W-:Y:S05]  /*19610*/  BRA `(.L_x_665) ;  /* 0xffffc1e000007947 */ /* 0x000fea000383ffff */
.L_x_603:
[----:B------:R-:W-:Y:S01]  /*19620*/  IMAD.MOV.U32 R5, RZ, RZ, R12 ;  /* 0x000000ffff057224 */ /* 0x000fe200078e000c */
[----:B----4-:R-:W-:Y:S01]  /*19630*/  MOV R3, 0x2 ;  /* 0x0000000200037802 */ /* 0x010fe20000000f00 */
[----:B------:R-:W-:Y:S01]  /*19640*/  IMAD.MOV.U32 R0, RZ, RZ, 0x1c1f ;  /* 0x00001c1fff007424 */ /* 0x000fe200078e00ff */
[----:B------:R-:W-:Y:S02]  /*19650*/  MOV R2, 0x19670 ;  /* 0x0001967000027802 */ /* 0x000fe40000000f00 */
[----:B-123--:R-:W-:Y:S05]  /*19660*/  CALL.REL.NOINC `($__internal_9_$__cuda_sm70_shflsync_idx_p) ;  /* 0x00000ad000007944 */ /* 0x00efea0003c00000 */
[----:B------:R-:W-:Y:S01]  /*19670*/  MOV R4, R0 ;  /* 0x0000000000047202 */ /* 0x000fe20000000f00 */
[----:B------:R-:W-:Y:S05]  /*19680*/  BRA `(.L_x_666) ;  /* 0xffffc6e000007947 */ /* 0x000fea000383ffff */
.L_x_604:
[----:B------:R-:W-:Y:S01]  /*19690*/  IMAD.MOV.U32 R5, RZ, RZ, R13 ;  /* 0x000000ffff057224 */ /* 0x000fe200078e000d */
[----:B----4-:R-:W-:Y:S01]  /*196a0*/  MOV R3, 0x2 ;  /* 0x0000000200037802 */ /* 0x010fe20000000f00 */
[----:B------:R-:W-:Y:S01]  /*196b0*/  IMAD.MOV.U32 R0, RZ, RZ, 0x1c1f ;  /* 0x00001c1fff007424 */ /* 0x000fe200078e00ff */
[----:B------:R-:W-:Y:S02]  /*196c0*/  MOV R2, 0x196e0 ;  /* 0x000196e000027802 */ /* 0x000fe40000000f00 */
[----:B-123--:R-:W-:Y:S05]  /*196d0*/  CALL.REL.NOINC `($__internal_9_$__cuda_sm70_shflsync_idx_p) ;  /* 0x00000a6000007944 */ /* 0x00efea0003c00000 */
[----:B------:R-:W-:Y:S05]  /*196e0*/  BRA `(.L_x_667) ;  /* 0xffffc6a000007947 */ /* 0x000fea000383ffff */
.L_x_607:
[----:B------:R-:W-:Y:S01]  /*196f0*/  IMAD.MOV.U32 R5, RZ, RZ, R12 ;  /* 0x000000ffff057224 */ /* 0x000fe200078e000c */
[----:B---3--:R-:W-:Y:S01]  /*19700*/  MOV R3, 0x3 ;  /* 0x0000000300037802 */ /* 0x008fe20000000f00 */
[----:B-1----:R-:W-:Y:S01]  /*19710*/  IMAD.MOV.U32 R0, RZ, RZ, 0x1c1f ;  /* 0x00001c1fff007424 */ /* 0x002fe200078e00ff */
[----:B------:R-:W-:-:S02]  /*19720*/  MOV R2, 0x19740 ;  /* 0x0001974000027802 */ /* 0x000fc40000000f00 */
[----:B--2-4-:R-:W-:Y:S05]  /*19730*/  CALL.REL.NOINC `($__internal_9_$__cuda_sm70_shflsync_idx_p) ;  /* 0x00000a0000007944 */ /* 0x014fea0003c00000 */
[----:B------:R-:W-:Y:S01]  /*19740*/  IMAD.MOV.U32 R4, RZ, RZ, R0 ;  /* 0x000000ffff047224 */ /* 0x000fe200078e0000 */
[----:B------:R-:W-:Y:S01]  /*19750*/  MOV R3, 0x3 ;  /* 0x0000000300037802 */ /* 0x000fe20000000f00 */
[----:B------:R-:W-:Y:S01]  /*19760*/  IMAD.MOV.U32 R5, RZ, RZ, R13 ;  /* 0x000000ffff057224 */ /* 0x000fe200078e000d */
[----:B------:R-:W-:-:S02]  /*19770*/  MOV R0, 0x1c1f ;  /* 0x00001c1f00007802 */ /* 0x000fc40000000f00 */
[----:B------:R-:W-:Y:S02]  /*19780*/  MOV R2, 0x197a0 ;  /* 0x000197a000027802 */ /* 0x000fe40000000f00 */
[----:B------:R-:W-:Y:S05]  /*19790*/  CALL.REL.NOINC `($__internal_9_$__cuda_sm70_shflsync_idx_p) ;  /* 0x000009a000007944 */ /* 0x000fea0003c00000 */
[----:B------:R-:W-:Y:S05]  /*197a0*/  BRA `(.L_x_668) ;  /* 0xffffcb7000007947 */ /* 0x000fea000383ffff */
.L_x_611:
[----:B------:R-:W-:Y:S01]  /*197b0*/  IMAD.MOV.U32 R5, RZ, RZ, R9 ;  /* 0x000000ffff057224 */ /* 0x000fe200078e0009 */
[----:B------:R-:W-:Y:S01]  /*197c0*/  MOV R3, RZ ;  /* 0x000000ff00037202 */ /* 0x000fe20000000f00 */
[----:B------:R-:W-:Y:S01]  /*197d0*/  IMAD.MOV.U32 R0, RZ, RZ, 0x1c1f ;  /* 0x00001c1fff007424 */ /* 0x000fe200078e00ff */
[----:B------:R-:W-:Y:S02]  /*197e0*/  MOV R2, 0x19800 ;  /* 0x0001980000027802 */ /* 0x000fe40000000f00 */
[----:B------:R-:W-:Y:S05]  /*197f0*/  CALL.REL.NOINC `($__internal_9_$__cuda_sm70_shflsync_idx_p) ;  /* 0x0000094000007944 */ /* 0x000fea0003c00000 */
[----:B------:R-:W-:Y:S01]  /*19800*/  MOV R8, R0 ;  /* 0x0000000000087202 */ /* 0x000fe20000000f00 */
[----:B------:R-:W-:Y:S05]  /*19810*/  BRA `(.L_x_669) ;  /* 0xffffd88000007947 */ /* 0x000fea000383ffff */
.L_x_612:
[----:B------:R-:W-:Y:S01]  /*19820*/  IMAD.MOV.U32 R5, RZ, RZ, R12 ;  /* 0x000000ffff057224 */ /* 0x000fe200078e000c */
[----:B------:R-:W-:Y:S01]  /*19830*/  MOV R3, RZ ;  /* 0x000000ff00037202 */ /* 0x000fe20000000f00 */
[----:B------:R-:W-:Y:S01]  /*19840*/  IMAD.MOV.U32 R0, RZ, RZ, 0x1c1f ;  /* 0x00001c1fff007424 */ /* 0x000fe200078e00ff */
[----:B------:R-:W-:Y:S02]  /*19850*/  MOV R2, 0x19870 ;  /* 0x0001987000027802 */ /* 0x000fe40000000f00 */
[----:B-12---:R-:W-:Y:S05]  /*19860*/  CALL.REL.NOINC `($__internal_9_$__cuda_sm70_shflsync_idx_p) ;  /* 0x000008d000007944 */ /* 0x006fea0003c00000 */
[----:B------:R-:W-:Y:S05]  /*19870*/  BRA `(.L_x_670) ;  /* 0xffffd84000007947 */ /* 0x000fea000383ffff */
.L_x_615:
        /* <DEDUP_REMOVED lines=12> */
.L_x_618:
[----:B-1----:R-:W-:Y:S01]  /*19940*/  IMAD.MOV.U32 R5, RZ, RZ, R9 ;  /* 0x000000ffff057224 */ /* 0x002fe200078e0009 */
[----:B------:R-:W-:Y:S01]  /*19950*/  MOV R3, 0x2 ;  /* 0x0000000200037802 */ /* 0x000fe20000000f00 */
[----:B----4-:R-:W-:Y:S01]  /*19960*/  IMAD.MOV.U32 R0, RZ, RZ, 0x1c1f ;  /* 0x00001c1fff007424 */ /* 0x010fe200078e00ff */
[----:B------:R-:W-:Y:S02]  /*19970*/  MOV R2, 0x19990 ;  /* 0x0001999000027802 */ /* 0x000fe40000000f00 */
[----:B--23--:R-:W-:Y:S05]  /*19980*/  CALL.REL.NOINC `($__internal_9_$__cuda_sm70_shflsync_idx_p) ;  /* 0x000007b000007944 */ /* 0x00cfea0003c00000 */
[----:B------:R-:W-:Y:S01]  /*19990*/  MOV R8, R0 ;  /* 0x0000000000087202 */ /* 0x000fe20000000f00 */
[----:B------:R-:W-:Y:S05]  /*199a0*/  BRA `(.L_x_672) ;  /* 0xffffda2000007947 */ /* 0x000fea000383ffff */
.L_x_619:
[----:B------:R-:W-:Y:S01]  /*199b0*/  IMAD.MOV.U32 R5, RZ, RZ, R12 ;  /* 0x000000ffff057224 */ /* 0x000fe200078e000c */
[----:B------:R-:W-:Y:S01]  /*199c0*/  MOV R3, 0x2 ;  /* 0x0000000200037802 */ /* 0x000fe20000000f00 */
[----:B----4-:R-:W-:Y:S01]  /*199d0*/  IMAD.MOV.U32 R0, RZ, RZ, 0x1c1f ;  /* 0x00001c1fff007424 */ /* 0x010fe200078e00ff */
[----:B------:R-:W-:Y:S02]  /*199e0*/  MOV R2, 0x19a00 ;  /* 0x00019a0000027802 */ /* 0x000fe40000000f00 */
[----:B-123--:R-:W-:Y:S05]  /*199f0*/  CALL.REL.NOINC `($__internal_9_$__cuda_sm70_shflsync_idx_p) ;  /* 0x0000074000007944 */ /* 0x00efea0003c00000 */
[----:B------:R-:W-:Y:S05]  /*19a00*/  BRA `(.L_x_673) ;  /* 0xffffd9e000007947 */ /* 0x000fea000383ffff */
.L_x_622:
        /* <DEDUP_REMOVED lines=12> */
.L_x_624:
[----:B------:R-:W-:Y:S01]  /*19ad0*/  IMAD.MOV.U32 R5, RZ, RZ, R74 ;  /* 0x000000ffff057224 */ /* 0x000fe200078e004a */
[----:B------:R-:W-:Y:S01]  /*19ae0*/  MOV R3, RZ ;  /* 0x000000ff00037202 */ /* 0x000fe20000000f00 */
[----:B------:R-:W-:Y:S01]  /*19af0*/  IMAD.MOV.U32 R0, RZ, RZ, 0x1f ;  /* 0x0000001fff007424 */ /* 0x000fe200078e00ff */
[----:B------:R-:W-:Y:S02]  /*19b00*/  MOV R2, 0x19b20 ;  /* 0x00019b2000027802 */ /* 0x000fe40000000f00 */
[----:B--2---:R-:W-:Y:S05]  /*19b10*/  CALL.REL.NOINC `($__internal_9_$__cuda_sm70_shflsync_idx_p) ;  /* 0x0000062000007944 */ /* 0x004fea0003c00000 */
[----:B------:R-:W-:Y:S01]  /*19b20*/  MOV R9, R0 ;  /* 0x0000000000097202 */ /* 0x000fe20000000f00 */
[----:B------:R-:W-:Y:S05]  /*19b30*/  BRA `(.L_x_675) ;  /* 0xffffdc8000007947 */ /* 0x000fea000383ffff */
.L_x_625:
[----:B------:R-:W-:Y:S01]  /*19b40*/  IMAD.MOV.U32 R5, RZ, RZ, R74 ;  /* 0x000000ffff057224 */ /* 0x000fe200078e004a */
[----:B------:R-:W-:Y:S01]  /*19b50*/  MOV R3, 0x1 ;  /* 0x0000000100037802 */ /* 0x000fe20000000f00 */
[----:B------:R-:W-:Y:S01]  /*19b60*/  IMAD.MOV.U32 R0, RZ, RZ, 0x1f ;  /* 0x0000001fff007424 */ /* 0x000fe200078e00ff */
[----:B------:R-:W-:Y:S02]  /*19b70*/  MOV R2, 0x19b90 ;  /* 0x00019b9000027802 */ /* 0x000fe40000000f00 */
[----:B-12---:R-:W-:Y:S05]  /*19b80*/  CALL.REL.NOINC `($__internal_9_$__cuda_sm70_shflsync_idx_p) ;  /* 0x000005b000007944 */ /* 0x006fea0003c00000 */
[----:B------:R-:W-:Y:S01]  /*19b90*/  MOV R8, R0 ;  /* 0x0000000000087202 */ /* 0x000fe20000000f00 */
[----:B------:R-:W-:Y:S05]  /*19ba0*/  BRA `(.L_x_676) ;  /* 0xffffdc3000007947 */ /* 0x000fea000383ffff */
.L_x_626:
[----:B------:R-:W-:Y:S02]  /*19bb0*/  MOV R2, 0x1 ;  /* 0x0000000100027802 */ /* 0x000fe40000000f00 */
[----:B------:R-:W-:-:S02]  /*19bc0*/  MOV R3, 0x19be0 ;  /* 0x00019be000037802 */ /* 0x000fc40000000f00 */
[----:B-1234-:R-:W-:Y:S05]  /*19bd0*/  CALL.REL.NOINC `($__internal_10_$__cuda_sm70_shflsync_up_p) ;  /* 0x000005b000007944 */ /* 0x01efea0003c00000 */
[----:B------:R-:W-:Y:S05]  /*19be0*/  BRA `(.L_x_677) ;  /* 0xffffdd2000007947 */ /* 0x000fea000383ffff */
.L_x_627:
[----:B------:R-:W-:Y:S02]  /*19bf0*/  MOV R2, 0x2 ;  /* 0x0000000200027802 */ /* 0x000fe40000000f00 */
[----:B------:R-:W-:-:S02]  /*19c00*/  MOV R3, 0x19c20 ;  /* 0x00019c2000037802 */ /* 0x000fc40000000f00 */
[----:B--2-4-:R-:W-:Y:S05]  /*19c10*/  CALL.REL.NOINC `($__internal_10_$__cuda_sm70_shflsync_up_p) ;  /* 0x0000057000007944 */ /* 0x014fea0003c00000 */
        /* <DEDUP_REMOVED lines=23> */
.L_x_631:
[----:B------:R-:W-:Y:S02]  /*19d90*/  MOV R2, 0x1 ;  /* 0x0000000100027802 */ /* 0x000fe40000000f00 */
[----:B------:R-:W-:Y:S02]  /*19da0*/  MOV R3, 0x19dc0 ;  /* 0x00019dc000037802 */ /* 0x000fe40000000f00 */
[----:B------:R-:W-:Y:S05]  /*19db0*/  CALL.REL.NOINC `($__internal_10_$__cuda_sm70_shflsync_up_p) ;  /* 0x000003d000007944 */ /* 0x000fea0003c00000 */
[----:B------:R-:W-:Y:S01]  /*19dc0*/  MOV R2, R4 ;  /* 0x0000000400027202 */ /* 0x000fe20000000f00 */
[----:B------:R-:W-:Y:S05]  /*19dd0*/  BRA `(.L_x_679) ;  /* 0xffffdd9000007947 */ /* 0x000fea000383ffff */
.L_x_632:
        /* <DEDUP_REMOVED lines=26> */
.L_x_634:
[----:B------:R-:W-:Y:S02]  /*19f80*/  SEL R0, RZ, 0x1, P0 ;  /* 0x00000001ff007807 */ /* 0x000fe40000000000 */
[----:B------:R-:W-:Y:S02]  /*19f90*/  MOV R2, 0x19fb0 ;  /* 0x00019fb000027802 */ /* 0x000fe40000000f00 */
[----:B-1----:R-:W-:Y:S05]  /*19fa0*/  CALL.REL.NOINC `($__internal_11_$__cuda_sm70_votesync_ballot) ;  /* 0x0000025000007944 */ /* 0x002fea0003c00000 */
[----:B------:R-:W-:Y:S01]  /*19fb0*/  MOV R10, R0 ;  /* 0x00000000000a7202 */ /* 0x000fe20000000f00 */
[----:B------:R-:W-:Y:S05]  /*19fc0*/  BRA `(.L_x_681) ;  /* 0xffffdd3000007947 */ /* 0x000fea000383ffff */
.L_x_635:
[----:B------:R-:W-:Y:S01]  /*19fd0*/  IMAD.MOV.U32 R5, RZ, RZ, R6 ;  /* 0x000000ffff057224 */ /* 0x000fe200078e0006 */
[----:B------:R-:W-:Y:S01]  /*19fe0*/  MOV R3, R8 ;  /* 0x0000000800037202 */ /* 0x000fe20000000f00 */
[----:B--2---:R-:W-:Y:S01]  /*19ff0*/  IMAD.MOV.U32 R0, RZ, RZ, 0x1f ;  /* 0x0000001fff007424 */ /* 0x004fe200078e00ff */
[----:B------:R-:W-:Y:S02]  /*1a000*/  MOV R2, 0x1a020 ;  /* 0x0001a02000027802 */ /* 0x000fe40000000f00 */
[----:B-1----:R-:W-:Y:S05]  /*1a010*/  CALL.REL.NOINC `($__internal_9_$__cuda_sm70_shflsync_idx_p) ;  /* 0x0000012000007944 */ /* 0x002fea0003c00000 */
[----:B------:R-:W-:Y:S01]  /*1a020*/  IMAD.MOV.U32 R11, RZ, RZ, R0 ;  /* 0x000000ffff0b7224 */ /* 0x000fe200078e0000 */
[----:B------:R-:W-:Y:S01]  /*1a030*/  MOV R3, R8 ;  /* 0x0000000800037202 */ /* 0x000fe20000000f00 */
[----:B------:R-:W-:Y:S01]  /*1a040*/  IMAD.MOV.U32 R5, RZ, RZ, R7 ;  /* 0x000000ffff057224 */ /* 0x000fe200078e0007 */
[----:B------:R-:W-:Y:S02]  /*1a050*/  MOV R0, 0x1f ;  /* 0x0000001f00007802 */ /* 0x000fe40000000f00 */
[----:B------:R-:W-:-:S02]  /*1a060*/  MOV R2, 0x1a080 ;  /* 0x0001a08000027802 */ /* 0x000fc40000000f00 */
[----:B------:R-:W-:Y:S05]  /*1a070*/  CALL.REL.NOINC `($__internal_9_$__cuda_sm70_shflsync_idx_p) ;  /* 0x000000c000007944 */ /* 0x000fea0003c00000 */
[----:B------:R-:W-:Y:S01]  /*1a080*/  MOV R7, R0 ;  /* 0x0000000000077202 */ /* 0x000fe20000000f00 */
[----:B------:R-:W-:Y:S05]  /*1a090*/  BRA `(.L_x_682) ;  /* 0xffffdcd000007947 */ /* 0x000fea000383ffff */
.L_x_638:
[----:B------:R-:W-:Y:S01]  /*1a0a0*/  IMAD.MOV.U32 R5, RZ, RZ, R4 ;  /* 0x000000ffff057224 */ /* 0x000fe200078e0004 */
[----:B--2---:R-:W-:-:S02]  /*1a0b0*/  MOV R0, 0x1f ;  /* 0x0000001f00007802 */ /* 0x004fc40000000f00 */
[----:B------:R-:W-:Y:S02]  /*1a0c0*/  MOV R2, 0x1a0e0 ;  /* 0x0001a0e000027802 */ /* 0x000fe40000000f00 */
[----:B-1-34-:R-:W-:Y:S05]  /*1a0d0*/  CALL.REL.NOINC `($__internal_9_$__cuda_sm70_shflsync_idx_p) ;  /* 0x0000006000007944 */ /* 0x01afea0003c00000 */
[----:B------:R-:W-:Y:S01]  /*1a0e0*/  MOV R13, R0 ;  /* 0x00000000000d7202 */ /* 0x000fe20000000f00 */
[----:B------:R-:W-:Y:S05]  /*1a0f0*/  BRA `(.L_x_637) ;  /* 0xffffdcd000007947 */ /* 0x000fea000383ffff */
        .weak           $__internal_8_$__cuda_sm70_shflsync_bfly_p
        .type           $__internal_8_$__cuda_sm70_shflsync_bfly_p,@function
        .size           $__internal_8_$__cuda_sm70_shflsync_bfly_p,($__internal_9_$__cuda_sm70_shflsync_idx_p - $__internal_8_$__cuda_sm70_shflsync_bfly_p)
$__internal_8_$__cuda_sm70_shflsync_bfly_p:
[----:B------:R-:W-:Y:S04]  /*1a100*/  WARPSYNC R8 ;  /* 0x0000000800007348 */ /* 0x000fe80003800000 */
[----:B------:R1:W2:Y:S02]  /*1a110*/  SHFL.BFLY PT, R0, R0, R3, R9 ;  /* 0x0c00000300007389 */ /* 0x0002a400000e0009 */
[----:B-1----:R-:W-:-:S04]  /*1a120*/  MOV R3, 0x0 ;  /* 0x0000000000037802 */ /* 0x002fc80000000f00 */
[----:B--2---:R-:W-:Y:S05]  /*1a130*/  RET.REL.NODEC R2 `(_ZN7cutlass13device_kernelIN5flash19enable_sm80_to_sm89INS1_16FlashAttnFwdSm80INS1_25CollectiveMainloopFwdSm80ILi4ELi1ELb0EN4cute5tupleIJNS5_1CILi128EEENS7_ILi48EEENS7_ILi96EEEEEELi96ENS_6half_tEfNS_4arch4Sm80ELb0ELb1ELb1ELb1ELb0ELb0ELb1ELb1EEENS1_21CollectiveEpilogueFwdINS6_IJS8_SA_S9_EEENS6_IJNS7_ILi1EEESI_SI_EEESC_SE_Li128ELb1ELb1ELb1ELb0EEENS1_36VarlenDynamicPersistentTileSchedulerILi128ELi48ELi128ELi128ELb1ELb1ELb0ELb1ELb0ELb1EEEEEEEEEvNT_6ParamsE) ;  /* 0xfffe5ec002007950 */ /* 0x004fea0003c3ffff */
        .weak           $__internal_9_$__cuda_sm70_shflsync_idx_p
        .type           $__internal_9_$__cuda_sm70_shflsync_idx_p,@function
        .size           $__internal_9_$__cuda_sm70_shflsync_idx_p,($__internal_10_$__cuda_sm70_shflsync_up_p - $__internal_9_$__cuda_sm70_shflsync_idx_p)
$__internal_9_$__cuda_sm70_shflsync_idx_p:
[----:B------:R-:W-:-:S04]  /*1a140*/  MOV R15, 0xffffffff ;  /* 0xffffffff000f7802 */ /* 0x000fc80000000f00 */
[----:B------:R-:W-:Y:S04]  /*1a150*/  WARPSYNC R15 ;  /* 0x0000000f00007348 */ /* 0x000fe80003800000 */
[----:B------:R1:W2:Y:S02]  /*1a160*/  SHFL.IDX PT, R0, R5, R3, R0 ;  /* 0x0000000305007389 */ /* 0x0002a400000e0000 */
[----:B-1----:R-:W-:-:S04]  /*1a170*/  MOV R3, 0x0 ;  /* 0x0000000000037802 */ /* 0x002fc80000000f00 */
[----:B--2---:R-:W-:Y:S05]  /*1a180*/  RET.REL.NODEC R2 `(_ZN7cutlass13device_kernelIN5flash19enable_sm80_to_sm89INS1_16FlashAttnFwdSm80INS1_25CollectiveMainloopFwdSm80ILi4ELi1ELb0EN4cute5tupleIJNS5_1CILi128EEENS7_ILi48EEENS7_ILi96EEEEEELi96ENS_6half_tEfNS_4arch4Sm80ELb0ELb1ELb1ELb1ELb0ELb0ELb1ELb1EEENS1_21CollectiveEpilogueFwdINS6_IJS8_SA_S9_EEENS6_IJNS7_ILi1EEESI_SI_EEESC_SE_Li128ELb1ELb1ELb1ELb0EEENS1_36VarlenDynamicPersistentTileSchedulerILi128ELi48ELi128ELi128ELb1ELb1ELb0ELb1ELb0ELb1EEEEEEEEEvNT_6ParamsE) ;  /* 0xfffe5e7002007950 */ /* 0x004fea0003c3ffff */
        .weak           $__internal_10_$__cuda_sm70_shflsync_up_p
        .type           $__internal_10_$__cuda_sm70_shflsync_up_p,@function
        .size           $__internal_10_$__cuda_sm70_shflsync_up_p,($__internal_11_$__cuda_sm70_votesync_ballot - $__internal_10_$__cuda_sm70_shflsync_up_p)
$__internal_10_$__cuda_sm70_shflsync_up_p:
[----:B------:R-:W-:Y:S02]  /*1a190*/  IMAD.MOV.U32 R4, RZ, RZ, RZ ;  /* 0x000000ffff047224 */ /* 0x000fe400078e00ff */
[----:B------:R-:W-:-:S04]  /*1a1a0*/  IMAD.MOV.U32 R10, RZ, RZ, -0x1 ;  /* 0xffffffffff0a7424 */ /* 0x000fc800078e00ff */
[----:B------:R-:W-:Y:S04]  /*1a1b0*/  WARPSYNC R10 ;  /* 0x0000000a00007348 */ /* 0x000fe80003800000 */
[----:B------:R1:W2:Y:S02]  /*1a1c0*/  SHFL.UP PT, R4, R0, R2, R4 ;  /* 0x0400000200047389 */ /* 0x0002a400000e0004 */
[----:B-1----:R-:W-:Y:S02]  /*1a1d0*/  MOV R2, R3 ;  /* 0x0000000300027202 */ /* 0x002fe40000000f00 */
[----:B------:R-:W-:-:S04]  /*1a1e0*/  MOV R3, 0x0 ;  /* 0x0000000000037802 */ /* 0x000fc80000000f00 */
[----:B--2---:R-:W-:Y:S05]  /*1a1f0*/  RET.REL.NODEC R2 `(_ZN7cutlass13device_kernelIN5flash19enable_sm80_to_sm89INS1_16FlashAttnFwdSm80INS1_25CollectiveMainloopFwdSm80ILi4ELi1ELb0EN4cute5tupleIJNS5_1CILi128EEENS7_ILi48EEENS7_ILi96EEEEEELi96ENS_6half_tEfNS_4arch4Sm80ELb0ELb1ELb1ELb1ELb0ELb0ELb1ELb1EEENS1_21CollectiveEpilogueFwdINS6_IJS8_SA_S9_EEENS6_IJNS7_ILi1EEESI_SI_EEESC_SE_Li128ELb1ELb1ELb1ELb0EEENS1_36VarlenDynamicPersistentTileSchedulerILi128ELi48ELi128ELi128ELb1ELb1ELb0ELb1ELb0ELb1EEEEEEEEEvNT_6ParamsE) ;  /* 0xfffe5e0002007950 */ /* 0x004fea0003c3ffff */
        .weak           $__internal_11_$__cuda_sm70_votesync_ballot
        .type           $__internal_11_$__cuda_sm70_votesync_ballot,@function
        .size           $__internal_11_$__cuda_sm70_votesync_ballot,(.L_x_1436 - $__internal_11_$__cuda_sm70_votesync_ballot)
$__internal_11_$__cuda_sm70_votesync_ballot:
[----:B------:R-:W-:Y:S01]  /*1a200*/  ISETP.NE.U32.AND P0, PT, R0, 0x1, PT ;  /* 0x000000010000780c */ /* 0x000fe20003f05070 */
[----:B------:R-:W-:-:S04]  /*1a210*/  IMAD.MOV.U32 R3, RZ, RZ, -0x1 ;  /* 0xffffffffff037424 */ /* 0x000fc800078e00ff */
[----:B------:R-:W-:Y:S08]  /*1a220*/  WARPSYNC R3 ;  /* 0x0000000300007348 */ /* 0x000ff00003800000 */
[----:B------:R-:W-:-:S04]  /*1a230*/  VOTE.ANY R0, PT, !P0 ;  /* 0x0000000000007806 */ /* 0x000fc800040e0100 */
[----:B------:R-:W-:Y:S01]  /*1a240*/  LOP3.LUT R0, R0, R3, RZ, 0xc0, !PT ;  /* 0x0000000300007212 */ /* 0x000fe200078ec0ff */
[----:B------:R-:W-:-:S04]  /*1a250*/  IMAD.MOV.U32 R3, RZ, RZ, 0x0 ;  /* 0x00000000ff037424 */ /* 0x000fc800078e00ff */
[----:B------:R-:W-:Y:S05]  /*1a260*/  RET.REL.NODEC R2 `(_ZN7cutlass13device_kernelIN5flash19enable_sm80_to_sm89INS1_16FlashAttnFwdSm80INS1_25CollectiveMainloopFwdSm80ILi4ELi1ELb0EN4cute5tupleIJNS5_1CILi128EEENS7_ILi48EEENS7_ILi96EEEEEELi96ENS_6half_tEfNS_4arch4Sm80ELb0ELb1ELb1ELb1ELb0ELb0ELb1ELb1EEENS1_21CollectiveEpilogueFwdINS6_IJS8_SA_S9_EEENS6_IJNS7_ILi1EEESI_SI_EEESC_SE_Li128ELb1ELb1ELb1ELb0EEENS1_36VarlenDynamicPersistentTileSchedulerILi128ELi48ELi128ELi128ELb1ELb1ELb0ELb1ELb0ELb1EEEEEEEEEvNT_6ParamsE) ;  /* 0xfffe5d9002007950 */ /* 0x000fea0003c3ffff */
.L_x_683:
        /* <DEDUP_REMOVED lines=9> */
.L_x_1436:


//--------------------- .text._ZN7cutlass13device_kernelIN5flash19enable_sm80_to_sm89INS1_16FlashAttnFwdSm80INS1_25CollectiveMainloopFwdSm80ILi4ELi1ELb0EN4cute5tupleIJNS5_1CILi128EEENS7_ILi48EEENS7_ILi96EEEEEELi96ENS_6half_tEfNS_4arch4Sm80ELb0ELb1ELb1ELb1ELb0ELb1ELb1ELb1EEENS1_21CollectiveEpilogueFwdINS6_IJS8_SA_S9_EEENS6_IJNS7_ILi1EEESI_SI_EEESC_SE_Li128ELb1ELb1ELb1ELb0EEENS1_36VarlenDynamicPersistentTileSchedulerILi128ELi48ELi128ELi128ELb1ELb1ELb0ELb1ELb0ELb1EEEEEEEEEvNT_6ParamsE --------------------------
	.section	.text._ZN7cutlass13device_kernelIN5flash19enable_sm80_to_sm89INS1_16FlashAttnFwdSm80INS1_25CollectiveMainloopFwdSm80ILi4ELi1ELb0EN4cute5tupleIJNS5_1CILi128EEENS7_ILi48EEENS7_ILi96EEEEEELi96ENS_6half_tEfNS_4arch4Sm80ELb0ELb1ELb1ELb1ELb0ELb1ELb1ELb1EEENS1_21CollectiveEpilogueFwdINS6_IJS8_SA_S9_EEENS6_IJNS7_ILi1EEESI_SI_EEESC_SE_Li128ELb1ELb1ELb1ELb0EEENS1_36VarlenDynamicPersistentTileSchedulerILi128ELi48ELi128ELi128ELb1ELb1ELb0ELb1ELb0ELb1EEEEEEEEEvNT_6ParamsE,"ax",@progbits
	.sectioninfo	@"SHI_REGISTERS=255"
	.align	128
.text._ZN7cutlass13device_kernelIN5flash19enable_sm80_to_sm89INS1_16FlashAttnFwdSm80INS1_25CollectiveMainloopFwdSm80ILi4ELi1ELb0EN4cute5tupleIJNS5_1CILi128EEENS7_ILi48EEENS7_ILi96EEEEEELi96ENS_6half_tEfNS_4arch4Sm80ELb0ELb1ELb1ELb1ELb0ELb1ELb1ELb1EEENS1_21CollectiveEpilogueFwdINS6_IJS8_SA_S9_EEENS6_IJNS7_ILi1EEESI_SI_EEESC_SE_Li128ELb1ELb1ELb1ELb0EEENS1_36VarlenDynamicPersistentTileSchedulerILi128ELi48ELi128ELi128ELb1ELb1ELb0ELb1ELb0ELb1EEEEEEEEEvNT_6ParamsE:
        .type           _ZN7cutlass13device_kernelIN5flash19enable_sm80_to_sm89INS1_16FlashAttnFwdSm80INS1_25CollectiveMainloopFwdSm80ILi4ELi1ELb0EN4cute5tupleIJNS5_1CILi128EEENS7_ILi48EEENS7_ILi96EEEEEELi96ENS_6half_tEfNS_4arch4Sm80ELb0ELb1ELb1ELb1ELb0ELb1ELb1ELb1EEENS1_21CollectiveEpilogueFwdINS6_IJS8_SA_S9_EEENS6_IJNS7_ILi1EEESI_SI_EEESC_SE_Li128ELb1ELb1ELb1ELb0EEENS1_36VarlenDynamicPersistentTileSchedulerILi128ELi48ELi128ELi128ELb1ELb1ELb0ELb1ELb0ELb1EEEEEEEEEvNT_6ParamsE,@function
        .size           _ZN7cutlass13device_kernelIN5flash19enable_sm80_to_sm89INS1_16FlashAttnFwdSm80INS1_25CollectiveMainloopFwdSm80ILi4ELi1ELb0EN4cute5tupleIJNS5_1CILi128EEENS7_ILi48EEENS7_ILi96EEEEEELi96ENS_6half_tEfNS_4arch4Sm80ELb0ELb1ELb1ELb1ELb0ELb1ELb1ELb1EEENS1_21CollectiveEpilogueFwdINS6_IJS8_SA_S9_EEENS6_IJNS7_ILi1EEESI_SI_EEESC_SE_Li128ELb1ELb1ELb1ELb0EEENS1_36VarlenDynamicPersistentTileSchedulerILi128ELi48ELi128ELi128ELb1ELb1ELb0ELb1ELb0ELb1EEEEEEEEEvNT_6ParamsE,(.L_x_1441 - _ZN7cutlass13device_kernelIN5flash19enable_sm80_to_sm89INS1_16FlashAttnFwdSm80INS1_25CollectiveMainloopFwdSm80ILi4ELi1ELb0EN4cute5tupleIJNS5_1CILi128EEENS7_ILi48EEENS7_ILi96EEEEEELi96ENS_6half_tEfNS_4arch4Sm80ELb0ELb1ELb1ELb1ELb0ELb1ELb1ELb1EEENS1_21CollectiveEpilogueFwdINS6_IJS8_SA_S9_EEENS6_IJNS7_ILi1EEESI_SI_EEESC_SE_Li128ELb1ELb1ELb1ELb0EEENS1_36VarlenDynamicPersistentTileSchedulerILi128ELi48ELi128ELi128ELb1ELb1ELb0ELb1ELb0ELb1EEEEEEEEEvNT_6ParamsE)
        .other          _ZN7cutlass13device_kernelIN5flash19enable_sm80_to_sm89INS1_16FlashAttnFwdSm80INS1_25CollectiveMainloopFwdSm80ILi4ELi1ELb0EN4cute5tupleIJNS5_1CILi128EEENS7_ILi48EEENS7_ILi96EEEEEELi96ENS_6half_tEfNS_4arch4Sm80ELb0ELb1ELb1ELb1ELb0ELb1ELb1ELb1EEENS1_21CollectiveEpilogueFwdINS6_IJS8_SA_S9_EEENS6_IJNS7_ILi1EEESI_SI_EEESC_SE_Li128ELb1ELb1ELb1ELb0EEENS1_36VarlenDynamicPersistentTileSchedulerILi128ELi48ELi128ELi128ELb1ELb1ELb0ELb1ELb0ELb1EEEEEEEEEvNT_6ParamsE,@"STO_CUDA_ENTRY STV_DEFAULT"
_ZN7cutlass13device_kernelIN5flash19enable_sm80_to_sm89INS1_16FlashAttnFwdSm80INS1_25CollectiveMainloopFwdSm80ILi4ELi1ELb0EN4cute5tupleIJNS5_1CILi128EEENS7_ILi48EEENS7_ILi96EEEEEELi96ENS_6half_tEfNS_4arch4Sm80ELb0ELb1ELb1ELb1ELb0ELb1ELb1ELb1EEENS1_21CollectiveEpilogueFwdINS6_IJS8_SA_S9_EEENS6_IJNS7_ILi1EEESI_SI_EEESC_SE_Li128ELb1ELb1ELb1ELb0EEENS1_36VarlenDynamicPersistentTileSchedulerILi128ELi48ELi128ELi128ELb1ELb1ELb0ELb1ELb0ELb1EEEEEEEEEvNT_6ParamsE:
        /* <DEDUP_REMOVED lines=54> */
.L_x_689:
        /* <DEDUP_REMOVED lines=16> */
.L_x_951:
        /* <DEDUP_REMOVED lines=16> */
.L_x_952:
[----:B--2---:R-:W-:-:S05]  /*0560*/  IMAD R0, R0, c[0x0][0x538], RZ ;  /* 0x00014e0000007a24 */ /* 0x004fca00078e02ff */
[----:B------:R-:W-:-:S04]  /*0570*/  IADD3 R7, R0, R7, RZ ;  /* 0x0000000700077210 */ /* 0x000fc80007ffe0ff */
[----:B------:R-:W-:-:S13]  /*0580*/  ISETP.GT.AND P0, PT, R7, UR4, PT ;  /* 0x0000000407007c0c */ /* 0x000fda000bf04270 */
[----:B-1----:R-:W-:Y:S05]  /*0590*/  @!P0 BRA `(.L_x_689) ;  /* 0xfffffdc000008947 */ /* 0x002fea000383ffff */
.L_x_685:
[----:B------:R-:W-:-:S05]  /*05a0*/  IADD3 R11, -R0, R7, RZ ;  /* 0x00000007000b7210 */ /* 0x000fca0007ffe1ff */
[----:B------:R-:W-:-:S05]  /*05b0*/  IMAD R0, R4, c[0x0][0x538], R11 ;  /* 0x00014e0004007a24 */ /* 0x000fca00078e020b */
[----:B------:R-:W-:Y:S01]  /*05c0*/  ISETP.GT.AND P0, PT, R0, UR4, PT ;  /* 0x0000000400007c0c */ /* 0x000fe2000bf04270 */
[----:B------:R-:W-:-:S12]  /*05d0*/  BRA.DIV ~URZ, `(.L_x_690) ;  /* 0x000245527f007947 */ /* 0x000fd8000b800000 */
[----:B------:R-:W-:-:S04]  /*05e0*/  VOTE.ANY R10, PT, !P0 ;  /* 0x00000000000a7806 */ /* 0x000fc800040e0100 */
.L_x_953:
[----:B------:R-:W1:Y:S02]  /*05f0*/  POPC R7, R10 ;  /* 0x0000000a00077309 */ /* 0x000e640000000000 */
[----:B-1----:R-:W-:-:S05]  /*0600*/  IADD3 R0, R7, R6, RZ ;  /* 0x0000000607007210 */ /* 0x002fca0007ffe0ff */
[----:B------:R1:W-:Y:S01]  /*0610*/  STL [R1+0x34], R0 ;  /* 0x0000340001007387 */ /* 0x0003e20000100800 */
[----:B------:R-:W-:Y:S05]  /*0620*/  BRA.DIV ~URZ, `(.L_x_691) ;  /* 0x000245527f007947 */ /* 0x000fea000b800000 */
[----:B------:R2:W3:Y:S01]  /*0630*/  SHFL.IDX PT, R12, R9, R7, 0x1f ;  /* 0x00001f07090c7589 */ /* 0x0004e200000e0000 */
[----:B------:R-:W-:-:S03]  /*0640*/  MOV R6, RZ ;  /* 0x000000ff00067202 */ /* 0x000fc60000000f00 */
[----:B------:R2:W4:Y:S04]  /*0650*/  SHFL.IDX PT, R9, R8, R7, 0x1f ;  /* 0x00001f0708097589 */ /* 0x00052800000e0000 */
.L_x_954:
[----:B------:R-:W-:Y:S01]  /*0660*/  ISETP.NE.AND P0, PT, R10, RZ, PT ;  /* 0x000000ff0a00720c */ /* 0x000fe20003f05270 */
[----:B------:R-:W-:-:S12]  /*0670*/  BSSY B0, `(.L_x_692) ;  /* 0x0000005000007945 */ /* 0x000fd80003800000 */
[----:B------:R-:W-:Y:S05]  /*0680*/  @!P0 BRA `(.L_x_693) ;  /* 0x0000003000008947 */ /* 0x000fea0003800000 */
[----:B------:R-:W-:Y:S01]  /*0690*/  IADD3 R3, R7, -0x1, RZ ;  /* 0xffffffff07037810 */ /* 0x000fe20007ffe0ff */
[----:B------:R-:W-:Y:S05]  /*06a0*/  BRA.DIV ~URZ, `(.L_x_694) ;  /* 0x000245b27f007947 */ /* 0x000fea000b800000 */
[----:B------:R1:W2:Y:S02]  /*06b0*/  SHFL.IDX PT, R6, R4, R3, 0x1f ;  /* 0x00001f0304067589 */ /* 0x0002a400000e0000 */
.L_x_693:
[----:B------:R-:W-:Y:S05]  /*06c0*/  BSYNC B0 ;  /* 0x0000000000007941 */ /* 0x000fea0003800000 */
.L_x_692:
        /* <DEDUP_REMOVED lines=69> */
.L_x_696:
        /* <DEDUP_REMOVED lines=46> */
[----:B------:R-:W-:-:S03]  /*0e00*/  IMAD.MOV.U32 R2, RZ, RZ, R0 ;  /* 0x000000ffff027224 */ /* 0x000fc600078e0000 */
[----:B------:R-:W-:Y:S01]  /*0e10*/  IABS R0, R8 ;  /* 0x0000000800007213 */ /* 0x000fe20000000000 */
[----:B------:R-:W-:Y:S02]  /*0e20*/  IMAD R7, R2, R5, RZ ;  /* 0x0000000502077224 */ /* 0x000fe400078e02ff */
[----:B------:R-:W-:Y:S02]  /*0e30*/  IMAD.MOV.U32 R2, RZ, RZ, RZ ;  /* 0x000000ffff027224 */ /* 0x000fe400078e00ff */
        /* <DEDUP_REMOVED lines=20> */
.L_x_697:
[----:B------:R-:W-:Y:S05]  /*0f80*/  BSYNC B0 ;  /* 0x0000000000007941 */ /* 0x000fea0003800000 */
.L_x_695:
[----:B------:R-:W-:-:S04]  /*0f90*/  LOP3.LUT R0, RZ, R0, RZ, 0x33, !PT ;  /* 0x00000000ff007212 */ /* 0x000fc800078e33ff */
[----:B------:R-:W-:-:S05]  /*0fa0*/  IADD3 R0, R0, R12, RZ ;  /* 0x0000000c00007210 */ /* 0x000fca0007ffe0ff */
[----:B------:R2:W-:Y:S01]  /*0fb0*/  STL [R1+0x2c], R0 ;  /* 0x00002c0001007387 */ /* 0x0005e20000100800 */
[----:B------:R-:W-:Y:S05]  /*0fc0*/  BRA `(.L_x_698) ;  /* 0x0000006000007947 */ /* 0x000fea0003800000 */
.L_x_686:
[----:B------:R-:W-:Y:S01]  /*0fd0*/  MOV R0, UR4 ;  /* 0x0000000400007c02 */ /* 0x000fe20008000f00 */
[----:B------:R-:W-:Y:S04]  /*0fe0*/  STL [R1+0x2c], RZ ;  /* 0x00002cff01007387 */ /* 0x000fe80000100800 */
[----:B------:R-:W-:Y:S04]  /*0ff0*/  STL [R1+0x30], RZ ;  /* 0x000030ff01007387 */ /* 0x000fe80000100800 */
[----:B------:R1:W-:Y:S02]  /*1000*/  STL [R1+0x28], R0 ;  /* 0x0000280001007387 */ /* 0x0003e40000100800 */
[----:B-1----:R-:W-:-:S05]  /*1010*/  MOV R0, c[0x0][0x53c] ;  /* 0x00014f0000007a02 */ /* 0x002fca0000000f00 */
[----:B------:R1:W-:Y:S02]  /*1020*/  STL [R1+0x34], R0 ;  /* 0x0000340001007387 */ /* 0x0003e40000100800 */
.L_x_698:
        /* <DEDUP_REMOVED lines=8> */
.L_x_684:
[----:B-12---:R-:W2:Y:S02]  /*10b0*/  LDL R0, [R1+0x34] ;  /* 0x0000340001007983 */ /* 0x006ea40000100800 */
[----:B--2---:R-:W-:-:S13]  /*10c0*/  ISETP.GE.AND P0, PT, R0, c[0x0][0x53c], PT ;  /* 0x00014f0000007a0c */ /* 0x004fda0003f06270 */
[----:B------:R-:W-:Y:S05]  /*10d0*/  @P0 EXIT ;  /* 0x000000000000094d */ /* 0x000fea0003800000 */
[----:B------:R-:W1:Y:S02]  /*10e0*/  S2R R24, SR_TID.X ;  /* 0x0000000000187919 */ /* 0x000e640000002100 */
[----:B-1-3--:R-:W-:Y:S02]  /*10f0*/  SHF.R.S32.HI R7, RZ, 0x1f, R24 ;  /* 0x0000001fff077819 */ /* 0x00afe40000011418 */
[-C--:B------:R-:W-:Y:S02]  /*1100*/  LEA.HI R15, R24, R24.reuse, RZ, 0x1 ;  /* 0x00000018180f7211 */ /* 0x080fe400078f08ff */
[CC--:B------:R-:W-:Y:S02]  /*1110*/  LEA.HI R16, R7.reuse, R24.reuse, RZ, 0x3 ;  /* 0x0000001807107211 */ /* 0x0c0fe400078f18ff */
[----:B------:R-:W-:Y:S02]  /*1120*/  LEA.HI R10, R7, R24, RZ, 0x2 ;  /* 0x00000018070a7211 */ /* 0x000fe400078f10ff */
[----:B------:R-:W-:-:S02]  /*1130*/  LOP3.LUT R0, R16, 0xfffffff8, RZ, 0xc0, !PT ;  /* 0xfffffff810007812 */ /* 0x000fc400078ec0ff */
[CC--:B------:R-:W-:Y:S02]  /*1140*/  LEA.HI R12, R7.reuse, R24.reuse, RZ, 0x5 ;  /* 0x00000018070c7211 */ /* 0x0c0fe400078f28ff */
[----:B------:R-:W-:Y:S01]  /*1150*/  SHF.R.S32.HI R2, RZ, 0x3, R16 ;  /* 0x00000003ff027819 */ /* 0x000fe20000011410 */
[----:B------:R-:W-:Y:S01]  /*1160*/  IMAD.IADD R3, R24, 0x1, -R0 ;  /* 0x0000000118037824 */ /* 0x000fe200078e0a00 */
[----:B------:R-:W-:Y:S02]  /*1170*/  LEA.HI R7, R7, R24, RZ, 0x4 ;  /* 0x0000001807077211 */ /* 0x000fe400078f20ff */
[----:B------:R-:W-:Y:S01]  /*1180*/  SHF.R.S32.HI R14, RZ, 0x1, R15 ;  /* 0x00000001ff0e7819 */ /* 0x000fe2000001140f */
[----:B------:R-:W-:Y:S01]  /*1190*/  IMAD.SHL.U32 R0, R2, 0x40, RZ ;  /* 0x0000004002007824 */ /* 0x000fe200078e00ff */
[----:B------:R-:W-:Y:S02]  /*11a0*/  LOP3.LUT R4, R10, 0xfffffffc, RZ, 0xc0, !PT ;  /* 0xfffffffc0a047812 */ /* 0x000fe400078ec0ff */
[----:B------:R-:W-:-:S02]  /*11b0*/  SHF.R.S32.HI R8, RZ, 0x4, R7 ;  /* 0x00000004ff087819 */ /* 0x000fc40000011407 */
[----:B------:R-:W-:Y:S01]  /*11c0*/  LEA.HI R5, R15, R14, RZ, 0x1 ;  /* 0x0000000e0f057211 */ /* 0x000fe200078f08ff */
[----:B------:R-:W-:Y:S01]  /*11d0*/  IMAD.IADD R25, R24, 0x1, -R4 ;  /* 0x0000000118197824 */ /* 0x000fe200078e0a04 */
[----:B------:R-:W-:Y:S02]  /*11e0*/  LEA.HI R6, R7, R8, RZ, 0x1 ;  /* 0x0000000807067211 */ /* 0x000fe400078f08ff */
[----:B------:R-:W-:Y:S01]  /*11f0*/  LOP3.LUT R2, R5, 0x7fffffe, RZ, 0xc0, !PT ;  /* 0x07fffffe05027812 */ /* 0x000fe200078ec0ff */
[----:B------:R-:W-:Y:S01]  /*1200*/  IMAD.SHL.U32 R30, R25, 0x8, RZ ;  /* 0x00000008191e7824 */ /* 0x000fe200078e00ff */
[----:B------:R-:W-:Y:S02]  /*1210*/  LOP3.LUT R0, R0, 0xc0, RZ, 0xc0, !PT ;  /* 0x000000c000007812 */ /* 0x000fe400078ec0ff */
[----:B------:R-:W-:Y:S01]  /*1220*/  LOP3.LUT R6, R6, 0xfffffffe, RZ, 0xc0, !PT ;  /* 0xfffffffe06067812 */ /* 0x000fe200078ec0ff */
[----:B------:R-:W-:Y:S01]  /*1230*/  IMAD.IADD R2, R14, 0x1, -R2 ;  /* 0x000000010e027824 */ /* 0x000fe200078e0a02 */
[----:B------:R-:W-:-:S02]  /*1240*/  LEA.HI R11, R3, R3, RZ, 0x1 ;  /* 0x00000003030b7211 */ /* 0x000fc400078f08ff */
[----:B------:R-:W-:Y:S01]  /*1250*/  SHF.R.U32.HI R5, RZ, 0x3, R0 ;  /* 0x00000003ff057819 */ /* 0x000fe20000011600 */
[----:B------:R-:W-:Y:S01]  /*1260*/  IMAD.IADD R17, R8, 0x1, -R6 ;  /* 0x0000000108117824 */ /* 0x000fe200078e0a06 */
[----:B------:R-:W-:Y:S01]  /*1270*/  LOP3.LUT R0, R0, 0x18, R30, 0xf8, !PT ;  /* 0x0000001800007812 */ /* 0x000fe200078ef81e */
[----:B------:R-:W-:Y:S01]  /*1280*/  IMAD R20, R8, 0x8, R2 ;  /* 0x0000000808147824 */ /* 0x000fe200078e0202 */
[----:B------:R-:W-:Y:S02]  /*1290*/  LOP3.LUT R4, R11, 0x3fffffe, RZ, 0xc0, !PT ;  /* 0x03fffffe0b047812 */ /* 0x000fe400078ec0ff */
[----:B------:R-:W-:Y:S01]  /*12a0*/  LOP3.LUT R8, R0, R5, RZ, 0x3c, !PT ;  /* 0x0000000500087212 */ /* 0x000fe200078e3cff */
[----:B------:R-:W-:Y:S01]  /*12b0*/  IMAD.SHL.U32 R20, R20, 0x20, RZ ;  /* 0x0000002014147824 */ /* 0x000fe200078e00ff */
[----:B------:R-:W-:Y:S01]  /*12c0*/  SHF.R.S32.HI R23, RZ, 0x2, R10 ;  /* 0x00000002ff177819 */ /* 0x000fe2000001140a */
[----:B------:R-:W-:Y:S01]  /*12d0*/  IMAD.IADD R19, R3, 0x1, -R4 ;  /* 0x0000000103137824 */ /* 0x000fe200078e0a04 */
[----:B------:R-:W-:-:S02]  /*12e0*/  SHF.R.S32.HI R9, RZ, 0x5, R12 ;  /* 0x00000005ff097819 */ /* 0x000fc4000001140c */
[----:B------:R-:W-:Y:S02]  /*12f0*/  SHF.R.S32.HI R0, RZ, 0x1f, R12 ;  /* 0x0000001fff007819 */ /* 0x000fe4000001140c */
[----:B------:R-:W-:Y:S02]  /*1300*/  LOP3.LUT R2, R7, 0xfffffff0, RZ, 0xc0, !PT ;  /* 0xfffffff007027812 */ /* 0x000fe400078ec0ff */
[----:B------:R-:W-:Y:S02]  /*1310*/  LEA.HI R5, R10, R23, RZ, 0x1 ;  /* 0x000000170a057211 */ /* 0x000fe400078f08ff */
[----:B------:R-:W-:Y:S01]  /*1320*/  LEA.HI R4, R0, R9, RZ, 0x2 ;  /* 0x0000000900047211 */ /* 0x000fe200078f10ff */
[----:B------:R-:W-:Y:S01]  /*1330*/  IMAD.IADD R0, R24, 0x1, -R2 ;  /* 0x0000000118007824 */ /* 0x000fe200078e0a02 */
[----:B------:R-:W-:Y:S02]  /*1340*/  LOP3.LUT R2, R5, 0x7fffffe, RZ, 0xc0, !PT ;  /* 0x07fffffe05027812 */ /* 0x000fe400078ec0ff */
[----:B------:R-:W-:-:S02]  /*1350*/  LOP3.LUT R3, R12, 0xffffffe0, RZ, 0xc0, !PT ;  /* 0xffffffe00c037812 */ /* 0x000fc400078ec0ff */
[-C--:B------:R-:W-:Y:S01]  /*1360*/  LEA.HI R7, R0, R0.reuse, RZ, 0x1 ;  /* 0x0000000000077211 */ /* 0x080fe200078f08ff */
[----:B------:R-:W-:Y:S01]  /*1370*/  IMAD.IADD R2, R23, 0x1, -R2 ;  /* 0x0000000117027824 */ /* 0x000fe200078e0a02 */
[----:B------:R-:W-:Y:S01]  /*1380*/  SHF.R.S32.HI R13, RZ, 0x1f, R0 ;  /* 0x0000001fff0d7819 */ /* 0x000fe20000011400 */
[----:B------:R-:W-:Y:S01]  /*1390*/  IMAD.IADD R28, R24, 0x1, -R3 ;  /* 0x00000001181c7824 */ /* 0x000fe200078e0a03 */
[----:B------:R-:W-:Y:S01]  /*13a0*/  LOP3.LUT R6, R7, 0x7fffffe, RZ, 0xc0, !PT ;  /* 0x07fffffe07067812 */ /* 0x000fe200078ec0ff */
[----:B------:R-:W-:Y:S01]  /*13b0*/  IMAD R2, R9, 0x8, R2 ;  /* 0x0000000809027824 */ /* 0x000fe200078e0202 */
[----:B------:R-:W-:Y:S02]  /*13c0*/  LEA.HI R13, R13, R0, RZ, 0x3 ;  /* 0x000000000d0d7211 */ /* 0x000fe400078f18ff */
[----:B------:R-:W-:Y:S01]  /*13d0*/  LOP3.LUT R3, R4, 0xffffffc, RZ, 0xc0, !PT ;  /* 0x0ffffffc04037812 */ /* 0x000fe200078ec0ff */
[----:B------:R-:W-:Y:S01]  /*13e0*/  IMAD.IADD R12, R0, 0x1, -R6 ;  /* 0x00000001000c7824 */ /* 0x000fe200078e0a06 */
[----:B------:R-:W-:Y:S01]  /*13f0*/  LEA.HI R4, R25, R25, RZ, 0x1 ;  /* 0x0000001919047211 */ /* 0x000fe200078f08ff */
[----:B------:R-:W-:Y:S01]  /*1400*/  IMAD.U32 R0, R2, 0x20, R8 ;  /* 0x0000002002007824 */ /* 0x000fe200078e0008 */
[----:B------:R-:W-:-:S02]  /*1410*/  SHF.R.S32.HI R5, RZ, 0x1f, R28 ;  /* 0x0000001fff057819 */ /* 0x000fc4000001141c */
[----:B------:R-:W-:Y:S02]  /*1420*/  LOP3.LUT R2, R4, 0x1ffffffe, RZ, 0xc0, !PT ;  /* 0x1ffffffe04027812 */ /* 0x000fe400078ec0ff */
[----:B------:R1:W-:Y:S01]  /*1430*/  STL [R1+0x1c], R0 ;  /* 0x00001c0001007387 */ /* 0x0003e20000100800 */
[----:B------:R-:W-:Y:S01]  /*1440*/  LEA.HI R18, R5, R28, RZ, 0x2 ;  /* 0x0000001c05127211 */ /* 0x000fe200078f10ff */
[----:B------:R-:W-:Y:S01]  /*1450*/  IMAD.IADD R5, R9, 0x1, -R3 ;  /* 0x0000000109057824 */ /* 0x000fe200078e0a03 */
[----:B------:R-:W-:Y:S01]  /*1460*/  IADD3 R22, R14, 0x40, RZ ;  /* 0x000000400e167810 */ /* 0x000fe20007ffe0ff */
[----:B------:R-:W-:Y:S01]  /*1470*/  IMAD.IADD R2, R25, 0x1, -R2 ;  /* 0x0000000119027824 */ /* 0x000fe200078e0a02 */
[----:B------:R-:W-:Y:S02]  /*1480*/  SHF.R.S32.HI R3, RZ, 0x2, R18 ;  /* 0x00000002ff037819 */ /* 0x000fe40000011412 */
[----:B------:R-:W-:Y:S02]  /*1490*/  SHF.R.S32.HI R10, RZ, 0x1f, R10 ;  /* 0x0000001fff0a7819 */ /* 0x000fe4000001140a */
[----:B------:R-:W-:Y:S01]  /*14a0*/  LEA.HI R14, R22, R22, RZ, 0x1 ;  /* 0x00000016160e7211 */ /* 0x000fe200078f08ff */
[----:B------:R-:W-:Y:S01]  /*14b0*/  IMAD R26, R5, 0x10, R3 ;  /* 0x00000010051a7824 */ /* 0x000fe200078e0203 */
[----:B------:R-:W-:-:S02]  /*14c0*/  LEA.HI R3, R10, R23, RZ, 0x3 ;  /* 0x000000170a037211 */ /* 0x000fc400078f18ff */
[----:B------:R-:W-:Y:S02]  /*14d0*/  SHF.R.S32.HI R5, RZ, 0x1, R7 ;  /* 0x00000001ff057819 */ /* 0x000fe40000011407 */
[----:B------:R-:W-:Y:S01]  /*14e0*/  LOP3.LUT R3, R3, 0xfffffff8, RZ, 0xc0, !PT ;  /* 0xfffffff803037812 */ /* 0x000fe200078ec0ff */
[----:B------:R-:W-:Y:S01]  /*14f0*/  STL [R1+0xa8], R26 ;  /* 0x0000a81a01007387 */ /* 0x000fe20000100800 */
[----:B------:R-:W-:Y:S02]  /*1500*/  LOP3.LUT R6, R14, 0x7fffffe, RZ, 0xc0, !PT ;  /* 0x07fffffe0e067812 */ /* 0x000fe400078ec0ff */
[----:B------:R-:W-:Y:S01]  /*1510*/  SHF.R.S32.HI R31, RZ, 0x1f, R30 ;  /* 0x0000001fff1f7819 */ /* 0x000fe2000001141e */
[----:B------:R-:W-:Y:S02]  /*1520*/  IMAD.IADD R8, R23, 0x1, -R3 ;  /* 0x0000000117087824 */ /* 0x000fe400078e0a03 */
[----:B------:R-:W-:Y:S02]  /*1530*/  IMAD.IADD R6, R22, 0x1, -R6 ;  /* 0x0000000116067824 */ /* 0x000fe400078e0a06 */
[----:B-1----:R-:W-:Y:S01]  /*1540*/  IMAD.SHL.U32 R0, R4, 0x20, RZ ;  /* 0x0000002004007824 */ /* 0x002fe200078e00ff */
[----:B------:R-:W-:-:S04]  /*1550*/  SHF.R.S32.HI R4, RZ, 0x1f, R22 ;  /* 0x0000001fff047819 */ /* 0x000fc80000011416 */
[----:B------:R-:W-:-:S05]  /*1560*/  LOP3.LUT R0, R0, 0xffffffc0, RZ, 0xc0, !PT ;  /* 0xffffffc000007812 */ /* 0x000fca00078ec0ff */
[----:B------:R-:W-:Y:S01]  /*1570*/  IMAD R21, R2, 0x8, R0 ;  /* 0x0000000802157824 */ /* 0x000fe200078e0200 */
[----:B------:R-:W-:Y:S02]  /*1580*/  LEA.HI R0, R4, R22, RZ, 0x3 ;  /* 0x0000001604007211 */ /* 0x000fe400078f18ff */
[----:B------:R-:W-:Y:S02]  /*1590*/  SHF.R.S32.HI R2, RZ, 0x1, R11 ;  /* 0x00000001ff027819 */ /* 0x000fe4000001140b */
[----:B------:R-:W-:Y:S01]  /*15a0*/  SHF.R.S32.HI R4, RZ, 0x1f, R7 ;  /* 0x0000001fff047819 */ /* 0x000fe20000011407 */
[----:B------:R-:W-:Y:S01]  /*15b0*/  IMAD.SHL.U32 R0, R0, 0x20, RZ ;  /* 0x0000002000007824 */ /* 0x000fe200078e00ff */
[----:B------:R-:W-:Y:S02]  /*15c0*/  LOP3.LUT P3, RZ, R2, 0x2, RZ, 0xc0, !PT ;  /* 0x0000000202ff7812 */ /* 0x000fe4000786c0ff */
[----:B------:R-:W-:Y:S02]  /*15d0*/  LEA.HI R4, R4, R5, RZ, 0x2 ;  /* 0x0000000504047211 */ /* 0x000fe400078f10ff */
[----:B------:R-:W-:Y:S01]  /*15e0*/  LOP3.LUT R3, R0, 0xffffff00, RZ, 0xc0, !PT ;  /* 0xffffff0000037812 */ /* 0x000fe200078ec0ff */
[----:B------:R-:W-:Y:S01]  /*15f0*/  IMAD.SHL.U32 R0, R2, 0x40, RZ ;  /* 0x0000004002007824 */ /* 0x000fe200078e00ff */
[----:B------:R-:W-:-:S02]  /*1600*/  LOP3.LUT R2, R4, 0xfffffffc, RZ, 0xc0, !PT ;  /* 0xfffffffc04027812 */ /* 0x000fc400078ec0ff */
[----:B------:R-:W-:Y:S01]  /*1610*/  LEA.HI R7, R8, R8, RZ, 0x1 ;  /* 0x0000000808077211 */ /* 0x000fe200078f08ff */
[----:B------:R-:W-:Y:S01]  /*1620*/  IMAD R22, R6, 0x20, R3 ;  /* 0x0000002006167824 */ /* 0x000fe200078e0203 */
[----:B------:R-:W-:Y:S01]  /*1630*/  LOP3.LUT R0, R0, 0xc0, RZ, 0xc0, !PT ;  /* 0x000000c000007812 */ /* 0x000fe200078ec0ff */
[----:B------:R-:W-:Y:S01]  /*1640*/  IMAD.IADD R11, R5, 0x1, -R2 ;  /* 0x00000001050b7824 */ /* 0x000fe200078e0a02 */
[----:B------:R-:W-:Y:S01]  /*1650*/  LOP3.LUT R4, R7, 0x3fffffe, RZ, 0xc0, !PT ;  /* 0x03fffffe07047812 */ /* 0x000fe200078ec0ff */
[----:B------:R-:W-:Y:S01]  /*1660*/  IMAD.SHL.U32 R2, R13, 0x20, RZ ;  /* 0x000000200d027824 */ /* 0x000fe200078e00ff */
[----:B------:R-:W-:Y:S01]  /*1670*/  LOP3.LUT R6, R0, 0x8, R16, 0xf8, !PT ;  /* 0x0000000800067812 */ /* 0x000fe200078ef810 */
[----:B------:R-:W-:Y:S01]  /*1680*/  STL [R1+0x88], R22 ;  /* 0x0000881601007387 */ /* 0x000fe20000100800 */
[----:B------:R-:W-:Y:S01]  /*1690*/  SHF.R.U32.HI R3, RZ, 0x3, R0 ;  /* 0x00000003ff037819 */ /* 0x000fe20000011600 */
[----:B------:R-:W-:Y:S01]  /*16a0*/  IMAD.SHL.U32 R0, R9, 0x200, RZ ;  /* 0x0000020009007824 */ /* 0x000fe200078e00ff */
[----:B------:R-:W-:Y:S01]  /*16b0*/  LOP3.LUT R2, R2, 0xffffff00, RZ, 0xc0, !PT ;  /* 0xffffff0002027812 */ /* 0x000fe200078ec0ff */
[----:B------:R-:W-:Y:S01]  /*16c0*/  IMAD.IADD R5, R8, 0x1, -R4 ;  /* 0x0000000108057824 */ /* 0x000fe200078e0a04 */
[----:B------:R-:W-:Y:S01]  /*16d0*/  LOP3.LUT R6, R6, R3, RZ, 0x3c, !PT ;  /* 0x0000000306067212 */ /* 0x000fe200078e3cff */
[----:B------:R-:W-:Y:S01]  /*16e0*/  STL [R1+0x70], R20 ;  /* 0x0000701401007387 */ /* 0x000fe20000100800 */
[----:B------:R-:W-:Y:S01]  /*16f0*/  LOP3.LUT R3, R15, 0xfffffffe, RZ, 0xc0, !PT ;  /* 0xfffffffe0f037812 */ /* 0x000fe200078ec0ff */
[----:B------:R-:W-:Y:S01]  /*1700*/  IMAD.IADD R4, R2, 0x1, R0 ;  /* 0x0000000102047824 */ /* 0x000fe200078e0200 */
[----:B------:R-:W-:Y:S01]  /*1710*/  SHF.R.S32.HI R7, RZ, 0x1, R7 ;  /* 0x00000001ff077819 */ /* 0x000fe20000011407 */
[----:B------:R-:W-:Y:S01]  /*1720*/  IMAD R16, R12, 0x20, R2 ;  /* 0x000000200c107824 */ /* 0x000fe200078e0202 */
[----:B------:R-:W-:Y:S01]  /*1730*/  LOP3.LUT P4, RZ, R11, 0x2, RZ, 0xc0, !PT ;  /* 0x000000020bff7812 */ /* 0x000fe2000788c0ff */
[----:B------:R-:W-:Y:S01]  /*1740*/  IMAD.IADD R29, R24, 0x1, -R3 ;  /* 0x00000001181d7824 */ /* 0x000fe200078e0a03 */
[----:B------:R-:W-:Y:S01]  /*1750*/  LOP3.LUT R2, R7, 0x1, RZ, 0xc0, !PT ;  /* 0x0000000107027812 */ /* 0x000fe200078ec0ff */
[----:B------:R-:W-:Y:S01]  /*1760*/  IMAD R15, R12, 0x20, R4 ;  /* 0x000000200c0f7824 */ /* 0x000fe200078e0204 */
[----:B------:R-:W-:Y:S01]  /*1770*/  LEA.HI R3, R10, R23, RZ, 0x2 ;  /* 0x000000170a037211 */ /* 0x000fe200078f10ff */
[----:B------:R-:W-:Y:S01]  /*1780*/  IMAD.SHL.U32 R154, R29, 0x4, RZ ;  /* 0x000000041d9a7824 */ /* 0x000fe200078e00ff */
[----:B------:R-:W-:Y:S01]  /*1790*/  ISETP.NE.U32.AND P1, PT, R2, 0x1, PT ;  /* 0x000000010200780c */ /* 0x000fe20003f25070 */
[----:B------:R-:W-:Y:S01]  /*17a0*/  IMAD R0, R25, 0x2, R0 ;  /* 0x0000000219007824 */ /* 0x000fe200078e0200 */
[----:B------:R-:W-:Y:S01]  /*17b0*/  LOP3.LUT R2, R3, 0xfffffffc, RZ, 0xc0, !PT ;  /* 0xfffffffc03027812 */ /* 0x000fe200078ec0ff */
[----:B------:R-:W-:Y:S01]  /*17c0*/  IMAD.SHL.U32 R110, R29, 0x8, RZ ;  /* 0x000000081d6e7824 */ /* 0x000fe200078e00ff */
[C---:B------:R-:W-:Y:S01]  /*17d0*/  IADD3 R164, R154.reuse, 0x10, RZ ;  /* 0x000000109aa47810 */ /* 0x040fe20007ffe0ff */
[----:B------:R-:W-:Y:S01]  /*17e0*/  IMAD R9, R5, 0x20, R0 ;  /* 0x0000002005097824 */ /* 0x000fe200078e0200 */
[----:B------:R-:W-:Y:S01]  /*17f0*/  SHF.R.S32.HI R3, RZ, 0x1, R14 ;  /* 0x00000001ff037819 */ /* 0x000fe2000001140e */
[----:B------:R-:W-:Y:S01]  /*1800*/  IMAD.IADD R2, R23, 0x1, -R2 ;  /* 0x0000000117027824 */ /* 0x000fe200078e0a02 */
[C---:B------:R-:W-:Y:S01]  /*1810*/  IADD3 R153, R154.reuse, 0x20, RZ ;  /* 0x000000209a997810 */ /* 0x040fe20007ffe0ff */
[----:B------:R-:W-:Y:S01]  /*1820*/  IMAD.IADD R152, R154, 0x1, R164 ;  /* 0x000000019a987824 */ /* 0x000fe200078e02a4 */
[----:B------:R-:W-:Y:S01]  /*1830*/  LOP3.LUT P0, RZ, R7, 0x2, RZ, 0xc0, !PT ;  /* 0x0000000207ff7812 */ /* 0x000fe2000780c0ff */
[----:B------:R-:W-:Y:S01]  /*1840*/  IMAD.SHL.U32 R4, R3, 0x40, RZ ;  /* 0x0000004003047824 */ /* 0x000fe200078e00ff */
[C---:B------:R-:W-:Y:S01]  /*1850*/  LOP3.LUT P2, RZ, R2.reuse, 0x2, RZ, 0xc0, !PT ;  /* 0x0000000202ff7812 */ /* 0x040fe2000784c0ff */
[----:B------:R-:W-:Y:S01]  /*1860*/  IMAD.SHL.U32 R3, R2, 0x40, RZ ;  /* 0x0000004002037824 */ /* 0x000fe200078e00ff */
[----:B------:R-:W-:Y:S01]  /*1870*/  SHF.R.S32.HI R2, RZ, 0x1f, R152 ;  /* 0x0000001fff027819 */ /* 0x000fe20000011498 */
[----:B------:R-:W-:Y:S01]  /*1880*/  IMAD R0, R17, 0x8, R19 ;  /* 0x0000000811007824 */ /* 0x000fe200078e0213 */
[----:B------:R-:W-:Y:S01]  /*1890*/  LOP3.LUT R27, R4, 0xc0, RZ, 0xc0, !PT ;  /* 0x000000c0041b7812 */ /* 0x000fe200078ec0ff */
[----:B------:R-:W-:Y:S01]  /*18a0*/  IMAD.SHL.U32 R4, R7, 0x40, RZ ;  /* 0x0000004007047824 */ /* 0x000fe200078e00ff */
[-C--:B------:R-:W-:Y:S01]  /*18b0*/  LEA.HI R8, R2, R152.reuse, RZ, 0x3 ;  /* 0x0000009802087211 */ /* 0x080fe200078f18ff */
[----:B------:R-:W-:Y:S01]  /*18c0*/  IMAD.U32 R0, R0, 0x20, R6 ;  /* 0x0000002000007824 */ /* 0x000fe200078e0006 */
[----:B------:R-:W-:Y:S01]  /*18d0*/  LEA.HI R2, R2, R152, RZ, 0x5 ;  /* 0x0000009802027211 */ /* 0x000fe200078f28ff */
[----:B------:R-:W-:Y:S01]  /*18e0*/  IMAD.IADD R109, R154, 0x1, R153 ;  /* 0x000000019a6d7824 */ /* 0x000fe200078e0299 */
[----:B------:R-:W-:Y:S01]  /*18f0*/  LOP3.LUT R25, R3, 0xc0, RZ, 0xc0, !PT ;  /* 0x000000c003197812 */ /* 0x000fe200078ec0ff */
[----:B------:R-:W-:Y:S01]  /*1900*/  IMAD.SHL.U32 R7, R17, 0x8, RZ ;  /* 0x0000000811077824 */ /* 0x000fe200078e00ff */
[----:B------:R-:W-:Y:S01]  /*1910*/  SHF.R.U32.HI R24, RZ, 0x3, R27 ;  /* 0x00000003ff187819 */ /* 0x000fe2000001161b */
[----:B------:R-:W-:Y:S01]  /*1920*/  IMAD.SHL.U32 R2, R2, 0x80, RZ ;  /* 0x0000008002027824 */ /* 0x000fe200078e00ff */
[----:B------:R-:W-:Y:S01]  /*1930*/  SHF.R.U32.HI R23, RZ, 0x3, R25 ;  /* 0x00000003ff177819 */ /* 0x000fe20000011619 */
[----:B------:R-:W-:Y:S01]  /*1940*/  STL [R1+0x80], R27 ;  /* 0x0000801b01007387 */ /* 0x000fe20000100800 */
[----:B------:R-:W-:-:S02]  /*1950*/  LOP3.LUT R3, R25, 0x18, R8, 0xf8, !PT ;  /* 0x0000001819037812 */ /* 0x000fc400078ef808 */
[----:B------:R-:W-:Y:S01]  /*1960*/  LOP3.LUT R5, R27, 0x18, R8, 0xf8, !PT ;  /* 0x000000181b057812 */ /* 0x000fe200078ef808 */
[----:B------:R-:W-:Y:S01]  /*1970*/  STL [R1+0x68], R25 ;  /* 0x0000681901007387 */ /* 0x000fe20000100800 */
[----:B------:R-:W-:Y:S02]  /*1980*/  LOP3.LUT R6, R4, 0xc0, RZ, 0xc0, !PT ;  /* 0x000000c004067812 */ /* 0x000fe400078ec0ff */
[----:B------:R-:W-:Y:S01]  /*1990*/  LOP3.LUT R4, R3, R23, RZ, 0x3c, !PT ;  /* 0x0000001703047212 */ /* 0x000fe200078e3cff */
[----:B------:R-:W-:Y:S01]  /*19a0*/  STL [R1+0x84], R24 ;  /* 0x0000841801007387 */ /* 0x000fe20000100800 */
[----:B------:R-:W-:Y:S02]  /*19b0*/  LOP3.LUT R2, R2, 0xfffff000, RZ, 0xc0, !PT ;  /* 0xfffff00002027812 */ /* 0x000fe400078ec0ff */
[----:B------:R-:W-:Y:S01]  /*19c0*/  LOP3.LUT R3, R5, R24, RZ, 0x3c, !PT ;  /* 0x0000001805037212 */ /* 0x000fe200078e3cff */
[----:B------:R-:W-:Y:S01]  /*19d0*/  STL [R1+0x6c], R23 ;  /* 0x00006c1701007387 */ /* 0x000fe20000100800 */
[----:B------:R-:W-:-:S02]  /*19e0*/  LEA.HI R5, R6, R6, RZ, 0x1d ;  /* 0x0000000606057211 */ /* 0x000fc400078fe8ff */
[----:B------:R-:W-:Y:S02]  /*19f0*/  IADD3 R13, R4, R2, R20 ;  /* 0x00000002040d7210 */ /* 0x000fe40007ffe014 */
[----:B------:R-:W-:Y:S01]  /*1a00*/  IADD3 R12, R3, R22, R2 ;  /* 0x00000016030c7210 */ /* 0x000fe20007ffe002 */
[----:B------:R-:W-:Y:S01]  /*1a10*/  IMAD.IADD R10, R5, 0x1, R9 ;  /* 0x00000001050a7824 */ /* 0x000fe200078e0209 */
[----:B------:R-:W-:Y:S01]  /*1a20*/  SHF.R.S32.HI R2, RZ, 0x1f, R109 ;  /* 0x0000001fff027819 */ /* 0x000fe2000001146d */
[----:B------:R-:W-:Y:S01]  /*1a30*/  IMAD.SHL.U32 R3, R11, 0x40, RZ ;  /* 0x000000400b037824 */ /* 0x000fe200078e00ff */
[----:B------:R-:W-:Y:S01]  /*1a40*/  LEA R165, R0, 0x3c80, 0x1 ;  /* 0x00003c8000a57811 */ /* 0x000fe200078e08ff */
[----:B------:R-:W-:Y:S01]  /*1a50*/  IMAD.SHL.U32 R19, R10, 0x2, RZ ;  /* 0x000000020a137824 */ /* 0x000fe200078e00ff */
[CC--:B------:R-:W-:Y:S01]  /*1a60*/  LEA.HI R5, R2.reuse, R109.reuse, RZ, 0x5 ;  /* 0x0000006d02057211 */ /* 0x0c0fe200078f28ff */
[----:B------:R-:W-:Y:S01]  /*1a70*/  IMAD.MOV.U32 R11, RZ, RZ, 0x20 ;  /* 0x00000020ff0b7424 */ /* 0x000fe200078e00ff */
[----:B------:R-:W-:-:S02]  /*1a80*/  LEA.HI R4, R2, R109, RZ, 0x3 ;  /* 0x0000006d02047211 */ /* 0x000fc400078f18ff */
[----:B------:R-:W-:Y:S01]  /*1a90*/  LOP3.LUT R2, R3, 0xc0, RZ, 0xc0, !PT ;  /* 0x000000c003027812 */ /* 0x000fe200078ec0ff */
[----:B------:R-:W-:Y:S01]  /*1aa0*/  IMAD.SHL.U32 R3, R5, 0x80, RZ ;  /* 0x0000008005037824 */ /* 0x000fe200078e00ff */
[----:B------:R-:W-:Y:S01]  /*1ab0*/  LOP3.LUT R6, R25, 0x18, R4, 0xf8, !PT ;  /* 0x0000001819067812 */ /* 0x000fe200078ef804 */
[----:B------:R-:W-:Y:S01]  /*1ac0*/  STL [R1+0x4c], R19 ;  /* 0x00004c1301007387 */ /* 0x000fe20000100800 */
[----:B------:R-:W-:Y:S02]  /*1ad0*/  LOP3.LUT R7, R2, 0x8, R7, 0xf8, !PT ;  /* 0x0000000802077812 */ /* 0x000fe400078ef807 */
[----:B------:R-:W-:Y:S02]  /*1ae0*/  SHF.R.U32.HI R5, RZ, 0x3, R2 ;  /* 0x00000003ff057819 */ /* 0x000fe40000011602 */
[----:B------:R-:W-:Y:S02]  /*1af0*/  LOP3.LUT R2, R3, 0xfffff000, RZ, 0xc0, !PT ;  /* 0xfffff00003027812 */ /* 0x000fe400078ec0ff */
[----:B------:R-:W-:-:S02]  /*1b00*/  LOP3.LUT R6, R6, R23, RZ, 0x3c, !PT ;  /* 0x0000001706067212 */ /* 0x000fc400078e3cff */
[----:B------:R-:W-:Y:S02]  /*1b10*/  LOP3.LUT R9, R27, 0x18, R4, 0xf8, !PT ;  /* 0x000000181b097812 */ /* 0x000fe400078ef804 */
[----:B------:R-:W-:Y:S02]  /*1b20*/  LOP3.LUT R3, R7, R5, RZ, 0x3c, !PT ;  /* 0x0000000507037212 */ /* 0x000fe400078e3cff */
[----:B------:R-:W-:Y:S02]  /*1b30*/  IADD3 R10, R6, R2, R20 ;  /* 0x00000002060a7210 */ /* 0x000fe40007ffe014 */
[----:B------:R-:W-:Y:S02]  /*1b40*/  LOP3.LUT R5, R9, R24, RZ, 0x3c, !PT ;  /* 0x0000001809057212 */ /* 0x000fe400078e3cff */
[C---:B------:R-:W-:Y:S02]  /*1b50*/  IADD3 R6, R19.reuse, 0x80, RZ ;  /* 0x0000008013067810 */ /* 0x040fe40007ffe0ff */
[----:B------:R-:W-:-:S02]  /*1b60*/  IADD3 R14, R19, 0x70, RZ ;  /* 0x00000070130e7810 */ /* 0x000fc40007ffe0ff */
[----:B------:R-:W-:Y:S01]  /*1b70*/  IADD3 R9, R5, R22, R2 ;  /* 0x0000001605097210 */ /* 0x000fe20007ffe002 */
[C---:B------:R-:W-:Y:S01]  /*1b80*/  IMAD.IADD R2, R3.reuse, 0x1, R15 ;  /* 0x0000000103027824 */ /* 0x040fe200078e020f */
[----:B------:R-:W-:Y:S01]  /*1b90*/  @P1 IADD3 R14, R6, 0x10, RZ ;  /* 0x00000010060e1810 */ /* 0x000fe20007ffe0ff */
[----:B------:R-:W-:Y:S01]  /*1ba0*/  IMAD.IADD R3, R3, 0x1, R16 ;  /* 0x0000000103037824 */ /* 0x000fe200078e0210 */
[----:B------:R-:W-:Y:S01]  /*1bb0*/  IADD3 R7, R30, 0x20, RZ ;  /* 0x000000201e077810 */ /* 0x000fe20007ffe0ff */
[----:B------:R-:W-:Y:S01]  /*1bc0*/  IMAD.IADD R16, R26, 0x1, R21 ;  /* 0x000000011a107824 */ /* 0x000fe200078e0215 */
[----:B------:R-:W-:Y:S01]  /*1bd0*/  LOP3.LUT R5, R18, 0x7ffffffc, RZ, 0xc0, !PT ;  /* 0x7ffffffc12057812 */ /* 0x000fe200078ec0ff */
[----:B------:R-:W-:Y:S01]  /*1be0*/  STL [R1+0x50], R14 ;  /* 0x0000500e01007387 */ /* 0x000fe20000100800 */
[----:B------:R-:W-:Y:S02]  /*1bf0*/  IADD3 R6, R30, 0x40, RZ ;  /* 0x000000401e067810 */ /* 0x000fe40007ffe0ff */
[----:B------:R-:W-:Y:S01]  /*1c00*/  SHF.R.S32.HI R15, RZ, 0x1f, R7 ;  /* 0x0000001fff0f7819 */ /* 0x000fe20000011407 */
[----:B------:R-:W-:Y:S01]  /*1c10*/  IMAD.IADD R5, R28, 0x1, -R5 ;  /* 0x000000011c057824 */ /* 0x000fe200078e0a05 */
[----:B------:R1:W-:Y:S01]  /*1c20*/  STL [R1+0x24], R7 ;  /* 0x0000240701007387 */ /* 0x0003e20000100800 */
[----:B------:R-:W-:-:S02]  /*1c30*/  LEA R0, R13, 0x6080, 0x1 ;  /* 0x000060800d007811 */ /* 0x000fc400078e08ff */
[----:B------:R-:W-:Y:S01]  /*1c40*/  LEA R9, R9, 0x6080, 0x1 ;  /* 0x0000608009097811 */ /* 0x000fe200078e08ff */
[----:B------:R-:W-:Y:S01]  /*1c50*/  STL.64 [R1+0x38], R30 ;  /* 0x0000381e01007387 */ /* 0x000fe20000100a00 */
[----:B------:R-:W-:Y:S02]  /*1c60*/  IADD3 R194, R165, 0x20, RZ ;  /* 0x00000020a5c27810 */ /* 0x000fe40007ffe0ff */
[----:B------:R-:W-:Y:S01]  /*1c70*/  LEA R192, R2, 0x6080, 0x1 ;  /* 0x0000608002c07811 */ /* 0x000fe200078e08ff */
[----:B------:R2:W-:Y:S01]  /*1c80*/  STL [R1+0x40], R6 ;  /* 0x0000400601007387 */ /* 0x0005e20000100800 */
[----:B------:R-:W-:Y:S02]  /*1c90*/  LEA R166, R3, 0x1880, 0x1 ;  /* 0x0000188003a67811 */ /* 0x000fe400078e08ff */
[----:B------:R-:W-:Y:S01]  /*1ca0*/  @P3 IADD3 R194, R165, -0x20, RZ ;  /* 0xffffffe0a5c23810 */ /* 0x000fe20007ffe0ff */
[----:B------:R3:W-:Y:S03]  /*1cb0*/  STL [R1+0x64], R15 ;  /* 0x0000640f01007387 */ /* 0x0007e60000100800 */
[----:B------:R-:W-:-:S02]  /*1cc0*/  IADD3 R202, R194, 0x400, RZ ;  /* 0x00000400c2ca7810 */ /* 0x000fc40007ffe0ff */
[C---:B------:R-:W-:Y:S02]  /*1cd0*/  IADD3 R201, R194.reuse, 0x800, RZ ;  /* 0x00000800c2c97810 */ /* 0x040fe40007ffe0ff */
[C---:B------:R-:W-:Y:S02]  /*1ce0*/  IADD3 R200, R194.reuse, 0xc00, RZ ;  /* 0x00000c00c2c87810 */ /* 0x040fe40007ffe0ff */
[C---:B------:R-:W-:Y:S02]  /*1cf0*/  IADD3 R199, R194.reuse, 0x1000, RZ ;  /* 0x00001000c2c77810 */ /* 0x040fe40007ffe0ff */
[C---:B------:R-:W-:Y:S02]  /*1d00*/  IADD3 R198, R194.reuse, 0x1400, RZ ;  /* 0x00001400c2c67810 */ /* 0x040fe40007ffe0ff */
[----:B-1----:R-:W-:Y:S02]  /*1d10*/  SHF.R.S32.HI R7, RZ, 0x1f, R6 ;  /* 0x0000001fff077819 */ /* 0x002fe40000011406 */
[----:B------:R-:W-:-:S02]  /*1d20*/  IADD3 R197, R194, 0x1800, RZ ;  /* 0x00001800c2c57810 */ /* 0x000fc40007ffe0ff */
[C---:B------:R-:W-:Y:S01]  /*1d30*/  IADD3 R196, R194.reuse, 0x1c00, RZ ;  /* 0x00001c00c2c47810 */ /* 0x040fe20007ffe0ff */
[----:B------:R1:W-:Y:S01]  /*1d40*/  STL [R1+0x60], R7 ;  /* 0x0000600701007387 */ /* 0x0003e20000100800 */
[----:B------:R-:W-:Y:S02]  /*1d50*/  IADD3 R195, R194, 0x2000, RZ ;  /* 0x00002000c2c37810 */ /* 0x000fe40007ffe0ff */
[----:B--2---:R-:W-:Y:S01]  /*1d60*/  LOP3.LUT R6, R27, 0x18, R110, 0xf8, !PT ;  /* 0x000000181b067812 */ /* 0x004fe200078ef86e */
[----:B------:R-:W-:Y:S01]  /*1d70*/  STL [R1+0x44], R16 ;  /* 0x0000441001007387 */ /* 0x000fe20000100800 */
[----:B---3--:R-:W-:Y:S01]  /*1d80*/  IMAD.SHL.U32 R15, R5, 0x2, RZ ;  /* 0x00000002050f7824 */ /* 0x008fe200078e00ff */
[----:B------:R-:W-:Y:S02]  /*1d90*/  SHF.R.S32.HI R5, RZ, 0x3, R8 ;  /* 0x00000003ff057819 */ /* 0x000fe40000011408 */
[C-C-:B------:R-:W-:Y:S02]  /*1da0*/  LOP3.LUT R8, R25.reuse, 0x18, R110.reuse, 0xf8, !PT ;  /* 0x0000001819087812 */ /* 0x140fe400078ef86e */
[----:B------:R2:W-:Y:S04]  /*1db0*/  STL [R1], R15 ;  /* 0x0000000f01007387 */ /* 0x0005e80000100800 */
[----:B------:R3:W-:Y:S01]  /*1dc0*/  STL [R1+0x78], R5 ;  /* 0x0000780501007387 */ /* 0x0007e20000100800 */
[----:B-1----:R-:W-:-:S02]  /*1dd0*/  LOP3.LUT R7, R25, 0x8, R110, 0xf8, !PT ;  /* 0x0000000819077812 */ /* 0x002fc400078ef86e */
[----:B--2---:R-:W-:Y:S02]  /*1de0*/  IADD3 R15, R15, 0x58, RZ ;  /* 0x000000580f0f7810 */ /* 0x004fe40007ffe0ff */
[----:B---3--:R-:W-:Y:S02]  /*1df0*/  LOP3.LUT R5, R6, R24, RZ, 0x3c, !PT ;  /* 0x0000001806057212 */ /* 0x008fe400078e3cff */
[----:B------:R-:W-:Y:S02]  /*1e00*/  SHF.R.S32.HI R6, RZ, 0x3, R4 ;  /* 0x00000003ff067819 */ /* 0x000fe40000011404 */
[-C--:B------:R-:W-:Y:S01]  /*1e10*/  LOP3.LUT R4, R7, R23.reuse, RZ, 0x3c, !PT ;  /* 0x0000001707047212 */ /* 0x080fe200078e3cff */
[----:B------:R-:W-:Y:S01]  /*1e20*/  IMAD.IADD R5, R22, 0x1, R5 ;  /* 0x0000000116057824 */ /* 0x000fe200078e0205 */
[----:B------:R-:W-:Y:S01]  /*1e30*/  LOP3.LUT R7, R8, R23, RZ, 0x3c, !PT ;  /* 0x0000001708077212 */ /* 0x000fe200078e3cff */
[----:B------:R1:W-:Y:S01]  /*1e40*/  STL [R1+0x74], R6 ;  /* 0x0000740601007387 */ /* 0x0003e20000100800 */
[----:B------:R-:W-:-:S03]  /*1e50*/  SEL R8, R11, 0xffffffe0, !P0 ;  /* 0xffffffe00b087807 */ /* 0x000fc60004000000 */
[----:B------:R-:W-:Y:S01]  /*1e60*/  STL [R1+0x54], R15 ;  /* 0x0000540f01007387 */ /* 0x000fe20000100800 */
[C---:B------:R-:W-:Y:S02]  /*1e70*/  IMAD.IADD R7, R20.reuse, 0x1, R7 ;  /* 0x0000000114077824 */ /* 0x040fe400078e0207 */
[----:B-1----:R-:W-:Y:S01]  /*1e80*/  IMAD.IADD R6, R20, 0x1, R4 ;  /* 0x0000000114067824 */ /* 0x002fe200078e0204 */
[----:B------:R-:W-:Y:S02]  /*1e90*/  SEL R4, R11, 0xffffffe0, !P4 ;  /* 0xffffffe00b047807 */ /* 0x000fe40006000000 */
[----:B------:R-:W-:Y:S02]  /*1ea0*/  LEA R11, R5, 0x6080, 0x1 ;  /* 0x00006080050b7811 */ /* 0x000fe400078e08ff */
[----:B------:R-:W-:Y:S01]  /*1eb0*/  SHF.R.S32.HI R5, RZ, 0x1f, R15 ;  /* 0x0000001fff057819 */ /* 0x000fe2000001140f */
[----:B------:R-:W-:Y:S02]  /*1ec0*/  IMAD.IADD R193, R192, 0x1, R4 ;  /* 0x00000001c0c17824 */ /* 0x000fe400078e0204 */
[----:B------:R-:W-:Y:S01]  /*1ed0*/  STL [R1+0xa0], R11 ;  /* 0x0000a00b01007387 */ /* 0x000fe20000100800 */
[----:B------:R-:W-:-:S03]  /*1ee0*/  IMAD.IADD R167, R4, 0x1, R166 ;  /* 0x0000000104a77824 */ /* 0x000fc600078e02a6 */
[----:B------:R1:W-:Y:S04]  /*1ef0*/  STL [R1+0x7c], R5 ;  /* 0x00007c0501007387 */ /* 0x0003e80000100800 */
[----:B------:R2:W-:Y:S01]  /*1f00*/  STL [R1+0x9c], R0 ;  /* 0x00009c0001007387 */ /* 0x0005e20000100800 */
[----:B-1----:R-:W-:Y:S02]  /*1f10*/  LEA R5, R6, 0x1880, 0x1 ;  /* 0x0000188006057811 */ /* 0x002fe400078e08ff */
[----:B------:R-:W-:Y:S02]  /*1f20*/  LEA R6, R12, 0x6080, 0x1 ;  /* 0x000060800c067811 */ /* 0x000fe400078e08ff */
[----:B--2---:R-:W-:-:S03]  /*1f30*/  LEA R0, R10, 0x6080, 0x1 ;  /* 0x000060800a007811 */ /* 0x004fc600078e08ff */
[----:B------:R1:W-:Y:S04]  /*1f40*/  STL [R1+0x98], R6 ;  /* 0x0000980601007387 */ /* 0x0003e80000100800 */
[----:B------:R-:W-:Y:S04]  /*1f50*/  STL [R1+0x10], R5 ;  /* 0x0000100501007387 */ /* 0x000fe80000100800 */
[----:B------:R2:W-:Y:S04]  /*1f60*/  STL [R1+0x94], R0 ;  /* 0x0000940001007387 */ /* 0x0005e80000100800 */
[----:B------:R-:W-:Y:S01]  /*1f70*/  STL [R1+0x90], R9 ;  /* 0x0000900901007387 */ /* 0x000fe20000100800 */
[----:B-1----:R-:W-:-:S05]  /*1f80*/  LEA R6, R7, 0x6080, 0x1 ;  /* 0x0000608007067811 */ /* 0x002fca00078e08ff */
[----:B------:R-:W-:Y:S01]  /*1f90*/  STL [R1+0x8c], R6 ;  /* 0x00008c0601007387 */ /* 0x000fe20000100800 */
[C---:B--2---:R-:W-:Y:S02]  /*1fa0*/  IADD3 R0, R5.reuse, 0x20, RZ ;  /* 0x0000002005007810 */ /* 0x044fe40007ffe0ff */
[----:B------:R-:W-:-:S05]  /*1fb0*/  @P2 IADD3 R0, R5, -0x20, RZ ;  /* 0xffffffe005002810 */ /* 0x000fca0007ffe0ff */
[----:B------:R1:W-:Y:S02]  /*1fc0*/  STL [R1+0x14], R0 ;  /* 0x0000140001007387 */ /* 0x0003e40000100800 */
[----:B-1----:R-:W-:-:S05]  /*1fd0*/  IMAD.IADD R0, R19, 0x1, R8 ;  /* 0x0000000113007824 */ /* 0x002fca00078e0208 */
[----:B------:R1:W-:Y:S02]  /*1fe0*/  STL [R1+0x5c], R0 ;  /* 0x00005c0001007387 */ /* 0x0003e40000100800 */
[----:B-1----:R-:W-:-:S05]  /*1ff0*/  IMAD.IADD R0, R8, 0x1, R14 ;  /* 0x0000000108007824 */ /* 0x002fca00078e020e */
[----:B------:R1:W-:Y:S02]  /*2000*/  STL [R1+0x58], R0 ;  /* 0x0000580001007387 */ /* 0x0003e40000100800 */
.L_x_950:
[----:B------:R-:W2:Y:S04]  /*2010*/  LDL R17, [R1+0x34] ;  /* 0x0000340001117983 */ /* 0x000ea80000100800 */
[----:B------:R-:W3:Y:S01]  /*2020*/  LDL R18, [R1+0x30] ;  /* 0x0000300001127983 */ /* 0x000ee20000100800 */
[----:B------:R-:W-:Y:S02]  /*2030*/  ISETP.NE.U32.AND P0, PT, RZ, c[0x0][0x370], PT ;  /* 0x0000dc00ff007a0c */ /* 0x000fe40003f05070 */
[----:B------:R-:W-:Y:S02]  /*2040*/  ISETP.NE.U32.AND P1, PT, RZ, c[0x0][0x360], PT ;  /* 0x0000d800ff007a0c */ /* 0x000fe40003f25070 */
[----:B------:R-:W-:Y:S02]  /*2050*/  ISETP.NE.AND.EX P2, PT, RZ, c[0x0][0x374], PT, P0 ;  /* 0x0000dd00ff007a0c */ /* 0x000fe40003f45300 */
[----:B------:R-:W-:-:S02]  /*2060*/  ISETP.NE.AND.EX P0, PT, RZ, c[0x0][0x364], PT, P1 ;  /* 0x0000d900ff007a0c */ /* 0x000fc40003f05310 */
[----:B------:R-:W-:Y:S02]  /*2070*/  ISETP.NE.U32.AND P3, PT, RZ, c[0x0][0x350], PT ;  /* 0x0000d400ff007a0c */ /* 0x000fe40003f65070 */
[----:B------:R-:W-:Y:S02]  /*2080*/  ISETP.NE.U32.AND P1, PT, RZ, c[0x0][0x348], PT ;  /* 0x0000d200ff007a0c */ /* 0x000fe40003f25070 */
[----:B------:R-:W-:Y:S02]  /*2090*/  ISETP.NE.U32.AND P4, PT, RZ, c[0x0][0x358], PT ;  /* 0x0000d600ff007a0c */ /* 0x000fe40003f85070 */
[----:B------:R-:W-:Y:S02]  /*20a0*/  ISETP.NE.AND.EX P5, PT, RZ, c[0x0][0x354], PT, P3 ;  /* 0x0000d500ff007a0c */ /* 0x000fe40003fa5330 */
[----:B------:R-:W-:Y:S02]  /*20b0*/  ISETP.NE.AND.EX P1, PT, RZ, c[0x0][0x34c], PT, P1 ;  /* 0x0000d300ff007a0c */ /* 0x000fe40003f25310 */
[----:B------:R-:W-:Y:S01]  /*20c0*/  ISETP.NE.AND.EX P3, PT, RZ, c[0x0][0x35c], PT, P4 ;  /* 0x0000d700ff007a0c */ /* 0x000fe20003f65340 */
[----:B------:R-:W-:Y:S01]  /*20d0*/  IMAD.MOV.U32 R16, RZ, RZ, 0x4 ;  /* 0x00000004ff107424 */ /* 0x000fe200078e00ff */
[----:B------:R-:W-:Y:S01]  /*20e0*/  CS2R R146, SRZ ;  /* 0x0000000000927805 */ /* 0x000fe2000001ff00 */
[----:B------:R-:W-:-:S02]  /*20f0*/  IMAD.MOV.U32 R137, RZ, RZ, RZ ;  /* 0x000000ffff897224 */ /* 0x000fc400078e00ff */
[----:B------:R-:W-:Y:S02]  /*2100*/  IMAD.MOV.U32 R14, RZ, RZ, RZ ;  /* 0x000000ffff0e7224 */ /* 0x000fe400078e00ff */
[----:B--2---:R-:W-:-:S04]  /*2110*/  @P2 IMAD.WIDE R10, R17, R16, c[0x0][0x370] ;  /* 0x0000dc00110a2625 */ /* 0x004fc800078e0210 */
[CC--:B------:R-:W-:Y:S01]  /*2120*/  @P0 IMAD.WIDE R8, R17.reuse, R16.reuse, c[0x0][0x360] ;  /* 0x0000d80011080625 */ /* 0x0c0fe200078e0210 */
[----:B------:R2:W5:Y:S03]  /*2130*/  @P2 LDG.E R147, [R10.64] ;  /* 0x000000060a932981 */ /* 0x000566000c1e1900 */
[CC--:B------:R-:W-:Y:S01]  /*2140*/  IMAD.WIDE R6, R17.reuse, R16.reuse, c[0x0][0x348] ;  /* 0x0000d20011067625 */ /* 0x0c0fe200078e0210 */
        /* <DEDUP_REMOVED lines=9> */
[----:B------:R-:W-:Y:S01]  /*21e0*/  P2R R15, PR, RZ, 0x20 ;  /* 0x00000020ff0f7803 */ /* 0x000fe20000000000 */
[----:B------:R-:W-:Y:S05]  /*21f0*/  @P0 BRA `(.L_x_699) ;  /* 0x0000005000000947 */ /* 0x000fea0003800000 */
[----:B-----5:R-:W-:Y:S01]  /*2200*/  MOV R251, c[0x0][0x168] ;  /* 0x00005a0000fb7a02 */ /* 0x020fe20000000f00 */
[----:B------:R-:W-:Y:S05]  /*2210*/  @!P1 BRA `(.L_x_699) ;  /* 0x0000003000009947 */ /* 0x000fea0003800000 */
[----:B--2---:R-:W2:Y:S04]  /*2220*/  LDG.E R8, [R6.64] ;  /* 0x0000000606087981 */ /* 0x004ea8000c1e1900 */
[----:B-1----:R-:W2:Y:S02]  /*2230*/  LDG.E R0, [R6.64+0x4] ;  /* 0x0000040606007981 */ /* 0x002ea4000c1e1900 */
[----:B--2---:R-:W-:-:S02]  /*2240*/  IADD3 R251, -R8, R0, RZ ;  /* 0x0000000008fb7210 */ /* 0x004fc40007ffe1ff */
.L_x_699:
[----:B------:R-:W-:-:S04]  /*2250*/  ISETP.NE.U32.AND P0, PT, RZ, c[0x0][0x368], PT ;  /* 0x0000da00ff007a0c */ /* 0x000fc80003f05070 */
[----:B------:R-:W-:-:S13]  /*2260*/  ISETP.NE.AND.EX P0, PT, RZ, c[0x0][0x36c], PT, P0 ;  /* 0x0000db00ff007a0c */ /* 0x000fda0003f05300 */
[----:B------:R-:W-:Y:S05]  /*2270*/  @!P0 BRA `(.L_x_700) ;  /* 0x0000003000008947 */ /* 0x000fea0003800000 */
[----:B--2---:R-:W-:-:S05]  /*2280*/  IMAD.WIDE R4, R17, R16, c[0x0][0x368] ;  /* 0x0000da0011047625 */ /* 0x004fca00078e0210 */
[----:B------:R2:W5:Y:S01]  /*2290*/  LDG.E R13, [R4.64] ;  /* 0x00000006040d7981 */ /* 0x000562000c1e1900 */
[----:B------:R-:W-:Y:S05]  /*22a0*/  BRA `(.L_x_701) ;  /* 0x0000005000007947 */ /* 0x000fea0003800000 */
.L_x_700:
[----:B------:R-:W-:Y:S01]  /*22b0*/  MOV R13, c[0x0][0x1d0] ;  /* 0x00007400000d7a02 */ /* 0x000fe20000000f00 */
[----:B------:R-:W-:Y:S05]  /*22c0*/  @!P5 BRA `(.L_x_701) ;  /* 0x000000300000d947 */ /* 0x000fea0003800000 */
[----:B--2---:R-:W2:Y:S04]  /*22d0*/  LDG.E R6, [R4.64] ;  /* 0x0000000604067981 */ /* 0x004ea8000c1e1900 */
[----:B-1----:R-:W2:Y:S02]  /*22e0*/  LDG.E R0, [R4.64+0x4] ;  /* 0x0000040604007981 */ /* 0x002ea4000c1e1900 */
[----:B--2---:R-:W-:Y:S02]  /*22f0*/  IADD3 R13, -R6, R0, RZ ;  /* 0x00000000060d7210 */ /* 0x004fe40007ffe1ff */
.L_x_701:
[----:B--2---:R-:W2:Y:S04]  /*2300*/  LDL.LU R6, [R1+0x2c] ;  /* 0x00002c0001067983 */ /* 0x004ea80000300800 */
[----:B------:R3:W4:Y:S04]  /*2310*/  @P3 LDG.E R5, [R2.64] ;  /* 0x0000000602053981 */ /* 0x000728000c1e1900 */
[----:B------:R3:W4:Y:S01]  /*2320*/  @P3 LDG.E R4, [R2.64+0x4] ;  /* 0x0000040602043981 */ /* 0x000722000c1e1900 */
[----:B------:R-:W-:Y:S01]  /*2330*/  ISETP.NE.U32.AND P0, PT, RZ, c[0x0][0x378], PT ;  /* 0x0000de00ff007a0c */ /* 0x000fe20003f05070 */
[----:B-----5:R-:W-:-:S03]  /*2340*/  IMAD.MOV.U32 R136, RZ, RZ, R13 ;  /* 0x000000ffff887224 */ /* 0x020fc600078e000d */
[----:B------:R-:W-:Y:S01]  /*2350*/  ISETP.NE.AND.EX P0, PT, RZ, c[0x0][0x37c], PT, P0 ;  /* 0x0000df00ff007a0c */ /* 0x000fe20003f05300 */
[----:B------:R-:W-:Y:S02]  /*2360*/  IMAD.MOV.U32 R7, RZ, RZ, c[0x0][0x2c4] ;  /* 0x0000b100ff077624 */ /* 0x000fe400078e00ff */
[----:B-1----:R-:W-:-:S03]  /*2370*/  IMAD.MOV.U32 R0, RZ, RZ, c[0x0][0x228] ;  /* 0x00008a00ff007624 */ /* 0x002fc600078e00ff */
[----:B------:R-:W-:Y:S01]  /*2380*/  ISETP.NE.AND P2, PT, R7, 0x1, PT ;  /* 0x000000010700780c */ /* 0x000fe20003f45270 */
[----:B------:R-:W-:-:S06]  /*2390*/  IMAD.IADD R12, R13, 0x1, -R147 ;  /* 0x000000010d0c7824 */ /* 0x000fcc00078e0a93 */
[----:B---3--:R-:W-:-:S05]  /*23a0*/  @P0 IMAD.WIDE R2, R17, R16, c[0x0][0x378] ;  /* 0x0000de0011020625 */ /* 0x008fca00078e0210 */
[----:B------:R1:W5:Y:S01]  /*23b0*/  @P0 LDG.E R136, [R2.64] ;  /* 0x0000000602880981 */ /* 0x000362000c1e1900 */
[----:B------:R-:W-:-:S04]  /*23c0*/  LOP3.LUT R203, R203, 0xfffff7ff, RZ, 0xc0, !PT ;  /* 0xfffff7ffcbcb7812 */ /* 0x000fc800078ec0ff */
[----:B------:R-:W-:-:S04]  /*23d0*/  @P2 LOP3.LUT R203, R203, 0x800, RZ, 0xfc, !PT ;  /* 0x00000800cbcb2812 */ /* 0x000fc800078efcff */
[----:B------:R-:W-:Y:S01]  /*23e0*/  LOP3.LUT R203, R203, 0xfffffbff, RZ, 0xc0, !PT ;  /* 0xfffffbffcbcb7812 */ /* 0x000fe200078ec0ff */
[----:B--2---:R-:W-:-:S05]  /*23f0*/  IMAD.SHL.U32 R6, R6, 0x80, RZ ;  /* 0x0000008006067824 */ /* 0x004fca00078e00ff */
[----:B------:R2:W-:Y:S01]  /*2400*/  STL [R1+0x20], R6 ;  /* 0x0000200601007387 */ /* 0x0005e20000100800 */
[----:B-1----:R-:W-:Y:S01]  /*2410*/  IADD3 R2, R6, 0x7f, RZ ;  /* 0x0000007f06027810 */ /* 0x002fe20007ffe0ff */
[----:B----4-:R-:W-:Y:S02]  /*2420*/  @P3 IMAD.IADD R0, R4, 0x1, -R5 ;  /* 0x0000000104003824 */ /* 0x010fe400078e0a05 */
[----:B------:R-:W-:Y:S02]  /*2430*/  IMAD.MOV.U32 R5, RZ, RZ, c[0x0][0x32c] ;  /* 0x0000cb00ff057624 */ /* 0x000fe400078e00ff */
[----:B------:R-:W-:Y:S02]  /*2440*/  IMAD.IADD R252, R12, 0x1, R0 ;  /* 0x000000010cfc7824 */ /* 0x000fe400078e0200 */
[----:B------:R-:W-:Y:S01]  /*2450*/  @P2 IMAD.HI.U32 R4, R2, c[0x0][0x2c8], RZ ;  /* 0x0000b20002042a27 */ /* 0x000fe200078e00ff */
[----:B------:R-:W-:Y:S02]  /*2460*/  ISETP.GE.AND P1, PT, R5, 0x1, PT ;  /* 0x000000010500780c */ /* 0x000fe40003f26270 */
[----:B------:R-:W-:-:S02]  /*2470*/  IADD3 R3, R252, 0x2f, RZ ;  /* 0x0000002ffc037810 */ /* 0x000fc40007ffe0ff */
[----:B------:R-:W-:Y:S02]  /*2480*/  @P2 SHF.R.U32.HI R2, RZ, c[0x0][0x2cc], R4 ;  /* 0x0000b300ff022a19 */ /* 0x000fe40000011604 */
[----:B------:R-:W-:Y:S01]  /*2490*/  IADD3 R151, R252, 0x1, -R251 ;  /* 0x00000001fc977810 */ /* 0x000fe20007ffe8fb */
[----:B------:R-:W-:-:S04]  /*24a0*/  IMAD.HI R3, R3, 0x2aaaaaab, RZ ;  /* 0x2aaaaaab03037827 */ /* 0x000fc800078e02ff */
[----:B------:R-:W-:Y:S01]  /*24b0*/  IMAD.IADD R2, R151, 0x1, R2 ;  /* 0x0000000197027824 */ /* 0x000fe200078e0202 */
[----:B------:R-:W-:Y:S02]  /*24c0*/  SHF.R.U32.HI R4, RZ, 0x1f, R3 ;  /* 0x0000001fff047819 */ /* 0x000fe40000011603 */
[----:B------:R-:W-:Y:S02]  /*24d0*/  @P1 LOP3.LUT R203, R203, 0x400, RZ, 0xfc, !PT ;  /* 0x00000400cbcb1812 */ /* 0x000fe400078efcff */
[----:B------:R-:W-:Y:S02]  /*24e0*/  LEA.HI.SX32 R156, R3, R4, 0x1d ;  /* 0x00000004039c7211 */ /* 0x000fe400078feaff */
[----:B------:R-:W-:Y:S01]  /*24f0*/  IADD3 R4, R2, c[0x0][0x328], RZ ;  /* 0x0000ca0002047a10 */ /* 0x000fe20007ffe0ff */
[----:B------:R-:W-:Y:S05]  /*2500*/  @!P1 BRA `(.L_x_702) ;  /* 0x0000010000009947 */ /* 0x000fea0003800000 */
[C---:B--2---:R-:W-:Y:S01]  /*2510*/  ISETP.GT.AND P0, PT, R2.reuse, RZ, PT ;  /* 0x000000ff0200720c */ /* 0x044fe20003f04270 */
        /* <DEDUP_REMOVED lines=9> */
.L_x_704:
[----:B------:R-:W-:-:S13]  /*25b0*/  ISETP.NE.AND P0, PT, R5, 0x1, PT ;  /* 0x000000010500780c */ /* 0x000fda0003f05270 */
[----:B------:R-:W-:-:S05]  /*25c0*/  @P0 IMAD.HI.U32 R2, R3, c[0x0][0x330], RZ ;  /* 0x0000cc0003020a27 */ /* 0x000fca00078e00ff */
[----:B------:R-:W-:Y:S02]  /*25d0*/  @P0 SHF.R.U32.HI R3, RZ, c[0x0][0x334], R2 ;  /* 0x0000cd00ff030a19 */ /* 0x000fe40000011602 */
.L_x_705:
[----:B------:R-:W-:Y:S05]  /*25e0*/  BSYNC B0 ;  /* 0x0000000000007941 */ /* 0x000fea0003800000 */
.L_x_703:
[----:B------:R-:W-:-:S05]  /*25f0*/  IMAD R3, R3, R5, c[0x0][0x32c] ;  /* 0x0000cb0003037624 */ /* 0x000fca00078e0205 */
[----:B------:R-:W-:-:S04]  /*2600*/  IMNMX R4, R4, R3, PT ;  /* 0x0000000304047217 */ /* 0x000fc80003800200 */
.L_x_702:
[----:B--2---:R-:W-:Y:S01]  /*2610*/  IADD3 R4, R4, 0x2f, RZ ;  /* 0x0000002f04047810 */ /* 0x004fe20007ffe0ff */
[----:B------:R-:W-:-:S04]  /*2620*/  @P2 IMAD.HI.U32 R3, R6, c[0x0][0x2c8], RZ ;  /* 0x0000b20006032a27 */ /* 0x000fc800078e00ff */
[----:B------:R-:W-:-:S04]  /*2630*/  IMAD.HI R4, R4, 0x2aaaaaab, RZ ;  /* 0x2aaaaaab04047827 */ /* 0x000fc800078e02ff */
[----:B------:R-:W-:Y:S01]  /*2640*/  IMAD.MOV.U32 R2, RZ, RZ, R6 ;  /* 0x000000ffff027224 */ /* 0x000fe200078e0006 */
[----:B------:R-:W-:Y:S01]  /*2650*/  @P2 SHF.R.U32.HI R2, RZ, c[0x0][0x2cc], R3 ;  /* 0x0000b300ff022a19 */ /* 0x000fe20000011603 */
[----:B------:R-:W-:Y:S01]  /*2660*/  IMAD.IADD R236, R252, 0x1, -R251 ;  /* 0x00000001fcec7824 */ /* 0x000fe200078e0afb */
[----:B------:R-:W-:-:S03]  /*2670*/  SHF.R.U32.HI R3, RZ, 0x1f, R4 ;  /* 0x0000001fff037819 */ /* 0x000fc60000011604 */
[----:B------:R-:W-:Y:S01]  /*2680*/  IMAD.IADD R2, R236, 0x1, R2 ;  /* 0x00000001ec027824 */ /* 0x000fe200078e0202 */
[----:B------:R-:W-:-:S04]  /*2690*/  LEA.HI.SX32 R7, R4, R3, 0x1d ;  /* 0x0000000304077211 */ /* 0x000fc800078feaff */
[----:B------:R-:W-:Y:S02]  /*26a0*/  IADD3 R3, R2, -c[0x0][0x324], RZ ;  /* 0x8000c90002037a10 */ /* 0x000fe40007ffe0ff */
        /* <DEDUP_REMOVED lines=11> */
.L_x_708:
[----:B------:R-:W-:-:S13]  /*2760*/  ISETP.NE.AND P0, PT, R5, 0x1, PT ;  /* 0x000000010500780c */ /* 0x000fda0003f05270 */
[----:B------:R-:W-:-:S05]  /*2770*/  @P0 IMAD.HI.U32 R4, R2, c[0x0][0x330], RZ ;  /* 0x0000cc0002040a27 */ /* 0x000fca00078e00ff */
[----:B------:R-:W-:Y:S02]  /*2780*/  @P0 SHF.R.U32.HI R2, RZ, c[0x0][0x334], R4 ;  /* 0x0000cd00ff020a19 */ /* 0x000fe40000011604 */
.L_x_709:
[----:B------:R-:W-:Y:S05]  /*2790*/  BSYNC B0 ;  /* 0x0000000000007941 */ /* 0x000fea0003800000 */
.L_x_707:
[----:B------:R-:W-:-:S05]  /*27a0*/  IMAD R2, R2, c[0x0][0x32c], RZ ;  /* 0x0000cb0002027a24 */ /* 0x000fca00078e02ff */
[----:B------:R-:W-:-:S04]  /*27b0*/  IMNMX R3, R3, R2, !PT ;  /* 0x0000000203037217 */ /* 0x000fc80007800200 */
.L_x_706:
[C---:B------:R-:W-:Y:S01]  /*27c0*/  LOP3.LUT R4, R18.reuse, 0xff000000, RZ, 0xc0, !PT ;  /* 0xff00000012047812 */ /* 0x040fe200078ec0ff */
[----:B------:R-:W-:Y:S01]  /*27d0*/  IMAD.HI R3, R3, 0x2aaaaaab, RZ ;  /* 0x2aaaaaab03037827 */ /* 0x000fe200078e02ff */
[----:B------:R-:W-:Y:S01]  /*27e0*/  LOP3.LUT R5, R18, 0xff0000, RZ, 0xc0, !PT ;  /* 0x00ff000012057812 */ /* 0x000fe200078ec0ff */
[----:B------:R-:W-:Y:S01]  /*27f0*/  BSSY B0, `(.L_x_710) ;  /* 0x000002c000007945 */ /* 0x000fe20003800000 */
[----:B------:R-:W-:Y:S02]  /*2800*/  SHF.R.U32.HI R4, RZ, 0x8, R4 ;  /* 0x00000008ff047819 */ /* 0x000fe40000011604 */
[----:B------:R-:W-:Y:S02]  /*2810*/  SHF.R.U32.HI R2, RZ, 0x1f, R3 ;  /* 0x0000001fff027819 */ /* 0x000fe40000011603 */
[----:B------:R-:W-:Y:S02]  /*2820*/  LEA.HI R5, R5, R4, RZ, 0x10 ;  /* 0x0000000405057211 */ /* 0x000fe400078f80ff */
[----:B------:R-:W-:Y:S01]  /*2830*/  LEA.HI.SX32 R3, R3, R2, 0x1d ;  /* 0x0000000203037211 */ /* 0x000fe200078feaff */
[----:B------:R-:W-:Y:S01]  /*2840*/  IMAD.MOV.U32 R2, RZ, RZ, RZ ;  /* 0x000000ffff027224 */ /* 0x000fe200078e00ff */
[----:B------:R-:W-:-:S02]  /*2850*/  SHF.R.U32.HI R8, RZ, 0x10, R5 ;  /* 0x00000010ff087819 */ /* 0x000fc40000011605 */
[----:B------:R-:W-:Y:S02]  /*2860*/  LOP3.LUT R18, R5, 0xff, RZ, 0xc0, !PT ;  /* 0x000000ff05127812 */ /* 0x000fe400078ec0ff */
[----:B------:R-:W-:Y:S01]  /*2870*/  IMNMX R6, RZ, R3, !PT ;  /* 0x00000003ff067217 */ /* 0x000fe20007800200 */
[----:B------:R1:W-:Y:S01]  /*2880*/  STL [R1+0x2c], R8 ;  /* 0x00002c0801007387 */ /* 0x0003e20000100800 */
[C---:B------:R-:W-:Y:S02]  /*2890*/  ISETP.NE.AND P1, PT, R8.reuse, RZ, PT ;  /* 0x000000ff0800720c */ /* 0x040fe40003f25270 */
[----:B------:R-:W-:Y:S01]  /*28a0*/  ISETP.GT.AND P0, PT, R7, R6, PT ;  /* 0x000000060700720c */ /* 0x000fe20003f04270 */
[----:B------:R1:W-:Y:S01]  /*28b0*/  STL [R1+0x30], R18 ;  /* 0x0000301201007387 */ /* 0x0003e20000100800 */
[----:B------:R-:W-:-:S11]  /*28c0*/  SEL R135, R8, c[0x0][0x338], P1 ;  /* 0x0000ce0008877a07 */ /* 0x000fd60000800000 */
[----:B------:R-:W-:Y:S05]  /*28d0*/  @!P0 BRA `(.L_x_711) ;  /* 0x000001d000008947 */ /* 0x000fea0003800000 */
[----:B------:R-:W-:Y:S02]  /*28e0*/  IABS R3, R135 ;  /* 0x0000008700037213 */ /* 0x000fe40000000000 */
[----:B------:R-:W-:Y:S02]  /*28f0*/  IADD3 R4, R135, -0x1, R7 ;  /* 0xffffffff87047810 */ /* 0x000fe40007ffe007 */
[----:B------:R-:W2:Y:S03]  /*2900*/  I2F.RP R2, R3 ;  /* 0x0000000300027306 */ /* 0x000ea60000209400 */
[----:B-1----:R-:W-:Y:S02]  /*2910*/  IMAD.IADD R8, R4, 0x1, -R6 ;  /* 0x0000000104087824 */ /* 0x002fe400078e0a06 */
[----:B------:R-:W-:-:S03]  /*2920*/  IMAD.MOV.U32 R4, RZ, RZ, RZ ;  /* 0x000000ffff047224 */ /* 0x000fc600078e00ff */
[----:B------:R-:W-:Y:S01]  /*2930*/  IABS R11, R8 ;  /* 0x00000008000b7213 */ /* 0x000fe20000000000 */
[----:B--2---:R-:W1:Y:S02]  /*2940*/  MUFU.RCP R2, R2 ;  /* 0x0000000200027308 */ /* 0x004e640000001000 */
        /* <DEDUP_REMOVED lines=22> */
.L_x_711:
[----:B------:R-:W-:Y:S05]  /*2ab0*/  BSYNC B0 ;  /* 0x0000000000007941 */ /* 0x000fea0003800000 */
.L_x_710:
[----:B------:R-:W-:Y:S01]  /*2ac0*/  IMAD R3, R18, R2, R6 ;  /* 0x0000000212037224 */ /* 0x000fe200078e0206 */
[----:B------:R-:W-:Y:S02]  /*2ad0*/  SHF.R.S32.HI R111, RZ, 0x1f, R110 ;  /* 0x0000001fff6f7819 */ /* 0x000fe4000001146e */
[C---:B------:R-:W-:Y:S01]  /*2ae0*/  IADD3 R32, R154.reuse, 0x8, RZ ;  /* 0x000000089a207810 */ /* 0x040fe20007ffe0ff */
[C---:B------:R-:W-:Y:S01]  /*2af0*/  IMAD.IADD R2, R3.reuse, 0x1, R2 ;  /* 0x0000000103027824 */ /* 0x040fe200078e0202 */
[C---:B------:R-:W-:Y:S01]  /*2b00*/  IADD3 R31, R154.reuse, 0x18, RZ ;  /* 0x000000189a1f7810 */ /* 0x040fe20007ffe0ff */
[----:B------:R-:W-:Y:S01]  /*2b10*/  IMAD R3, R3, 0x30, -R12 ;  /* 0x0000003003037824 */ /* 0x000fe200078e0a0c */
[----:B------:R-:W-:Y:S02]  /*2b20*/  IADD3 R30, R154, 0x28, RZ ;  /* 0x000000289a1e7810 */ /* 0x000fe40007ffe0ff */
[----:B------:R-:W-:-:S02]  /*2b30*/  IMNMX R2, R7, R2, PT ;  /* 0x0000000207027217 */ /* 0x000fc40003800200 */
[----:B------:R-:W-:-:S03]  /*2b40*/  IMNMX R3, RZ, R3, !PT ;  /* 0x00000003ff037217 */ /* 0x000fc60007800200 */
[----:B------:R-:W-:Y:S02]  /*2b50*/  IMAD R2, R2, 0x30, -R12 ;  /* 0x0000003002027824 */ /* 0x000fe400078e0a0c */
[----:B------:R-:W-:-:S03]  /*2b60*/  IMAD.WIDE.U32 R4, R3, -0x55555555, RZ ;  /* 0xaaaaaaab03047825 */ /* 0x000fc600078e00ff */
        /* <DEDUP_REMOVED lines=10> */
[----:B-1----:R-:W2:Y:S04]  /*2c10*/  LDL.64 R18, [R1+0x38] ;  /* 0x0000380001127983 */ /* 0x002ea80000100a00 */
[----:B------:R-:W1:Y:S04]  /*2c20*/  S2R R8, SR_TID.X ;  /* 0x0000000000087919 */ /* 0x000e680000002100 */
[----:B------:R-:W3:Y:S04]  /*2c30*/  LDL R21, [R1+0x24] ;  /* 0x0000240001157983 */ /* 0x000ee80000100800 */
[----:B------:R-:W4:Y:S01]  /*2c40*/  LDL R20, [R1+0x40] ;  /* 0x0000400001147983 */ /* 0x000f220000100800 */
[----:B-1----:R-:W-:-:S04]  /*2c50*/  SHF.R.S32.HI R23, RZ, 0x1f, R8 ;  /* 0x0000001fff177819 */ /* 0x002fc80000011408 */
[----:B------:R-:W-:Y:S02]  /*2c60*/  LEA.HI R23, R23, R8, RZ, 0x2 ;  /* 0x0000000817177211 */ /* 0x000fe400078f10ff */
[----:B------:R-:W3:Y:S02]  /*2c70*/  LDL R8, [R1+0x1c] ;  /* 0x00001c0001087983 */ /* 0x000ee40000100800 */
[----:B------:R-:W-:Y:S02]  /*2c80*/  SHF.R.S32.HI R23, RZ, 0x2, R23 ;  /* 0x00000002ff177819 */ /* 0x000fe40000011417 */
[----:B------:R-:W-:Y:S02]  /*2c90*/  SHF.R.S32.HI R3, RZ, 0x1f, R14 ;  /* 0x0000001fff037819 */ /* 0x000fe4000001140e */
[----:B------:R-:W-:-:S04]  /*2ca0*/  IADD3 R127, P0, R23, R14, RZ ;  /* 0x0000000e177f7210 */ /* 0x000fc80007f1e0ff */
[----:B------:R-:W-:-:S05]  /*2cb0*/  LEA.HI.X.SX32 R130, R23, R3, 0x1, P0 ;  /* 0x0000000317827211 */ /* 0x000fca00000f0eff */
[----:B------:R-:W-:Y:S01]  /*2cc0*/  IMAD R3, R130, c[0x0][0x238], RZ ;  /* 0x00008e0082037a24 */ /* 0x000fe200078e02ff */
[----:B------:R-:W-:Y:S02]  /*2cd0*/  IADD3 R33, R2, -0x1, RZ ;  /* 0xffffffff02217810 */ /* 0x000fe40007ffe0ff */
[----:B------:R-:W-:Y:S01]  /*2ce0*/  SHF.R.S32.HI R9, RZ, 0x1f, R17 ;  /* 0x0000001fff097819 */ /* 0x000fe20000011411 */
[----:B------:R-:W-:-:S03]  /*2cf0*/  IMAD R3, R127, c[0x0][0x23c], R3 ;  /* 0x00008f007f037a24 */ /* 0x000fc600078e0203 */
[----:B------:R-:W-:Y:S01]  /*2d00*/  SEL R10, R9, RZ, !P3 ;  /* 0x000000ff090a7207 */ /* 0x000fe20005800000 */
[----:B------:R-:W-:Y:S01]  /*2d10*/  IMAD.MOV.U32 R138, RZ, RZ, 0x30 ;  /* 0x00000030ff8a7424 */ /* 0x000fe200078e00ff */
[----:B------:R-:W-:-:S03]  /*2d20*/  SEL R11, R17, RZ, !P3 ;  /* 0x000000ff110b7207 */ /* 0x000fc60005800000 */
[C---:B------:R-:W-:Y:S02]  /*2d30*/  IMAD R158, R138.reuse, c[0x0][0x23c], RZ ;  /* 0x00008f008a9e7a24 */ /* 0x040fe400078e02ff */
[----:B------:R-:W-:-:S05]  /*2d40*/  IMAD.WIDE.U32 R144, R138, c[0x0][0x238], RZ ;  /* 0x00008e008a907a25 */ /* 0x000fca00078e00ff */
[----:B------:R-:W-:Y:S02]  /*2d50*/  IADD3 R158, R145, R158, RZ ;  /* 0x0000009e919e7210 */ /* 0x000fe40007ffe0ff */
[----:B------:R-:W-:-:S04]  /*2d60*/  MOV R157, c[0x0][0x238] ;  /* 0x00008e00009d7a02 */ /* 0x000fc80000000f00 */
[----:B------:R-:W-:Y:S01]  /*2d70*/  SHF.L.U32 R159, R157, 0x5, RZ ;  /* 0x000000059d9f7819 */ /* 0x000fe200000006ff */
[----:B--2---:R-:W-:-:S04]  /*2d80*/  IMAD.WIDE.U32 R4, R127, c[0x0][0x238], R18 ;  /* 0x00008e007f047a25 */ /* 0x004fc800078e0012 */
[----:B------:R-:W-:Y:S02]  /*2d90*/  IMAD.IADD R3, R5, 0x1, R3 ;  /* 0x0000000105037824 */ /* 0x000fe400078e0203 */
[----:B------:R-:W-:Y:S02]  /*2da0*/  IMAD R5, R33, -0x30, R0 ;  /* 0xffffffd021057824 */ /* 0x000fe400078e0200 */
[----:B------:R-:W-:Y:S02]  /*2db0*/  IMAD.MOV.U32 R2, RZ, RZ, R4 ;  /* 0x000000ffff027224 */ /* 0x000fe400078e0004 */
[----:B------:R-:W-:Y:S01]  /*2dc0*/  IMAD R4, R10, c[0x0][0x248], RZ ;  /* 0x000092000a047a24 */ /* 0x000fe200078e02ff */
[----:B------:R-:W-:Y:S01]  /*2dd0*/  IMNMX R6, R5, 0x30, PT ;  /* 0x0000003005067817 */ /* 0x000fe20003800200 */
[----:B------:R-:W-:-:S04]  /*2de0*/  IMAD.WIDE.U32 R2, R22, c[0x0][0x240], R2 ;  /* 0x0000900016027a25 */ /* 0x000fc800078e0002 */
[----:B------:R-:W-:Y:S02]  /*2df0*/  IMAD R5, R11, c[0x0][0x24c], R4 ;  /* 0x000093000b057a24 */ /* 0x000fe400078e0204 */
[----:B------:R-:W-:Y:S02]  /*2e00*/  IMAD.IADD R4, R6, 0x1, -R23 ;  /* 0x0000000106047824 */ /* 0x000fe400078e0a17 */
[----:B------:R-:W-:-:S03]  /*2e10*/  IMAD R3, R22, c[0x0][0x244], R3 ;  /* 0x0000910016037a24 */ /* 0x000fc600078e0203 */
[C---:B------:R-:W-:Y:S01]  /*2e20*/  ISETP.GE.AND P1, PT, R4.reuse, 0x1, PT ;  /* 0x000000010400780c */ /* 0x040fe20003f26270 */
[----:B------:R-:W-:Y:S01]  /*2e30*/  IMAD.WIDE.U32 R100, R11, c[0x0][0x248], R2 ;  /* 0x000092000b647a25 */ /* 0x000fe200078e0002 */
[----:B------:R-:W-:Y:S02]  /*2e40*/  ISETP.GT.AND P0, PT, R4, 0x20, PT ;  /* 0x000000200400780c */ /* 0x000fe40003f04270 */
[----:B------:R-:W-:Y:S01]  /*2e50*/  SHF.R.S32.HI R3, RZ, 0x1f, R33 ;  /* 0x0000001fff037819 */ /* 0x000fe20000011421 */
[----:B------:R-:W-:Y:S02]  /*2e60*/  IMAD R2, R158, R33, RZ ;  /* 0x000000219e027224 */ /* 0x000fe400078e02ff */
[----:B------:R-:W-:Y:S02]  /*2e70*/  IMAD.IADD R91, R101, 0x1, R5 ;  /* 0x00000001655b7824 */ /* 0x000fe400078e0205 */
[----:B------:R-:W-:Y:S02]  /*2e80*/  IMAD.MOV.U32 R90, RZ, RZ, R100 ;  /* 0x000000ffff5a7224 */ /* 0x000fe400078e0064 */
[----:B------:R-:W-:-:S02]  /*2e90*/  IMAD R4, R3, R144, R2 ;  /* 0x0000009003047224 */ /* 0x000fc400078e0202 */
[----:B------:R-:W-:Y:S02]  /*2ea0*/  IMAD.MOV.U32 R5, RZ, RZ, 0x5 ;  /* 0x00000005ff057424 */ /* 0x000fe400078e00ff */
[----:B------:R-:W-:-:S03]  /*2eb0*/  IMAD.WIDE.U32 R2, R33, R144, R90 ;  /* 0x0000009021027225 */ /* 0x000fc600078e005a */
[----:B------:R-:W-:Y:S01]  /*2ec0*/  SHF.L.U64.HI R157, R157, R5, c[0x0][0x23c] ;  /* 0x00008f009d9d7619 */ /* 0x000fe20000010205 */
[----:B------:R-:W-:Y:S01]  /*2ed0*/  IMAD.IADD R3, R3, 0x1, R4 ;  /* 0x0000000103037824 */ /* 0x000fe200078e0204 */
[----:B------:R-:W-:Y:S02]  /*2ee0*/  @P1 LEA R4, P3, R2, c[0x0][0x220], 0x1 ;  /* 0x0000880002041a11 */ /* 0x000fe400078608ff */
[----:B------:R-:W-:Y:S02]  /*2ef0*/  @P0 IADD3 R6, P2, R159, R2, RZ ;  /* 0x000000029f060210 */ /* 0x000fe40007f5e0ff */
[----:B------:R-:W-:Y:S02]  /*2f00*/  ISETP.GE.AND P6, PT, R18, c[0x0][0x1d4], PT ;  /* 0x0000750012007a0c */ /* 0x000fe40003fc6270 */
[----:B------:R-:W-:Y:S01]  /*2f10*/  @P1 LEA.HI.X R5, R2, c[0x0][0x224], R3, 0x1, P3 ;  /* 0x0000890002051a11 */ /* 0x000fe200018f0c03 */
[----:B------:R-:W-:Y:S01]  /*2f20*/  @P0 IMAD.X R3, R3, 0x1, R157, P2 ;  /* 0x0000000103030824 */ /* 0x000fe200010e069d */
[----:B---3--:R-:W-:-:S02]  /*2f30*/  ISETP.GE.AND P5, PT, R21, c[0x0][0x1d4], PT ;  /* 0x0000750015007a0c */ /* 0x008fc40003fa6270 */
[----:B----4-:R-:W-:Y:S02]  /*2f40*/  ISETP.GE.AND P4, PT, R20, c[0x0][0x1d4], PT ;  /* 0x0000750014007a0c */ /* 0x010fe40003f86270 */
[----:B------:R-:W-:-:S04]  /*2f50*/  @P0 LEA R2, P2, R6, c[0x0][0x220], 0x1 ;  /* 0x0000880006020a11 */ /* 0x000fc800078408ff */
[----:B------:R-:W-:Y:S02]  /*2f60*/  @P0 LEA.HI.X R3, R6, c[0x0][0x224], R3, 0x1, P2 ;  /* 0x0000890006030a11 */ /* 0x000fe400010f0c03 */
[----:B------:R-:W-:-:S05]  /*2f70*/  @P1 SHF.L.U32 R6, R8, 0x1, RZ ;  /* 0x0000000108061819 */ /* 0x000fca00000006ff */
[----:B------:R-:W-:Y:S01]  /*2f80*/  @!PT LDS RZ, [RZ] ;  /* 0x00000000fffff984 */ /* 0x000fe20000000800 */
[----:B------:R-:W-:Y:S01]  /*2f90*/  @!PT LDS RZ, [RZ] ;  /* 0x00000000fffff984 */ /* 0x000fe20000000800 */
[----:B------:R-:W-:Y:S01]  /*2fa0*/  @!PT LDS RZ, [RZ] ;  /* 0x00000000fffff984 */ /* 0x000fe20000000800 */
[----:B------:R1:W-:Y:S04]  /*2fb0*/  @P1 LDGSTS.E.BYPASS.LTC128B.128 [R6+0x3c80], [R4.64], !P6 ;  /* 0x03c8000004061fae */ /* 0x0003e8000f101d46 */
[----:B------:R1:W-:Y:S04]  /*2fc0*/  @P1 LDGSTS.E.BYPASS.LTC128B.128 [R6+0x4880], [R4.64+0x40], !P5 ;  /* 0x0488004004061fae */ /* 0x0003e8000e901d46 */
[----:B------:R1:W-:Y:S02]  /*2fd0*/  @P1 LDGSTS.E.BYPASS.LTC128B.128 [R6+0x5480], [R4.64+0x80], !P4 ;  /* 0x0548008004061fae */ /* 0x0003e4000e101d46 */
[----:B-1----:R-:W-:-:S05]  /*2fe0*/  @P0 IMAD.SHL.U32 R4, R8, 0x2, RZ ;  /* 0x0000000208040824 */ /* 0x002fca00078e00ff */
[----:B------:R1:W-:Y:S04]  /*2ff0*/  @P0 LDGSTS.E.BYPASS.LTC128B.128 [R4+0x4480], [R2.64], !P6 ;  /* 0x0448000002040fae */ /* 0x0003e8000f101d46 */
[----:B------:R1:W-:Y:S04]  /*3000*/  @P0 LDGSTS.E.BYPASS.LTC128B.128 [R4+0x5080], [R2.64+0x40], !P5 ;  /* 0x0508004002040fae */ /* 0x0003e8000e901d46 */
[----:B------:R1:W-:Y:S01]  /*3010*/  @P0 LDGSTS.E.BYPASS.LTC128B.128 [R4+0x5c80], [R2.64+0x80], !P4 ;  /* 0x05c8008002040fae */ /* 0x0003e2000e101d46 */
[----:B------:R-:W-:Y:S01]  /*3020*/  ISETP.NE.U32.AND P0, PT, RZ, c[0x0][0x340], PT ;  /* 0x0000d000ff007a0c */ /* 0x000fe20003f05070 */
[----:B------:R-:W-:-:S02]  /*3030*/  IMAD.IADD R6, R13, 0x1, R146 ;  /* 0x000000010d067824 */ /* 0x000fc400078e0292 */
[----:B------:R-:W2:Y:S01]  /*3040*/  S2R R20, SR_TID.X ;  /* 0x0000000000147919 */ /* 0x000ea20000002100 */
[----:B------:R-:W-:Y:S02]  /*3050*/  ISETP.NE.AND.EX P0, PT, RZ, c[0x0][0x344], PT, P0 ;  /* 0x0000d100ff007a0c */ /* 0x000fe40003f05300 */
[----:B------:R-:W-:Y:S01]  /*3060*/  ISETP.NE.AND P3, PT, R15, RZ, PT ;  /* 0x000000ff0f00720c */ /* 0x000fe20003f65270 */
[----:B------:R-:W-:Y:S01]  /*3070*/  IMAD.MOV.U32 R162, RZ, RZ, c[0x0][0x27c] ;  /* 0x00009f00ffa27624 */ /* 0x000fe200078e00ff */
[----:B------:R-:W0:Y:S09]  /*3080*/  LDGDEPBAR ;  /* 0x00000000000079af */ /* 0x000e320000000000 */
[----:B-1----:R-:W-:-:S05]  /*3090*/  @P0 IMAD.WIDE R2, R17, R16, c[0x0][0x340] ;  /* 0x0000d00011020625 */ /* 0x002fca00078e0210 */
[----:B------:R1:W3:Y:S01]  /*30a0*/  @P0 LDG.E R7, [R2.64] ;  /* 0x0000000602070981 */ /* 0x0002e2000c1e1900 */
[----:B------:R-:W-:-:S05]  /*30b0*/  SHF.R.S32.HI R8, RZ, 0x1f, R6 ;  /* 0x0000001fff087819 */ /* 0x000fca0000011406 */
[----:B------:R-:W-:-:S04]  /*30c0*/  IMAD R4, R8, c[0x0][0x1e0], RZ ;  /* 0x0000780008047a24 */ /* 0x000fc800078e02ff */
[----:B------:R-:W-:Y:S01]  /*30d0*/  IMAD R4, R6, c[0x0][0x1e4], R4 ;  /* 0x0000790006047a24 */ /* 0x000fe200078e0204 */
[----:B--2---:R-:W-:Y:S01]  /*30e0*/  LEA.HI R20, R20, R20, RZ, 0x1 ;  /* 0x0000001414147211 */ /* 0x004fe200078f08ff */
[----:B-1----:R-:W-:-:S05]  /*30f0*/  IMAD.WIDE.U32 R2, R6, c[0x0][0x1e0], RZ ;  /* 0x0000780006027a25 */ /* 0x002fca00078e00ff */
[----:B------:R-:W-:-:S05]  /*3100*/  IADD3 R3, R3, R4, RZ ;  /* 0x0000000403037210 */ /* 0x000fca0007ffe0ff */
[----:B------:R-:W-:Y:S01]  /*3110*/  IMAD.WIDE.U32 R2, R22, c[0x0][0x1e8], R2 ;  /* 0x00007a0016027a25 */ /* 0x000fe200078e0002 */
[----:B------:R-:W-:-:S03]  /*3120*/  SHF.R.S32.HI R20, RZ, 0x1, R20 ;  /* 0x00000001ff147819 */ /* 0x000fc60000011414 */
[----:B------:R-:W-:Y:S02]  /*3130*/  IMAD R5, R22, c[0x0][0x1ec], R3 ;  /* 0x00007b0016057a24 */ /* 0x000fe400078e0203 */
[----:B------:R-:W-:Y:S01]  /*3140*/  IMAD.MOV.U32 R4, RZ, RZ, R2 ;  /* 0x000000ffff047224 */ /* 0x000fe200078e0002 */
[----:B------:R-:W-:Y:S01]  /*3150*/  SHF.R.S32.HI R12, RZ, 0x1f, R20 ;  /* 0x0000001fff0c7819 */ /* 0x000fe20000011414 */
[----:B------:R-:W-:Y:S01]  /*3160*/  IMAD.WIDE.U32 R160, R20, c[0x0][0x1e0], RZ ;  /* 0x0000780014a07a25 */ /* 0x000fe200078e00ff */
[----:B------:R-:W-:Y:S01]  /*3170*/  WARPSYNC 0xffffffff ;  /* 0xffffffff00007948 */ /* 0x000fe20003800000 */
[----:B------:R-:W-:Y:S02]  /*3180*/  ISETP.GE.AND P2, PT, R110, c[0x0][0x27c], PT ;  /* 0x00009f006e007a0c */ /* 0x000fe40003f46270 */
[----:B------:R-:W-:Y:S02]  /*3190*/  SHF.R.S32.HI R155, RZ, 0x1f, R154 ;  /* 0x0000001fff9b7819 */ /* 0x000fe4000001149a */
[----:B-----5:R-:W-:-:S02]  /*31a0*/  SHF.R.S32.HI R26, RZ, 0x1f, R136 ;  /* 0x0000001fff1a7819 */ /* 0x020fc40000011488 */
[----:B---3--:R-:W-:Y:S01]  /*31b0*/  @P0 SHF.R.S32.HI R3, RZ, 0x1f, R7 ;  /* 0x0000001fff030819 */ /* 0x008fe20000011407 */
[----:B------:R-:W-:Y:S02]  /*31c0*/  @!P0 IMAD.MOV.U32 R3, RZ, RZ, R9 ;  /* 0x000000ffff038224 */ /* 0x000fe400078e0009 */
[----:B------:R-:W-:Y:S01]  /*31d0*/  @P0 IMAD.MOV.U32 R2, RZ, RZ, R7 ;  /* 0x000000ffff020224 */ /* 0x000fe200078e0007 */
[----:B------:R-:W-:Y:S02]  /*31e0*/  @!P0 MOV R2, R17 ;  /* 0x0000001100028202 */ /* 0x000fe40000000f00 */
[----:B------:R-:W-:Y:S02]  /*31f0*/  SEL R21, R3, RZ, !P3 ;  /* 0x000000ff03157207 */ /* 0x000fe40005800000 */
[----:B------:R-:W-:Y:S01]  /*3200*/  SEL R15, R2, RZ, !P3 ;  /* 0x000000ff020f7207 */ /* 0x000fe20005800000 */
[----:B------:R-:W-:Y:S02]  /*3210*/  IMAD R2, R12, c[0x0][0x1e0], RZ ;  /* 0x000078000c027a24 */ /* 0x000fe400078e02ff */
[----:B------:R-:W-:-:S02]  /*3220*/  IMAD R7, R21, c[0x0][0x1f0], RZ ;  /* 0x00007c0015077a24 */ /* 0x000fc400078e02ff */
[----:B------:R-:W-:Y:S02]  /*3230*/  IMAD R3, R20, c[0x0][0x1e4], R2 ;  /* 0x0000790014037a24 */ /* 0x000fe400078e0202 */
[----:B------:R-:W-:-:S04]  /*3240*/  IMAD.WIDE.U32 R80, R15, c[0x0][0x1f0], R4 ;  /* 0x00007c000f507a25 */ /* 0x000fc800078e0004 */
[----:B------:R-:W-:Y:S01]  /*3250*/  IMAD R2, R15, c[0x0][0x1f4], R7 ;  /* 0x00007d000f027a24 */ /* 0x000fe200078e0207 */
[----:B------:R-:W-:Y:S01]  /*3260*/  SHF.L.U32 R5, R162, 0x1, RZ ;  /* 0x00000001a2057819 */ /* 0x000fe200000006ff */
[----:B------:R-:W-:-:S03]  /*3270*/  IMAD.IADD R129, R161, 0x1, R3 ;  /* 0x00000001a1817824 */ /* 0x000fc600078e0203 */
[----:B------:R-:W-:Y:S02]  /*3280*/  IADD3 R79, R81, R2, RZ ;  /* 0x00000002514f7210 */ /* 0x000fe40007ffe0ff */
[----:B------:R-:W2:Y:S01]  /*3290*/  LDL R35, [R1+0x68] ;  /* 0x0000680001237983 */ /* 0x000ea20000100800 */
[----:B------:R-:W-:Y:S01]  /*32a0*/  IADD3 R134, P1, P0, R80, R160, R110 ;  /* 0x000000a050867210 */ /* 0x000fe2000783e06e */
[----:B------:R-:W-:Y:S01]  /*32b0*/  IMAD.WIDE.U32 R2, R22, c[0x0][0x260], R18 ;  /* 0x0000980016027a25 */ /* 0x000fe200078e0012 */
[----:B------:R-:W-:Y:S01]  /*32c0*/  IADD3 R19, -R5, c[0x0][0x1d4], RZ ;  /* 0x0000750005137a10 */ /* 0x000fe20007ffe1ff */
[----:B------:R-:W3:Y:S01]  /*32d0*/  LDL R29, [R1+0x6c] ;  /* 0x00006c00011d7983 */ /* 0x000ee20000100800 */
[----:B------:R-:W-:Y:S01]  /*32e0*/  IADD3.X R133, R79, R129, R111, P1, P0 ;  /* 0x000000814f857210 */ /* 0x000fe20000fe046f */
[----:B------:R-:W-:Y:S01]  /*32f0*/  IMAD R4, R10, c[0x0][0x268], RZ ;  /* 0x00009a000a047a24 */ /* 0x000fe200078e02ff */
[----:B------:R-:W-:Y:S01]  /*3300*/  IADD3 R132, P0, R20, R6, RZ ;  /* 0x0000000614847210 */ /* 0x000fe20007f1e0ff */
[----:B------:R-:W4:Y:S01]  /*3310*/  LDL R34, [R1+0x70] ;  /* 0x0000700001227983 */ /* 0x000f220000100800 */
[----:B------:R-:W-:Y:S01]  /*3320*/  ISETP.GE.AND P1, PT, R152, c[0x0][0x27c], PT ;  /* 0x00009f0098007a0c */ /* 0x000fe20003f26270 */
[----:B------:R-:W-:Y:S01]  /*3330*/  IMAD R3, R22, c[0x0][0x264], R3 ;  /* 0x0000990016037a24 */ /* 0x000fe200078e0203 */
[-C--:B------:R-:W-:Y:S01]  /*3340*/  SEL R18, R5, R19.reuse, !P2 ;  /* 0x0000001305127207 */ /* 0x080fe20005000000 */
[----:B------:R-:W-:Y:S01]  /*3350*/  IMAD.X R131, R8, 0x1, R12, P0 ;  /* 0x0000000108837824 */ /* 0x000fe200000e060c */
[----:B------:R-:W-:Y:S01]  /*3360*/  ISETP.GE.AND P0, PT, R109, c[0x0][0x27c], PT ;  /* 0x00009f006d007a0c */ /* 0x000fe20003f06270 */
[C---:B------:R-:W-:Y:S01]  /*3370*/  IMAD R8, R12.reuse, c[0x0][0x280], RZ ;  /* 0x0000a0000c087a24 */ /* 0x040fe200078e02ff */
[-C--:B------:R-:W-:Y:S01]  /*3380*/  SEL R17, R5, R19.reuse, !P1 ;  /* 0x0000001305117207 */ /* 0x080fe20004800000 */
[----:B------:R-:W-:Y:S01]  /*3390*/  IMAD R28, R11, c[0x0][0x26c], R4 ;  /* 0x00009b000b1c7a24 */ /* 0x000fe200078e0204 */
[----:B------:R-:W-:Y:S01]  /*33a0*/  SEL R19, R5, R19, !P0 ;  /* 0x0000001305137207 */ /* 0x000fe20004000000 */
[----:B------:R-:W-:Y:S01]  /*33b0*/  IMAD R9, R12, c[0x0][0x290], RZ ;  /* 0x0000a4000c097a24 */ /* 0x000fe200078e02ff */
[----:B------:R-:W-:Y:S01]  /*33c0*/  SEL R16, RZ, c[0x0][0x27c], !P2 ;  /* 0x00009f00ff107a07 */ /* 0x000fe20005000000 */
[----:B------:R-:W-:Y:S01]  /*33d0*/  IMAD.WIDE.U32 R4, R20, c[0x0][0x280], R154 ;  /* 0x0000a00014047a25 */ /* 0x000fe200078e009a */
[----:B------:R-:W-:Y:S01]  /*33e0*/  SEL R25, RZ, c[0x0][0x27c], !P1 ;  /* 0x00009f00ff197a07 */ /* 0x000fe20004800000 */
[----:B------:R-:W-:Y:S01]  /*33f0*/  ULDC.U8 UR4, c[0x0][0x298] ;  /* 0x0000a60000047ab9 */ /* 0x000fe20000000000 */
[----:B------:R-:W-:Y:S01]  /*3400*/  ISETP.GE.AND P1, PT, R162, 0x1, PT ;  /* 0x00000001a200780c */ /* 0x000fe20003f26270 */
[----:B------:R-:W-:-:S02]  /*3410*/  IMAD R8, R20, c[0x0][0x284], R8 ;  /* 0x0000a10014087a24 */ /* 0x000fc400078e0208 */
[----:B------:R-:W-:-:S04]  /*3420*/  IMAD.WIDE.U32 R12, R20, c[0x0][0x280], R110 ;  /* 0x0000a000140c7a25 */ /* 0x000fc800078e006e */
[----:B------:R-:W-:-:S04]  /*3430*/  IMAD.WIDE.U32 R84, R11, c[0x0][0x268], R2 ;  /* 0x00009a000b547a25 */ /* 0x000fc800078e0002 */
[----:B------:R-:W-:Y:S02]  /*3440*/  IMAD R14, R20, c[0x0][0x294], R9 ;  /* 0x0000a500140e7a24 */ /* 0x000fe400078e0209 */
[----:B------:R-:W-:-:S04]  /*3450*/  IMAD.WIDE.U32 R2, R22, c[0x0][0x210], R110 ;  /* 0x0000840016027a25 */ /* 0x000fc800078e006e */
[----:B------:R-:W-:Y:S02]  /*3460*/  IMAD.IADD R9, R5, 0x1, R8 ;  /* 0x0000000105097824 */ /* 0x000fe400078e0208 */
[----:B------:R-:W-:Y:S02]  /*3470*/  IMAD.IADD R5, R8, 0x1, R13 ;  /* 0x0000000108057824 */ /* 0x000fe400078e020d */
[----:B------:R-:W-:Y:S02]  /*3480*/  IMAD.IADD R13, R110, 0x1, R16 ;  /* 0x000000016e0d7824 */ /* 0x000fe400078e0210 */
[----:B------:R-:W-:Y:S02]  /*3490*/  IMAD R11, R22, c[0x0][0x214], R3 ;  /* 0x00008500160b7a24 */ /* 0x000fe400078e0203 */
[----:B------:R-:W-:Y:S02]  /*34a0*/  IMAD.MOV.U32 R10, RZ, RZ, R2 ;  /* 0x000000ffff0a7224 */ /* 0x000fe400078e0002 */
[----:B------:R-:W-:-:S04]  /*34b0*/  IMAD.WIDE.U32 R6, R20, c[0x0][0x290], R154 ;  /* 0x0000a40014067a25 */ /* 0x000fc800078e009a */
[----:B------:R-:W-:-:S04]  /*34c0*/  IMAD.WIDE.U32 R2, R20, c[0x0][0x290], R110 ;  /* 0x0000a40014027a25 */ /* 0x000fc800078e006e */
[----:B------:R-:W-:Y:S02]  /*34d0*/  IMAD.MOV.U32 R8, RZ, RZ, R4 ;  /* 0x000000ffff087224 */ /* 0x000fe400078e0004 */
[----:B------:R-:W-:Y:S01]  /*34e0*/  IMAD.MOV.U32 R4, RZ, RZ, R12 ;  /* 0x000000ffff047224 */ /* 0x000fe200078e000c */
[----:B------:R-:W-:Y:S01]  /*34f0*/  SHF.R.S32.HI R12, RZ, 0x1f, R13 ;  /* 0x0000001fff0c7819 */ /* 0x000fe2000001140d */
[----:B------:R-:W-:Y:S02]  /*3500*/  IMAD.IADD R7, R7, 0x1, R14 ;  /* 0x0000000107077824 */ /* 0x000fe400078e020e */
[----:B------:R-:W-:Y:S01]  /*3510*/  IMAD.IADD R3, R14, 0x1, R3 ;  /* 0x000000010e037824 */ /* 0x000fe200078e0203 */
[----:B------:R-:W-:Y:S02]  /*3520*/  SHF.R.S32.HI R14, RZ, 0x1f, R17 ;  /* 0x0000001fff0e7819 */ /* 0x000fe40000011411 */
[CC--:B------:R-:W-:Y:S02]  /*3530*/  LEA.HI R16, R12.reuse, R13.reuse, RZ, 0x3 ;  /* 0x0000000d0c107211 */ /* 0x0c0fe400078f18ff */
[----:B------:R-:W-:Y:S01]  /*3540*/  LEA.HI R22, R12, R13, RZ, 0x5 ;  /* 0x0000000d0c167211 */ /* 0x000fe200078f28ff */
[----:B------:R-:W-:Y:S01]  /*3550*/  IMAD.IADD R12, R152, 0x1, R25 ;  /* 0x00000001980c7824 */ /* 0x000fe200078e0219 */
[----:B------:R-:W-:-:S02]  /*3560*/  SHF.R.S32.HI R13, RZ, 0x1f, R19 ;  /* 0x0000001fff0d7819 */ /* 0x000fc40000011413 */
[----:B------:R-:W-:Y:S01]  /*3570*/  LEA.HI R23, R14, R17, RZ, 0x4 ;  /* 0x000000110e177211 */ /* 0x000fe200078f20ff */
[----:B------:R-:W-:Y:S01]  /*3580*/  IMAD R14, R21, c[0x0][0x218], RZ ;  /* 0x00008600150e7a24 */ /* 0x000fe200078e02ff */
[----:B------:R-:W-:Y:S02]  /*3590*/  LEA.HI R21, R13, R19, RZ, 0x4 ;  /* 0x000000130d157211 */ /* 0x000fe400078f20ff */
[----:B------:R-:W-:Y:S01]  /*35a0*/  SHF.R.S32.HI R13, RZ, 0x1f, R12 ;  /* 0x0000001fff0d7819 */ /* 0x000fe2000001140c */
[C---:B------:R-:W-:Y:S01]  /*35b0*/  IMAD.WIDE.U32 R102, R15.reuse, c[0x0][0x218], R10 ;  /* 0x000086000f667a25 */ /* 0x040fe200078e000a */
[----:B------:R-:W-:Y:S02]  /*35c0*/  SHF.R.S32.HI R20, RZ, 0x1f, R18 ;  /* 0x0000001fff147819 */ /* 0x000fe40000011412 */
[----:B------:R-:W-:Y:S01]  /*35d0*/  SEL R17, RZ, c[0x0][0x27c], !P0 ;  /* 0x00009f00ff117a07 */ /* 0x000fe20004000000 */
[----:B------:R-:W-:Y:S01]  /*35e0*/  IMAD R27, R15, c[0x0][0x21c], R14 ;  /* 0x000087000f1b7a24 */ /* 0x000fe200078e020e */
[----:B------:R-:W-:-:S02]  /*35f0*/  LEA.HI R11, R13, R12, RZ, 0x5 ;  /* 0x0000000c0d0b7211 */ /* 0x000fc400078f28ff */
[----:B------:R-:W-:Y:S01]  /*3600*/  LEA.HI R15, R13, R12, RZ, 0x3 ;  /* 0x0000000c0d0f7211 */ /* 0x000fe200078f18ff */
[----:B------:R-:W-:Y:S01]  /*3610*/  IMAD.IADD R14, R109, 0x1, R17 ;  /* 0x000000016d0e7824 */ /* 0x000fe200078e0211 */
[----:B------:R-:W-:Y:S02]  /*3620*/  LEA.HI R24, R20, R18, RZ, 0x4 ;  /* 0x0000001214187211 */ /* 0x000fe400078f20ff */
[----:B------:R-:W-:Y:S02]  /*3630*/  SHF.R.S32.HI R11, RZ, 0x5, R11 ;  /* 0x00000005ff0b7819 */ /* 0x000fe4000001140b */
[----:B------:R-:W-:Y:S02]  /*3640*/  SHF.R.S32.HI R17, RZ, 0x5, R22 ;  /* 0x00000005ff117819 */ /* 0x000fe40000011416 */
[----:B------:R-:W-:-:S04]  /*3650*/  SHF.R.S32.HI R10, RZ, 0x1f, R14 ;  /* 0x0000001fff0a7819 */ /* 0x000fc8000001140e */
[----:B------:R-:W-:Y:S01]  /*3660*/  LEA.HI R13, R10, R14, RZ, 0x3 ;  /* 0x0000000e0a0d7211 */ /* 0x000fe200078f18ff */
[C---:B------:R-:W-:Y:S01]  /*3670*/  IMAD R148, R138.reuse, c[0x0][0x1e4], RZ ;  /* 0x000079008a947a24 */ /* 0x040fe200078e02ff */
[----:B------:R-:W-:Y:S01]  /*3680*/  ISETP.NE.AND P0, PT, RZ, UR4, PT ;  /* 0x00000004ff007c0c */ /* 0x000fe2000bf05270 */
[----:B------:R-:W-:Y:S01]  /*3690*/  IMAD R149, R138, c[0x0][0x284], RZ ;  /* 0x0000a1008a957a24 */ /* 0x000fe200078e02ff */
[----:B------:R-:W-:Y:S01]  /*36a0*/  LOP3.LUT R105, R16, 0xfffffff8, RZ, 0xc0, !PT ;  /* 0xfffffff810697812 */ /* 0x000fe200078ec0ff */
[C---:B------:R-:W-:Y:S01]  /*36b0*/  IMAD R150, R138.reuse, c[0x0][0x294], RZ ;  /* 0x0000a5008a967a24 */ /* 0x040fe200078e02ff */
[----:B------:R-:W-:Y:S01]  /*36c0*/  LOP3.LUT R104, R15, 0xfffffff8, RZ, 0xc0, !PT ;  /* 0xfffffff80f687812 */ /* 0x000fe200078ec0ff */
[----:B------:R-:W-:Y:S01]  /*36d0*/  IMAD.WIDE.U32 R142, R138, c[0x0][0x1e0], RZ ;  /* 0x000078008a8e7a25 */ /* 0x000fe200078e00ff */
[----:B------:R-:W-:-:S03]  /*36e0*/  LOP3.LUT R89, R13, 0xfffffff8, RZ, 0xc0, !PT ;  /* 0xfffffff80d597812 */ /* 0x000fc600078ec0ff */
[----:B------:R-:W-:-:S04]  /*36f0*/  IMAD.WIDE.U32 R140, R138, c[0x0][0x280], RZ ;  /* 0x0000a0008a8c7a25 */ /* 0x000fc800078e00ff */
[----:B------:R-:W-:-:S04]  /*3700*/  IMAD.WIDE.U32 R92, R136, c[0x0][0x290], R2 ;  /* 0x0000a400885c7a25 */ /* 0x000fc800078e0002 */
[----:B------:R-:W-:-:S04]  /*3710*/  IMAD.WIDE.U32 R138, R138, c[0x0][0x290], RZ ;  /* 0x0000a4008a8a7a25 */ /* 0x000fc800078e00ff */
[----:B------:R-:W-:-:S04]  /*3720*/  IMAD.WIDE.U32 R98, R136, c[0x0][0x280], R8 ;  /* 0x0000a00088627a25 */ /* 0x000fc800078e0008 */
[----:B------:R-:W-:-:S04]  /*3730*/  IMAD.WIDE.U32 R96, R136, c[0x0][0x290], R6 ;  /* 0x0000a40088607a25 */ /* 0x000fc800078e0006 */
[----:B------:R-:W-:Y:S01]  /*3740*/  IMAD.WIDE.U32 R94, R136, c[0x0][0x280], R4 ;  /* 0x0000a000885e7a25 */ /* 0x000fe200078e0004 */
[----:B------:R-:W-:Y:S02]  /*3750*/  P2R R126, PR, RZ, 0x1 ;  /* 0x00000001ff7e7803 */ /* 0x000fe40000000000 */
[----:B------:R-:W-:Y:S01]  /*3760*/  IADD3 R148, R143, R148, RZ ;  /* 0x000000948f947210 */ /* 0x000fe20007ffe0ff */
[----:B------:R-:W-:Y:S01]  /*3770*/  IMAD.IADD R149, R141, 0x1, R149 ;  /* 0x000000018d957824 */ /* 0x000fe200078e0295 */
[----:B------:R-:W-:Y:S01]  /*3780*/  SHF.R.S32.HI R119, RZ, 0x1f, R105 ;  /* 0x0000001fff777819 */ /* 0x000fe20000011469 */
[----:B------:R-:W-:Y:S01]  /*3790*/  IMAD.IADD R150, R139, 0x1, R150 ;  /* 0x000000018b967824 */ /* 0x000fe200078e0296 */
[----:B------:R-:W-:Y:S01]  /*37a0*/  SHF.R.S32.HI R118, RZ, 0x1f, R104 ;  /* 0x0000001fff767819 */ /* 0x000fe20000011468 */
[----:B------:R-:W-:Y:S01]  /*37b0*/  IMAD.IADD R88, R85, 0x1, R28 ;  /* 0x0000000155587824 */ /* 0x000fe200078e021c */
[----:B------:R-:W-:Y:S01]  /*37c0*/  SHF.R.S32.HI R117, RZ, 0x1f, R89 ;  /* 0x0000001fff757819 */ /* 0x000fe20000011459 */
[----:B------:R-:W-:Y:S01]  /*37d0*/  IMAD.IADD R125, R103, 0x1, R27 ;  /* 0x00000001677d7824 */ /* 0x000fe200078e021b */
[----:B--2---:R-:W-:-:S02]  /*37e0*/  LOP3.LUT R18, R35, 0x18, R16, 0xf8, !PT ;  /* 0x0000001823127812 */ /* 0x004fc400078ef810 */
[----:B------:R-:W-:Y:S02]  /*37f0*/  LOP3.LUT R12, R35, 0x18, R15, 0xf8, !PT ;  /* 0x00000018230c7812 */ /* 0x000fe400078ef80f */
[-C--:B---3--:R-:W-:Y:S01]  /*3800*/  LOP3.LUT R19, R18, R29.reuse, RZ, 0x3c, !PT ;  /* 0x0000001d12137212 */ /* 0x088fe200078e3cff */
[--C-:B----4-:R-:W-:Y:S01]  /*3810*/  IMAD R18, R11, 0x600, R34.reuse ;  /* 0x000006000b127824 */ /* 0x110fe200078e0222 */
[----:B------:R-:W-:Y:S01]  /*3820*/  LOP3.LUT R11, R12, R29, RZ, 0x3c, !PT ;  /* 0x0000001d0c0b7212 */ /* 0x000fe200078e3cff */
[----:B------:R-:W-:Y:S01]  /*3830*/  IMAD R20, R17, 0x600, R34 ;  /* 0x0000060011147824 */ /* 0x000fe200078e0222 */
[----:B------:R-:W-:Y:S02]  /*3840*/  LEA.HI R17, R10, R14, RZ, 0x5 ;  /* 0x0000000e0a117211 */ /* 0x000fe400078f28ff */
[----:B------:R-:W-:Y:S01]  /*3850*/  SHF.R.S32.HI R10, RZ, 0x4, R24 ;  /* 0x00000004ff0a7819 */ /* 0x000fe20000011418 */
[----:B------:R-:W-:Y:S01]  /*3860*/  IMAD.IADD R24, R18, 0x1, R11 ;  /* 0x0000000112187824 */ /* 0x000fe200078e020b */
[----:B------:R-:W-:-:S02]  /*3870*/  SHF.R.S32.HI R11, RZ, 0x4, R23 ;  /* 0x00000004ff0b7819 */ /* 0x000fc40000011417 */
[----:B------:R-:W-:Y:S02]  /*3880*/  SHF.R.S32.HI R14, RZ, 0x4, R21 ;  /* 0x00000004ff0e7819 */ /* 0x000fe40000011415 */
[----:B------:R-:W-:Y:S02]  /*3890*/  SHF.R.S32.HI R17, RZ, 0x5, R17 ;  /* 0x00000005ff117819 */ /* 0x000fe40000011411 */
[----:B------:R-:W-:Y:S02]  /*38a0*/  LEA.HI.SX32 R12, R16, R10, 0x1d ;  /* 0x0000000a100c7211 */ /* 0x000fe400078feaff */
[----:B------:R-:W-:Y:S02]  /*38b0*/  LEA.HI.SX32 R11, R15, R11, 0x1d ;  /* 0x0000000b0f0b7211 */ /* 0x000fe400078feaff */
[----:B------:R-:W-:Y:S01]  /*38c0*/  LEA.HI.SX32 R10, R13, R14, 0x1d ;  /* 0x0000000e0d0a7211 */ /* 0x000fe200078feaff */
[----:B------:R-:W-:Y:S01]  /*38d0*/  IMAD R22, R17, 0x600, R34 ;  /* 0x0000060011167824 */ /* 0x000fe200078e0222 */
[----:B------:R-:W-:-:S02]  /*38e0*/  SHF.R.S32.HI R17, RZ, 0x1f, R11 ;  /* 0x0000001fff117819 */ /* 0x000fc4000001140b */
[----:B------:R-:W-:Y:S01]  /*38f0*/  SHF.R.S32.HI R18, RZ, 0x1f, R10 ;  /* 0x0000001fff127819 */ /* 0x000fe2000001140a */
[----:B------:R-:W-:Y:S01]  /*3900*/  IMAD.SHL.U32 R83, R11, 0x8, RZ ;  /* 0x000000080b537824 */ /* 0x000fe200078e00ff */
[----:B------:R-:W-:Y:S01]  /*3910*/  LEA.HI R17, R17, R11, RZ, 0x2 ;  /* 0x0000000b11117211 */ /* 0x000fe200078f10ff */
[----:B------:R-:W-:Y:S01]  /*3920*/  IMAD.SHL.U32 R86, R12, 0x8, RZ ;  /* 0x000000080c567824 */ /* 0x000fe200078e00ff */
[----:B------:R-:W-:Y:S01]  /*3930*/  IADD3 R25, R20, R19, RZ ;  /* 0x0000001314197210 */ /* 0x000fe20007ffe0ff */
[----:B------:R-:W-:Y:S01]  /*3940*/  IMAD.SHL.U32 R87, R10, 0x8, RZ ;  /* 0x000000080a577824 */ /* 0x000fe200078e00ff */
[----:B------:R-:W-:Y:S02]  /*3950*/  SHF.R.S32.HI R14, RZ, 0x1f, R12 ;  /* 0x0000001fff0e7819 */ /* 0x000fe4000001140c */
[----:B------:R-:W-:Y:S02]  /*3960*/  LEA.HI R11, R18, R10, RZ, 0x2 ;  /* 0x0000000a120b7211 */ /* 0x000fe400078f10ff */
[----:B------:R-:W-:-:S02]  /*3970*/  LOP3.LUT R20, R35, 0x18, R13, 0xf8, !PT ;  /* 0x0000001823147812 */ /* 0x000fc400078ef80d */
[----:B------:R-:W-:Y:S02]  /*3980*/  LEA.HI R19, R14, R12, RZ, 0x2 ;  /* 0x0000000c0e137211 */ /* 0x000fe400078f10ff */
[----:B------:R-:W-:Y:S02]  /*3990*/  SHF.R.S32.HI R10, RZ, 0x2, R11 ;  /* 0x00000002ff0a7819 */ /* 0x000fe4000001140b */
[----:B------:R-:W-:Y:S02]  /*39a0*/  LOP3.LUT R21, R20, R29, RZ, 0x3c, !PT ;  /* 0x0000001d14157212 */ /* 0x000fe400078e3cff */
[C---:B------:R-:W-:Y:S02]  /*39b0*/  LOP3.LUT R14, R35.reuse, 0x18, R86, 0xf8, !PT ;  /* 0x00000018230e7812 */ /* 0x040fe400078ef856 */
[----:B------:R-:W-:Y:S02]  /*39c0*/  LOP3.LUT R12, R35, 0x18, R83, 0xf8, !PT ;  /* 0x00000018230c7812 */ /* 0x000fe400078ef853 */
[----:B------:R-:W-:-:S02]  /*39d0*/  SHF.R.S32.HI R17, RZ, 0x2, R17 ;  /* 0x00000002ff117819 */ /* 0x000fc40000011411 */
[----:B------:R-:W-:Y:S01]  /*39e0*/  LOP3.LUT R20, R35, 0x18, R87, 0xf8, !PT ;  /* 0x0000001823147812 */ /* 0x000fe200078ef857 */
[--C-:B------:R-:W-:Y:S01]  /*39f0*/  IMAD R11, R10, 0x600, R34.reuse ;  /* 0x000006000a0b7824 */ /* 0x100fe200078e0222 */
[----:B------:R-:W-:Y:S02]  /*3a00*/  SHF.R.S32.HI R18, RZ, 0x2, R19 ;  /* 0x00000002ff127819 */ /* 0x000fe40000011413 */
[-C--:B------:R-:W-:Y:S01]  /*3a10*/  LOP3.LUT R19, R14, R29.reuse, RZ, 0x3c, !PT ;  /* 0x0000001d0e137212 */ /* 0x080fe200078e3cff */
[----:B------:R-:W-:Y:S01]  /*3a20*/  IMAD R14, R17, 0x600, R34 ;  /* 0x00000600110e7824 */ /* 0x000fe200078e0222 */
[-C--:B------:R-:W-:Y:S02]  /*3a30*/  LOP3.LUT R12, R12, R29.reuse, RZ, 0x3c, !PT ;  /* 0x0000001d0c0c7212 */ /* 0x080fe400078e3cff */
[----:B------:R-:W-:-:S03]  /*3a40*/  LOP3.LUT R10, R20, R29, RZ, 0x3c, !PT ;  /* 0x0000001d140a7212 */ /* 0x000fc600078e3cff */
[----:B------:R-:W-:Y:S02]  /*3a50*/  IMAD.IADD R14, R14, 0x1, R12 ;  /* 0x000000010e0e7824 */ /* 0x000fe400078e020c */
[----:B------:R-:W-:Y:S02]  /*3a60*/  IMAD.IADD R12, R11, 0x1, R10 ;  /* 0x000000010b0c7824 */ /* 0x000fe400078e020a */
[----:B------:R-:W-:Y:S02]  /*3a70*/  IMAD R10, R26, c[0x0][0x290], RZ ;  /* 0x0000a4001a0a7a24 */ /* 0x000fe400078e02ff */
[----:B------:R-:W-:Y:S02]  /*3a80*/  IMAD R18, R18, 0x600, R34 ;  /* 0x0000060012127824 */ /* 0x000fe400078e0222 */
[----:B------:R-:W-:Y:S02]  /*3a90*/  IMAD R11, R26, c[0x0][0x280], RZ ;  /* 0x0000a0001a0b7a24 */ /* 0x000fe400078e02ff */
[----:B------:R-:W-:-:S02]  /*3aa0*/  IMAD R10, R136, c[0x0][0x294], R10 ;  /* 0x0000a500880a7a24 */ /* 0x000fc400078e020a */
[----:B------:R-:W-:Y:S02]  /*3ab0*/  IMAD.IADD R17, R22, 0x1, R21 ;  /* 0x0000000116117824 */ /* 0x000fe400078e0215 */
[----:B------:R-:W-:Y:S02]  /*3ac0*/  IMAD.IADD R18, R18, 0x1, R19 ;  /* 0x0000000112127824 */ /* 0x000fe400078e0213 */
[----:B------:R-:W-:Y:S01]  /*3ad0*/  IMAD R11, R136, c[0x0][0x284], R11 ;  /* 0x0000a100880b7a24 */ /* 0x000fe200078e020b */
[----:B------:R-:W-:Y:S01]  /*3ae0*/  IADD3 R113, R10, R93, RZ ;  /* 0x0000005d0a717210 */ /* 0x000fe20007ffe0ff */
[----:B------:R-:W-:Y:S01]  /*3af0*/  IMAD.IADD R123, R97, 0x1, R10 ;  /* 0x00000001617b7824 */ /* 0x000fe200078e020a */
[----:B------:R-:W-:Y:S01]  /*3b00*/  SHF.R.S32.HI R116, RZ, 0x1f, R86 ;  /* 0x0000001fff747819 */ /* 0x000fe20000011456 */
[----:B------:R-:W-:Y:S01]  /*3b10*/  IMAD.IADD R124, R99, 0x1, R11 ;  /* 0x00000001637c7824 */ /* 0x000fe200078e020b */
[----:B------:R-:W-:Y:S01]  /*3b20*/  SHF.R.S32.HI R115, RZ, 0x1f, R83 ;  /* 0x0000001fff737819 */ /* 0x000fe20000011453 */
[----:B------:R-:W-:Y:S01]  /*3b30*/  IMAD.IADD R122, R11, 0x1, R95 ;  /* 0x000000010b7a7824 */ /* 0x000fe200078e025f */
[----:B------:R-:W-:Y:S01]  /*3b40*/  SHF.R.S32.HI R114, RZ, 0x1f, R87 ;  /* 0x0000001fff727819 */ /* 0x000fe20000011457 */
[----:B------:R-:W-:-:S02]  /*3b50*/  IMAD.SHL.U32 R121, R25, 0x2, RZ ;  /* 0x0000000219797824 */ /* 0x000fc400078e00ff */
[----:B------:R-:W-:Y:S02]  /*3b60*/  IMAD.SHL.U32 R120, R24, 0x2, RZ ;  /* 0x0000000218787824 */ /* 0x000fe400078e00ff */
[----:B------:R-:W-:Y:S02]  /*3b70*/  IMAD.SHL.U32 R112, R17, 0x2, RZ ;  /* 0x0000000211707824 */ /* 0x000fe400078e00ff */
[----:B------:R-:W-:Y:S02]  /*3b80*/  IMAD.SHL.U32 R108, R18, 0x2, RZ ;  /* 0x00000002126c7824 */ /* 0x000fe400078e00ff */
[----:B------:R-:W-:Y:S02]  /*3b90*/  IMAD.SHL.U32 R107, R14, 0x2, RZ ;  /* 0x000000020e6b7824 */ /* 0x000fe400078e00ff */
[----:B------:R-:W-:Y:S01]  /*3ba0*/  IMAD.SHL.U32 R106, R12, 0x2, RZ ;  /* 0x000000020c6a7824 */ /* 0x000fe200078e00ff */
[----:B------:R-:W-:Y:S06]  /*3bb0*/  BAR.SYNC.DEFER_BLOCKING 0x0 ;  /* 0x0000000000007b1d */ /* 0x000fec0000010000 */
.L_x_739:
[----:B-1----:R-:W1:Y:S01]  /*3bc0*/  S2R R168, SR_TID.X ;  /* 0x0000000000a87919 */ /* 0x002e620000002100 */
[----:B------:R-:W-:Y:S01]  /*3bd0*/  SHF.R.S32.HI R82, RZ, 0x1f, R33 ;  /* 0x0000001fff527819 */ /* 0x000fe20000011421 */
[----:B------:R-:W-:Y:S04]  /*3be0*/  DEPBAR.LE SB0, 0x0 ;  /* 0x000080000000791a */ /* 0x000fe80000000000 */
[----:B------:R-:W-:Y:S01]  /*3bf0*/  ISETP.GE.AND P1, PT, R162, 0x1, PT ;  /* 0x00000001a200780c */ /* 0x000fe20003f26270 */
[-C--:B------:R-:W-:Y:S01]  /*3c00*/  IMAD R2, R148, R33.reuse, RZ ;  /* 0x0000002194027224 */ /* 0x080fe200078e02ff */
[----:B------:R-:W-:Y:S01]  /*3c10*/  WARPSYNC 0xffffffff ;  /* 0xffffffff00007948 */ /* 0x000fe20003800000 */
[----:B------:R-:W-:Y:S01]  /*3c20*/  BAR.SYNC.DEFER_BLOCKING 0x0 ;  /* 0x0000000000007b1d */ /* 0x000fe20000010000 */
[----:B------:R-:W-:Y:S04]  /*3c30*/  IMAD.WIDE.U32 R10, R142, R33, RZ ;  /* 0x000000218e0a7225 */ /* 0x000fe800078e00ff */
[----:B------:R-:W-:Y:S04]  /*3c40*/  IMAD R2, R82, R142, R2 ;  /* 0x0000008e52027224 */ /* 0x000fe800078e0202 */
[----:B------:R-:W-:Y:S01]  /*3c50*/  IMAD.IADD R16, R11, 0x1, R2 ;  /* 0x000000010b107824 */ /* 0x000fe200078e0202 */
[----:B------:R-:W-:Y:S02]  /*3c60*/  IADD3 R2, P0, R134, R10, RZ ;  /* 0x0000000a86027210 */ /* 0x000fe40007f1e0ff */
[----:B-1----:R-:W-:Y:S03]  /*3c70*/  LEA.HI R163, R168, R168, RZ, 0x1 ;  /* 0x000000a8a8a37211 */ /* 0x002fe600078f08ff */
[----:B------:R-:W-:Y:S01]  /*3c80*/  IMAD.X R3, R16, 0x1, R133, P0 ;  /* 0x0000000110037824 */ /* 0x000fe200000e0685 */
[C---:B------:R-:W-:Y:S02]  /*3c90*/  LEA R54, P0, R2.reuse, c[0x0][0x1c8], 0x1 ;  /* 0x0000720002367a11 */ /* 0x040fe400078008ff */
[----:B------:R-:W-:Y:S02]  /*3ca0*/  SHF.R.S32.HI R163, RZ, 0x1, R163 ;  /* 0x00000001ffa37819 */ /* 0x000fe400000114a3 */
        /* <DEDUP_REMOVED lines=74> */
.L_x_717:
[----:B------:R-:W-:Y:S05]  /*4150*/  BSYNC B0 ;  /* 0x0000000000007941 */ /* 0x000fea0003800000 */
.L_x_716:
        /* <DEDUP_REMOVED lines=35> */
[----:B------:R-:W2:Y:S01]  /*4390*/  LDL R10, [R1+0x10] ;  /* 0x00001000010a7983 */ /* 0x000ea20000100800 */
[----:B------:R-:W-:Y:S02]  /*43a0*/  MOV R4, R2 ;  /* 0x0000000200047202 */ /* 0x000fe40000000f00 */
[----:B------:R-:W-:Y:S02]  /*43b0*/  MOV R13, R34 ;  /* 0x00000022000d7202 */ /* 0x000fe40000000f00 */
[----:B------:R-:W-:Y:S02]  /*43c0*/  MOV R19, R3 ;  /* 0x0000000300137202 */ /* 0x000fe40000000f00 */
[----:B------:R-:W-:Y:S05]  /*43d0*/  MOV R37, R35 ;  /* 0x0000002300257202 */ /* 0x000fea0000000f00 */
[----:B------:R-:W-:Y:S01]  /*43e0*/  @!P0 SHF.R.U64 R5, R2, 0x10, R3 ;  /* 0x0000001002058819 */ /* 0x000fe20000001203 */
[----:B------:R-:W-:Y:S01]  /*43f0*/  @!P0 HADD2.F32 R12, -RZ, R4.H0_H0 ;  /* 0x20000004ff0c8230 */ /* 0x000fe20000004100 */
[----:B------:R-:W-:Y:S01]  /*4400*/  @!P0 SHF.R.U64 R36, R34, 0x10, R35 ;  /* 0x0000001022248819 */ /* 0x000fe20000001223 */
[----:B------:R-:W-:Y:S01]  /*4410*/  @!P0 HADD2.F32 R34, -RZ, R13.H0_H0 ;  /* 0x2000000dff228230 */ /* 0x000fe20000004100 */
[----:B------:R-:W-:Y:S01]  /*4420*/  @!P0 SHF.R.U32.HI R18, RZ, 0x10, R3 ;  /* 0x00000010ff128819 */ /* 0x000fe20000011603 */
[----:B------:R-:W-:Y:S01]  /*4430*/  @!P0 HADD2.F32 R13, -RZ, R5.H0_H0 ;  /* 0x20000005ff0d8230 */ /* 0x000fe20000004100 */
[----:B------:R-:W-:Y:S01]  /*4440*/  @!P0 SHF.R.U32.HI R48, RZ, 0x10, R35 ;  /* 0x00000010ff308819 */ /* 0x000fe20000011623 */
[----:B------:R-:W-:Y:S02]  /*4450*/  @!P0 HADD2.F32 R36, -RZ, R36.H0_H0 ;  /* 0x20000024ff248230 */ /* 0x000fe40000004100 */
[----:B------:R-:W-:Y:S01]  /*4460*/  @!P0 HADD2.F32 R18, -RZ, R18.H0_H0 ;  /* 0x20000012ff128230 */ /* 0x000fe20000004100 */
[----:B--2---:R-:W1:Y:S02]  /*4470*/  LDS.128 R8, [R10+0x2400] ;  /* 0x002400000a087984 */ /* 0x004e640000000c00 */
        /* <DEDUP_REMOVED lines=8> */
[----:B------:R-:W-:Y:S02]  /*4500*/  @!P0 FMUL.FTZ R2, R3, R12 ;  /* 0x0000000c03028220 */ /* 0x000fe40000410000 */
[-C--:B------:R-:W-:Y:S02]  /*4510*/  @!P0 FMUL.FTZ R12, R35, R13.reuse ;  /* 0x0000000d230c8220 */ /* 0x080fe40000410000 */
[----:B------:R-:W-:Y:S02]  /*4520*/  @!P0 FFMA.FTZ R56, R3, R34, -R56 ;  /* 0x0000002203388223 */ /* 0x000fe40000010838 */
        /* <DEDUP_REMOVED lines=14> */
[-C--:B------:R-:W-:Y:S01]  /*4610*/  @!P0 FFMA.FTZ R57, R5, R29.reuse, -R57 ;  /* 0x0000001d05398223 */ /* 0x080fe20000010839 */
[----:B------:R-:W-:Y:S01]  /*4620*/  @!P0 HADD2.F32 R37, -RZ, R48.H0_H0 ;  /* 0x20000030ff258230 */ /* 0x000fe20000004100 */
[-C--:B------:R-:W-:Y:S02]  /*4630*/  @!P0 FMUL.FTZ R5, R12, R18.reuse ;  /* 0x000000120c058220 */ /* 0x080fe40000410000 */
        /* <DEDUP_REMOVED lines=12> */
.L_x_720:
[----:B------:R-:W-:Y:S05]  /*4700*/  BSYNC B0 ;  /* 0x0000000000007941 */ /* 0x000fea0003800000 */
.L_x_719:
[----:B------:R-:W-:Y:S01]  /*4710*/  ISETP.GE.AND P0, PT, R152, c[0x0][0x1d4], PT ;  /* 0x0000750098007a0c */ /* 0x000fe20003f06270 */
[----:B------:R-:W-:Y:S01]  /*4720*/  @!UPT UIADD3 URZ, URZ, URZ, URZ ;  /* 0x0000003f3f3ff290 */ /* 0x000fe2000fffe03f */
[----:B------:R-:W-:Y:S11]  /*4730*/  BSSY B0, `(.L_x_721) ;  /* 0x0000037000007945 */ /* 0x000ff60003800000 */
[----:B------:R-:W-:-:S05]  /*4740*/  @P0 BRA `(.L_x_722) ;  /* 0x0000035000000947 */ /* 0x000fca0003800000 */
[----:B------:R-:W-:Y:S01]  /*4750*/  ISETP.GE.AND P0, PT, R32, c[0x0][0x27c], PT ;  /* 0x00009f0020007a0c */ /* 0x000fe20003f06270 */
[----:B------:R-:W2:Y:S11]  /*4760*/  LDL R2, [R1+0x14] ;  /* 0x0000140001027983 */ /* 0x000eb60000100800 */
[----:B------:R-:W-:Y:S01]  /*4770*/  @!UPT UIADD3 URZ, URZ, URZ, URZ ;  /* 0x0000003f3f3ff290 */ /* 0x000fe2000fffe03f */
[----:B------:R-:W-:Y:S01]  /*4780*/  @!P0 HADD2.F32 R12, -RZ, R49.H0_H0 ;  /* 0x20000031ff0c8230 */ /* 0x000fe20000004100 */
[----:B------:R-:W-:Y:S02]  /*4790*/  @!P0 SHF.R.U64 R5, R6, 0x10, R7 ;  /* 0x0000001006058819 */ /* 0x000fe40000001207 */
[----:B------:R-:W-:Y:S02]  /*47a0*/  @!P0 SHF.R.U64 R18, R38, 0x10, R39 ;  /* 0x0000001026128819 */ /* 0x000fe40000001227 */
[----:B------:R-:W-:Y:S01]  /*47b0*/  @!P0 SHF.R.U32.HI R7, RZ, 0x10, R7 ;  /* 0x00000010ff078819 */ /* 0x000fe20000011607 */
[----:B------:R-:W-:Y:S01]  /*47c0*/  @!P0 HADD2.F32 R5, -RZ, R5.H0_H0 ;  /* 0x20000005ff058230 */ /* 0x000fe20000004100 */
[----:B------:R-:W-:Y:S01]  /*47d0*/  @!P0 SHF.R.U32.HI R34, RZ, 0x10, R39 ;  /* 0x00000010ff228819 */ /* 0x000fe20000011627 */
[----:B------:R-:W-:Y:S04]  /*47e0*/  @!P0 HADD2.F32 R18, -RZ, R18.H0_H0 ;  /* 0x20000012ff128230 */ /* 0x000fe80000004100 */
[----:B------:R-:W-:Y:S01]  /*47f0*/  @!P0 HADD2.F32 R34, -RZ, R34.H0_H0 ;  /* 0x20000022ff228230 */ /* 0x000fe20000004100 */
[----:B-12---:R1:W2:Y:S02]  /*4800*/  LDS.128 R8, [R2+0x2400] ;  /* 0x0024000002087984 */ /* 0x0062a40000000c00 */
[----:B-1----:R-:W-:Y:S01]  /*4810*/  @!P0 HADD2.F32 R2, -RZ, R24.H0_H0 ;  /* 0x20000018ff028230 */ /* 0x002fe20000004100 */
[----:B--2---:R-:W-:Y:S02]  /*4820*/  @!P0 MOV R3, R8 ;  /* 0x0000000800038202 */ /* 0x004fe40000000f00 */
        /* <DEDUP_REMOVED lines=39> */
.L_x_722:
[----:B------:R-:W-:Y:S05]  /*4aa0*/  BSYNC B0 ;  /* 0x0000000000007941 */ /* 0x000fea0003800000 */
.L_x_721:
[----:B------:R-:W-:Y:S01]  /*4ab0*/  ISETP.GE.AND P0, PT, R109, c[0x0][0x1d4], PT ;  /* 0x000075006d007a0c */ /* 0x000fe20003f06270 */
[----:B------:R-:W-:Y:S01]  /*4ac0*/  @!UPT UIADD3 URZ, URZ, URZ, URZ ;  /* 0x0000003f3f3ff290 */ /* 0x000fe2000fffe03f */
[----:B------:R-:W-:Y:S11]  /*4ad0*/  BSSY B0, `(.L_x_723) ;  /* 0x0000037000007945 */ /* 0x000ff60003800000 */
[----:B------:R-:W-:-:S05]  /*4ae0*/  @P0 BRA `(.L_x_724) ;  /* 0x0000035000000947 */ /* 0x000fca0003800000 */
[----:B------:R-:W-:Y:S01]  /*4af0*/  ISETP.GE.AND P0, PT, R164, c[0x0][0x27c], PT ;  /* 0x00009f00a4007a0c */ /* 0x000fe20003f06270 */
[----:B------:R-:W2:Y:S11]  /*4b00*/  LDL R2, [R1+0x10] ;  /* 0x0000100001027983 */ /* 0x000eb60000100800 */
[----:B------:R-:W-:Y:S01]  /*4b10*/  @!UPT UIADD3 URZ, URZ, URZ, URZ ;  /* 0x0000003f3f3ff290 */ /* 0x000fe2000fffe03f */
[--C-:B------:R-:W-:Y:S01]  /*4b20*/  @!P0 HADD2.F32 R12, -RZ, R50.reuse.H0_H0 ;  /* 0x20000032ff0c8230 */ /* 0x100fe20000004100 */
[----:B------:R-:W-:Y:S01]  /*4b30*/  @!P0 SHF.R.U64 R5, R14, 0x10, R15 ;  /* 0x000000100e058819 */ /* 0x000fe2000000120f */
[----:B------:R-:W-:Y:S01]  /*4b40*/  @!P0 HADD2.F32 R18, -RZ, R50.H1_H1 ;  /* 0x30000032ff128230 */ /* 0x000fe20000004100 */
        /* <DEDUP_REMOVED lines=38> */
[----:B------:R-:W-:Y:S01]  /*4db0*/  @!P0 FFMA.FTZ R25, R6, R24, -R25 ;  /* 0x0000001806198223 */ /* 0x000fe20000010819 */
        /* <DEDUP_REMOVED lines=8> */
.L_x_724:
[----:B------:R-:W-:Y:S05]  /*4e40*/  BSYNC B0 ;  /* 0x0000000000007941 */ /* 0x000fea0003800000 */
.L_x_723:
[----:B------:R-:W-:Y:S01]  /*4e50*/  IADD3 R2, R110, 0x30, RZ ;  /* 0x000000306e027810 */ /* 0x000fe20007ffe0ff */
[----:B------:R-:W-:Y:S03]  /*4e60*/  BSSY B0, `(.L_x_725) ;  /* 0x0000039000007945 */ /* 0x000fe60003800000 */
[----:B------:R-:W-:Y:S11]  /*4e70*/  ISETP.GE.AND P0, PT, R2, c[0x0][0x1d4], PT ;  /* 0x0000750002007a0c */ /* 0x000ff60003f06270 */
[----:B------:R-:W-:Y:S02]  /*4e80*/  @!UPT UIADD3 URZ, URZ, URZ, URZ ;  /* 0x0000003f3f3ff290 */ /* 0x000fe4000fffe03f */
[----:B------:R-:W-:-:S05]  /*4e90*/  @P0 BRA `(.L_x_726) ;  /* 0x0000035000000947 */ /* 0x000fca0003800000 */
[----:B------:R-:W-:Y:S01]  /*4ea0*/  ISETP.GE.AND P0, PT, R31, c[0x0][0x27c], PT ;  /* 0x00009f001f007a0c */ /* 0x000fe20003f06270 */
[----:B------:R-:W2:Y:S11]  /*4eb0*/  LDL R3, [R1+0x14] ;  /* 0x0000140001037983 */ /* 0x000eb60000100800 */
        /* <DEDUP_REMOVED lines=11> */
[----:B-12---:R-:W1:Y:S02]  /*4f70*/  LDS.128 R8, [R3+0x3000] ;  /* 0x0030000003087984 */ /* 0x006e640000000c00 */
        /* <DEDUP_REMOVED lines=39> */
.L_x_726:
[----:B------:R-:W-:Y:S05]  /*51f0*/  BSYNC B0 ;  /* 0x0000000000007941 */ /* 0x000fea0003800000 */
.L_x_725:
        /* <DEDUP_REMOVED lines=58> */
.L_x_728:
[----:B------:R-:W-:Y:S05]  /*55a0*/  BSYNC B0 ;  /* 0x0000000000007941 */ /* 0x000fea0003800000 */
.L_x_727:
[----:B------:R-:W-:Y:S04]  /*55b0*/  IADD3 R2, R110, 0x50, RZ ;  /* 0x000000506e027810 */ /* 0x000fe80007ffe0ff */
        /* <DEDUP_REMOVED lines=57> */
.L_x_715:
        /* <DEDUP_REMOVED lines=47> */
.L_x_730:
[----:B------:R-:W-:Y:S05]  /*5c40*/  BSYNC B0 ;  /* 0x0000000000007941 */ /* 0x000fea0003800000 */
.L_x_729:
        /* <DEDUP_REMOVED lines=32> */
[----:B------:R-:W-:Y:S01]  /*5e50*/  LDS.128 R52, [R108+0x3c80] ;  /* 0x003c80006c347984 */ /* 0x000fe20000000c00 */
[CC--:B------:R-:W-:Y:S01]  /*5e60*/  IADD3 R2, P1, P0, R80.reuse, R71.reuse, R105 ;  /* 0x0000004750027210 */ /* 0x0c0fe2000783e069 */
[----:B------:R-:W-:Y:S01]  /*5e70*/  IMAD.MOV.U32 R24, RZ, RZ, R7 ;  /* 0x000000ffff187224 */ /* 0x000fe200078e0007 */
[----:B------:R-:W-:Y:S01]  /*5e80*/  MOV R44, R38 ;  /* 0x00000026002c7202 */ /* 0x000fe20000000f00 */
[----:B------:R-:W-:Y:S01]  /*5e90*/  IMAD.MOV.U32 R47, RZ, RZ, R39 ;  /* 0x000000ffff2f7224 */ /* 0x000fe200078e0027 */
[C---:B------:R-:W-:Y:S02]  /*5ea0*/  IADD3.X R8, R79.reuse, R70, R119, P1, P0 ;  /* 0x000000464f087210 */ /* 0x040fe40000fe0477 */
[----:B------:R-:W-:Y:S01]  /*5eb0*/  MOV R10, R6 ;  /* 0x00000006000a7202 */ /* 0x000fe20000000f00 */
[----:B------:R-:W1:Y:S04]  /*5ec0*/  LDS.128 R16, [R121+0x3c80] ;  /* 0x003c800079107984 */ /* 0x000e680000000c00 */
        /* <DEDUP_REMOVED lines=10> */
[----:B------:R-:W-:Y:S01]  /*5f70*/  @!P0 SHF.R.U64 R45, R38, 0x10, R39 ;  /* 0x00000010262d8819 */ /* 0x000fe20000001227 */
[----:B------:R-:W-:Y:S01]  /*5f80*/  @!P0 HADD2.F32 R2, -RZ, R2.H0_H0 ;  /* 0x20000002ff028230 */ /* 0x000fe20000004100 */
[--C-:B------:R-:W-:Y:S01]  /*5f90*/  @!P0 SHF.R.U64 R11, R6, 0x10, R7.reuse ;  /* 0x00000010060b8819 */ /* 0x100fe20000001207 */
[----:B------:R-:W-:Y:S01]  /*5fa0*/  @!P0 HADD2.F32 R10, -RZ, R10.H0_H0 ;  /* 0x2000000aff0a8230 */ /* 0x000fe20000004100 */
[----:B------:R-:W-:Y:S01]  /*5fb0*/  @!P0 SHF.R.U32.HI R25, RZ, 0x10, R7 ;  /* 0x00000010ff198819 */ /* 0x000fe20000011607 */
[----:B-1----:R-:W-:Y:S01]  /*5fc0*/  @!P0 IMAD.MOV.U32 R7, RZ, RZ, R16 ;  /* 0x000000ffff078224 */ /* 0x002fe200078e0010 */
[----:B------:R-:W-:Y:S02]  /*5fd0*/  @!P0 MOV R38, R53 ;  /* 0x0000003500268202 */ /* 0x000fe40000000f00 */
[----:B------:R-:W-:Y:S02]  /*5fe0*/  @!P0 MOV R40, R52 ;  /* 0x0000003400288202 */ /* 0x000fe40000000f00 */
[----:B------:R-:W-:Y:S02]  /*5ff0*/  @!P0 MOV R6, R17 ;  /* 0x0000001100068202 */ /* 0x000fe40000000f00 */
[--C-:B------:R-:W-:Y:S01]  /*6000*/  @!P0 SHF.R.U32.HI R9, RZ, 0x10, R5.reuse ;  /* 0x00000010ff098819 */ /* 0x100fe20000011605 */
[----:B------:R-:W-:Y:S01]  /*6010*/  @!P0 HADD2.F32 R34, -RZ, R40.H0_H0 ;  /* 0x20000028ff228230 */ /* 0x000fe20000004100 */
[----:B------:R-:W-:Y:S01]  /*6020*/  @!P0 SHF.R.U64 R8, R4, 0x10, R5 ;  /* 0x0000001004088819 */ /* 0x000fe20000001205 */
[----:B------:R-:W-:Y:S01]  /*6030*/  @!P0 HADD2.F32 R4, -RZ, R3.H0_H0 ;  /* 0x20000003ff048230 */ /* 0x000fe20000004100 */
[----:B------:R-:W-:Y:S01]  /*6040*/  MOV R5, R36 ;  /* 0x0000002400057202 */ /* 0x000fe20000000f00 */
[----:B------:R-:W-:Y:S01]  /*6050*/  @!P0 HADD2.F32 R3, -RZ, R7.H0_H0 ;  /* 0x20000007ff038230 */ /* 0x000fe20000004100 */
[-C--:B------:R-:W-:Y:S01]  /*6060*/  @!P0 FMUL.FTZ R46, R34, R2.reuse ;  /* 0x00000002222e8220 */ /* 0x080fe20000410000 */
[--C-:B------:R-:W-:Y:S01]  /*6070*/  @!P0 SHF.R.U64 R43, R36, 0x10, R37.reuse ;  /* 0x00000010242b8819 */ /* 0x100fe20000001225 */
[----:B------:R-:W-:Y:S01]  /*6080*/  @!P0 HADD2.F32 R36, -RZ, R38.H0_H0 ;  /* 0x20000026ff248230 */ /* 0x000fe20000004100 */
[----:B------:R-:W-:Y:S01]  /*6090*/  @!P0 SHF.R.U32.HI R42, RZ, 0x10, R37 ;  /* 0x00000010ff2a8819 */ /* 0x000fe20000011625 */
[C---:B------:R-:W-:Y:S01]  /*60a0*/  @!P0 FMUL.FTZ R2, R3.reuse, R2 ;  /* 0x0000000203028220 */ /* 0x040fe20000410000 */
[----:B------:R-:W-:Y:S01]  /*60b0*/  @!P0 HADD2.F32 R35, -RZ, R5.H0_H0 ;  /* 0x20000005ff238230 */ /* 0x000fe20000004100 */
[----:B------:R-:W-:Y:S01]  /*60c0*/  @!P0 SHF.R.U32.HI R60, RZ, 0x10, R39 ;  /* 0x00000010ff3c8819 */ /* 0x000fe20000011627 */
[-C--:B------:R-:W-:Y:S01]  /*60d0*/  @!P0 FMUL.FTZ R39, R36, R4.reuse ;  /* 0x0000000424278220 */ /* 0x080fe20000410000 */
[----:B------:R-:W-:Y:S02]  /*60e0*/  @!P0 HADD2.F32 R5, -RZ, R6.H0_H0 ;  /* 0x20000006ff058230 */ /* 0x000fe40000004100 */
[-C--:B------:R-:W-:Y:S01]  /*60f0*/  @!P0 FFMA.FTZ R77, R3, R35.reuse, -R46 ;  /* 0x00000023034d8223 */ /* 0x080fe2000001082e */
[----:B------:R-:W-:Y:S01]  /*6100*/  @!P0 HADD2.F32 R37, -RZ, R41.H0_H0 ;  /* 0x20000029ff258230 */ /* 0x000fe20000004100 */
[----:B------:R-:W-:Y:S01]  /*6110*/  @!P0 FFMA.FTZ R2, R34, R35, R2 ;  /* 0x0000002322028223 */ /* 0x000fe20000010002 */
[----:B------:R-:W-:Y:S01]  /*6120*/  @!P0 MOV R46, R55 ;  /* 0x00000037002e8202 */ /* 0x000fe20000000f00 */
[C---:B------:R-:W-:Y:S01]  /*6130*/  @!P0 FMUL.FTZ R4, R5.reuse, R4 ;  /* 0x0000000405048220 */ /* 0x040fe20000410000 */
[----:B------:R-:W-:Y:S01]  /*6140*/  @!P0 HADD2.F32 R34, -RZ, R40.H1_H1 ;  /* 0x30000028ff228230 */ /* 0x000fe20000004100 */
[----:B------:R-:W-:Y:S01]  /*6150*/  @!P0 FFMA.FTZ R76, R5, R37, -R39 ;  /* 0x00000025054c8223 */ /* 0x000fe20000010827 */
[----:B------:R-:W-:Y:S02]  /*6160*/  @!P0 HADD2.F32 R5, -RZ, R9.H0_H0 ;  /* 0x20000009ff058230 */ /* 0x000fe40000004100 */
[----:B------:R-:W-:Y:S02]  /*6170*/  @!P0 HADD2.F32 R38, -RZ, R38.H1_H1 ;  /* 0x30000026ff268230 */ /* 0x000fe40000004100 */
[----:B------:R-:W-:Y:S02]  /*6180*/  @!P0 HADD2.F32 R8, -RZ, R8.H0_H0 ;  /* 0x20000008ff088230 */ /* 0x000fe40000004100 */
[----:B------:R-:W-:Y:S01]  /*6190*/  @!P0 HADD2.F32 R39, -RZ, R42.H0_H0 ;  /* 0x2000002aff278230 */ /* 0x000fe20000004100 */
[----:B------:R-:W-:Y:S01]  /*61a0*/  @!P0 FMUL.FTZ R9, R38, R5 ;  /* 0x0000000526098220 */ /* 0x000fe20000410000 */
[----:B------:R-:W-:Y:S02]  /*61b0*/  @!P0 HADD2.F32 R3, -RZ, R6.H1_H1 ;  /* 0x30000006ff038230 */ /* 0x000fe40000004100 */
[----:B------:R-:W-:Y:S02]  /*61c0*/  @!P0 HADD2.F32 R35, -RZ, R43.H0_H0 ;  /* 0x2000002bff238230 */ /* 0x000fe40000004100 */
[----:B------:R-:W-:Y:S01]  /*61d0*/  @!P0 HADD2.F32 R6, -RZ, R7.H1_H1 ;  /* 0x30000007ff068230 */ /* 0x000fe20000004100 */
[-C--:B------:R-:W-:Y:S01]  /*61e0*/  @!P0 FMUL.FTZ R7, R34, R8.reuse ;  /* 0x0000000822078220 */ /* 0x080fe20000410000 */
[----:B------:R-:W-:Y:S01]  /*61f0*/  @!P0 HADD2.F32 R43, -RZ, R45.H0_H0 ;  /* 0x2000002dff2b8230 */ /* 0x000fe20000004100 */
[C---:B------:R-:W-:Y:S01]  /*6200*/  @!P0 FFMA.FTZ R75, R3.reuse, R39, -R9 ;  /* 0x00000027034b8223 */ /* 0x040fe20000010809 */
[----:B------:R-:W-:Y:S01]  /*6210*/  @!P0 HADD2.F32 R41, -RZ, R44.H0_H0 ;  /* 0x2000002cff298230 */ /* 0x000fe20000004100 */
[----:B------:R-:W-:Y:S01]  /*6220*/  @!P0 IMAD.MOV.U32 R9, RZ, RZ, R54 ;  /* 0x000000ffff098224 */ /* 0x000fe200078e0036 */
[----:B------:R-:W-:Y:S01]  /*6230*/  @!P0 HADD2.F32 R45, -RZ, R47.H0_H0 ;  /* 0x2000002fff2d8230 */ /* 0x000fe20000004100 */
[----:B------:R-:W-:Y:S02]  /*6240*/  @!P0 FMUL.FTZ R5, R3, R5 ;  /* 0x0000000503058220 */ /* 0x000fe40000410000 */
[C---:B------:R-:W-:Y:S01]  /*6250*/  @!P0 FMUL.FTZ R3, R6.reuse, R8 ;  /* 0x0000000806038220 */ /* 0x040fe20000410000 */
[----:B------:R-:W-:Y:S01]  /*6260*/  @!P0 HADD2.F32 R42, -RZ, R9.H1_H1 ;  /* 0x30000009ff2a8230 */ /* 0x000fe20000004100 */
[-C--:B------:R-:W-:Y:S01]  /*6270*/  @!P0 FFMA.FTZ R74, R6, R35.reuse, -R7 ;  /* 0x00000023064a8223 */ /* 0x080fe20000010807 */
        /* <DEDUP_REMOVED lines=11> */
[----:B------:R-:W-:Y:S01]  /*6330*/  @!P0 FMUL.FTZ R7, R8, R7 ;  /* 0x0000000708078220 */ /* 0x000fe20000410000 */
[----:B------:R-:W-:Y:S01]  /*6340*/  @!P0 F2FP.PACK_AB R34, R74, R77 ;  /* 0x0000004d4a22823e */ /* 0x000fe200000000ff */
[----:B------:R-:W-:Y:S01]  /*6350*/  @!P0 FFMA.FTZ R73, R8, R43, -R11 ;  /* 0x0000002b08498223 */ /* 0x000fe2000001080b */
[----:B------:R-:W-:Y:S01]  /*6360*/  @!P0 MOV R17, R35 ;  /* 0x0000002300118202 */ /* 0x000fe20000000f00 */
[----:B------:R-:W-:Y:S01]  /*6370*/  @!P0 IMAD.MOV.U32 R8, RZ, RZ, R19 ;  /* 0x000000ffff088224 */ /* 0x000fe200078e0013 */
[----:B------:R-:W-:Y:S01]  /*6380*/  @!P0 MOV R16, R34 ;  /* 0x0000002200108202 */ /* 0x000fe20000000f00 */
[CC--:B------:R-:W-:Y:S01]  /*6390*/  @!P0 FFMA.FTZ R72, R9.reuse, R41.reuse, -R44 ;  /* 0x0000002909488223 */ /* 0x0c0fe2000001082c */
[----:B------:R-:W-:Y:S01]  /*63a0*/  @!P0 HADD2.F32 R11, -RZ, R24.H0_H0 ;  /* 0x20000018ff0b8230 */ /* 0x000fe20000004100 */
[----:B------:R-:W-:Y:S01]  /*63b0*/  @!P0 FMUL.FTZ R6, R9, R10 ;  /* 0x0000000a09068220 */ /* 0x000fe20000410000 */
[----:B------:R-:W-:Y:S01]  /*63c0*/  @!P0 HADD2.F32 R24, -RZ, R25.H0_H0 ;  /* 0x20000019ff188230 */ /* 0x000fe20000004100 */
[----:B------:R-:W-:Y:S01]  /*63d0*/  @!P0 F2FP.PACK_AB R4, R5, R4 ;  /* 0x000000040504823e */ /* 0x000fe200000000ff */
[--C-:B------:R-:W-:Y:S01]  /*63e0*/  @!P0 HADD2.F32 R44, -RZ, R46.reuse.H0_H0 ;  /* 0x2000002eff2c8230 */ /* 0x100fe20000004100 */
[----:B------:R-:W-:Y:S01]  /*63f0*/  @!P0 FFMA.FTZ R6, R40, R41, R6 ;  /* 0x0000002928068223 */ /* 0x000fe20000010006 */
[----:B------:R-:W-:Y:S01]  /*6400*/  @!P0 HADD2.F32 R25, -RZ, R46.H1_H1 ;  /* 0x3000002eff198230 */ /* 0x000fe20000004100 */
[----:B------:R-:W-:Y:S01]  /*6410*/  @!P0 FFMA.FTZ R7, R42, R43, R7 ;  /* 0x0000002b2a078223 */ /* 0x000fe20000010007 */
[--C-:B------:R-:W-:Y:S01]  /*6420*/  @!P0 HADD2.F32 R10, -RZ, R8.reuse.H1_H1 ;  /* 0x30000008ff0a8230 */ /* 0x100fe20000004100 */
[----:B------:R-:W-:Y:S01]  /*6430*/  @!P0 FMUL.FTZ R65, R44, R11 ;  /* 0x0000000b2c418220 */ /* 0x000fe20000410000 */
[----:B------:R-:W-:Y:S01]  /*6440*/  @!P0 HADD2.F32 R9, -RZ, R8.H0_H0 ;  /* 0x20000008ff098230 */ /* 0x000fe20000004100 */
[----:B------:R-:W-:Y:S01]  /*6450*/  @!P0 FMUL.FTZ R47, R25, R24 ;  /* 0x00000018192f8220 */ /* 0x000fe20000410000 */
[----:B------:R-:W-:Y:S01]  /*6460*/  @!P0 HADD2.F32 R46, -RZ, R60.H0_H0 ;  /* 0x2000003cff2e8230 */ /* 0x000fe20000004100 */
[----:B------:R-:W-:Y:S02]  /*6470*/  @!P0 IMAD.MOV.U32 R53, RZ, RZ, R4 ;  /* 0x000000ffff358224 */ /* 0x000fe400078e0004 */
[C---:B------:R-:W-:Y:S02]  /*6480*/  @!P0 FFMA.FTZ R65, R9.reuse, R45, -R65 ;  /* 0x0000002d09418223 */ /* 0x040fe40000010841 */
[C---:B------:R-:W-:Y:S02]  /*6490*/  @!P0 FFMA.FTZ R47, R10.reuse, R46, -R47 ;  /* 0x0000002e0a2f8223 */ /* 0x040fe4000001082f */
[----:B------:R-:W-:Y:S02]  /*64a0*/  @!P0 FMUL.FTZ R8, R9, R11 ;  /* 0x0000000b09088220 */ /* 0x000fe40000410000 */
[----:B------:R-:W-:Y:S01]  /*64b0*/  @!P0 FMUL.FTZ R9, R10, R24 ;  /* 0x000000180a098220 */ /* 0x000fe20000410000 */
[----:B------:R-:W-:Y:S01]  /*64c0*/  @!P0 F2FP.PACK_AB R24, R73, R72 ;  /* 0x000000484918823e */ /* 0x000fe200000000ff */
[----:B------:R-:W-:Y:S01]  /*64d0*/  @!P0 FFMA.FTZ R8, R44, R45, R8 ;  /* 0x0000002d2c088223 */ /* 0x000fe20000010008 */
[----:B------:R-:W-:Y:S01]  /*64e0*/  @!P0 F2FP.PACK_AB R11, R47, R65 ;  /* 0x000000412f0b823e */ /* 0x000fe200000000ff */
[----:B------:R-:W-:Y:S01]  /*64f0*/  @!P0 FFMA.FTZ R9, R25, R46, R9 ;  /* 0x0000002e19098223 */ /* 0x000fe20000010009 */
[----:B------:R-:W-:Y:S01]  /*6500*/  @!P0 F2FP.PACK_AB R10, R3, R2 ;  /* 0x00000002030a823e */ /* 0x000fe200000000ff */
[----:B------:R-:W-:Y:S01]  /*6510*/  @!P0 IMAD.MOV.U32 R18, RZ, RZ, R24 ;  /* 0x000000ffff128224 */ /* 0x000fe200078e0018 */
[----:B------:R-:W-:Y:S02]  /*6520*/  @!P0 MOV R19, R11 ;  /* 0x0000000b00138202 */ /* 0x000fe40000000f00 */
[----:B------:R-:W-:Y:S02]  /*6530*/  @!P0 F2FP.PACK_AB R3, R7, R6 ;  /* 0x000000060703823e */ /* 0x000fe400000000ff */
[----:B------:R-:W-:Y:S01]  /*6540*/  @!P0 F2FP.PACK_AB R2, R9, R8 ;  /* 0x000000080902823e */ /* 0x000fe200000000ff */
[----:B------:R1:W-:Y:S01]  /*6550*/  STG.E.128 [R68.64], R16 ;  /* 0x0000001044007986 */ /* 0x0003e2000c101d06 */
[----:B------:R-:W-:Y:S02]  /*6560*/  @!P0 MOV R52, R10 ;  /* 0x0000000a00348202 */ /* 0x000fe40000000f00 */
[----:B------:R-:W-:Y:S02]  /*6570*/  @!P0 MOV R54, R3 ;  /* 0x0000000300368202 */ /* 0x000fe40000000f00 */
[----:B------:R-:W-:Y:S05]  /*6580*/  @!P0 MOV R55, R2 ;  /* 0x0000000200378202 */ /* 0x000fea0000000f00 */
[----:B------:R1:W-:Y:S02]  /*6590*/  @!P2 STG.E.128 [R66.64], R52 ;  /* 0x000000344200a986 */ /* 0x0003e4000c101d06 */
.L_x_732:
[----:B------:R-:W-:Y:S05]  /*65a0*/  BSYNC B0 ;  /* 0x0000000000007941 */ /* 0x000fea0003800000 */
.L_x_731:
[----:B------:R-:W-:Y:S01]  /*65b0*/  ISETP.GE.AND P0, PT, R152, c[0x0][0x1d4], PT ;  /* 0x0000750098007a0c */ /* 0x000fe20003f06270 */
[----:B------:R-:W-:Y:S01]  /*65c0*/  @!UPT UIADD3 URZ, URZ, URZ, URZ ;  /* 0x0000003f3f3ff290 */ /* 0x000fe2000fffe03f */
[----:B------:R-:W-:Y:S11]  /*65d0*/  BSSY B0, `(.L_x_733) ;  /* 0x0000071000007945 */ /* 0x000ff60003800000 */
[----:B------:R-:W-:-:S05]  /*65e0*/  @P0 BRA `(.L_x_734) ;  /* 0x000006f000000947 */ /* 0x000fca0003800000 */
[----:B------:R-:W2:Y:S01]  /*65f0*/  LDS.128 R44, [R107+0x3c80] ;  /* 0x003c80006b2c7984 */ /* 0x000ea20000000c00 */
[----:B------:R-:W-:Y:S02]  /*6600*/  ISETP.GE.AND P2, PT, R83, c[0x0][0x1d4], PT ;  /* 0x0000750053007a0c */ /* 0x000fe40003f46270 */
[CC--:B------:R-:W-:Y:S04]  /*6610*/  IADD3 R2, P1, P0, R80.reuse, R71.reuse, R104 ;  /* 0x0000004750027210 */ /* 0x0c0fe8000783e068 */
[CC--:B------:R-:W-:Y:S01]  /*6620*/  IADD3.X R4, R79.reuse, R70.reuse, R118, P1, P0 ;  /* 0x000000464f047210 */ /* 0x0c0fe20000fe0476 */
        /* <DEDUP_REMOVED lines=12> */
[----:B------:R-:W-:Y:S01]  /*66f0*/  @!P0 HADD2.F32 R8, -RZ, R61.H0_H0 ;  /* 0x2000003dff088230 */ /* 0x000fe20000004100 */
        /* <DEDUP_REMOVED lines=28> */
[----:B------:R-:W-:Y:S01]  /*68c0*/  @!P0 F2FP.PACK_AB R13, R54, R55 ;  /* 0x00000037360d823e */ /* 0x000fe200000000ff */
[----:B------:R-:W-:Y:S01]  /*68d0*/  @!P0 HADD2.F32 R7, -RZ, R5.H0_H0 ;  /* 0x20000005ff078230 */ /* 0x000fe20000004100 */
[----:B------:R-:W-:Y:S01]  /*68e0*/  @!P0 SHF.R.U64 R36, R50, 0x10, R51 ;  /* 0x0000001032248819 */ /* 0x000fe20000001233 */
[----:B------:R-:W-:Y:S01]  /*68f0*/  @!P0 HADD2.F32 R25, -RZ, R9.H1_H1 ;  /* 0x30000009ff198230 */ /* 0x000fe20000004100 */
[-C--:B------:R-:W-:Y:S01]  /*6900*/  @!P0 FMUL.FTZ R12, R15, R4.reuse ;  /* 0x000000040f0c8220 */ /* 0x080fe20000410000 */
[----:B------:R-:W-:Y:S01]  /*6910*/  @!P0 HADD2.F32 R8, -RZ, R6.H0_H0 ;  /* 0x20000006ff088230 */ /* 0x000fe20000004100 */
[C---:B------:R-:W-:Y:S01]  /*6920*/  @!P0 FMUL.FTZ R4, R7.reuse, R4 ;  /* 0x0000000407048220 */ /* 0x040fe20000410000 */
[----:B------:R-:W-:Y:S01]  /*6930*/  @!P0 MOV R16, R13 ;  /* 0x0000000d00108202 */ /* 0x000fe20000000f00 */
[----:B------:R-:W-:Y:S01]  /*6940*/  @!P0 FFMA.FTZ R51, R7, R24, -R12 ;  /* 0x0000001807338223 */ /* 0x000fe2000001080c */
[----:B------:R-:W-:Y:S01]  /*6950*/  @!P0 MOV R7, R19 ;  /* 0x0000001300078202 */ /* 0x000fe20000000f00 */
[----:B------:R-:W-:Y:S01]  /*6960*/  @!P0 IMAD.MOV.U32 R12, RZ, RZ, R47 ;  /* 0x000000ffff0c8224 */ /* 0x000fe200078e002f */
[----:B------:R-:W-:Y:S01]  /*6970*/  @!P0 HADD2.F32 R26, -RZ, R34.H0_H0 ;  /* 0x20000022ff1a8230 */ /* 0x000fe20000004100 */
[----:B------:R-:W-:Y:S01]  /*6980*/  @!P0 FMUL.FTZ R9, R25, R8 ;  /* 0x0000000819098220 */ /* 0x000fe20000410000 */
[----:B------:R-:W-:Y:S01]  /*6990*/  @!P0 HADD2.F32 R6, -RZ, R5.H1_H1 ;  /* 0x30000005ff068230 */ /* 0x000fe20000004100 */
[----:B------:R-:W-:Y:S01]  /*69a0*/  @!P0 FFMA.FTZ R4, R15, R24, R4 ;  /* 0x000000180f048223 */ /* 0x000fe20000010004 */
[----:B------:R-:W-:Y:S02]  /*69b0*/  @!P0 HADD2.F32 R37, -RZ, R12.H0_H0 ;  /* 0x2000000cff258230 */ /* 0x000fe40000004100 */
[----:B------:R-:W-:Y:S01]  /*69c0*/  @!P0 HADD2.F32 R10, -RZ, R10.H0_H0 ;  /* 0x2000000aff0a8230 */ /* 0x000fe20000004100 */
[C---:B------:R-:W-:Y:S01]  /*69d0*/  @!P0 FMUL.FTZ R5, R6.reuse, R8 ;  /* 0x0000000806058220 */ /* 0x040fe20000410000 */
[----:B------:R-:W-:Y:S01]  /*69e0*/  @!P0 HADD2.F32 R39, -RZ, R12.H1_H1 ;  /* 0x3000000cff278230 */ /* 0x000fe20000004100 */
[-C--:B------:R-:W-:Y:S01]  /*69f0*/  @!P0 FFMA.FTZ R50, R6, R26.reuse, -R9 ;  /* 0x0000001a06328223 */ /* 0x080fe20000010809 */
[----:B------:R-:W-:Y:S01]  /*6a00*/  @!P0 HADD2.F32 R9, -RZ, R7.H0_H0 ;  /* 0x20000007ff098230 */ /* 0x000fe20000004100 */
[----:B------:R-:W-:Y:S01]  /*6a10*/  @!P0 FFMA.FTZ R5, R25, R26, R5 ;  /* 0x0000001a19058223 */ /* 0x000fe20000010005 */
[----:B------:R-:W-:Y:S02]  /*6a20*/  @!P0 HADD2.F32 R6, -RZ, R27.H0_H0 ;  /* 0x2000001bff068230 */ /* 0x000fe40000004100 */
[----:B------:R-:W-:Y:S01]  /*6a30*/  @!P0 HADD2.F32 R7, -RZ, R7.H1_H1 ;  /* 0x30000007ff078230 */ /* 0x000fe20000004100 */
[----:B------:R-:W-:Y:S01]  /*6a40*/  @!P0 F2FP.PACK_AB R14, R50, R51 ;  /* 0x00000033320e823e */ /* 0x000fe200000000ff */
[--C-:B------:R-:W-:Y:S01]  /*6a50*/  @!P0 HADD2.F32 R38, -RZ, R62.reuse.H0_H0 ;  /* 0x2000003eff268230 */ /* 0x100fe20000004100 */
[----:B------:R-:W-:Y:S01]  /*6a60*/  @!P0 FMUL.FTZ R12, R37, R6 ;  /* 0x00000006250c8220 */ /* 0x000fe20000410000 */
[----:B------:R-:W-:Y:S01]  /*6a70*/  @!P0 F2FP.PACK_AB R4, R5, R4 ;  /* 0x000000040504823e */ /* 0x000fe200000000ff */
[----:B------:R-:W-:Y:S01]  /*6a80*/  @!P0 FMUL.FTZ R8, R9, R6 ;  /* 0x0000000609088220 */ /* 0x000fe20000410000 */
[----:B------:R-:W-:Y:S01]  /*6a90*/  @!P0 MOV R17, R14 ;  /* 0x0000000e00118202 */ /* 0x000fe20000000f00 */
[----:B------:R-:W-:Y:S01]  /*6aa0*/  @!P0 FMUL.FTZ R6, R39, R10 ;  /* 0x0000000a27068220 */ /* 0x000fe20000410000 */
[----:B------:R-:W-:Y:S01]  /*6ab0*/  @!P0 HADD2.F32 R34, -RZ, R62.H1_H1 ;  /* 0x3000003eff228230 */ /* 0x000fe20000004100 */
[----:B------:R-:W-:Y:S01]  /*6ac0*/  @!P0 FFMA.FTZ R49, R9, R38, -R12 ;  /* 0x0000002609318223 */ /* 0x000fe2000001080c */
[----:B------:R-:W-:Y:S01]  /*6ad0*/  @!P0 HADD2.F32 R12, -RZ, R11.H0_H0 ;  /* 0x2000000bff0c8230 */ /* 0x000fe20000004100 */
[C---:B------:R-:W-:Y:S01]  /*6ae0*/  @!P0 FMUL.FTZ R9, R7.reuse, R10 ;  /* 0x0000000a07098220 */ /* 0x040fe20000410000 */
[----:B------:R-:W-:Y:S01]  /*6af0*/  @!P0 HADD2.F32 R36, -RZ, R36.H0_H0 ;  /* 0x20000024ff248230 */ /* 0x000fe20000004100 */
[----:B------:R-:W-:Y:S01]  /*6b00*/  @!P0 FFMA.FTZ R48, R7, R40, -R6 ;  /* 0x0000002807308223 */ /* 0x000fe20000010806 */
[----:B------:R-:W-:Y:S01]  /*6b10*/  @!P0 HADD2.F32 R6, -RZ, R27.H1_H1 ;  /* 0x3000001bff068230 */ /* 0x000fe20000004100 */
[----:B------:R-:W-:Y:S01]  /*6b20*/  @!P0 IMAD.MOV.U32 R7, RZ, RZ, R18 ;  /* 0x000000ffff078224 */ /* 0x000fe200078e0012 */
[--C-:B------:R-:W-:Y:S01]  /*6b30*/  @!P0 HADD2.F32 R27, -RZ, R35.reuse.H0_H0 ;  /* 0x20000023ff1b8230 */ /* 0x100fe20000004100 */
[----:B------:R-:W-:Y:S01]  /*6b40*/  @!P0 IMAD.MOV.U32 R45, RZ, RZ, R4 ;  /* 0x000000ffff2d8224 */ /* 0x000fe200078e0004 */
[----:B------:R-:W-:Y:S02]  /*6b50*/  @!P0 HADD2.F32 R35, -RZ, R35.H1_H1 ;  /* 0x30000023ff238230 */ /* 0x000fe40000004100 */
[--C-:B------:R-:W-:Y:S02]  /*6b60*/  @!P0 HADD2.F32 R11, -RZ, R7.reuse.H0_H0 ;  /* 0x20000007ff0b8230 */ /* 0x100fe40000004100 */
[----:B------:R-:W-:Y:S01]  /*6b70*/  @!P0 HADD2.F32 R10, -RZ, R7.H1_H1 ;  /* 0x30000007ff0a8230 */ /* 0x000fe20000004100 */
[----:B------:R-:W-:Y:S02]  /*6b80*/  @!P0 FMUL.FTZ R7, R27, R6 ;  /* 0x000000061b078220 */ /* 0x000fe40000410000 */
[----:B------:R-:W-:Y:S02]  /*6b90*/  @!P0 FMUL.FTZ R41, R35, R12 ;  /* 0x0000000c23298220 */ /* 0x000fe40000410000 */
[C---:B------:R-:W-:Y:S02]  /*6ba0*/  @!P0 FMUL.FTZ R6, R11.reuse, R6 ;  /* 0x000000060b068220 */ /* 0x040fe40000410000 */
[----:B------:R-:W-:Y:S02]  /*6bb0*/  @!P0 FFMA.FTZ R11, R11, R34, -R7 ;  /* 0x000000220b0b8223 */ /* 0x000fe40000010807 */
[C---:B------:R-:W-:Y:S02]  /*6bc0*/  @!P0 FFMA.FTZ R41, R10.reuse, R36, -R41 ;  /* 0x000000240a298223 */ /* 0x040fe40000010829 */
[----:B------:R-:W-:Y:S01]  /*6bd0*/  @!P0 FMUL.FTZ R7, R10, R12 ;  /* 0x0000000c0a078220 */ /* 0x000fe20000410000 */
[----:B------:R-:W-:Y:S01]  /*6be0*/  @!P0 F2FP.PACK_AB R12, R48, R49 ;  /* 0x00000031300c823e */ /* 0x000fe200000000ff */
[----:B------:R-:W-:Y:S01]  /*6bf0*/  @!P0 FFMA.FTZ R6, R27, R34, R6 ;  /* 0x000000221b068223 */ /* 0x000fe20000010006 */
[----:B------:R-:W-:Y:S01]  /*6c00*/  @!P0 F2FP.PACK_AB R11, R41, R11 ;  /* 0x0000000b290b823e */ /* 0x000fe200000000ff */
[----:B------:R-:W-:Y:S01]  /*6c10*/  @!P0 FFMA.FTZ R7, R35, R36, R7 ;  /* 0x0000002423078223 */ /* 0x000fe20000010007 */
[----:B------:R-:W-:Y:S01]  /*6c20*/  @!P0 MOV R19, R12 ;  /* 0x0000000c00138202 */ /* 0x000fe20000000f00 */
[----:B------:R-:W-:Y:S01]  /*6c30*/  @!P0 FFMA.FTZ R8, R37, R38, R8 ;  /* 0x0000002625088223 */ /* 0x000fe20000010008 */
[----:B------:R-:W-:Y:S01]  /*6c40*/  @!P0 F2FP.PACK_AB R10, R3, R2 ;  /* 0x00000002030a823e */ /* 0x000fe200000000ff */
[----:B------:R-:W-:Y:S01]  /*6c50*/  @!P0 FFMA.FTZ R9, R39, R40, R9 ;  /* 0x0000002827098223 */ /* 0x000fe20000010009 */
[----:B------:R-:W-:Y:S01]  /*6c60*/  @!P0 F2FP.PACK_AB R3, R7, R6 ;  /* 0x000000060703823e */ /* 0x000fe200000000ff */
[----:B------:R-:W-:Y:S01]  /*6c70*/  @!P0 IMAD.MOV.U32 R18, RZ, RZ, R11 ;  /* 0x000000ffff128224 */ /* 0x000fe200078e000b */
[----:B------:R-:W-:Y:S02]  /*6c80*/  @!P0 MOV R44, R10 ;  /* 0x0000000a002c8202 */ /* 0x000fe40000000f00 */
[----:B------:R-:W-:Y:S02]  /*6c90*/  @!P0 F2FP.PACK_AB R2, R9, R8 ;  /* 0x000000080902823e */ /* 0x000fe400000000ff */
[----:B------:R1:W-:Y:S01]  /*6ca0*/  STG.E.128 [R52.64], R16 ;  /* 0x0000001034007986 */ /* 0x0003e2000c101d06 */
[----:B------:R-:W-:Y:S02]  /*6cb0*/  @!P0 MOV R46, R3 ;  /* 0x00000003002e8202 */ /* 0x000fe40000000f00 */
[----:B------:R-:W-:Y:S05]  /*6cc0*/  @!P0 MOV R47, R2 ;  /* 0x00000002002f8202 */ /* 0x000fea0000000f00 */
[----:B------:R1:W-:Y:S02]  /*6cd0*/  @!P2 STG.E.128 [R42.64], R44 ;  /* 0x0000002c2a00a986 */ /* 0x0003e4000c101d06 */
.L_x_734:
[----:B------:R-:W-:Y:S05]  /*6ce0*/  BSYNC B0 ;  /* 0x0000000000007941 */ /* 0x000fea0003800000 */
.L_x_733:
[----:B------:R-:W-:Y:S11]  /*6cf0*/  ISETP.GE.AND P0, PT, R109, c[0x0][0x1d4], PT ;  /* 0x000075006d007a0c */ /* 0x000ff60003f06270 */
[----:B------:R-:W-:Y:S02]  /*6d00*/  @!UPT UIADD3 URZ, URZ, URZ, URZ ;  /* 0x0000003f3f3ff290 */ /* 0x000fe4000fffe03f */
[----:B------:R-:W-:-:S05]  /*6d10*/  @P0 BRA `(.L_x_718) ;  /* 0x0000091000000947 */ /* 0x000fca0003800000 */
[----:B------:R-:W-:Y:S01]  /*6d20*/  LDS.128 R36, [R106+0x3c80] ;  /* 0x003c80006a247984 */ /* 0x000fe20000000c00 */
[----:B------:R-:W-:Y:S04]  /*6d30*/  IADD3 R2, P1, P0, R80, R71, R89 ;  /* 0x0000004750027210 */ /* 0x000fe8000783e059 */
[----:B------:R-:W-:Y:S02]  /*6d40*/  IADD3.X R3, R79, R70, R117, P1, P0 ;  /* 0x000000464f037210 */ /* 0x000fe40000fe0475 */
[C---:B-1----:R-:W-:Y:S01]  /*6d50*/  LEA R44, P0, R2.reuse, c[0x0][0x1c8], 0x1 ;  /* 0x00007200022c7a11 */ /* 0x042fe200078008ff */
[----:B------:R-:W1:Y:S03]  /*6d60*/  LDS.128 R12, [R112+0x3c80] ;  /* 0x003c8000700c7984 */ /* 0x000e660000000c00 */
[----:B------:R-:W-:Y:S02]  /*6d70*/  LEA.HI.X R45, R2, c[0x0][0x1cc], R3, 0x1, P0 ;  /* 0x00007300022d7a11 */ /* 0x000fe400000f0c03 */
[----:B------:R-:W-:Y:S11]  /*6d80*/  ISETP.GE.AND P0, PT, R109, c[0x0][0x27c], PT ;  /* 0x00009f006d007a0c */ /* 0x000ff60003f06270 */
[----:B------:R-:W-:Y:S02]  /*6d90*/  @!UPT UIADD3 URZ, URZ, URZ, URZ ;  /* 0x0000003f3f3ff290 */ /* 0x000fe4000fffe03f */
[--C-:B------:R-:W-:Y:S01]  /*6da0*/  @!P0 SHF.R.U64 R11, R22, 0x10, R23.reuse ;  /* 0x00000010160b8819 */ /* 0x100fe20000001217 */
[--C-:B------:R-:W-:Y:S01]  /*6db0*/  @!P0 HADD2.F32 R2, -RZ, R28.reuse.H0_H0 ;  /* 0x2000001cff028230 */ /* 0x100fe20000004100 */
[----:B------:R-:W-:Y:S01]  /*6dc0*/  @!P0 SHF.R.U32.HI R10, RZ, 0x10, R23 ;  /* 0x00000010ff0a8819 */ /* 0x000fe20000011617 */
[----:B------:R-:W-:Y:S01]  /*6dd0*/  @!P0 HADD2.F32 R3, -RZ, R28.H1_H1 ;  /* 0x3000001cff038230 */ /* 0x000fe20000004100 */
[--C-:B------:R-:W-:Y:S01]  /*6de0*/  @!P0 SHF.R.U32.HI R8, RZ, 0x10, R21.reuse ;  /* 0x00000010ff088819 */ /* 0x100fe20000011615 */
[--C-:B------:R-:W-:Y:S01]  /*6df0*/  @!P0 HADD2.F32 R17, -RZ, R63.reuse.H0_H0 ;  /* 0x2000003fff118230 */ /* 0x100fe20000004100 */
[----:B------:R-:W-:Y:S01]  /*6e00*/  @!P0 SHF.R.U64 R9, R20, 0x10, R21 ;  /* 0x0000001014098819 */ /* 0x000fe20000001215 */
[----:B------:R-:W-:Y:S01]  /*6e10*/  @!P0 HADD2.F32 R20, -RZ, R63.H1_H1 ;  /* 0x3000003fff148230 */ /* 0x000fe20000004100 */
[--C-:B------:R-:W-:Y:S01]  /*6e20*/  @!P0 SHF.R.U64 R25, R56, 0x10, R57.reuse ;  /* 0x0000001038198819 */ /* 0x100fe20000001239 */
[----:B------:R-:W-:Y:S01]  /*6e30*/  @!P0 HADD2.F32 R10, -RZ, R10.H0_H0 ;  /* 0x2000000aff0a8230 */ /* 0x000fe20000004100 */
[----:B------:R-:W-:Y:S01]  /*6e40*/  @!P0 SHF.R.U32.HI R24, RZ, 0x10, R57 ;  /* 0x00000010ff188819 */ /* 0x000fe20000011639 */
[----:B------:R-:W-:Y:S01]  /*6e50*/  @!P0 HADD2.F32 R9, -RZ, R9.H0_H0 ;  /* 0x20000009ff098230 */ /* 0x000fe20000004100 */
[--C-:B------:R-:W-:Y:S01]  /*6e60*/  @!P0 SHF.R.U32.HI R26, RZ, 0x10, R59.reuse ;  /* 0x00000010ff1a8819 */ /* 0x100fe2000001163b */
[----:B------:R-:W-:Y:S01]  /*6e70*/  @!P0 HADD2.F32 R28, -RZ, R64.H0_H0 ;  /* 0x20000040ff1c8230 */ /* 0x000fe20000004100 */
[----:B------:R-:W-:Y:S03]  /*6e80*/  @!P0 SHF.R.U64 R40, R58, 0x10, R59 ;  /* 0x000000103a288819 */ /* 0x000fe6000000123b */
[----:B------:R-:W-:Y:S02]  /*6e90*/  @!P0 HADD2.F32 R35, -RZ, R26.H0_H0 ;  /* 0x2000001aff238230 */ /* 0x000fe40000004100 */
[----:B------:R-:W-:Y:S01]  /*6ea0*/  @!P0 HADD2.F32 R26, -RZ, R40.H0_H0 ;  /* 0x20000028ff1a8230 */ /* 0x000fe20000004100 */
[----:B-1----:R-:W-:Y:S02]  /*6eb0*/  @!P0 MOV R7, R12 ;  /* 0x0000000c00078202 */ /* 0x002fe40000000f00 */
[----:B------:R-:W-:Y:S02]  /*6ec0*/  @!P0 MOV R23, R36 ;  /* 0x0000002400178202 */ /* 0x000fe40000000f00 */
[----:B------:R-:W-:Y:S01]  /*6ed0*/  @!P0 MOV R18, R37 ;  /* 0x0000002500128202 */ /* 0x000fe20000000f00 */
[----:B------:R-:W-:Y:S01]  /*6ee0*/  @!P0 HADD2.F32 R4, -RZ, R7.H0_H0 ;  /* 0x20000007ff048230 */ /* 0x000fe20000004100 */
[----:B------:R-:W-:Y:S01]  /*6ef0*/  @!P0 MOV R6, R13 ;  /* 0x0000000d00068202 */ /* 0x000fe20000000f00 */
[--C-:B------:R-:W-:Y:S02]  /*6f00*/  @!P0 HADD2.F32 R16, -RZ, R23.reuse.H0_H0 ;  /* 0x20000017ff108230 */ /* 0x100fe40000004100 */
[----:B------:R-:W-:Y:S02]  /*6f10*/  @!P0 HADD2.F32 R19, -RZ, R18.H0_H0 ;  /* 0x20000012ff138230 */ /* 0x000fe40000004100 */
[----:B------:R-:W-:Y:S01]  /*6f20*/  @!P0 HADD2.F32 R5, -RZ, R6.H0_H0 ;  /* 0x20000006ff058230 */ /* 0x000fe20000004100 */
[-C--:B------:R-:W-:Y:S02]  /*6f30*/  @!P0 FMUL.FTZ R22, R16, R2.reuse ;  /* 0x0000000210168220 */ /* 0x080fe40000410000 */
[C---:B------:R-:W-:Y:S02]  /*6f40*/  @!P0 FMUL.FTZ R2, R4.reuse, R2 ;  /* 0x0000000204028220 */ /* 0x040fe40000410000 */
[----:B------:R-:W-:Y:S02]  /*6f50*/  @!P0 FMUL.FTZ R21, R19, R3 ;  /* 0x0000000313158220 */ /* 0x000fe40000410000 */
[-C--:B------:R-:W-:Y:S01]  /*6f60*/  @!P0 FFMA.FTZ R48, R4, R17.reuse, -R22 ;  /* 0x0000001104308223 */ /* 0x080fe20000010816 */
[----:B------:R-:W-:Y:S01]  /*6f70*/  @!P0 HADD2.F32 R22, -RZ, R24.H0_H0 ;  /* 0x20000018ff168230 */ /* 0x000fe20000004100 */
[----:B------:R-:W-:Y:S01]  /*6f80*/  @!P0 FFMA.FTZ R2, R16, R17, R2 ;  /* 0x0000001110028223 */ /* 0x000fe20000010002 */
[----:B------:R-:W-:Y:S01]  /*6f90*/  @!P0 HADD2.F32 R17, -RZ, R23.H1_H1 ;  /* 0x30000017ff118230 */ /* 0x000fe20000004100 */
[C---:B------:R-:W-:Y:S01]  /*6fa0*/  @!P0 FMUL.FTZ R4, R5.reuse, R3 ;  /* 0x0000000305048220 */ /* 0x040fe20000410000 */
[----:B------:R-:W-:Y:S01]  /*6fb0*/  @!P0 HADD2.F32 R3, -RZ, R6.H1_H1 ;  /* 0x30000006ff038230 */ /* 0x000fe20000004100 */
[----:B------:R-:W-:Y:S01]  /*6fc0*/  @!P0 FFMA.FTZ R47, R5, R20, -R21 ;  /* 0x00000014052f8223 */ /* 0x000fe20000010815 */
[----:B------:R-:W-:Y:S02]  /*6fd0*/  @!P0 HADD2.F32 R21, -RZ, R18.H1_H1 ;  /* 0x30000012ff158230 */ /* 0x000fe40000004100 */
[----:B------:R-:W-:Y:S02]  /*6fe0*/  @!P0 HADD2.F32 R5, -RZ, R8.H0_H0 ;  /* 0x20000008ff058230 */ /* 0x000fe40000004100 */
[----:B------:R-:W-:Y:S01]  /*6ff0*/  @!P0 HADD2.F32 R18, -RZ, R25.H0_H0 ;  /* 0x20000019ff128230 */ /* 0x000fe20000004100 */
[----:B------:R-:W-:Y:S01]  /*7000*/  @!P0 MOV R25, R38 ;  /* 0x0000002600198202 */ /* 0x000fe20000000f00 */
[----:B------:R-:W-:Y:S01]  /*7010*/  @!P0 HADD2.F32 R6, -RZ, R7.H1_H1 ;  /* 0x30000007ff068230 */ /* 0x000fe20000004100 */
[----:B------:R-:W-:Y:S01]  /*7020*/  @!P0 FMUL.FTZ R8, R21, R5 ;  /* 0x0000000515088220 */ /* 0x000fe20000410000 */
[----:B------:R-:W-:Y:S01]  /*7030*/  @!P0 HADD2.F32 R24, -RZ, R64.H1_H1 ;  /* 0x30000040ff188230 */ /* 0x000fe20000004100 */
[----:B------:R-:W-:Y:S01]  /*7040*/  @!P0 FMUL.FTZ R7, R17, R9 ;  /* 0x0000000911078220 */ /* 0x000fe20000410000 */
[--C-:B------:R-:W-:Y:S01]  /*7050*/  @!P0 HADD2.F32 R23, -RZ, R25.reuse.H0_H0 ;  /* 0x20000019ff178230 */ /* 0x100fe20000004100 */
[C---:B------:R-:W-:Y:S01]  /*7060*/  @!P0 FFMA.FTZ R46, R3.reuse, R22, -R8 ;  /* 0x00000016032e8223 */ /* 0x040fe20000010808 */
[----:B------:R-:W-:Y:S01]  /*7070*/  @!P0 HADD2.F32 R25, -RZ, R25.H1_H1 ;  /* 0x30000019ff198230 */ /* 0x000fe20000004100 */
[----:B------:R-:W-:Y:S02]  /*7080*/  @!P0 IMAD.MOV.U32 R8, RZ, RZ, R39 ;  /* 0x000000ffff088224 */ /* 0x000fe400078e0027 */
[CC--:B------:R-:W-:Y:S01]  /*7090*/  @!P0 FFMA.FTZ R43, R6.reuse, R18.reuse, -R7 ;  /* 0x00000012062b8223 */ /* 0x0c0fe20000010807 */
[----:B------:R-:W-:Y:S01]  /*70a0*/  @!P0 MOV R7, R15 ;  /* 0x0000000f00078202 */ /* 0x000fe20000000f00 */
[----:B------:R-:W-:Y:S01]  /*70b0*/  @!P0 FMUL.FTZ R5, R3, R5 ;  /* 0x0000000503058220 */ /* 0x000fe20000410000 */
[--C-:B------:R-:W-:Y:S01]  /*70c0*/  @!P0 HADD2.F32 R27, -RZ, R8.reuse.H0_H0 ;  /* 0x20000008ff1b8230 */ /* 0x100fe20000004100 */
[----:B------:R-:W-:Y:S01]  /*70d0*/  @!P0 FMUL.FTZ R3, R6, R9 ;  /* 0x0000000906038220 */ /* 0x000fe20000410000 */
[----:B------:R-:W-:Y:S02]  /*70e0*/  @!P0 HADD2.F32 R6, -RZ, R29.H0_H0 ;  /* 0x2000001dff068230 */ /* 0x000fe40000004100 */
[--C-:B------:R-:W-:Y:S01]  /*70f0*/  @!P0 HADD2.F32 R9, -RZ, R7.reuse.H0_H0 ;  /* 0x20000007ff098230 */ /* 0x100fe20000004100 */
[----:B------:R-:W-:Y:S01]  /*7100*/  @!P0 FFMA.FTZ R3, R17, R18, R3 ;  /* 0x0000001211038223 */ /* 0x000fe20000010003 */
[----:B------:R-:W-:Y:S01]  /*7110*/  @!P0 HADD2.F32 R34, -RZ, R8.H1_H1 ;  /* 0x30000008ff228230 */ /* 0x000fe20000004100 */
[-C--:B------:R-:W-:Y:S01]  /*7120*/  @!P0 FMUL.FTZ R16, R27, R6.reuse ;  /* 0x000000061b108220 */ /* 0x080fe20000410000 */
[----:B------:R-:W-:Y:S01]  /*7130*/  @!P0 HADD2.F32 R7, -RZ, R7.H1_H1 ;  /* 0x30000007ff078230 */ /* 0x000fe20000004100 */
[----:B------:R-:W-:Y:S01]  /*7140*/  @!P0 FMUL.FTZ R8, R9, R6 ;  /* 0x0000000609088220 */ /* 0x000fe20000410000 */
[----:B------:R-:W-:Y:S01]  /*7150*/  @!P0 F2FP.PACK_AB R17, R43, R48 ;  /* 0x000000302b11823e */ /* 0x000fe200000000ff */
[----:B------:R-:W-:Y:S01]  /*7160*/  @!P0 FMUL.FTZ R6, R34, R10 ;  /* 0x0000000a22068220 */ /* 0x000fe20000410000 */
[----:B------:R-:W-:Y:S01]  /*7170*/  @!P0 F2FP.PACK_AB R18, R46, R47 ;  /* 0x0000002f2e12823e */ /* 0x000fe200000000ff */
[----:B------:R-:W-:Y:S01]  /*7180*/  @!P0 FFMA.FTZ R42, R9, R28, -R16 ;  /* 0x0000001c092a8223 */ /* 0x000fe20000010810 */
[----:B------:R-:W-:Y:S01]  /*7190*/  @!P0 HADD2.F32 R16, -RZ, R11.H0_H0 ;  /* 0x2000000bff108230 */ /* 0x000fe20000004100 */
[C---:B------:R-:W-:Y:S01]  /*71a0*/  @!P0 FMUL.FTZ R9, R7.reuse, R10 ;  /* 0x0000000a07098220 */ /* 0x040fe20000410000 */
[----:B------:R-:W-:Y:S01]  /*71b0*/  @!P0 MOV R13, R18 ;  /* 0x00000012000d8202 */ /* 0x000fe20000000f00 */
[----:B------:R-:W-:Y:S01]  /*71c0*/  @!P0 FFMA.FTZ R41, R7, R35, -R6 ;  /* 0x0000002307298223 */ /* 0x000fe20000010806 */
[----:B------:R-:W-:Y:S01]  /*71d0*/  @!P0 MOV R7, R14 ;  /* 0x0000000e00078202 */ /* 0x000fe20000000f00 */
[----:B------:R-:W-:Y:S01]  /*71e0*/  @!P0 FFMA.FTZ R4, R19, R20, R4 ;  /* 0x0000001413048223 */ /* 0x000fe20000010004 */
[----:B------:R-:W-:Y:S01]  /*71f0*/  @!P0 HADD2.F32 R6, -RZ, R29.H1_H1 ;  /* 0x3000001dff068230 */ /* 0x000fe20000004100 */
[----:B------:R-:W-:Y:S02]  /*7200*/  @!P0 FMUL.FTZ R29, R25, R16 ;  /* 0x00000010191d8220 */ /* 0x000fe40000410000 */
[--C-:B------:R-:W-:Y:S01]  /*7210*/  @!P0 HADD2.F32 R11, -RZ, R7.reuse.H0_H0 ;  /* 0x20000007ff0b8230 */ /* 0x100fe20000004100 */
[----:B------:R-:W-:Y:S01]  /*7220*/  @!P0 FFMA.FTZ R5, R21, R22, R5 ;  /* 0x0000001615058223 */ /* 0x000fe20000010005 */
[----:B------:R-:W-:Y:S01]  /*7230*/  @!P0 HADD2.F32 R10, -RZ, R7.H1_H1 ;  /* 0x30000007ff0a8230 */ /* 0x000fe20000004100 */
[-C--:B------:R-:W-:Y:S02]  /*7240*/  @!P0 FMUL.FTZ R7, R23, R6.reuse ;  /* 0x0000000617078220 */ /* 0x080fe40000410000 */
[----:B------:R-:W-:Y:S01]  /*7250*/  @!P0 FMUL.FTZ R6, R11, R6 ;  /* 0x000000060b068220 */ /* 0x000fe20000410000 */
[----:B------:R-:W-:Y:S01]  /*7260*/  @!P0 F2FP.PACK_AB R4, R5, R4 ;  /* 0x000000040504823e */ /* 0x000fe200000000ff */
[----:B------:R-:W-:Y:S02]  /*7270*/  @!P0 FFMA.FTZ R11, R11, R24, -R7 ;  /* 0x000000180b0b8223 */ /* 0x000fe40000010807 */
[C---:B------:R-:W-:Y:S01]  /*7280*/  @!P0 FFMA.FTZ R29, R10.reuse, R26, -R29 ;  /* 0x0000001a0a1d8223 */ /* 0x040fe2000001081d */
[----:B------:R-:W-:Y:S01]  /*7290*/  @!P0 MOV R37, R4 ;  /* 0x0000000400258202 */ /* 0x000fe20000000f00 */
[----:B------:R-:W-:Y:S01]  /*72a0*/  @!P0 FMUL.FTZ R7, R10, R16 ;  /* 0x000000100a078220 */ /* 0x000fe20000410000 */
[----:B------:R-:W-:Y:S01]  /*72b0*/  @!P0 F2FP.PACK_AB R16, R41, R42 ;  /* 0x0000002a2910823e */ /* 0x000fe200000000ff */
[----:B------:R-:W-:Y:S01]  /*72c0*/  @!P0 FFMA.FTZ R6, R23, R24, R6 ;  /* 0x0000001817068223 */ /* 0x000fe20000010006 */
[----:B------:R-:W-:Y:S01]  /*72d0*/  @!P0 F2FP.PACK_AB R11, R29, R11 ;  /* 0x0000000b1d0b823e */ /* 0x000fe200000000ff */
[----:B------:R-:W-:Y:S01]  /*72e0*/  @!P0 FFMA.FTZ R7, R25, R26, R7 ;  /* 0x0000001a19078223 */ /* 0x000fe20000010007 */
[----:B------:R-:W-:Y:S01]  /*72f0*/  @!P0 MOV R15, R16 ;  /* 0x00000010000f8202 */ /* 0x000fe20000000f00 */
[----:B------:R-:W-:Y:S01]  /*7300*/  @!P0 FFMA.FTZ R8, R27, R28, R8 ;  /* 0x0000001c1b088223 */ /* 0x000fe20000010008 */
[----:B------:R-:W-:Y:S01]  /*7310*/  @!P0 MOV R14, R11 ;  /* 0x0000000b000e8202 */ /* 0x000fe20000000f00 */
[----:B------:R-:W-:Y:S01]  /*7320*/  @!P0 IMAD.MOV.U32 R12, RZ, RZ, R17 ;  /* 0x000000ffff0c8224 */ /* 0x000fe200078e0011 */
[----:B------:R-:W-:Y:S01]  /*7330*/  @!P0 F2FP.PACK_AB R10, R3, R2 ;  /* 0x00000002030a823e */ /* 0x000fe200000000ff */
[----:B------:R-:W-:Y:S01]  /*7340*/  @!P0 FFMA.FTZ R9, R34, R35, R9 ;  /* 0x0000002322098223 */ /* 0x000fe20000010009 */
[----:B------:R-:W-:Y:S02]  /*7350*/  @!P0 F2FP.PACK_AB R3, R7, R6 ;  /* 0x000000060703823e */ /* 0x000fe400000000ff */
[----:B------:R1:W-:Y:S01]  /*7360*/  STG.E.128 [R44.64], R12 ;  /* 0x0000000c2c007986 */ /* 0x0003e2000c101d06 */
[----:B------:R-:W-:Y:S01]  /*7370*/  @!P0 IMAD.MOV.U32 R36, RZ, RZ, R10 ;  /* 0x000000ffff248224 */ /* 0x000fe200078e000a */
[----:B------:R-:W-:Y:S02]  /*7380*/  @!P0 F2FP.PACK_AB R2, R9, R8 ;  /* 0x000000080902823e */ /* 0x000fe400000000ff */
[----:B------:R-:W-:Y:S02]  /*7390*/  @!P0 MOV R38, R3 ;  /* 0x0000000300268202 */ /* 0x000fe40000000f00 */
[----:B------:R-:W-:Y:S02]  /*73a0*/  @!P0 MOV R39, R2 ;  /* 0x0000000200278202 */ /* 0x000fe40000000f00 */
[----:B------:R-:W-:Y:S11]  /*73b0*/  ISETP.GE.AND P0, PT, R87, c[0x0][0x1d4], PT ;  /* 0x0000750057007a0c */ /* 0x000ff60003f06270 */
[----:B------:R-:W-:Y:S02]  /*73c0*/  @!UPT UIADD3 URZ, URZ, URZ, URZ ;  /* 0x0000003f3f3ff290 */ /* 0x000fe4000fffe03f */
[----:B------:R-:W-:-:S05]  /*73d0*/  @P0 BRA `(.L_x_718) ;  /* 0x0000025000000947 */ /* 0x000fca0003800000 */
[----:B------:R-:W-:Y:S04]  /*73e0*/  IADD3 R3, P1, P0, R80, R71, R87 ;  /* 0x0000004750037210 */ /* 0x000fe8000783e057 */
[----:B------:R-:W-:Y:S02]  /*73f0*/  IADD3.X R4, R79, R70, R114, P1, P0 ;  /* 0x000000464f047210 */ /* 0x000fe40000fe0472 */
[C---:B------:R-:W-:Y:S04]  /*7400*/  LEA R2, P0, R3.reuse, c[0x0][0x1c8], 0x1 ;  /* 0x0000720003027a11 */ /* 0x040fe800078008ff */
[----:B------:R-:W-:Y:S05]  /*7410*/  LEA.HI.X R3, R3, c[0x0][0x1cc], R4, 0x1, P0 ;  /* 0x0000730003037a11 */ /* 0x000fea00000f0c04 */
[----:B------:R2:W-:Y:S01]  /*7420*/  STG.E.128 [R2.64], R36 ;  /* 0x0000002402007986 */ /* 0x0005e2000c101d06 */
[----:B------:R-:W-:-:S05]  /*7430*/  BRA `(.L_x_718) ;  /* 0x000001f000007947 */ /* 0x000fca0003800000 */
.L_x_714:
[----:B------:R-:W-:Y:S05]  /*7440*/  IMAD R2, R33, -0x30, R0 ;  /* 0xffffffd021027824 */ /* 0x000fea00078e0200 */
[----:B------:R-:W-:Y:S04]  /*7450*/  IMNMX R78, R2, 0x30, PT ;  /* 0x00000030024e7817 */ /* 0x000fe80003800200 */
[----:B------:R-:W-:Y:S11]  /*7460*/  ISETP.GE.AND P0, PT, R163, R78, PT ;  /* 0x0000004ea300720c */ /* 0x000ff60003f06270 */
[----:B------:R-:W-:Y:S02]  /*7470*/  @!UPT UIADD3 URZ, URZ, URZ, URZ ;  /* 0x0000003f3f3ff290 */ /* 0x000fe4000fffe03f */
[----:B------:R-:W-:-:S05]  /*7480*/  @P0 BRA `(.L_x_718) ;  /* 0x000001a000000947 */ /* 0x000fca0003800000 */
[----:B------:R-:W2:Y:S01]  /*7490*/  LDL R12, [R1+0x10] ;  /* 0x00001000010c7983 */ /* 0x000ea20000100800 */
[C---:B------:R-:W-:Y:S02]  /*74a0*/  ISETP.GE.AND P0, PT, R110.reuse, c[0x0][0x1d4], PT ;  /* 0x000075006e007a0c */ /* 0x040fe40003f06270 */
[----:B------:R-:W-:Y:S01]  /*74b0*/  IADD3 R2, R110, 0x30, RZ ;  /* 0x000000306e027810 */ /* 0x000fe20007ffe0ff */
[----:B------:R-:W3:Y:S10]  /*74c0*/  LDL R3, [R1+0x14] ;  /* 0x0000140001037983 */ /* 0x000ef40000100800 */
[----:B--2---:R-:W1:Y:S04]  /*74d0*/  @!P0 LDS.128 R4, [R12+0x2400] ;  /* 0x002400000c048984 */ /* 0x004e680000000c00 */
[----:B-1----:R-:W-:Y:S01]  /*74e0*/  @!P0 STG.E.128 [R54.64], R4 ;  /* 0x0000000436008986 */ /* 0x002fe2000c101d06 */
[----:B------:R-:W-:Y:S11]  /*74f0*/  ISETP.GE.AND P0, PT, R152, c[0x0][0x1d4], PT ;  /* 0x0000750098007a0c */ /* 0x000ff60003f06270 */
[----:B------:R-:W-:Y:S02]  /*7500*/  @!UPT UIADD3 URZ, URZ, URZ, URZ ;  /* 0x0000003f3f3ff290 */ /* 0x000fe4000fffe03f */
[----:B---3--:R-:W1:Y:S04]  /*7510*/  @!P0 LDS.128 R8, [R3+0x2400] ;  /* 0x0024000003088984 */ /* 0x008e680000000c00 */
[----:B-1----:R-:W-:Y:S01]  /*7520*/  @!P0 STG.E.128 [R54.64+0x20], R8 ;  /* 0x0000200836008986 */ /* 0x002fe2000c101d06 */
[----:B------:R-:W-:Y:S11]  /*7530*/  ISETP.GE.AND P0, PT, R109, c[0x0][0x1d4], PT ;  /* 0x000075006d007a0c */ /* 0x000ff60003f06270 */
[----:B------:R-:W-:Y:S02]  /*7540*/  @!UPT UIADD3 URZ, URZ, URZ, URZ ;  /* 0x0000003f3f3ff290 */ /* 0x000fe4000fffe03f */
[----:B------:R-:W1:Y:S04]  /*7550*/  @!P0 LDS.128 R4, [R12+0x3000] ;  /* 0x003000000c048984 */ /* 0x000e680000000c00 */
[----:B-1----:R-:W-:Y:S01]  /*7560*/  @!P0 STG.E.128 [R54.64+0x40], R4 ;  /* 0x0000400436008986 */ /* 0x002fe2000c101d06 */
[----:B------:R-:W-:Y:S02]  /*7570*/  ISETP.GE.AND P0, PT, R2, c[0x0][0x1d4], PT ;  /* 0x0000750002007a0c */ /* 0x000fe40003f06270 */
[----:B------:R-:W-:Y:S11]  /*7580*/  IADD3 R2, R110, 0x40, RZ ;  /* 0x000000406e027810 */ /* 0x000ff60007ffe0ff */
[----:B------:R-:W1:Y:S04]  /*7590*/  @!P0 LDS.128 R4, [R3+0x3000] ;  /* 0x0030000003048984 */ /* 0x000e680000000c00 */
[----:B-1----:R-:W-:Y:S01]  /*75a0*/  @!P0 STG.E.128 [R54.64+0x60], R4 ;  /* 0x0000600436008986 */ /* 0x002fe2000c101d06 */
[----:B------:R-:W-:Y:S02]  /*75b0*/  ISETP.GE.AND P0, PT, R2, c[0x0][0x1d4], PT ;  /* 0x0000750002007a0c */ /* 0x000fe40003f06270 */
[----:B------:R-:W-:Y:S11]  /*75c0*/  IADD3 R2, R110, 0x50, RZ ;  /* 0x000000506e027810 */ /* 0x000ff60007ffe0ff */
[----:B------:R-:W1:Y:S04]  /*75d0*/  @!P0 LDS.128 R4, [R12+0x3c00] ;  /* 0x003c00000c048984 */ /* 0x000e680000000c00 */
[----:B-1----:R-:W-:Y:S01]  /*75e0*/  @!P0 STG.E.128 [R54.64+0x80], R4 ;  /* 0x0000800436008986 */ /* 0x002fe2000c101d06 */
[----:B------:R-:W-:Y:S11]  /*75f0*/  ISETP.GE.AND P0, PT, R2, c[0x0][0x1d4], PT ;  /* 0x0000750002007a0c */ /* 0x000ff60003f06270 */
[----:B------:R-:W-:Y:S02]  /*7600*/  @!UPT UIADD3 URZ, URZ, URZ, URZ ;  /* 0x0000003f3f3ff290 */ /* 0x000fe4000fffe03f */
[----:B------:R-:W1:Y:S04]  /*7610*/  @!P0 LDS.128 R4, [R3+0x3c00] ;  /* 0x003c000003048984 */ /* 0x000e680000000c00 */
[----:B-1----:R1:W-:Y:S02]  /*7620*/  @!P0 STG.E.128 [R54.64+0xa0], R4 ;  /* 0x0000a00436008986 */ /* 0x0023e4000c101d06 */
.L_x_718:
[----:B------:R-:W-:Y:S05]  /*7630*/  BSYNC B1 ;  /* 0x0000000000017941 */ /* 0x000fea0003800000 */
.L_x_713:
[----:B-1----:R-:W-:Y:S01]  /*7640*/  IMAD.WIDE.U32 R10, R33, 0x30, RZ ;  /* 0x00000030210a7825 */ /* 0x002fe200078e00ff */
[----:B-----5:R-:W3:Y:S01]  /*7650*/  LDL R16, [R1+0x1c] ;  /* 0x00001c0001107983 */ /* 0x020ee20000100800 */
[----:B------:R-:W-:Y:S01]  /*7660*/  SHF.R.S32.HI R17, RZ, 0x1f, R168 ;  /* 0x0000001fff117819 */ /* 0x000fe200000114a8 */
[----:B------:R-:W-:Y:S01]  /*7670*/  BSSY B0, `(.L_x_735) ;  /* 0x0000054000007945 */ /* 0x000fe20003800000 */
[----:B--2---:R-:W-:Y:S01]  /*7680*/  IMAD R2, R82, 0x30, RZ ;  /* 0x0000003052027824 */ /* 0x004fe200078e02ff */
[----:B------:R-:W-:Y:S02]  /*7690*/  IADD3 R4, P0, R127, R10, RZ ;  /* 0x0000000a7f047210 */ /* 0x000fe40007f1e0ff */
[----:B------:R-:W-:Y:S01]  /*76a0*/  LEA.HI R17, R17, R168, RZ, 0x2 ;  /* 0x000000a811117211 */ /* 0x000fe200078f10ff */
[----:B------:R-:W-:Y:S03]  /*76b0*/  IMAD.IADD R9, R11, 0x1, R2 ;  /* 0x000000010b097824 */ /* 0x000fe600078e0202 */
[----:B------:R-:W-:Y:S01]  /*76c0*/  SHF.R.S32.HI R17, RZ, 0x2, R17 ;  /* 0x00000002ff117819 */ /* 0x000fe20000011411 */
[----:B------:R-:W-:Y:S03]  /*76d0*/  IMAD.X R2, R9, 0x1, R130, P0 ;  /* 0x0000000109027824 */ /* 0x000fe600000e0682 */
[----:B------:R-:W-:Y:S04]  /*76e0*/  IADD3 R3, -R17, R78, RZ ;  /* 0x0000004e11037210 */ /* 0x000fe80007ffe1ff */
[C---:B------:R-:W-:Y:S11]  /*76f0*/  ISETP.GE.AND P0, PT, R3.reuse, 0x21, PT ;  /* 0x000000210300780c */ /* 0x040ff60003f06270 */
[----:B------:R-:W-:Y:S02]  /*7700*/  @!UPT UIADD3 URZ, URZ, URZ, URZ ;  /* 0x0000003f3f3ff290 */ /* 0x000fe4000fffe03f */
[----:B------:R-:W-:Y:S01]  /*7710*/  @P0 IADD3 R8, P1, R4, 0x20, RZ ;  /* 0x0000002004080810 */ /* 0x000fe20007f3e0ff */
[----:B------:R-:W-:Y:S04]  /*7720*/  @P0 IMAD.MOV.U32 R7, RZ, RZ, R88 ;  /* 0x000000ffff070224 */ /* 0x000fe800078e0058 */
[----:B------:R-:W-:Y:S01]  /*7730*/  @P0 IMAD.X R6, RZ, RZ, R2, P1 ;  /* 0x000000ffff060224 */ /* 0x000fe200008e0602 */
[----:B------:R-:W-:Y:S11]  /*7740*/  ISETP.GE.AND P1, PT, R3, 0x1, PT ;  /* 0x000000010300780c */ /* 0x000ff60003f26270 */
[----:B------:R-:W-:Y:S02]  /*7750*/  @!UPT UIADD3 URZ, URZ, URZ, URZ ;  /* 0x0000003f3f3ff290 */ /* 0x000fe4000fffe03f */
[----:B------:R-:W-:Y:S01]  /*7760*/  @P1 MOV R3, R88 ;  /* 0x0000005800031202 */ /* 0x000fe20000000f00 */
[----:B------:R-:W-:Y:S02]  /*7770*/  @P1 IMAD R5, R2, c[0x0][0x258], RZ ;  /* 0x0000960002051a24 */ /* 0x000fe400078e02ff */
[----:B------:R-:W-:Y:S04]  /*7780*/  @P1 IMAD.MOV.U32 R2, RZ, RZ, R84 ;  /* 0x000000ffff021224 */ /* 0x000fe800078e0054 */
[C---:B------:R-:W-:Y:S04]  /*7790*/  @P1 IMAD.WIDE.U32 R2, R4.reuse, c[0x0][0x258], R2 ;  /* 0x0000960004021a25 */ /* 0x040fe800078e0002 */
[----:B------:R-:W-:Y:S04]  /*77a0*/  @P1 IMAD R4, R4, c[0x0][0x25c], R5 ;  /* 0x0000970004041a24 */ /* 0x000fe800078e0205 */
[----:B------:R-:W-:Y:S01]  /*77b0*/  @P1 IMAD.IADD R3, R3, 0x1, R4 ;  /* 0x0000000103031824 */ /* 0x000fe200078e0204 */
[C---:B------:R-:W-:Y:S04]  /*77c0*/  @P1 LEA R4, P2, R2.reuse, c[0x0][0x250], 0x1 ;  /* 0x0000940002041a11 */ /* 0x040fe800078408ff */
[----:B------:R-:W-:Y:S01]  /*77d0*/  @P1 LEA.HI.X R5, R2, c[0x0][0x254], R3, 0x1, P2 ;  /* 0x0000950002051a11 */ /* 0x000fe200010f0c03 */
[----:B------:R-:W-:Y:S01]  /*77e0*/  @P0 IMAD R2, R6, c[0x0][0x258], RZ ;  /* 0x0000960006020a24 */ /* 0x000fe200078e02ff */
[----:B------:R-:W-:Y:S03]  /*77f0*/  @P0 MOV R6, R84 ;  /* 0x0000005400060202 */ /* 0x000fe60000000f00 */
[C---:B------:R-:W-:Y:S02]  /*7800*/  @P0 IMAD R2, R8.reuse, c[0x0][0x25c], R2 ;  /* 0x0000970008020a24 */ /* 0x040fe400078e0202 */
[----:B------:R-:W-:Y:S05]  /*7810*/  @P0 IMAD.WIDE.U32 R6, R8, c[0x0][0x258], R6 ;  /* 0x0000960008060a25 */ /* 0x000fea00078e0006 */
[----:B------:R-:W-:Y:S02]  /*7820*/  @P0 IADD3 R3, R7, R2, RZ ;  /* 0x0000000207030210 */ /* 0x000fe40007ffe0ff */
[C---:B------:R-:W-:Y:S04]  /*7830*/  @P0 LEA R2, P2, R6.reuse, c[0x0][0x250], 0x1 ;  /* 0x0000940006020a11 */ /* 0x040fe800078408ff */
[----:B------:R-:W-:Y:S01]  /*7840*/  @P0 LEA.HI.X R3, R6, c[0x0][0x254], R3, 0x1, P2 ;  /* 0x0000950006030a11 */ /* 0x000fe200010f0c03 */
[C---:B---3--:R-:W-:Y:S05]  /*7850*/  @P1 IMAD.SHL.U32 R6, R16.reuse, 0x2, RZ ;  /* 0x0000000210061824 */ /* 0x048fea00078e00ff */
[----:B------:R-:W-:Y:S01]  /*7860*/  @!PT LDS RZ, [RZ] ;  /* 0x00000000fffff984 */ /* 0x000fe20000000800 */
[----:B------:R-:W-:Y:S01]  /*7870*/  @!PT LDS RZ, [RZ] ;  /* 0x00000000fffff984 */ /* 0x000fe20000000800 */
[----:B------:R-:W-:Y:S01]  /*7880*/  @!PT LDS RZ, [RZ] ;  /* 0x00000000fffff984 */ /* 0x000fe20000000800 */
[----:B------:R1:W-:Y:S04]  /*7890*/  @P1 LDGSTS.E.BYPASS.LTC128B.128 [R6+0x1880], [R4.64], !P6 ;  /* 0x0188000004061fae */ /* 0x0003e8000f101d46 */
[----:B------:R1:W-:Y:S04]  /*78a0*/  @P1 LDGSTS.E.BYPASS.LTC128B.128 [R6+0x2480], [R4.64+0x40], !P5 ;  /* 0x0248004004061fae */ /* 0x0003e8000e901d46 */
[----:B------:R1:W-:Y:S02]  /*78b0*/  @P1 LDGSTS.E.BYPASS.LTC128B.128 [R6+0x3080], [R4.64+0x80], !P4 ;  /* 0x0308008004061fae */ /* 0x0003e4000e101d46 */
[----:B-1----:R-:W-:Y:S05]  /*78c0*/  @P0 SHF.L.U32 R4, R16, 0x1, RZ ;  /* 0x0000000110040819 */ /* 0x002fea00000006ff */
        /* <DEDUP_REMOVED lines=8> */
[----:B-1----:R-:W2:Y:S01]  /*7950*/  LDL R19, [R1+0x10] ;  /* 0x0000100001137983 */ /* 0x002ea20000100800 */
[----:B------:R-:W-:Y:S01]  /*7960*/  IADD3 R2, P0, R132, R10, RZ ;  /* 0x0000000a84027210 */ /* 0x000fe20007f1e0ff */
[----:B------:R-:W-:Y:S02]  /*7970*/  IMAD.MOV.U32 R4, RZ, RZ, R102 ;  /* 0x000000ffff047224 */ /* 0x000fe400078e0066 */
[----:B------:R-:W3:Y:S01]  /*7980*/  LDL R18, [R1+0x14] ;  /* 0x0000140001127983 */ /* 0x000ee20000100800 */
[----:B------:R-:W-:Y:S02]  /*7990*/  IMAD.MOV.U32 R5, RZ, RZ, R125 ;  /* 0x000000ffff057224 */ /* 0x000fe400078e007d */
[----:B------:R-:W-:Y:S02]  /*79a0*/  IMAD.X R3, R9, 0x1, R131, P0 ;  /* 0x0000000109037824 */ /* 0x000fe400000e0683 */
[C---:B------:R-:W-:Y:S04]  /*79b0*/  IMAD.WIDE.U32 R4, R2.reuse, c[0x0][0x208], R4 ;  /* 0x0000820002047a25 */ /* 0x040fe800078e0004 */
[----:B------:R-:W-:Y:S04]  /*79c0*/  IMAD R3, R3, c[0x0][0x208], RZ ;  /* 0x0000820003037a24 */ /* 0x000fe800078e02ff */
[----:B------:R-:W-:Y:S04]  /*79d0*/  IMAD R2, R2, c[0x0][0x20c], R3 ;  /* 0x0000830002027a24 */ /* 0x000fe800078e0203 */
[----:B------:R-:W-:Y:S01]  /*79e0*/  IMAD.IADD R3, R5, 0x1, R2 ;  /* 0x0000000105037824 */ /* 0x000fe200078e0202 */
[C---:B------:R-:W-:Y:S04]  /*79f0*/  LEA R2, P0, R4.reuse, c[0x0][0x1f8], 0x1 ;  /* 0x00007e0004027a11 */ /* 0x040fe800078008ff */
[----:B------:R-:W-:Y:S02]  /*7a00*/  LEA.HI.X R3, R4, c[0x0][0x1fc], R3, 0x1, P0 ;  /* 0x00007f0004037a11 */ /* 0x000fe400000f0c03 */
[----:B------:R-:W-:Y:S11]  /*7a10*/  ISETP.GE.AND P0, PT, R110, c[0x0][0x1d4], PT ;  /* 0x000075006e007a0c */ /* 0x000ff60003f06270 */
[----:B------:R-:W-:Y:S02]  /*7a20*/  @!UPT UIADD3 URZ, URZ, URZ, URZ ;  /* 0x0000003f3f3ff290 */ /* 0x000fe4000fffe03f */
[----:B--2---:R-:W1:Y:S04]  /*7a30*/  @!P0 LDS.128 R12, [R19] ;  /* 0x00000000130c8984 */ /* 0x004e680000000c00 */
[----:B-1----:R-:W-:Y:S01]  /*7a40*/  @!P0 STG.E.128 [R2.64], R12 ;  /* 0x0000000c02008986 */ /* 0x002fe2000c101d06 */
[----:B------:R-:W-:Y:S11]  /*7a50*/  ISETP.GE.AND P0, PT, R152, c[0x0][0x1d4], PT ;  /* 0x0000750098007a0c */ /* 0x000ff60003f06270 */
[----:B------:R-:W-:Y:S02]  /*7a60*/  @!UPT UIADD3 URZ, URZ, URZ, URZ ;  /* 0x0000003f3f3ff290 */ /* 0x000fe4000fffe03f */
[----:B---3--:R-:W1:Y:S04]  /*7a70*/  @!P0 LDS.128 R4, [R18] ;  /* 0x0000000012048984 */ /* 0x008e680000000c00 */
[----:B-1----:R-:W-:Y:S01]  /*7a80*/  @!P0 STG.E.128 [R2.64+0x20], R4 ;  /* 0x0000200402008986 */ /* 0x002fe2000c101d06 */
[----:B------:R-:W-:Y:S11]  /*7a90*/  ISETP.GE.AND P0, PT, R109, c[0x0][0x1d4], PT ;  /* 0x000075006d007a0c */ /* 0x000ff60003f06270 */
[----:B------:R-:W-:Y:S02]  /*7aa0*/  @!UPT UIADD3 URZ, URZ, URZ, URZ ;  /* 0x0000003f3f3ff290 */ /* 0x000fe4000fffe03f */
[----:B------:R-:W1:Y:S04]  /*7ab0*/  @!P0 LDS.128 R4, [R19+0xc00] ;  /* 0x000c000013048984 */ /* 0x000e680000000c00 */
[----:B-1----:R1:W-:Y:S02]  /*7ac0*/  @!P0 STG.E.128 [R2.64+0x40], R4 ;  /* 0x0000400402008986 */ /* 0x0023e4000c101d06 */
[----:B-1----:R-:W-:Y:S04]  /*7ad0*/  IADD3 R4, R110, 0x30, RZ ;  /* 0x000000306e047810 */ /* 0x002fe80007ffe0ff */
        /* <DEDUP_REMOVED lines=8> */
[----:B-1----:R-:W-:Y:S04]  /*7b60*/  IADD3 R4, R110, 0x50, RZ ;  /* 0x000000506e047810 */ /* 0x002fe80007ffe0ff */
[----:B------:R-:W-:Y:S11]  /*7b70*/  ISETP.GE.AND P0, PT, R4, c[0x0][0x1d4], PT ;  /* 0x0000750004007a0c */ /* 0x000ff60003f06270 */
[----:B------:R-:W-:Y:S02]  /*7b80*/  @!UPT UIADD3 URZ, URZ, URZ, URZ ;  /* 0x0000003f3f3ff290 */ /* 0x000fe4000fffe03f */
[----:B------:R-:W1:Y:S04]  /*7b90*/  @!P0 LDS.128 R4, [R18+0x1800] ;  /* 0x0018000012048984 */ /* 0x000e680000000c00 */
[----:B-1----:R1:W-:Y:S02]  /*7ba0*/  @!P0 STG.E.128 [R2.64+0xa0], R4 ;  /* 0x0000a00402008986 */ /* 0x0023e4000c101d06 */
.L_x_736:
[----:B-1----:R-:W-:Y:S05]  /*7bb0*/  BSYNC B0 ;  /* 0x0000000000007941 */ /* 0x002fea0003800000 */
.L_x_735:
[----:B------:R-:W-:Y:S01]  /*7bc0*/  ISETP.GT.AND P3, PT, R33, R128, PT ;  /* 0x000000802100720c */ /* 0x000fe20003f64270 */
[----:B------:R-:W-:Y:S01]  /*7bd0*/  @!UPT UIADD3 URZ, URZ, URZ, URZ ;  /* 0x0000003f3f3ff290 */ /* 0x000fe2000fffe03f */
[----:B------:R-:W-:Y:S11]  /*7be0*/  BSSY B0, `(.L_x_737) ;  /* 0x0000020000007945 */ /* 0x000ff60003800000 */
[----:B------:R-:W-:-:S05]  /*7bf0*/  @!P3 BRA `(.L_x_738) ;  /* 0x000001e00000b947 */ /* 0x000fca0003800000 */
[----:B------:R-:W-:Y:S01]  /*7c00*/  IADD3 R4, R33, -0x1, RZ ;  /* 0xffffffff21047810 */ /* 0x000fe20007ffe0ff */
[----:B------:R-:W-:Y:S02]  /*7c10*/  IMAD.MOV.U32 R2, RZ, RZ, R100 ;  /* 0x000000ffff027224 */ /* 0x000fe400078e0064 */
[----:B------:R-:W-:Y:S01]  /*7c20*/  IMAD.MOV.U32 R3, RZ, RZ, R91 ;  /* 0x000000ffff037224 */ /* 0x000fe200078e005b */
[----:B------:R-:W-:Y:S01]  /*7c30*/  SHF.R.S32.HI R6, RZ, 0x1f, R4 ;  /* 0x0000001fff067819 */ /* 0x000fe20000011404 */
[----:B------:R-:W-:Y:S02]  /*7c40*/  IMAD R5, R158, R4, RZ ;  /* 0x000000049e057224 */ /* 0x000fe400078e02ff */
[-C--:B------:R-:W-:Y:S04]  /*7c50*/  IMAD.WIDE.U32 R2, R4, R144.reuse, R2 ;  /* 0x0000009004027225 */ /* 0x080fe800078e0002 */
[----:B------:R-:W-:Y:S01]  /*7c60*/  IMAD R4, R6, R144, R5 ;  /* 0x0000009006047224 */ /* 0x000fe200078e0205 */
[----:B------:R-:W-:Y:S03]  /*7c70*/  IADD3 R6, -R17, 0x30, RZ ;  /* 0x0000003011067810 */ /* 0x000fe60007ffe1ff */
[----:B------:R-:W-:Y:S01]  /*7c80*/  IMAD.IADD R3, R3, 0x1, R4 ;  /* 0x0000000103037824 */ /* 0x000fe200078e0204 */
[----:B------:R-:W-:Y:S11]  /*7c90*/  ISETP.GE.AND P1, PT, R6, 0x1, PT ;  /* 0x000000010600780c */ /* 0x000ff60003f26270 */
[----:B------:R-:W-:Y:S02]  /*7ca0*/  @!UPT UIADD3 URZ, URZ, URZ, URZ ;  /* 0x0000003f3f3ff290 */ /* 0x000fe4000fffe03f */
        /* <DEDUP_REMOVED lines=19> */
.L_x_738:
[----:B------:R-:W-:Y:S05]  /*7de0*/  BSYNC B0 ;  /* 0x0000000000007941 */ /* 0x000fea0003800000 */
.L_x_737:
[----:B------:R-:W0:Y:S01]  /*7df0*/  LDGDEPBAR ;  /* 0x00000000000079af */ /* 0x000e220000000000 */
[----:B------:R-:W-:Y:S01]  /*7e00*/  IADD3 R33, R33, -0x1, RZ ;  /* 0xffffffff21217810 */ /* 0x000fe20007ffe0ff */
[----:B------:R-:W-:-:S05]  /*7e10*/  @P3 BRA `(.L_x_739) ;  /* 0xffffbda000003947 */ /* 0x000fca000383ffff */
[----:B------:R-:W-:Y:S01]  /*7e20*/  WARPSYNC 0xffffffff ;  /* 0xffffffff00007948 */ /* 0x000fe20003800000 */
[----:B------:R-:W-:Y:S06]  /*7e30*/  BAR.SYNC.DEFER_BLOCKING 0x0 ;  /* 0x0000000000007b1d */ /* 0x000fec0000010000 */
.L_x_712:
[----:B------:R-:W2:Y:S01]  /*7e40*/  LDL R24, [R1+0x20] ;  /* 0x0000200001187983 */ /* 0x000ea20000100800 */
[----:B------:R-:W-:-:S05]  /*7e50*/  IMAD.MOV.U32 R0, RZ, RZ, c[0x0][0x2c4] ;  /* 0x0000b100ff007624 */ /* 0x000fca00078e00ff */
[----:B------:R-:W-:Y:S01]  /*7e60*/  ISETP.NE.AND P3, PT, R0, 0x1, PT ;  /* 0x000000010000780c */ /* 0x000fe20003f65270 */
[----:B-1----:R-:W-:-:S05]  /*7e70*/  IMAD.MOV.U32 R3, RZ, RZ, c[0x0][0x32c] ;  /* 0x0000cb00ff037624 */ /* 0x002fca00078e00ff */
[----:B------:R-:W-:Y:S01]  /*7e80*/  ISETP.GE.AND P1, PT, R3, 0x1, PT ;  /* 0x000000010300780c */ /* 0x000fe20003f26270 */
[----:B------:R-:W-:Y:S01]  /*7e90*/  IMAD.IADD R11, R146, 0x1, R147 ;  /* 0x00000001920b7824 */ /* 0x000fe200078e0293 */
[----:B--2---:R-:W-:-:S05]  /*7ea0*/  IADD3 R0, R24, 0x7f, RZ ;  /* 0x0000007f18007810 */ /* 0x004fca0007ffe0ff */
[----:B------:R-:W-:-:S05]  /*7eb0*/  @P3 IMAD.HI.U32 R2, R0, c[0x0][0x2c8], RZ ;  /* 0x0000b20000023a27 */ /* 0x000fca00078e00ff */
[----:B------:R-:W-:-:S05]  /*7ec0*/  @P3 SHF.R.U32.HI R0, RZ, c[0x0][0x2cc], R2 ;  /* 0x0000b300ff003a19 */ /* 0x000fca0000011602 */
[----:B------:R-:W-:-:S05]  /*7ed0*/  IMAD.IADD R0, R151, 0x1, R0 ;  /* 0x0000000197007824 */ /* 0x000fca00078e0200 */
[----:B------:R-:W-:Y:S01]  /*7ee0*/  IADD3 R3, R0, c[0x0][0x328], RZ ;  /* 0x0000ca0000037a10 */ /* 0x000fe20007ffe0ff */
[----:B------:R-:W-:Y:S05]  /*7ef0*/  @!P1 BRA `(.L_x_740) ;  /* 0x0000011000009947 */ /* 0x000fea0003800000 */
[C---:B------:R-:W-:Y:S01]  /*7f00*/  ISETP.GT.AND P0, PT, R0.reuse, RZ, PT ;  /* 0x000000ff0000720c */ /* 0x040fe20003f04270 */
[----:B------:R-:W-:Y:S01]  /*7f10*/  BSSY B0, `(.L_x_741) ;  /* 0x000000d000007945 */ /* 0x000fe20003800000 */
[----:B------:R-:W-:Y:S01]  /*7f20*/  IADD3 R2, R0, -0x1, RZ ;  /* 0xffffffff00027810 */ /* 0x000fe20007ffe0ff */
        /* <DEDUP_REMOVED lines=8> */
.L_x_742:
[----:B------:R-:W-:-:S13]  /*7fb0*/  ISETP.NE.AND P0, PT, R4, 0x1, PT ;  /* 0x000000010400780c */ /* 0x000fda0003f05270 */
[----:B------:R-:W-:-:S05]  /*7fc0*/  @P0 IMAD.HI.U32 R0, R2, c[0x0][0x330], RZ ;  /* 0x0000cc0002000a27 */ /* 0x000fca00078e00ff */
[----:B------:R-:W-:Y:S02]  /*7fd0*/  @P0 SHF.R.U32.HI R2, RZ, c[0x0][0x334], R0 ;  /* 0x0000cd00ff020a19 */ /* 0x000fe40000011600 */
.L_x_743:
[----:B------:R-:W-:Y:S05]  /*7fe0*/  BSYNC B0 ;  /* 0x0000000000007941 */ /* 0x000fea0003800000 */
.L_x_741:
[----:B------:R-:W-:-:S05]  /*7ff0*/  IMAD R2, R2, R4, c[0x0][0x32c] ;  /* 0x0000cb0002027624 */ /* 0x000fca00078e0204 */
[----:B------:R-:W-:-:S04]  /*8000*/  IMNMX R3, R3, R2, PT ;  /* 0x0000000203037217 */ /* 0x000fc80003800200 */
.L_x_740:
[----:B------:R-:W-:Y:S01]  /*8010*/  IADD3 R3, R3, 0x2f, RZ ;  /* 0x0000002f03037810 */ /* 0x000fe20007ffe0ff */
[----:B------:R-:W-:-:S04]  /*8020*/  @P3 IMAD.HI.U32 R2, R24, c[0x0][0x2c8], RZ ;  /* 0x0000b20018023a27 */ /* 0x000fc800078e00ff */
[----:B------:R-:W-:-:S04]  /*8030*/  IMAD.HI R3, R3, 0x2aaaaaab, RZ ;  /* 0x2aaaaaab03037827 */ /* 0x000fc800078e02ff */
[----:B------:R-:W-:Y:S01]  /*8040*/  IMAD.MOV.U32 R0, RZ, RZ, R24 ;  /* 0x000000ffff007224 */ /* 0x000fe200078e0018 */
[----:B------:R-:W-:Y:S02]  /*8050*/  @P3 SHF.R.U32.HI R0, RZ, c[0x0][0x2cc], R2 ;  /* 0x0000b300ff003a19 */ /* 0x000fe40000011602 */
        /* <DEDUP_REMOVED lines=16> */
.L_x_746:
[----:B------:R-:W-:-:S04]  /*8160*/  MOV R3, c[0x0][0x32c] ;  /* 0x0000cb0000037a02 */ /* 0x000fc80000000f00 */
[----:B------:R-:W-:-:S13]  /*8170*/  ISETP.NE.AND P0, PT, R3, 0x1, PT ;  /* 0x000000010300780c */ /* 0x000fda0003f05270 */
[----:B------:R-:W-:-:S05]  /*8180*/  @P0 IMAD.HI.U32 R3, R0, c[0x0][0x330], RZ ;  /* 0x0000cc0000030a27 */ /* 0x000fca00078e00ff */
[----:B------:R-:W-:Y:S02]  /*8190*/  @P0 SHF.R.U32.HI R0, RZ, c[0x0][0x334], R3 ;  /* 0x0000cd00ff000a19 */ /* 0x000fe40000011603 */
.L_x_747:
[----:B------:R-:W-:Y:S05]  /*81a0*/  BSYNC B0 ;  /* 0x0000000000007941 */ /* 0x000fea0003800000 */
.L_x_745:
[----:B------:R-:W-:-:S05]  /*81b0*/  IMAD R0, R0, c[0x0][0x32c], RZ ;  /* 0x0000cb0000007a24 */ /* 0x000fca00078e02ff */
[----:B------:R-:W-:-:S05]  /*81c0*/  IMNMX R2, R2, R0, !PT ;  /* 0x0000000002027217 */ /* 0x000fca0007800200 */
.L_x_744:
[----:B------:R-:W-:Y:S01]  /*81d0*/  IMAD.HI R2, R2, 0x2aaaaaab, RZ ;  /* 0x2aaaaaab02027827 */ /* 0x000fe200078e02ff */
[----:B------:R-:W-:Y:S04]  /*81e0*/  BSSY B0, `(.L_x_748) ;  /* 0x0000024000007945 */ /* 0x000fe80003800000 */
[----:B------:R-:W-:-:S04]  /*81f0*/  SHF.R.U32.HI R0, RZ, 0x1f, R2 ;  /* 0x0000001fff007819 */ /* 0x000fc80000011602 */
[----:B------:R-:W-:Y:S01]  /*8200*/  LEA.HI.SX32 R2, R2, R0, 0x1d ;  /* 0x0000000002027211 */ /* 0x000fe200078feaff */
[----:B------:R-:W-:-:S03]  /*8210*/  IMAD.MOV.U32 R0, RZ, RZ, RZ ;  /* 0x000000ffff007224 */ /* 0x000fc600078e00ff */
[----:B------:R-:W-:-:S04]  /*8220*/  IMNMX R6, RZ, R2, !PT ;  /* 0x00000002ff067217 */ /* 0x000fc80007800200 */
[----:B------:R-:W-:-:S13]  /*8230*/  ISETP.GT.AND P0, PT, R7, R6, PT ;  /* 0x000000060700720c */ /* 0x000fda0003f04270 */
[----:B------:R-:W-:Y:S05]  /*8240*/  @!P0 BRA `(.L_x_749) ;  /* 0x000001d000008947 */ /* 0x000fea0003800000 */
[----:B------:R-:W-:Y:S02]  /*8250*/  IABS R2, R135 ;  /* 0x0000008700027213 */ /* 0x000fe40000000000 */
[----:B------:R-:W-:Y:S02]  /*8260*/  IADD3 R3, R135, -0x1, R7 ;  /* 0xffffffff87037810 */ /* 0x000fe40007ffe007 */
[----:B------:R-:W1:Y:S03]  /*8270*/  I2F.RP R0, R2 ;  /* 0x0000000200007306 */ /* 0x000e660000209400 */
[----:B------:R-:W-:-:S05]  /*8280*/  IMAD.IADD R8, R3, 0x1, -R6 ;  /* 0x0000000103087824 */ /* 0x000fca00078e0a06 */
[----:B------:R-:W-:Y:S01]  /*8290*/  IABS R10, R8 ;  /* 0x00000008000a7213 */ /* 0x000fe20000000000 */
[----:B-1----:R-:W1:Y:S02]  /*82a0*/  MUFU.RCP R0, R0 ;  /* 0x0000000000007308 */ /* 0x002e640000001000 */
[----:B-1----:R-:W-:-:S06]  /*82b0*/  IADD3 R0, R0, 0xffffffe, RZ ;  /* 0x0ffffffe00007810 */ /* 0x002fcc0007ffe0ff */
[----:B------:R-:W1:Y:S02]  /*82c0*/  F2I.FTZ.U32.TRUNC.NTZ R5, R0 ;  /* 0x0000000000057305 */ /* 0x000e64000021f000 */
        /* <DEDUP_REMOVED lines=21> */
.L_x_749:
[----:B------:R-:W-:Y:S05]  /*8420*/  BSYNC B0 ;  /* 0x0000000000007941 */ /* 0x000fea0003800000 */
.L_x_748:
[----:B------:R-:W2:Y:S01]  /*8430*/  LDL R2, [R1+0x30] ;  /* 0x0000300001027983 */ /* 0x000ea20000100800 */
        /* <DEDUP_REMOVED lines=50> */
[----:B--2---:R-:W-:-:S04]  /*8760*/  IMAD R3, R2, R0, R6 ;  /* 0x0000000002037224 */ /* 0x004fc800078e0206 */
[--C-:B------:R-:W-:Y:S01]  /*8770*/  IMAD.IADD R2, R3, 0x1, R0.reuse ;  /* 0x0000000103027824 */ /* 0x100fe200078e0200 */
[----:B------:R1:W-:Y:S01]  /*8780*/  STL [R1+0x18], R3 ;  /* 0x0000180301007387 */ /* 0x0003e20000100800 */
[----:B------:R-:W-:-:S03]  /*8790*/  PRMT R0, RZ, 0x7610, R0 ;  /* 0x00007610ff007816 */ /* 0x000fc60000000000 */
[----:B------:R-:W-:-:S04]  /*87a0*/  IMNMX R235, R7, R2, PT ;  /* 0x0000000207eb7217 */ /* 0x000fc80003800200 */
[----:B------:R-:W-:-:S13]  /*87b0*/  ISETP.GT.AND P0, PT, R235, R3, PT ;  /* 0x00000003eb00720c */ /* 0x000fda0003f04270 */
[----:B------:R-:W-:Y:S05]  /*87c0*/  @!P0 BRA `(.L_x_750) ;  /* 0x000177d000008947 */ /* 0x000fea0003800000 */
[----:B------:R-:W2:Y:S04]  /*87d0*/  LDL R28, [R1+0x34] ;  /* 0x00003400011c7983 */ /* 0x000ea80000100800 */
[----:B------:R-:W3:Y:S01]  /*87e0*/  LDL R25, [R1+0x48] ;  /* 0x0000480001197983 */ /* 0x000ee20000100800 */
[----:B------:R-:W-:-:S03]  /*87f0*/  ISETP.NE.U32.AND P0, PT, RZ, c[0x0][0x340], PT ;  /* 0x0000d000ff007a0c */ /* 0x000fc60003f05070 */
[----:B------:R-:W4:Y:S01]  /*8800*/  LDL.64 R26, [R1+0x38] ;  /* 0x00003800011a7983 */ /* 0x000f220000100a00 */
[----:B------:R-:W-:-:S03]  /*8810*/  ISETP.NE.AND.EX P0, PT, RZ, c[0x0][0x344], PT, P0 ;  /* 0x0000d100ff007a0c */ /* 0x000fc60003f05300 */
[----:B------:R-:W3:Y:S04]  /*8820*/  LDL R20, [R1+0x24] ;  /* 0x0000240001147983 */ /* 0x000ee80000100800 */
[----:B------:R-:W3:Y:S06]  /*8830*/  LDL R18, [R1+0x40] ;  /* 0x0000400001127983 */ /* 0x000eec0000100800 */
[----:B------:R-:W-:Y:S01]  /*8840*/  @P0 IMAD.MOV.U32 R2, RZ, RZ, 0x4 ;  /* 0x00000004ff020424 */ /* 0x000fe200078e00ff */
[----:B------:R-:W1:Y:S01]  /*8850*/  S2R R5, SR_TID.X ;  /* 0x0000000000057919 */ /* 0x000e620000002100 */
[----:B------:R-:W-:-:S05]  /*8860*/  SHF.R.S32.HI R0, RZ, 0x1f, R137 ;  /* 0x0000001fff007819 */ /* 0x000fca0000011489 */
[----:B------:R-:W-:Y:S01]  /*8870*/  IMAD R0, R0, c[0x0][0x178], RZ ;  /* 0x00005e0000007a24 */ /* 0x000fe200078e02ff */
[----:B------:R-:W-:-:S03]  /*8880*/  ISETP.NE.U32.AND P2, PT, RZ, c[0x0][0x348], PT ;  /* 0x0000d200ff007a0c */ /* 0x000fc60003f45070 */
[----:B------:R-:W-:Y:S01]  /*8890*/  IMAD R0, R137, c[0x0][0x17c], R0 ;  /* 0x00005f0089007a24 */ /* 0x000fe200078e0200 */
[----:B-1----:R-:W-:Y:S01]  /*88a0*/  SHF.R.S32.HI R4, RZ, 0x1f, R5 ;  /* 0x0000001fff047819 */ /* 0x002fe20000011405 */
[----:B--2---:R-:W-:-:S05]  /*88b0*/  @P0 IMAD.WIDE R2, R28, R2, c[0x0][0x340] ;  /* 0x0000d0001c020625 */ /* 0x004fca00078e0202 */
[----:B------:R1:W2:Y:S01]  /*88c0*/  @P0 LDG.E R16, [R2.64] ;  /* 0x0000000602100981 */ /* 0x0002a2000c1e1900 */
[-C--:B------:R-:W-:Y:S02]  /*88d0*/  LEA.HI R4, R4, R5.reuse, RZ, 0x2 ;  /* 0x0000000504047211 */ /* 0x080fe400078f10ff */
[----:B------:R-:W-:Y:S02]  /*88e0*/  SHF.R.S32.HI R19, RZ, 0x1f, R5 ;  /* 0x0000001fff137819 */ /* 0x000fe40000011405 */
[----:B------:R-:W-:Y:S02]  /*88f0*/  LOP3.LUT R4, R4, 0xfffffffc, RZ, 0xc0, !PT ;  /* 0xfffffffc04047812 */ /* 0x000fe400078ec0ff */
[----:B------:R-:W-:-:S03]  /*8900*/  LEA.HI R19, R19, R5, RZ, 0x2 ;  /* 0x0000000513137211 */ /* 0x000fc600078f10ff */
[----:B------:R-:W-:Y:S01]  /*8910*/  IMAD.IADD R4, R5, 0x1, -R4 ;  /* 0x0000000105047824 */ /* 0x000fe200078e0a04 */
[----:B------:R-:W-:Y:S02]  /*8920*/  SHF.R.S32.HI R19, RZ, 0x2, R19 ;  /* 0x00000002ff137819 */ /* 0x000fe40000011413 */
[----:B------:R-:W-:Y:S02]  /*8930*/  SHF.R.S32.HI R14, RZ, 0x1f, R28 ;  /* 0x0000001fff0e7819 */ /* 0x000fe4000001141c */
[----:B------:R-:W-:Y:S01]  /*8940*/  ISETP.NE.AND.EX P2, PT, RZ, c[0x0][0x34c], PT, P2 ;  /* 0x0000d300ff007a0c */ /* 0x000fe20003f45320 */
[----:B-1----:R-:W-:-:S04]  /*8950*/  IMAD.WIDE.U32 R2, R137, c[0x0][0x178], RZ ;  /* 0x00005e0089027a25 */ /* 0x002fc800078e00ff */
[----:B------:R-:W-:Y:S01]  /*8960*/  IMAD.IADD R3, R3, 0x1, R0 ;  /* 0x0000000103037824 */ /* 0x000fe200078e0200 */
[----:B------:R-:W-:Y:S02]  /*8970*/  LEA R0, R4, R19, 0x5 ;  /* 0x0000001304007211 */ /* 0x000fe400078e28ff */
[----:B------:R-:W-:Y:S01]  /*8980*/  SEL R6, R14, RZ, !P2 ;  /* 0x000000ff0e067207 */ /* 0x000fe20005000000 */
[----:B---3--:R-:W-:-:S04]  /*8990*/  IMAD.WIDE.U32 R4, R25, c[0x0][0x1b8], R2 ;  /* 0x00006e0019047a25 */ /* 0x008fc800078e0002 */
[----:B------:R-:W-:Y:S01]  /*89a0*/  IMAD.IADD R10, R24, 0x1, R0 ;  /* 0x00000001180a7824 */ /* 0x000fe200078e0200 */
[----:B------:R-:W-:Y:S01]  /*89b0*/  SHF.R.S32.HI R8, RZ, 0x1f, R11 ;  /* 0x0000001fff087819 */ /* 0x000fe2000001140b */
[----:B------:R-:W-:Y:S01]  /*89c0*/  IMAD R6, R6, c[0x0][0x1c0], RZ ;  /* 0x0000700006067a24 */ /* 0x000fe200078e02ff */
[----:B------:R-:W-:Y:S01]  /*89d0*/  IADD3 R2, P1, R19, R11, RZ ;  /* 0x0000000b13027210 */ /* 0x000fe20007f3e0ff */
[----:B------:R-:W-:Y:S01]  /*89e0*/  @P3 IMAD.HI.U32 R7, R10, c[0x0][0x2c8], RZ ;  /* 0x0000b2000a073a27 */ /* 0x000fe200078e00ff */
[----:B------:R-:W-:-:S03]  /*89f0*/  SEL R3, R28, RZ, !P2 ;  /* 0x000000ff1c037207 */ /* 0x000fc60005000000 */
[----:B------:R-:W-:Y:S01]  /*8a00*/  IMAD R5, R25, c[0x0][0x1bc], R5 ;  /* 0x00006f0019057a24 */ /* 0x000fe200078e0205 */
[----:B------:R-:W-:Y:S01]  /*8a10*/  LEA.HI.X.SX32 R11, R19, R8, 0x1, P1 ;  /* 0x00000008130b7211 */ /* 0x000fe200008f0eff */
[----:B------:R-:W-:Y:S01]  /*8a20*/  IMAD.MOV.U32 R0, RZ, RZ, R10 ;  /* 0x000000ffff007224 */ /* 0x000fe200078e000a */
[----:B------:R-:W-:Y:S01]  /*8a30*/  @P3 SHF.R.U32.HI R0, RZ, c[0x0][0x2cc], R7 ;  /* 0x0000b300ff003a19 */ /* 0x000fe20000011607 */
[C---:B------:R-:W-:Y:S02]  /*8a40*/  IMAD R13, R3.reuse, c[0x0][0x1c4], R6 ;  /* 0x00007100030d7a24 */ /* 0x040fe400078e0206 */
[----:B------:R-:W-:Y:S01]  /*8a50*/  IMAD.WIDE.U32 R6, R3, c[0x0][0x1c0], R4 ;  /* 0x0000700003067a25 */ /* 0x000fe200078e0004 */
[----:B----4-:R-:W-:Y:S02]  /*8a60*/  MOV R4, R26 ;  /* 0x0000001a00047202 */ /* 0x010fe40000000f00 */
[----:B------:R-:W-:Y:S01]  /*8a70*/  ISETP.GE.AND P3, PT, R20, c[0x0][0x1d4], PT ;  /* 0x0000750014007a0c */ /* 0x000fe20003f66270 */
[----:B------:R-:W-:-:S02]  /*8a80*/  IMAD.MOV.U32 R5, RZ, RZ, R27 ;  /* 0x000000ffff057224 */ /* 0x000fc400078e001b */
[C---:B------:R-:W-:Y:S02]  /*8a90*/  IMAD R3, R11.reuse, c[0x0][0x1e0], RZ ;  /* 0x000078000b037a24 */ /* 0x040fe400078e02ff */
[----:B------:R-:W-:Y:S01]  /*8aa0*/  IMAD R15, R11, c[0x0][0x208], RZ ;  /* 0x000082000b0f7a24 */ /* 0x000fe200078e02ff */
[----:B------:R-:W-:Y:S01]  /*8ab0*/  SHF.R.S32.HI R12, RZ, 0x1f, R0 ;  /* 0x0000001fff0c7819 */ /* 0x000fe20000011400 */
[----:B------:R-:W-:-:S04]  /*8ac0*/  IMAD.WIDE.U32 R8, R2, c[0x0][0x1e0], R4 ;  /* 0x0000780002087a25 */ /* 0x000fc800078e0004 */
[----:B------:R-:W-:-:S04]  /*8ad0*/  IMAD.WIDE.U32 R4, R2, c[0x0][0x208], R4 ;  /* 0x0000820002047a25 */ /* 0x000fc800078e0004 */
[----:B------:R-:W-:Y:S02]  /*8ae0*/  IMAD.MOV R11, RZ, RZ, -R0 ;  /* 0x000000ffff0b7224 */ /* 0x000fe400078e0a00 */
[C---:B------:R-:W-:Y:S02]  /*8af0*/  IMAD R17, R2.reuse, c[0x0][0x1e4], R3 ;  /* 0x0000790002117a24 */ /* 0x040fe400078e0203 */
[----:B------:R-:W-:Y:S01]  /*8b00*/  IMAD R15, R2, c[0x0][0x20c], R15 ;  /* 0x00008300020f7a24 */ /* 0x000fe200078e020f */
[----:B------:R-:W-:Y:S01]  /*8b10*/  IADD3 R3, R7, R13, RZ ;  /* 0x0000000d07037210 */ /* 0x000fe20007ffe0ff */
[----:B------:R-:W-:Y:S01]  /*8b20*/  IMAD.MOV.U32 R2, RZ, RZ, R6 ;  /* 0x000000ffff027224 */ /* 0x000fe200078e0006 */
[----:B------:R-:W-:Y:S01]  /*8b30*/  SEL R6, RZ, 0xffffffff, P3 ;  /* 0xffffffffff067807 */ /* 0x000fe20001800000 */
[----:B------:R-:W-:Y:S01]  /*8b40*/  IMAD R7, R12, c[0x0][0x1b0], RZ ;  /* 0x00006c000c077a24 */ /* 0x000fe200078e02ff */
[----:B------:R-:W-:Y:S01]  /*8b50*/  ISETP.GE.AND P2, PT, R26, c[0x0][0x1d4], PT ;  /* 0x000075001a007a0c */ /* 0x000fe20003f46270 */
[----:B------:R-:W-:Y:S01]  /*8b60*/  IMAD R10, R11, c[0x0][0x2c4], R10 ;  /* 0x0000b1000b0a7a24 */ /* 0x000fe200078e020a */
[----:B------:R-:W-:Y:S01]  /*8b70*/  LOP3.LUT R203, R203, 0xffffff7f, RZ, 0xc0, !PT ;  /* 0xffffff7fcbcb7812 */ /* 0x000fe200078ec0ff */
[----:B------:R-:W-:-:S02]  /*8b80*/  IMAD R12, R0, c[0x0][0x1b4], R7 ;  /* 0x00006d00000c7a24 */ /* 0x000fc400078e0207 */
[----:B------:R-:W-:Y:S01]  /*8b90*/  IMAD.WIDE.U32 R2, R0, c[0x0][0x1b0], R2 ;  /* 0x00006c0000027a25 */ /* 0x000fe200078e0002 */
[----:B------:R-:W-:-:S03]  /*8ba0*/  SEL R0, RZ, 0x1, P2 ;  /* 0x00000001ff007807 */ /* 0x000fc60001000000 */
[----:B------:R-:W-:Y:S01]  /*8bb0*/  IMAD.SHL.U32 R6, R6, 0x2, RZ ;  /* 0x0000000206067824 */ /* 0x000fe200078e00ff */
[----:B------:R-:W-:Y:S02]  /*8bc0*/  @P3 LOP3.LUT R203, R203, 0x80, RZ, 0xfc, !PT ;  /* 0x00000080cbcb3812 */ /* 0x000fe400078efcff */
[----:B------:R-:W-:Y:S01]  /*8bd0*/  SHF.R.S32.HI R11, RZ, 0x1f, R10 ;  /* 0x0000001fff0b7819 */ /* 0x000fe2000001140a */
[----:B------:R-:W-:Y:S01]  /*8be0*/  IMAD.IADD R7, R5, 0x1, R15 ;  /* 0x0000000105077824 */ /* 0x000fe200078e020f */
[----:B------:R-:W-:Y:S01]  /*8bf0*/  LOP3.LUT R13, R6, 0x2, R0, 0xe2, !PT ;  /* 0x00000002060d7812 */ /* 0x000fe200078ee200 */
[----:B------:R-:W-:Y:S01]  /*8c00*/  IMAD.IADD R5, R3, 0x1, R12 ;  /* 0x0000000103057824 */ /* 0x000fe200078e020c */
[----:B------:R-:W-:Y:S01]  /*8c10*/  LOP3.LUT R203, R203, 0xfffffeff, RZ, 0xc0, !PT ;  /* 0xfffffeffcbcb7812 */ /* 0x000fe200078ec0ff */
[----:B------:R-:W-:Y:S01]  /*8c20*/  IMAD R0, R11, c[0x0][0x1a8], RZ ;  /* 0x00006a000b007a24 */ /* 0x000fe200078e02ff */
[----:B------:R-:W-:Y:S01]  /*8c30*/  MOV R6, R4 ;  /* 0x0000000400067202 */ /* 0x000fe20000000f00 */
[----:B------:R-:W-:Y:S01]  /*8c40*/  IMAD.MOV.U32 R4, RZ, RZ, R2 ;  /* 0x000000ffff047224 */ /* 0x000fe200078e0002 */
[----:B------:R-:W-:-:S02]  /*8c50*/  ISETP.NE.U32.AND P1, PT, RZ, c[0x0][0x350], PT ;  /* 0x0000d400ff007a0c */ /* 0x000fc40003f25070 */
[----:B------:R-:W-:Y:S01]  /*8c60*/  IADD3 R9, R9, R17, RZ ;  /* 0x0000001109097210 */ /* 0x000fe20007ffe0ff */
[C---:B------:R-:W-:Y:S01]  /*8c70*/  IMAD R12, R10.reuse, c[0x0][0x1ac], R0 ;  /* 0x00006b000a0c7a24 */ /* 0x040fe200078e0200 */
[----:B------:R-:W-:Y:S01]  /*8c80*/  @P2 LOP3.LUT R203, R203, 0x100, RZ, 0xfc, !PT ;  /* 0x00000100cbcb2812 */ /* 0x000fe200078efcff */
[----:B------:R-:W-:Y:S01]  /*8c90*/  IMAD.WIDE.U32 R10, R10, c[0x0][0x1a8], R4 ;  /* 0x00006a000a0a7a25 */ /* 0x000fe200078e0004 */
[----:B------:R-:W-:-:S03]  /*8ca0*/  ISETP.GE.AND P2, PT, R18, c[0x0][0x1d4], PT ;  /* 0x0000750012007a0c */ /* 0x000fc60003f46270 */
[----:B------:R-:W-:-:S04]  /*8cb0*/  IMAD.WIDE.U32 R4, R25, c[0x0][0x1e8], R8 ;  /* 0x00007a0019047a25 */ /* 0x000fc800078e0008 */
[----:B------:R-:W-:-:S04]  /*8cc0*/  IMAD.WIDE.U32 R6, R25, c[0x0][0x210], R6 ;  /* 0x0000840019067a25 */ /* 0x000fc800078e0006 */
[----:B------:R-:W-:Y:S01]  /*8cd0*/  IMAD R5, R25, c[0x0][0x1ec], R5 ;  /* 0x00007b0019057a24 */ /* 0x000fe200078e0205 */
[----:B------:R-:W-:Y:S01]  /*8ce0*/  LOP3.LUT R203, R203, 0xffffffbf, RZ, 0xc0, !PT ;  /* 0xffffffbfcbcb7812 */ /* 0x000fe200078ec0ff */
[----:B------:R-:W-:Y:S01]  /*8cf0*/  IMAD.IADD R9, R19, 0x1, R24 ;  /* 0x0000000113097824 */ /* 0x000fe200078e0218 */
[----:B------:R-:W-:Y:S02]  /*8d00*/  ISETP.GE.AND P4, PT, R26, c[0x0][0x198], PT ;  /* 0x000066001a007a0c */ /* 0x000fe40003f86270 */
[----:B------:R-:W-:Y:S02]  /*8d10*/  @P2 LOP3.LUT R203, R203, 0x40, RZ, 0xfc, !PT ;  /* 0x00000040cbcb2812 */ /* 0x000fe400078efcff */
[----:B------:R-:W-:Y:S02]  /*8d20*/  ISETP.GE.AND P3, PT, R20, c[0x0][0x198], PT ;  /* 0x0000660014007a0c */ /* 0x000fe40003f66270 */
[----:B------:R-:W-:Y:S02]  /*8d30*/  IADD3 R132, R235, -0x1, RZ ;  /* 0xffffffffeb847810 */ /* 0x000fe40007ffe0ff */
[--C-:B--2---:R-:W-:Y:S01]  /*8d40*/  @P0 SHF.R.S32.HI R3, RZ, 0x1f, R16.reuse ;  /* 0x0000001fff030819 */ /* 0x104fe20000011410 */
[----:B------:R-:W-:Y:S01]  /*8d50*/  @P0 IMAD.MOV.U32 R2, RZ, RZ, R16 ;  /* 0x000000ffff020224 */ /* 0x000fe200078e0010 */
[----:B------:R-:W-:Y:S01]  /*8d60*/  @!P0 MOV R2, R28 ;  /* 0x0000001c00028202 */ /* 0x000fe20000000f00 */
[----:B------:R-:W-:Y:S01]  /*8d70*/  @!P0 IMAD.MOV.U32 R3, RZ, RZ, R14 ;  /* 0x000000ffff038224 */ /* 0x000fe200078e000e */
[----:B------:R-:W-:-:S04]  /*8d80*/  ISETP.NE.AND.EX P0, PT, RZ, c[0x0][0x354], PT, P1 ;  /* 0x0000d500ff007a0c */ /* 0x000fc80003f05310 */
[----:B------:R-:W-:Y:S02]  /*8d90*/  SEL R8, R2, RZ, !P0 ;  /* 0x000000ff02087207 */ /* 0x000fe40004000000 */
[----:B------:R-:W-:Y:S02]  /*8da0*/  SEL R2, RZ, 0x4, P2 ;  /* 0x00000004ff027807 */ /* 0x000fe40001000000 */
[----:B------:R-:W-:Y:S02]  /*8db0*/  SEL R0, R3, RZ, !P0 ;  /* 0x000000ff03007207 */ /* 0x000fe40004000000 */
[----:B------:R-:W-:Y:S01]  /*8dc0*/  LOP3.LUT R103, R13, R2, RZ, 0xfc, !PT ;  /* 0x000000020d677212 */ /* 0x000fe200078efcff */
[----:B------:R-:W-:Y:S01]  /*8dd0*/  IMAD R3, R25, c[0x0][0x214], R7 ;  /* 0x0000850019037a24 */ /* 0x000fe200078e0207 */
[----:B------:R-:W-:Y:S01]  /*8de0*/  MOV R2, R6 ;  /* 0x0000000600027202 */ /* 0x000fe20000000f00 */
[----:B------:R-:W-:Y:S02]  /*8df0*/  IMAD R6, R0, c[0x0][0x1f0], RZ ;  /* 0x00007c0000067a24 */ /* 0x000fe400078e02ff */
[----:B------:R-:W-:-:S04]  /*8e00*/  IMAD.WIDE.U32 R14, R8, c[0x0][0x1f0], R4 ;  /* 0x00007c00080e7a25 */ /* 0x000fc800078e0004 */
[----:B------:R-:W-:-:S04]  /*8e10*/  IMAD.WIDE.U32 R246, R8, c[0x0][0x218], R2 ;  /* 0x0000860008f67a25 */ /* 0x000fc800078e0002 */
[----:B------:R-:W-:-:S04]  /*8e20*/  IMAD R2, R8, c[0x0][0x1f4], R6 ;  /* 0x00007d0008027a24 */ /* 0x000fc800078e0206 */
[----:B------:R-:W-:Y:S01]  /*8e30*/  IMAD.IADD R2, R15, 0x1, R2 ;  /* 0x000000010f027824 */ /* 0x000fe200078e0202 */
[----:B------:R1:W-:Y:S04]  /*8e40*/  STL.64 [R1+0x8], R14 ;  /* 0x0000080e01007387 */ /* 0x0003e80000100a00 */
[----:B------:R1:W-:Y:S01]  /*8e50*/  STL [R1+0x4], R2 ;  /* 0x0000040201007387 */ /* 0x0003e20000100800 */
[----:B------:R-:W-:Y:S02]  /*8e60*/  IMAD R0, R0, c[0x0][0x218], RZ ;  /* 0x0000860000007a24 */ /* 0x000fe400078e02ff */
[----:B------:R-:W-:Y:S01]  /*8e70*/  IMAD.IADD R7, R11, 0x1, R12 ;  /* 0x000000010b077824 */ /* 0x000fe200078e020c */
[----:B------:R-:W-:Y:S01]  /*8e80*/  LEA R11, P0, R10, c[0x0][0x160], 0x1 ;  /* 0x000058000a0b7a11 */ /* 0x000fe200078008ff */
[----:B------:R-:W-:Y:S01]  /*8e90*/  IMAD R0, R8, c[0x0][0x21c], R0 ;  /* 0x0000870008007a24 */ /* 0x000fe200078e0200 */
[----:B------:R-:W-:-:S02]  /*8ea0*/  ISETP.GE.AND P2, PT, R18, c[0x0][0x198], PT ;  /* 0x0000660012007a0c */ /* 0x000fc40003f46270 */
[----:B------:R-:W-:Y:S02]  /*8eb0*/  LEA.HI.X R10, R10, c[0x0][0x164], R7, 0x1, P0 ;  /* 0x000059000a0a7a11 */ /* 0x000fe400000f0c07 */
[----:B------:R-:W-:Y:S01]  /*8ec0*/  IADD3 R248, R247, R0, RZ ;  /* 0x00000000f7f87210 */ /* 0x000fe20007ffe0ff */
[----:B------:R-:W-:Y:S06]  /*8ed0*/  BRA.DIV ~URZ, `(.L_x_751) ;  /* 0x0001bde27f007947 */ /* 0x000fec000b800000 */
[----:B------:R2:W3:Y:S02]  /*8ee0*/  SHFL.IDX PT, R8, R10, RZ, 0x1c1f ;  /* 0x001c1fff0a087589 */ /* 0x0004e400000e0000 */
.L_x_955:
[----:B------:R-:W-:Y:S05]  /*8ef0*/  BRA.DIV ~URZ, `(.L_x_752) ;  /* 0x0001be327f007947 */ /* 0x000fea000b800000 */
[----:B------:R4:W1:Y:S02]  /*8f00*/  SHFL.IDX PT, R0, R11, RZ, 0x1c1f ;  /* 0x001c1fff0b007589 */ /* 0x00086400000e0000 */
.L_x_956:
[----:B------:R-:W-:Y:S01]  /*8f10*/  IMAD R26, R251, c[0x0][0x2c4], RZ ;  /* 0x0000b100fb1a7a24 */ /* 0x000fe200078e02ff */
[----:B------:R-:W-:Y:S04]  /*8f20*/  BSSY B0, `(.L_x_753) ;  /* 0x0000016000007945 */ /* 0x000fe80003800000 */
[----:B------:R-:W-:-:S13]  /*8f30*/  ISETP.GE.AND P0, PT, R9, R26, PT ;  /* 0x0000001a0900720c */ /* 0x000fda0003f06270 */
[----:B------:R-:W-:Y:S05]  /*8f40*/  @P0 BRA `(.L_x_754) ;  /* 0x0000013000000947 */ /* 0x000fea0003800000 */
[----:B--2---:R-:W2:Y:S04]  /*8f50*/  LDL.64 R4, [R1+0x38] ;  /* 0x0000380001047983 */ /* 0x004ea80000100a00 */
[----:B-1--4-:R-:W4:Y:S04]  /*8f60*/  LDL R2, [R1+0x24] ;  /* 0x0000240001027983 */ /* 0x012f280000100800 */
[----:B---3--:R-:W3:Y:S04]  /*8f70*/  LDL R3, [R1+0x64] ;  /* 0x0000640001037983 */ /* 0x008ee80000100800 */
[----:B------:R-:W3:Y:S04]  /*8f80*/  LDL R13, [R1+0x40] ;  /* 0x00004000010d7983 */ /* 0x000ee80000100800 */
[----:B------:R-:W3:Y:S04]  /*8f90*/  LDL R12, [R1+0x1c] ;  /* 0x00001c00010c7983 */ /* 0x000ee80000100800 */
[----:B------:R-:W3:Y:S01]  /*8fa0*/  LDL R14, [R1+0x60] ;  /* 0x00006000010e7983 */ /* 0x000ee20000100800 */
[----:B--2---:R-:W-:-:S04]  /*8fb0*/  LEA R6, P0, R4, R0, 0x1 ;  /* 0x0000000004067211 */ /* 0x004fc800078008ff */
[----:B------:R-:W-:Y:S02]  /*8fc0*/  LEA.HI.X R7, R4, R8, R5, 0x1, P0 ;  /* 0x0000000804077211 */ /* 0x000fe400000f0c05 */
[----:B----4-:R-:W-:-:S04]  /*8fd0*/  LEA R4, P0, R2, R0, 0x1 ;  /* 0x0000000002047211 */ /* 0x010fc800078008ff */
[----:B---3--:R-:W-:Y:S02]  /*8fe0*/  LEA.HI.X R5, R2, R8, R3, 0x1, P0 ;  /* 0x0000000802057211 */ /* 0x008fe400000f0c03 */
[----:B------:R-:W-:Y:S01]  /*8ff0*/  LEA R2, P0, R13, R0, 0x1 ;  /* 0x000000000d027211 */ /* 0x000fe200078008ff */
        /* <DEDUP_REMOVED lines=8> */
.L_x_754:
[----:B------:R-:W-:Y:S05]  /*9080*/  BSYNC B0 ;  /* 0x0000000000007941 */ /* 0x000fea0003800000 */
.L_x_753:
[----:B------:R-:W-:Y:S05]  /*9090*/  BRA.DIV ~URZ, `(.L_x_755) ;  /* 0x0001bcf27f007947 */ /* 0x000fea000b800000 */
[----:B---3--:R3:W2:Y:S04]  /*90a0*/  SHFL.IDX PT, R8, R10, 0x1, 0x1c1f ;  /* 0x003c1f000a087f89 */ /* 0x0086a800000e0000 */
[----:B-1----:R3:W1:Y:S02]  /*90b0*/  SHFL.IDX PT, R0, R11, 0x1, 0x1c1f ;  /* 0x003c1f000b007f89 */ /* 0x00266400000e0000 */
.L_x_957:
[----:B------:R-:W-:Y:S01]  /*90c0*/  IADD3 R2, R9, 0x20, RZ ;  /* 0x0000002009027810 */ /* 0x000fe20007ffe0ff */
[----:B------:R-:W-:Y:S03]  /*90d0*/  BSSY B0, `(.L_x_756) ;  /* 0x0000016000007945 */ /* 0x000fe60003800000 */
[----:B------:R-:W-:-:S13]  /*90e0*/  ISETP.GE.AND P0, PT, R2, R26, PT ;  /* 0x0000001a0200720c */ /* 0x000fda0003f06270 */
[----:B------:R-:W-:Y:S05]  /*90f0*/  @P0 BRA `(.L_x_757) ;  /* 0x0000013000000947 */ /* 0x000fea0003800000 */
[----:B---3--:R-:W3:Y:S04]  /*9100*/  LDL.64 R4, [R1+0x38] ;  /* 0x0000380001047983 */ /* 0x008ee80000100a00 */
[----:B----4-:R-:W4:Y:S04]  /*9110*/  LDL R3, [R1+0x24] ;  /* 0x0000240001037983 */ /* 0x010f280000100800 */
[----:B--2---:R-:W2:Y:S04]  /*9120*/  LDL R15, [R1+0x64] ;  /* 0x00006400010f7983 */ /* 0x004ea80000100800 */
[----:B------:R-:W2:Y:S04]  /*9130*/  LDL R13, [R1+0x40] ;  /* 0x00004000010d7983 */ /* 0x000ea80000100800 */
[----:B------:R-:W2:Y:S04]  /*9140*/  LDL R12, [R1+0x1c] ;  /* 0x00001c00010c7983 */ /* 0x000ea80000100800 */
[----:B------:R-:W2:Y:S01]  /*9150*/  LDL R14, [R1+0x60] ;  /* 0x00006000010e7983 */ /* 0x000ea20000100800 */
[----:B-1-3--:R-:W-:-:S04]  /*9160*/  LEA R6, P0, R4, R0, 0x1 ;  /* 0x0000000004067211 */ /* 0x00afc800078008ff */
[----:B------:R-:W-:Y:S02]  /*9170*/  LEA.HI.X R7, R4, R8, R5, 0x1, P0 ;  /* 0x0000000804077211 */ /* 0x000fe400000f0c05 */
[----:B----4-:R-:W-:-:S04]  /*9180*/  LEA R4, P0, R3, R0, 0x1 ;  /* 0x0000000003047211 */ /* 0x010fc800078008ff */
[----:B--2---:R-:W-:Y:S02]  /*9190*/  LEA.HI.X R5, R3, R8, R15, 0x1, P0 ;  /* 0x0000000803057211 */ /* 0x004fe400000f0c0f */
        /* <DEDUP_REMOVED lines=9> */
.L_x_757:
[----:B------:R-:W-:Y:S05]  /*9230*/  BSYNC B0 ;  /* 0x0000000000007941 */ /* 0x000fea0003800000 */
.L_x_756:
[----:B------:R-:W-:Y:S05]  /*9240*/  BRA.DIV ~URZ, `(.L_x_758) ;  /* 0x0001bc027f007947 */ /* 0x000fea000b800000 */
[----:B--2---:R2:W3:Y:S02]  /*9250*/  SHFL.IDX PT, R8, R10, 0x2, 0x1c1f ;  /* 0x005c1f000a087f89 */ /* 0x0044e400000e0000 */
.L_x_958:
[----:B------:R-:W-:Y:S05]  /*9260*/  BRA.DIV ~URZ, `(.L_x_759) ;  /* 0x0001bc527f007947 */ /* 0x000fea000b800000 */
[----:B-1----:R1:W2:Y:S02]  /*9270*/  SHFL.IDX PT, R0, R11, 0x2, 0x1c1f ;  /* 0x005c1f000b007f89 */ /* 0x0022a400000e0000 */
.L_x_959:
[----:B------:R-:W-:Y:S01]  /*9280*/  IADD3 R2, R9, 0x40, RZ ;  /* 0x0000004009027810 */ /* 0x000fe20007ffe0ff */
[----:B------:R-:W-:Y:S03]  /*9290*/  BSSY B0, `(.L_x_760) ;  /* 0x0000016000007945 */ /* 0x000fe60003800000 */
[----:B------:R-:W-:-:S13]  /*92a0*/  ISETP.GE.AND P0, PT, R2, R26, PT ;  /* 0x0000001a0200720c */ /* 0x000fda0003f06270 */
[----:B------:R-:W-:Y:S05]  /*92b0*/  @P0 BRA `(.L_x_761) ;  /* 0x0000013000000947 */ /* 0x000fea0003800000 */
[----:B----4-:R-:W4:Y:S04]  /*92c0*/  LDL.64 R4, [R1+0x38] ;  /* 0x0000380001047983 */ /* 0x010f280000100a00 */
[----:B---3--:R-:W3:Y:S04]  /*92d0*/  LDL R3, [R1+0x24] ;  /* 0x0000240001037983 */ /* 0x008ee80000100800 */
[----:B--2---:R-:W2:Y:S04]  /*92e0*/  LDL R15, [R1+0x64] ;  /* 0x00006400010f7983 */ /* 0x004ea80000100800 */
[----:B------:R-:W2:Y:S04]  /*92f0*/  LDL R13, [R1+0x40] ;  /* 0x00004000010d7983 */ /* 0x000ea80000100800 */
[----:B------:R-:W2:Y:S04]  /*9300*/  LDL R12, [R1+0x1c] ;  /* 0x00001c00010c7983 */ /* 0x000ea80000100800 */
[----:B------:R-:W2:Y:S01]  /*9310*/  LDL R14, [R1+0x60] ;  /* 0x00006000010e7983 */ /* 0x000ea20000100800 */
[----:B----4-:R-:W-:-:S04]  /*9320*/  LEA R6, P0, R4, R0, 0x1 ;  /* 0x0000000004067211 */ /* 0x010fc800078008ff */
[----:B------:R-:W-:Y:S02]  /*9330*/  LEA.HI.X R7, R4, R8, R5, 0x1, P0 ;  /* 0x0000000804077211 */ /* 0x000fe400000f0c05 */
[----:B---3--:R-:W-:-:S04]  /*9340*/  LEA R4, P0, R3, R0, 0x1 ;  /* 0x0000000003047211 */ /* 0x008fc800078008ff */
        /* <DEDUP_REMOVED lines=10> */
.L_x_761:
[----:B------:R-:W-:Y:S05]  /*93f0*/  BSYNC B0 ;  /* 0x0000000000007941 */ /* 0x000fea0003800000 */
.L_x_760:
[----:B------:R-:W-:Y:S05]  /*9400*/  BRA.DIV ~URZ, `(.L_x_762) ;  /* 0x0001bb127f007947 */ /* 0x000fea000b800000 */
[----:B---3--:R3:W1:Y:S04]  /*9410*/  SHFL.IDX PT, R8, R10, 0x3, 0x1c1f ;  /* 0x007c1f000a087f89 */ /* 0x00866800000e0000 */
[----:B--2---:R3:W2:Y:S02]  /*9420*/  SHFL.IDX PT, R0, R11, 0x3, 0x1c1f ;  /* 0x007c1f000b007f89 */ /* 0x0046a400000e0000 */
.L_x_960:
[----:B---3--:R-:W3:Y:S04]  /*9430*/  LDL.64 R12, [R1+0x38] ;  /* 0x00003800010c7983 */ /* 0x008ee80000100a00 */
[----:B----4-:R-:W4:Y:S04]  /*9440*/  LDL R4, [R1+0x24] ;  /* 0x0000240001047983 */ /* 0x010f280000100800 */
[----:B--2---:R-:W2:Y:S04]  /*9450*/  LDL R5, [R1+0x64] ;  /* 0x0000640001057983 */ /* 0x004ea80000100800 */
[----:B------:R-:W2:Y:S04]  /*9460*/  LDL R10, [R1+0x40] ;  /* 0x00004000010a7983 */ /* 0x000ea80000100800 */
[----:B------:R-:W2:Y:S04]  /*9470*/  LDL R105, [R1+0x1c] ;  /* 0x00001c0001697983 */ /* 0x000ea80000100800 */
[----:B-1----:R-:W2:Y:S04]  /*9480*/  LDL R11, [R1+0x60] ;  /* 0x00006000010b7983 */ /* 0x002ea80000100800 */
[----:B------:R-:W2:Y:S04]  /*9490*/  LDL.64 R138, [R1+0x8] ;  /* 0x00000800018a7983 */ /* 0x000ea80000100a00 */
[----:B------:R-:W2:Y:S04]  /*94a0*/  LDL R137, [R1+0x4] ;  /* 0x0000040001897983 */ /* 0x000ea80000100800 */
[----:B------:R1:W5:Y:S01]  /*94b0*/  LDL R239, [R1+0x20] ;  /* 0x0000200001ef7983 */ /* 0x0003620000100800 */
[----:B------:R-:W-:-:S03]  /*94c0*/  IADD3 R2, R9, 0x60, RZ ;  /* 0x0000006009027810 */ /* 0x000fc60007ffe0ff */
[----:B------:R-:W1:Y:S01]  /*94d0*/  S2R R107, SR_TID.X ;  /* 0x00000000006b7919 */ /* 0x000e620000002100 */
[----:B------:R-:W-:Y:S01]  /*94e0*/  ISETP.GE.AND P0, PT, R2, R26, PT ;  /* 0x0000001a0200720c */ /* 0x000fe20003f06270 */
[----:B------:R-:W-:-:S04]  /*94f0*/  IMAD.MOV.U32 R108, RZ, RZ, 0x30 ;  /* 0x00000030ff6c7424 */ /* 0x000fc800078e00ff */
[----:B------:R-:W-:-:S04]  /*9500*/  IMAD R108, R235, -0x30, R108 ;  /* 0xffffffd0eb6c7824 */ /* 0x000fc800078e026c */
[----:B------:R-:W-:Y:S01]  /*9510*/  IMAD.IADD R133, R252, 0x1, R108 ;  /* 0x00000001fc857824 */ /* 0x000fe200078e026c */
[----:B------:R-:W-:Y:S02]  /*9520*/  SHF.R.S32.HI R104, RZ, 0x1f, R132 ;  /* 0x0000001fff687819 */ /* 0x000fe40000011484 */
[----:B-1----:R-:W-:-:S04]  /*9530*/  SHF.R.S32.HI R140, RZ, 0x1f, R107 ;  /* 0x0000001fff8c7819 */ /* 0x002fc8000001146b */
[----:B------:R-:W-:-:S04]  /*9540*/  LEA.HI R140, R140, R107, RZ, 0x2 ;  /* 0x0000006b8c8c7211 */ /* 0x000fc800078f10ff */
[----:B------:R-:W-:Y:S02]  /*9550*/  SHF.R.S32.HI R140, RZ, 0x2, R140 ;  /* 0x00000002ff8c7819 */ /* 0x000fe4000001148c */
[C---:B------:R-:W-:Y:S02]  /*9560*/  LOP3.LUT P5, RZ, R203.reuse, 0x100, RZ, 0xc0, !PT ;  /* 0x00000100cbff7812 */ /* 0x040fe400078ac0ff */
[----:B------:R-:W-:Y:S01]  /*9570*/  LOP3.LUT P6, RZ, R203, 0x40, RZ, 0xc0, !PT ;  /* 0x00000040cbff7812 */ /* 0x000fe200078cc0ff */
[----:B------:R-:W-:Y:S01]  /*9580*/  IMAD.MOV.U32 R240, RZ, RZ, c[0x0][0x2c4] ;  /* 0x0000b100fff07624 */ /* 0x000fe200078e00ff */
[----:B---3--:R-:W-:-:S04]  /*9590*/  @!P0 LEA R6, P1, R12, R0, 0x1 ;  /* 0x000000000c068211 */ /* 0x008fc800078208ff */
[----:B------:R-:W-:Y:S02]  /*95a0*/  @!P0 LEA.HI.X R7, R12, R8, R13, 0x1, P1 ;  /* 0x000000080c078211 */ /* 0x000fe400008f0c0d */
[----:B----4-:R-:W-:-:S04]  /*95b0*/  @!P0 LEA R2, P1, R4, R0, 0x1 ;  /* 0x0000000004028211 */ /* 0x010fc800078208ff */
[----:B--2---:R-:W-:Y:S02]  /*95c0*/  @!P0 LEA.HI.X R3, R4, R8, R5, 0x1, P1 ;  /* 0x0000000804038211 */ /* 0x004fe400008f0c05 */
[----:B------:R-:W-:Y:S01]  /*95d0*/  @!P0 LEA R4, P1, R10, R0, 0x1 ;  /* 0x000000000a048211 */ /* 0x000fe200078208ff */
[----:B------:R-:W-:-:S05]  /*95e0*/  @!P0 IMAD.SHL.U32 R0, R105, 0x2, RZ ;  /* 0x0000000269008824 */ /* 0x000fca00078e00ff */
[----:B------:R-:W-:Y:S01]  /*95f0*/  @!PT LDS RZ, [RZ] ;  /* 0x00000000fffff984 */ /* 0x000fe20000000800 */
[----:B------:R-:W-:Y:S01]  /*9600*/  @!PT LDS RZ, [RZ] ;  /* 0x00000000fffff984 */ /* 0x000fe20000000800 */
[----:B------:R-:W-:Y:S01]  /*9610*/  @!PT LDS RZ, [RZ] ;  /* 0x00000000fffff984 */ /* 0x000fe20000000800 */
[----:B------:R1:W-:Y:S01]  /*9620*/  @!P0 LDGSTS.E.BYPASS.LTC128B.128 [R0+0x7880], [R6.64], !P4 ;  /* 0x0788000006008fae */ /* 0x0003e2000e101d46 */
[----:B------:R-:W-:-:S03]  /*9630*/  @!P0 LEA.HI.X R5, R10, R8, R11, 0x1, P1 ;  /* 0x000000080a058211 */ /* 0x000fc600008f0c0b */
[----:B------:R2:W-:Y:S04]  /*9640*/  @!P0 LDGSTS.E.BYPASS.LTC128B.128 [R0+0x9880], [R2.64], !P3 ;  /* 0x0988000002008fae */ /* 0x0005e8000d901d46 */
[----:B------:R3:W-:Y:S01]  /*9650*/  @!P0 LDGSTS.E.BYPASS.LTC128B.128 [R0+0xb880], [R4.64], !P2 ;  /* 0x0b88000004008fae */ /* 0x0007e2000d101d46 */
[----:B------:R-:W-:Y:S02]  /*9660*/  IMAD.MOV.U32 R134, RZ, RZ, R138 ;  /* 0x000000ffff867224 */ /* 0x000fe400078e008a */
[----:B------:R-:W-:Y:S01]  /*9670*/  IMAD.MOV.U32 R135, RZ, RZ, R137 ;  /* 0x000000ffff877224 */ /* 0x000fe200078e0089 */
[----:B------:R-:W0:Y:S01]  /*9680*/  LDGDEPBAR ;  /* 0x00000000000079af */ /* 0x000e220000000000 */
[----:B-1----:R-:W-:Y:S01]  /*9690*/  IMNMX R6, R133, 0x30, PT ;  /* 0x0000003085067817 */ /* 0x002fe20003800200 */
[----:B------:R-:W-:-:S04]  /*96a0*/  IMAD R7, R104, c[0x0][0x1e0], RZ ;  /* 0x0000780068077a24 */ /* 0x000fc800078e02ff */
[----:B------:R-:W-:Y:S02]  /*96b0*/  IMAD.IADD R6, R6, 0x1, -R140 ;  /* 0x0000000106067824 */ /* 0x000fe400078e0a8c */
[----:B--2---:R-:W-:-:S03]  /*96c0*/  IMAD.WIDE.U32 R2, R132, c[0x0][0x1e0], RZ ;  /* 0x0000780084027a25 */ /* 0x004fc600078e00ff */
[----:B------:R-:W-:Y:S01]  /*96d0*/  ISETP.GE.AND P0, PT, R6, 0x21, PT ;  /* 0x000000210600780c */ /* 0x000fe20003f06270 */
[----:B------:R-:W-:-:S04]  /*96e0*/  IMAD R7, R132, c[0x0][0x1e4], R7 ;  /* 0x0000790084077a24 */ /* 0x000fc800078e0207 */
[----:B---3--:R-:W-:Y:S02]  /*96f0*/  IMAD.IADD R0, R3, 0x1, R7 ;  /* 0x0000000103007824 */ /* 0x008fe400078e0207 */
[----:B------:R-:W-:Y:S02]  /*9700*/  IMAD.MOV.U32 R7, RZ, RZ, 0x20 ;  /* 0x00000020ff077424 */ /* 0x000fe400078e00ff */
[----:B------:R-:W-:-:S04]  /*9710*/  IMAD.WIDE.U32 R2, R2, 0x30, R134 ;  /* 0x0000003002027825 */ /* 0x000fc800078e0086 */
[----:B------:R-:W-:Y:S02]  /*9720*/  IMAD R0, R0, 0x30, RZ ;  /* 0x0000003000007824 */ /* 0x000fe400078e02ff */
[----:B------:R-:W-:-:S04]  /*9730*/  IMAD.WIDE.U32 R4, R7, c[0x0][0x1e0], RZ ;  /* 0x0000780007047a25 */ /* 0x000fc800078e00ff */
[----:B------:R-:W-:Y:S02]  /*9740*/  IMAD R7, R7, c[0x0][0x1e4], RZ ;  /* 0x0000790007077a24 */ /* 0x000fe400078e02ff */
[----:B------:R-:W-:Y:S01]  /*9750*/  IMAD.IADD R0, R3, 0x1, R0 ;  /* 0x0000000103007824 */ /* 0x000fe200078e0200 */
[----:B------:R-:W-:Y:S01]  /*9760*/  @P0 IADD3 R3, P1, R2, R4, RZ ;  /* 0x0000000402030210 */ /* 0x000fe20007f3e0ff */
[----:B------:R-:W-:Y:S03]  /*9770*/  WARPSYNC 0xffffffff ;  /* 0xffffffff00007948 */ /* 0x000fe60003800000 */
[----:B------:R-:W-:Y:S01]  /*9780*/  @P0 IADD3.X R7, R0, R5, R7, P1, !PT ;  /* 0x0000000500070210 */ /* 0x000fe20000ffe407 */
[----:B------:R-:W-:Y:S01]  /*9790*/  BAR.SYNC.DEFER_BLOCKING 0x0 ;  /* 0x0000000000007b1d */ /* 0x000fe20000010000 */
[----:B------:R-:W-:Y:S02]  /*97a0*/  ISETP.GE.AND P1, PT, R6, 0x1, PT ;  /* 0x000000010600780c */ /* 0x000fe40003f26270 */
[----:B------:R-:W-:-:S11]  /*97b0*/  LOP3.LUT P4, RZ, R203, 0x80, RZ, 0xc0, !PT ;  /* 0x00000080cbff7812 */ /* 0x000fd6000788c0ff */
[----:B------:R-:W-:Y:S01]  /*97c0*/  @P1 LEA R4, P2, R2, c[0x0][0x1c8], 0x1 ;  /* 0x0000720002041a11 */ /* 0x000fe200078408ff */
[----:B------:R-:W-:-:S03]  /*97d0*/  @P1 IMAD.SHL.U32 R6, R105, 0x2, RZ ;  /* 0x0000000269061824 */ /* 0x000fc600078e00ff */
[----:B------:R-:W-:Y:S02]  /*97e0*/  @P1 LEA.HI.X R5, R2, c[0x0][0x1cc], R0, 0x1, P2 ;  /* 0x0000730002051a11 */ /* 0x000fe400010f0c00 */
[----:B------:R-:W-:Y:S01]  /*97f0*/  @P0 LEA R2, P2, R3, c[0x0][0x1c8], 0x1 ;  /* 0x0000720003020a11 */ /* 0x000fe200078408ff */
[----:B------:R-:W-:-:S03]  /*9800*/  @P0 IMAD.SHL.U32 R0, R105, 0x2, RZ ;  /* 0x0000000269000824 */ /* 0x000fc600078e00ff */
[----:B------:R-:W-:Y:S01]  /*9810*/  @P0 LEA.HI.X R3, R3, c[0x0][0x1cc], R7, 0x1, P2 ;  /* 0x0000730003030a11 */ /* 0x000fe200010f0c07 */
        /* <DEDUP_REMOVED lines=8> */
[----:B------:R1:W-:Y:S01]  /*98a0*/  @P0 LDGSTS.E.BYPASS.LTC128B.128 [R0+0x5c80], [R2.64+0x80], !P6 ;  /* 0x05c8008002000fae */ /* 0x0003e2000f101d46 */
[----:B------:R-:W-:-:S03]  /*98b0*/  ISETP.LT.AND P0, PT, RZ, c[0x0][0x27c], PT ;  /* 0x00009f00ff007a0c */ /* 0x000fc60003f01270 */
[----:B------:R-:W0:Y:S01]  /*98c0*/  LDGDEPBAR ;  /* 0x00000000000079af */ /* 0x000e220000000000 */
[----:B------:R-:W-:-:S09]  /*98d0*/  ISETP.NE.AND P5, PT, R240, 0x1, PT ;  /* 0x00000001f000780c */ /* 0x000fd20003fa5270 */
[----:B------:R-:W-:Y:S05]  /*98e0*/  @P0 BRA `(.L_x_763) ;  /* 0x0000002000000947 */ /* 0x000fea0003800000 */
[----:B------:R-:W-:-:S04]  /*98f0*/  DEPBAR.LE SB0, 0x1 ;  /* 0x000080400000791a */ /* 0x000fc80000000000 */
[----:B------:R-:W-:Y:S05]  /*9900*/  BRA `(.L_x_764) ;  /* 0x000069e000007947 */ /* 0x000fea0003800000 */
.L_x_763:
[----:B------:R-:W2:Y:S01]  /*9910*/  S2R R90, SR_TID.X ;  /* 0x00000000005a7919 */ /* 0x000ea20000002100 */
[----:B------:R-:W-:Y:S01]  /*9920*/  ULDC.U8 UR4, c[0x0][0x298] ;  /* 0x0000a60000047ab9 */ /* 0x000fe20000000000 */
[----:B-1---5:R-:W-:Y:S01]  /*9930*/  SHF.R.S32.HI R0, RZ, 0x1f, R136 ;  /* 0x0000001fff007819 */ /* 0x022fe20000011488 */
[----:B------:R-:W-:Y:S01]  /*9940*/  IMAD.WIDE.U32 R4, R136, c[0x0][0x280], RZ ;  /* 0x0000a00088047a25 */ /* 0x000fe200078e00ff */
[----:B------:R-:W-:Y:S01]  /*9950*/  ISETP.NE.AND P0, PT, RZ, UR4, PT ;  /* 0x00000004ff007c0c */ /* 0x000fe2000bf05270 */
[----:B------:R-:W-:Y:S01]  /*9960*/  BSSY B2, `(.L_x_764) ;  /* 0x0000698000027945 */ /* 0x000fe20003800000 */
[----:B------:R-:W-:Y:S01]  /*9970*/  LEA.HI R106, R107, R107, RZ, 0x1 ;  /* 0x0000006b6b6a7211 */ /* 0x000fe200078f08ff */
[C---:B------:R-:W-:Y:S02]  /*9980*/  IMAD R2, R0.reuse, c[0x0][0x280], RZ ;  /* 0x0000a00000027a24 */ /* 0x040fe400078e02ff */
[----:B------:R-:W-:Y:S01]  /*9990*/  IMAD R0, R0, c[0x0][0x290], RZ ;  /* 0x0000a40000007a24 */ /* 0x000fe200078e02ff */
[----:B------:R-:W-:Y:S01]  /*99a0*/  LOP3.LUT R106, R106, 0xfffffffe, RZ, 0xc0, !PT ;  /* 0xfffffffe6a6a7812 */ /* 0x000fe200078ec0ff */
[----:B------:R-:W-:-:S02]  /*99b0*/  IMAD R7, R136, c[0x0][0x284], R2 ;  /* 0x0000a10088077a24 */ /* 0x000fc400078e0202 */
[----:B------:R-:W-:Y:S01]  /*99c0*/  IMAD R6, R136, c[0x0][0x294], R0 ;  /* 0x0000a50088067a24 */ /* 0x000fe200078e0200 */
[----:B------:R-:W-:Y:S01]  /*99d0*/  IADD3 R106, -R106, R107, RZ ;  /* 0x0000006b6a6a7210 */ /* 0x000fe20007ffe1ff */
[----:B------:R-:W-:Y:S01]  /*99e0*/  IMAD.WIDE.U32 R2, R136, c[0x0][0x290], RZ ;  /* 0x0000a40088027a25 */ /* 0x000fe200078e00ff */
[----:B------:R-:W-:-:S03]  /*99f0*/  IADD3 R7, R7, R5, RZ ;  /* 0x0000000507077210 */ /* 0x000fc60007ffe0ff */
[----:B------:R-:W-:Y:S01]  /*9a00*/  IMAD.IADD R6, R6, 0x1, R3 ;  /* 0x0000000106067824 */ /* 0x000fe200078e0203 */
[----:B--2---:R-:W-:-:S04]  /*9a10*/  LEA.HI R112, R90, R90, RZ, 0x1 ;  /* 0x0000005a5a707211 */ /* 0x004fc800078f08ff */
[----:B------:R-:W-:-:S04]  /*9a20*/  SHF.R.S32.HI R112, RZ, 0x1, R112 ;  /* 0x00000001ff707819 */ /* 0x000fc80000011470 */
[----:B------:R-:W-:-:S05]  /*9a30*/  IADD3 R20, R112, R239, RZ ;  /* 0x000000ef70147210 */ /* 0x000fca0007ffe0ff */
[----:B------:R-:W-:Y:S01]  /*9a40*/  IMAD R0, R106, 0x40, R20 ;  /* 0x000000406a007824 */ /* 0x000fe200078e0214 */
[----:B------:R-:W-:Y:S05]  /*9a50*/  @!P0 BRA `(.L_x_765) ;  /* 0x0000346000008947 */ /* 0x000fea0003800000 */
[----:B------:R-:W-:Y:S01]  /*9a60*/  @P5 IMAD.HI.U32 R3, R0, c[0x0][0x2c8], RZ ;  /* 0x0000b20000035a27 */ /* 0x000fe200078e00ff */
[----:B------:R-:W-:Y:S01]  /*9a70*/  BSSY B0, `(.L_x_766) ;  /* 0x0000068000007945 */ /* 0x000fe20003800000 */
[----:B------:R-:W-:Y:S01]  /*9a80*/  SHF.R.S32.HI R48, RZ, 0x1f, R31 ;  /* 0x0000001fff307819 */ /* 0x000fe2000001141f */
[----:B------:R-:W-:Y:S01]  /*9a90*/  CS2R R70, SRZ ;  /* 0x0000000000467805 */ /* 0x000fe2000001ff00 */
[----:B------:R-:W-:Y:S01]  /*9aa0*/  IMAD.MOV.U32 R5, RZ, RZ, R7 ;  /* 0x000000ffff057224 */ /* 0x000fe200078e0007 */
[----:B------:R-:W-:Y:S01]  /*9ab0*/  @P5 SHF.R.U32.HI R0, RZ, c[0x0][0x2cc], R3 ;  /* 0x0000b300ff005a19 */ /* 0x000fe20000011603 */
[----:B------:R-:W-:Y:S01]  /*9ac0*/  IMAD.MOV.U32 R7, RZ, RZ, R6 ;  /* 0x000000ffff077224 */ /* 0x000fe200078e0006 */
[----:B------:R-:W-:Y:S01]  /*9ad0*/  SHF.R.S32.HI R21, RZ, 0x1f, R32 ;  /* 0x0000001fff157819 */ /* 0x000fe20000011420 */
[----:B------:R-:W-:Y:S01]  /*9ae0*/  IMAD.MOV.U32 R6, RZ, RZ, R2 ;  /* 0x000000ffff067224 */ /* 0x000fe200078e0002 */
[----:B------:R-:W-:Y:S01]  /*9af0*/  SHF.R.S32.HI R3, RZ, 0x1f, R0 ;  /* 0x0000001fff037819 */ /* 0x000fe20000011400 */
[----:B------:R-:W-:Y:S01]  /*9b00*/  IMAD.WIDE.U32 R4, R0, c[0x0][0x280], R4 ;  /* 0x0000a00000047a25 */ /* 0x000fe200078e0004 */
[----:B------:R-:W-:Y:S01]  /*9b10*/  SHF.R.S32.HI R49, RZ, 0x1f, R153 ;  /* 0x0000001fff317819 */ /* 0x000fe20000011499 */
[----:B------:R-:W-:Y:S01]  /*9b20*/  CS2R R44, SRZ ;  /* 0x00000000002c7805 */ /* 0x000fe2000001ff00 */
[----:B------:R-:W-:Y:S01]  /*9b30*/  SHF.R.S32.HI R54, RZ, 0x1f, R30 ;  /* 0x0000001fff367819 */ /* 0x000fe2000001141e */
[C---:B------:R-:W-:Y:S01]  /*9b40*/  IMAD R8, R3.reuse, c[0x0][0x280], RZ ;  /* 0x0000a00003087a24 */ /* 0x040fe200078e02ff */
[----:B------:R-:W-:Y:S01]  /*9b50*/  LEA R27, P0, R4, c[0x0][0x270], 0x1 ;  /* 0x00009c00041b7a11 */ /* 0x000fe200078008ff */
[----:B------:R-:W-:Y:S01]  /*9b60*/  IMAD R9, R3, c[0x0][0x290], RZ ;  /* 0x0000a40003097a24 */ /* 0x000fe200078e02ff */
[----:B------:R-:W-:Y:S01]  /*9b70*/  SHF.R.S32.HI R33, RZ, 0x1f, R164 ;  /* 0x0000001fff217819 */ /* 0x000fe200000114a4 */
[C---:B------:R-:W-:Y:S01]  /*9b80*/  IMAD R8, R0.reuse, c[0x0][0x284], R8 ;  /* 0x0000a10000087a24 */ /* 0x040fe200078e0208 */
[----:B------:R-:W-:Y:S01]  /*9b90*/  CS2R R36, SRZ ;  /* 0x0000000000247805 */ /* 0x000fe2000001ff00 */
[----:B------:R-:W-:Y:S01]  /*9ba0*/  IMAD.WIDE.U32 R2, R0, c[0x0][0x290], R6 ;  /* 0x0000a40000027a25 */ /* 0x000fe200078e0006 */
[----:B------:R-:W-:Y:S01]  /*9bb0*/  CS2R R28, SRZ ;  /* 0x00000000001c7805 */ /* 0x000fe2000001ff00 */
[----:B------:R-:W-:Y:S01]  /*9bc0*/  CS2R R22, SRZ ;  /* 0x0000000000167805 */ /* 0x000fe2000001ff00 */
[----:B------:R-:W-:Y:S01]  /*9bd0*/  CS2R R16, SRZ ;  /* 0x0000000000107805 */ /* 0x000fe2000001ff00 */
[----:B------:R-:W-:Y:S01]  /*9be0*/  IMAD.IADD R5, R5, 0x1, R8 ;  /* 0x0000000105057824 */ /* 0x000fe200078e0208 */
[----:B------:R-:W-:Y:S01]  /*9bf0*/  LEA R40, P1, R2, c[0x0][0x288], 0x1 ;  /* 0x0000a20002287a11 */ /* 0x000fe200078208ff */
[----:B------:R-:W-:Y:S01]  /*9c00*/  IMAD R0, R0, c[0x0][0x294], R9 ;  /* 0x0000a50000007a24 */ /* 0x000fe200078e0209 */
[----:B------:R-:W-:Y:S01]  /*9c10*/  CS2R R46, SRZ ;  /* 0x00000000002e7805 */ /* 0x000fe2000001ff00 */
[----:B------:R-:W-:Y:S01]  /*9c20*/  CS2R R8, SRZ ;  /* 0x0000000000087805 */ /* 0x000fe2000001ff00 */
[----:B------:R-:W-:Y:S01]  /*9c30*/  LEA.HI.X R15, R4, c[0x0][0x274], R5, 0x1, P0 ;  /* 0x00009d00040f7a11 */ /* 0x000fe200000f0c05 */
[----:B------:R-:W-:Y:S01]  /*9c40*/  IMAD.IADD R0, R3, 0x1, R0 ;  /* 0x0000000103007824 */ /* 0x000fe200078e0200 */
[----:B------:R-:W-:Y:S01]  /*9c50*/  ISETP.GE.AND P0, PT, R20, R26, PT ;  /* 0x0000001a1400720c */ /* 0x000fe20003f06270 */
[----:B------:R1:W2:Y:S01]  /*9c60*/  SHFL.IDX PT, R4, R27, RZ, 0x1e1f ;  /* 0x001e1fff1b047589 */ /* 0x0002a200000e0000 */
[----:B------:R-:W-:Y:S01]  /*9c70*/  CS2R R38, SRZ ;  /* 0x0000000000267805 */ /* 0x000fe2000001ff00 */
[----:B------:R-:W-:Y:S01]  /*9c80*/  CS2R R34, SRZ ;  /* 0x0000000000227805 */ /* 0x000fe2000001ff00 */
[----:B------:R-:W-:Y:S01]  /*9c90*/  LEA.HI.X R14, R2, c[0x0][0x28c], R0, 0x1, P1 ;  /* 0x0000a300020e7a11 */ /* 0x000fe200008f0c00 */
[----:B------:R1:W3:Y:S01]  /*9ca0*/  SHFL.IDX PT, R5, R15, RZ, 0x1e1f ;  /* 0x001e1fff0f057589 */ /* 0x0002e200000e0000 */
[----:B------:R-:W-:Y:S01]  /*9cb0*/  CS2R R24, SRZ ;  /* 0x0000000000187805 */ /* 0x000fe2000001ff00 */
[----:B------:R-:W-:Y:S01]  /*9cc0*/  CS2R R18, SRZ ;  /* 0x0000000000127805 */ /* 0x000fe2000001ff00 */
[----:B------:R-:W-:Y:S01]  /*9cd0*/  CS2R R6, SRZ ;  /* 0x0000000000067805 */ /* 0x000fe2000001ff00 */
[----:B------:R1:W4:Y:S04]  /*9ce0*/  SHFL.IDX PT, R2, R40, RZ, 0x1e1f ;  /* 0x001e1fff28027589 */ /* 0x00032800000e0000 */
[----:B------:R1:W1:Y:S01]  /*9cf0*/  SHFL.IDX PT, R3, R14, RZ, 0x1e1f ;  /* 0x001e1fff0e037589 */ /* 0x00026200000e0000 */
[----:B------:R-:W-:Y:S05]  /*9d00*/  @P0 BRA `(.L_x_767) ;  /* 0x000003e000000947 */ /* 0x000fea0003800000 */
[----:B------:R-:W-:Y:S01]  /*9d10*/  ISETP.GE.AND P0, PT, R32, c[0x0][0x27c], PT ;  /* 0x00009f0020007a0c */ /* 0x000fe20003f06270 */
[----:B------:R-:W-:Y:S01]  /*9d20*/  CS2R R16, SRZ ;  /* 0x0000000000107805 */ /* 0x000fe2000001ff00 */
[----:B------:R-:W-:-:S11]  /*9d30*/  CS2R R18, SRZ ;  /* 0x0000000000127805 */ /* 0x000fd6000001ff00 */
[C---:B------:R-:W-:Y:S01]  /*9d40*/  @!P0 IMAD.SHL.U32 R0, R32.reuse, 0x2, RZ ;  /* 0x0000000220008824 */ /* 0x040fe200078e00ff */
[----:B------:R-:W-:-:S04]  /*9d50*/  @!P0 SHF.L.U64.HI R7, R32, 0x1, R21 ;  /* 0x0000000120078819 */ /* 0x000fc80000010215 */
[----:B--2---:R-:W-:-:S05]  /*9d60*/  @!P0 IADD3 R8, P1, R4, R0, RZ ;  /* 0x0000000004088210 */ /* 0x004fca0007f3e0ff */
[----:B---3--:R-:W-:Y:S01]  /*9d70*/  @!P0 IMAD.X R9, R5, 0x1, R7, P1 ;  /* 0x0000000105098824 */ /* 0x008fe200008e0607 */
[----:B----4-:R-:W-:-:S04]  /*9d80*/  @!P0 IADD3 R6, P1, R2, R0, RZ ;  /* 0x0000000002068210 */ /* 0x010fc80007f3e0ff */
[----:B------:R2:W5:Y:S01]  /*9d90*/  @!P0 LD.E.64 R16, [R8.64] ;  /* 0x0000000608108980 */ /* 0x000562000c101b00 */
[----:B-1----:R-:W-:Y:S01]  /*9da0*/  @!P0 IMAD.X R7, R3, 0x1, R7, P1 ;  /* 0x0000000103078824 */ /* 0x002fe200008e0607 */
[----:B------:R-:W-:-:S04]  /*9db0*/  ISETP.GE.AND P1, PT, R164, c[0x0][0x27c], PT ;  /* 0x00009f00a4007a0c */ /* 0x000fc80003f26270 */
[----:B------:R1:W5:Y:S09]  /*9dc0*/  @!P0 LD.E.64 R18, [R6.64] ;  /* 0x0000000606128980 */ /* 0x000372000c101b00 */
[C---:B------:R-:W-:Y:S01]  /*9dd0*/  @!P1 IMAD.SHL.U32 R10, R164.reuse, 0x2, RZ ;  /* 0x00000002a40a9824 */ /* 0x040fe200078e00ff */
[----:B------:R-:W-:-:S04]  /*9de0*/  @!P1 SHF.L.U64.HI R0, R164, 0x1, R33 ;  /* 0x00000001a4009819 */ /* 0x000fc80000010221 */
[----:B--2---:R-:W-:-:S05]  /*9df0*/  @!P1 IADD3 R8, P0, R4, R10, RZ ;  /* 0x0000000a04089210 */ /* 0x004fca0007f1e0ff */
[----:B------:R-:W-:Y:S01]  /*9e00*/  @!P1 IMAD.X R9, R5, 0x1, R0, P0 ;  /* 0x0000000105099824 */ /* 0x000fe200000e0600 */
[----:B-1----:R-:W-:-:S05]  /*9e10*/  @!P1 IADD3 R6, P0, R2, R10, RZ ;  /* 0x0000000a02069210 */ /* 0x002fca0007f1e0ff */
[----:B------:R-:W-:Y:S01]  /*9e20*/  @!P1 IMAD.X R7, R3, 0x1, R0, P0 ;  /* 0x0000000103079824 */ /* 0x000fe200000e0600 */
[----:B------:R-:W-:Y:S01]  /*9e30*/  ISETP.GE.AND P0, PT, R31, c[0x0][0x27c], PT ;  /* 0x00009f001f007a0c */ /* 0x000fe20003f06270 */
[----:B------:R-:W-:Y:S01]  /*9e40*/  CS2R R22, SRZ ;  /* 0x0000000000167805 */ /* 0x000fe2000001ff00 */
[----:B------:R-:W-:Y:S01]  /*9e50*/  CS2R R24, SRZ ;  /* 0x0000000000187805 */ /* 0x000fe2000001ff00 */
[----:B------:R-:W-:-:S04]  /*9e60*/  ISETP.GE.AND P2, PT, R153, c[0x0][0x27c], PT ;  /* 0x00009f0099007a0c */ /* 0x000fc80003f46270 */
[----:B------:R1:W5:Y:S04]  /*9e70*/  @!P1 LD.E.64 R22, [R8.64] ;  /* 0x0000000608169980 */ /* 0x000368000c101b00 */
[----:B------:R2:W5:Y:S02]  /*9e80*/  @!P1 LD.E.64 R24, [R6.64] ;  /* 0x0000000606189980 */ /* 0x000564000c101b00 */
[C---:B------:R-:W-:Y:S01]  /*9e90*/  @!P0 IMAD.SHL.U32 R10, R31.reuse, 0x2, RZ ;  /* 0x000000021f0a8824 */ /* 0x040fe200078e00ff */
[----:B------:R-:W-:Y:S01]  /*9ea0*/  @!P0 SHF.L.U64.HI R0, R31, 0x1, R48 ;  /* 0x000000011f008819 */ /* 0x000fe20000010230 */
[----:B------:R-:W-:Y:S01]  /*9eb0*/  CS2R R28, SRZ ;  /* 0x00000000001c7805 */ /* 0x000fe2000001ff00 */
[----:B------:R-:W-:Y:S02]  /*9ec0*/  CS2R R34, SRZ ;  /* 0x0000000000227805 */ /* 0x000fe4000001ff00 */
[----:B-1----:R-:W-:-:S05]  /*9ed0*/  @!P0 IADD3 R8, P1, R4, R10, RZ ;  /* 0x0000000a04088210 */ /* 0x002fca0007f3e0ff */
[----:B------:R-:W-:Y:S01]  /*9ee0*/  @!P0 IMAD.X R9, R5, 0x1, R0, P1 ;  /* 0x0000000105098824 */ /* 0x000fe200008e0600 */
[----:B--2---:R-:W-:Y:S01]  /*9ef0*/  @!P0 IADD3 R6, P1, R2, R10, RZ ;  /* 0x0000000a02068210 */ /* 0x004fe20007f3e0ff */
[----:B------:R-:W-:-:S03]  /*9f00*/  @!P2 IMAD.SHL.U32 R10, R153, 0x2, RZ ;  /* 0x00000002990aa824 */ /* 0x000fc600078e00ff */
[----:B------:R1:W5:Y:S01]  /*9f10*/  @!P0 LD.E.64 R28, [R8.64] ;  /* 0x00000006081c8980 */ /* 0x000362000c101b00 */
[----:B------:R-:W-:Y:S01]  /*9f20*/  @!P0 IMAD.X R7, R3, 0x1, R0, P1 ;  /* 0x0000000103078824 */ /* 0x000fe200008e0600 */
[----:B------:R-:W-:-:S04]  /*9f30*/  @!P2 SHF.L.U64.HI R0, R153, 0x1, R49 ;  /* 0x000000019900a819 */ /* 0x000fc80000010231 */
[----:B------:R2:W5:Y:S01]  /*9f40*/  @!P0 LD.E.64 R34, [R6.64] ;  /* 0x0000000606228980 */ /* 0x000562000c101b00 */
[----:B------:R-:W-:Y:S01]  /*9f50*/  ISETP.GE.AND P1, PT, R154, c[0x0][0x27c], PT ;  /* 0x00009f009a007a0c */ /* 0x000fe20003f26270 */
[----:B------:R-:W-:Y:S01]  /*9f60*/  CS2R R36, SRZ ;  /* 0x0000000000247805 */ /* 0x000fe2000001ff00 */
[----:B------:R-:W-:Y:S01]  /*9f70*/  CS2R R38, SRZ ;  /* 0x0000000000267805 */ /* 0x000fe2000001ff00 */
[----:B-1----:R-:W-:-:S05]  /*9f80*/  @!P2 IADD3 R8, P0, R4, R10, RZ ;  /* 0x0000000a0408a210 */ /* 0x002fca0007f1e0ff */
[----:B------:R-:W-:Y:S01]  /*9f90*/  @!P2 IMAD.X R9, R5, 0x1, R0, P0 ;  /* 0x000000010509a824 */ /* 0x000fe200000e0600 */
[----:B--2---:R-:W-:-:S04]  /*9fa0*/  @!P2 IADD3 R6, P0, R2, R10, RZ ;  /* 0x0000000a0206a210 */ /* 0x004fc80007f1e0ff */
[----:B------:R-:W-:Y:S01]  /*9fb0*/  @!P1 IMAD.WIDE R12, R154, 0x2, R4 ;  /* 0x000000029a0c9825 */ /* 0x000fe200078e0204 */
[----:B------:R1:W5:Y:S03]  /*9fc0*/  @!P2 LD.E.64 R36, [R8.64] ;  /* 0x000000060824a980 */ /* 0x000366000c101b00 */
[----:B------:R-:W-:Y:S01]  /*9fd0*/  @!P2 IMAD.X R7, R3, 0x1, R0, P0 ;  /* 0x000000010307a824 */ /* 0x000fe200000e0600 */
[----:B------:R-:W-:Y:S01]  /*9fe0*/  ISETP.GE.AND P0, PT, R30, c[0x0][0x27c], PT ;  /* 0x00009f001e007a0c */ /* 0x000fe20003f06270 */
[----:B------:R-:W-:-:S03]  /*9ff0*/  @!P1 IMAD.WIDE R10, R154, 0x2, R2 ;  /* 0x000000029a0a9825 */ /* 0x000fc600078e0202 */
[----:B------:R2:W5:Y:S09]  /*a000*/  @!P2 LD.E.64 R38, [R6.64] ;  /* 0x000000060626a980 */ /* 0x000572000c101b00 */
[----:B------:R-:W-:Y:S01]  /*a010*/  @!P0 IMAD.SHL.U32 R0, R30, 0x2, RZ ;  /* 0x000000021e008824 */ /* 0x000fe200078e00ff */
[----:B-1----:R-:W-:Y:S01]  /*a020*/  CS2R R8, SRZ ;  /* 0x0000000000087805 */ /* 0x002fe2000001ff00 */
[----:B--2---:R-:W-:-:S05]  /*a030*/  CS2R R6, SRZ ;  /* 0x0000000000067805 */ /* 0x004fca000001ff00 */
[----:B------:R1:W5:Y:S04]  /*a040*/  @!P1 LD.E.64 R8, [R12.64] ;  /* 0x000000060c089980 */ /* 0x000368000c101b00 */
[----:B------:R2:W5:Y:S01]  /*a050*/  @!P1 LD.E.64 R6, [R10.64] ;  /* 0x000000060a069980 */ /* 0x000562000c101b00 */
[----:B------:R-:W-:Y:S01]  /*a060*/  @!P0 IADD3 R4, P1, R4, R0, RZ ;  /* 0x0000000004048210 */ /* 0x000fe20007f3e0ff */
[----:B------:R-:W-:Y:S01]  /*a070*/  CS2R R44, SRZ ;  /* 0x00000000002c7805 */ /* 0x000fe2000001ff00 */
[----:B------:R-:W-:Y:S01]  /*a080*/  CS2R R46, SRZ ;  /* 0x00000000002e7805 */ /* 0x000fe2000001ff00 */
[----:B--2---:R-:W-:-:S05]  /*a090*/  @!P0 SHF.L.U64.HI R10, R30, 0x1, R54 ;  /* 0x000000011e0a8819 */ /* 0x004fca0000010236 */
[----:B------:R-:W-:Y:S01]  /*a0a0*/  @!P0 IMAD.X R5, R5, 0x1, R10, P1 ;  /* 0x0000000105058824 */ /* 0x000fe200008e060a */
[----:B------:R-:W-:-:S04]  /*a0b0*/  @!P0 IADD3 R2, P1, R2, R0, RZ ;  /* 0x0000000002028210 */ /* 0x000fc80007f3e0ff */
[----:B------:R1:W5:Y:S01]  /*a0c0*/  @!P0 LD.E.64 R44, [R4.64] ;  /* 0x00000006042c8980 */ /* 0x000362000c101b00 */
[----:B------:R-:W-:-:S05]  /*a0d0*/  @!P0 IMAD.X R3, R3, 0x1, R10, P1 ;  /* 0x0000000103038824 */ /* 0x000fca00008e060a */
[----:B------:R1:W5:Y:S03]  /*a0e0*/  @!P0 LD.E.64 R46, [R2.64] ;  /* 0x00000006022e8980 */ /* 0x000366000c101b00 */
.L_x_767:
[----:B------:R-:W-:Y:S05]  /*a0f0*/  BSYNC B0 ;  /* 0x0000000000007941 */ /* 0x000fea0003800000 */
.L_x_766:
[----:B------:R-:W-:Y:S01]  /*a100*/  IADD3 R0, R20, 0x40, RZ ;  /* 0x0000004014007810 */ /* 0x000fe20007ffe0ff */
[----:B-1--45:R-:W-:Y:S01]  /*a110*/  IMAD.MOV.U32 R2, RZ, RZ, R36 ;  /* 0x000000ffff027224 */ /* 0x032fe200078e0024 */
[----:B------:R-:W-:Y:S01]  /*a120*/  MOV R10, R6 ;  /* 0x00000006000a7202 */ /* 0x000fe20000000f00 */
[----:B--2---:R-:W-:Y:S01]  /*a130*/  IMAD.MOV.U32 R4, RZ, RZ, R44 ;  /* 0x000000ffff047224 */ /* 0x004fe200078e002c */
[----:B------:R-:W-:Y:S01]  /*a140*/  ISETP.GE.AND P0, PT, R0, R26, PT ;  /* 0x0000001a0000720c */ /* 0x000fe20003f06270 */
[----:B------:R-:W-:Y:S01]  /*a150*/  IMAD.MOV.U32 R0, RZ, RZ, R37 ;  /* 0x000000ffff007224 */ /* 0x000fe200078e0025 */
[----:B---3--:R-:W1:Y:S01]  /*a160*/  SHFL.IDX PT, R5, R15, 0x1, 0x1e1f ;  /* 0x003e1f000f057f89 */ /* 0x008e6200000e0000 */
[----:B------:R-:W-:Y:S01]  /*a170*/  IMAD.MOV.U32 R3, RZ, RZ, R45 ;  /* 0x000000ffff037224 */ /* 0x000fe200078e002d */
[----:B------:R-:W-:Y:S01]  /*a180*/  BSSY B0, `(.L_x_768) ;  /* 0x000006d000007945 */ /* 0x000fe20003800000 */
[----:B------:R-:W-:Y:S01]  /*a190*/  IMAD.MOV.U32 R12, RZ, RZ, R18 ;  /* 0x000000ffff0c7224 */ /* 0x000fe200078e0012 */
[----:B------:R-:W-:Y:S01]  /*a1a0*/  PRMT R79, R2, 0x5410, R0 ;  /* 0x00005410024f7816 */ /* 0x000fe20000000000 */
[----:B------:R-:W-:Y:S01]  /*a1b0*/  IMAD.MOV.U32 R2, RZ, RZ, R22 ;  /* 0x000000ffff027224 */ /* 0x000fe200078e0016 */
[----:B------:R-:W-:Y:S01]  /*a1c0*/  PRMT R81, R4, 0x5410, R3 ;  /* 0x0000541004517816 */ /* 0x000fe20000000003 */
[----:B------:R-:W-:Y:S01]  /*a1d0*/  IMAD.MOV.U32 R0, RZ, RZ, R23 ;  /* 0x000000ffff007224 */ /* 0x000fe200078e0017 */
[----:B------:R-:W-:Y:S01]  /*a1e0*/  MOV R4, R28 ;  /* 0x0000001c00047202 */ /* 0x000fe20000000f00 */
[----:B------:R-:W-:Y:S01]  /*a1f0*/  IMAD.MOV.U32 R3, RZ, RZ, R29 ;  /* 0x000000ffff037224 */ /* 0x000fe200078e001d */
[----:B------:R-:W-:Y:S01]  /*a200*/  CS2R R64, SRZ ;  /* 0x0000000000407805 */ /* 0x000fe2000001ff00 */
[----:B------:R-:W-:Y:S01]  /*a210*/  IMAD.MOV.U32 R11, RZ, RZ, R19 ;  /* 0x000000ffff0b7224 */ /* 0x000fe200078e0013 */
[----:B------:R-:W-:Y:S01]  /*a220*/  PRMT R75, R2, 0x5410, R0 ;  /* 0x00005410024b7816 */ /* 0x000fe20000000000 */
[----:B------:R-:W-:Y:S01]  /*a230*/  IMAD.MOV.U32 R2, RZ, RZ, R8 ;  /* 0x000000ffff027224 */ /* 0x000fe200078e0008 */
[----:B------:R-:W-:Y:S01]  /*a240*/  PRMT R77, R4, 0x5410, R3 ;  /* 0x00005410044d7816 */ /* 0x000fe20000000003 */
[----:B------:R-:W-:Y:S01]  /*a250*/  IMAD.MOV.U32 R0, RZ, RZ, R9 ;  /* 0x000000ffff007224 */ /* 0x000fe200078e0009 */
[----:B------:R-:W-:Y:S01]  /*a260*/  MOV R4, R16 ;  /* 0x0000001000047202 */ /* 0x000fe20000000f00 */
[----:B------:R-:W-:Y:S01]  /*a270*/  IMAD.MOV.U32 R3, RZ, RZ, R17 ;  /* 0x000000ffff037224 */ /* 0x000fe200078e0011 */
[----:B------:R-:W-:Y:S01]  /*a280*/  PRMT R72, R12, 0x5410, R11 ;  /* 0x000054100c487816 */ /* 0x000fe2000000000b */
[----:B------:R-:W-:Y:S01]  /*a290*/  CS2R R60, SRZ ;  /* 0x00000000003c7805 */ /* 0x000fe2000001ff00 */
[----:B------:R-:W-:Y:S01]  /*a2a0*/  PRMT R55, R2, 0x5410, R0 ;  /* 0x0000541002377816 */ /* 0x000fe20000000000 */
[----:B------:R-:W-:Y:S01]  /*a2b0*/  IMAD.MOV.U32 R2, RZ, RZ, R38 ;  /* 0x000000ffff027224 */ /* 0x000fe200078e0026 */
[----:B------:R-:W-:Y:S01]  /*a2c0*/  PRMT R73, R4, 0x5410, R3 ;  /* 0x0000541004497816 */ /* 0x000fe20000000003 */
[----:B------:R-:W-:Y:S01]  /*a2d0*/  IMAD.MOV.U32 R0, RZ, RZ, R39 ;  /* 0x000000ffff007224 */ /* 0x000fe200078e0027 */
[----:B------:R-:W-:Y:S01]  /*a2e0*/  MOV R4, R46 ;  /* 0x0000002e00047202 */ /* 0x000fe20000000f00 */
[----:B------:R-:W-:Y:S01]  /*a2f0*/  IMAD.MOV.U32 R3, RZ, RZ, R47 ;  /* 0x000000ffff037224 */ /* 0x000fe200078e002f */
[----:B------:R-:W-:Y:S01]  /*a300*/  CS2R R56, SRZ ;  /* 0x0000000000387805 */ /* 0x000fe2000001ff00 */
[----:B------:R-:W-:Y:S01]  /*a310*/  CS2R R50, SRZ ;  /* 0x0000000000327805 */ /* 0x000fe2000001ff00 */
[----:B------:R-:W-:Y:S01]  /*a320*/  PRMT R78, R2, 0x5410, R0 ;  /* 0x00005410024e7816 */ /* 0x000fe20000000000 */
[----:B------:R-:W-:Y:S01]  /*a330*/  IMAD.MOV.U32 R2, RZ, RZ, R24 ;  /* 0x000000ffff027224 */ /* 0x000fe200078e0018 */
[----:B------:R-:W-:Y:S01]  /*a340*/  PRMT R80, R4, 0x5410, R3 ;  /* 0x0000541004507816 */ /* 0x000fe20000000003 */
[----:B------:R-:W-:Y:S01]  /*a350*/  IMAD.MOV.U32 R3, RZ, RZ, R35 ;  /* 0x000000ffff037224 */ /* 0x000fe200078e0023 */
[----:B------:R-:W-:Y:S01]  /*a360*/  MOV R0, R25 ;  /* 0x0000001900007202 */ /* 0x000fe20000000f00 */
[----:B------:R-:W-:Y:S01]  /*a370*/  CS2R R68, SRZ ;  /* 0x0000000000447805 */ /* 0x000fe2000001ff00 */
[----:B------:R-:W-:Y:S01]  /*a380*/  MOV R4, R34 ;  /* 0x0000002200047202 */ /* 0x000fe20000000f00 */
[----:B------:R-:W-:Y:S01]  /*a390*/  CS2R R66, SRZ ;  /* 0x0000000000427805 */ /* 0x000fe2000001ff00 */
[----:B------:R-:W-:Y:S01]  /*a3a0*/  PRMT R74, R2, 0x5410, R0 ;  /* 0x00005410024a7816 */ /* 0x000fe20000000000 */
[----:B------:R-:W-:Y:S01]  /*a3b0*/  IMAD.MOV.U32 R0, RZ, RZ, R7 ;  /* 0x000000ffff007224 */ /* 0x000fe200078e0007 */
[----:B------:R-:W-:Y:S01]  /*a3c0*/  PRMT R76, R4, 0x5410, R3 ;  /* 0x00005410044c7816 */ /* 0x000fe20000000003 */
[----:B------:R2:W3:Y:S01]  /*a3d0*/  SHFL.IDX PT, R2, R40, 0x1, 0x1e1f ;  /* 0x003e1f0028027f89 */ /* 0x0004e200000e0000 */
[----:B------:R-:W-:Y:S01]  /*a3e0*/  CS2R R62, SRZ ;  /* 0x00000000003e7805 */ /* 0x000fe2000001ff00 */
[----:B------:R-:W-:Y:S01]  /*a3f0*/  CS2R R58, SRZ ;  /* 0x00000000003a7805 */ /* 0x000fe2000001ff00 */
[----:B------:R-:W-:Y:S01]  /*a400*/  CS2R R52, SRZ ;  /* 0x0000000000347805 */ /* 0x000fe2000001ff00 */
[----:B------:R4:W1:Y:S01]  /*a410*/  SHFL.IDX PT, R4, R27, 0x1, 0x1e1f ;  /* 0x003e1f001b047f89 */ /* 0x00086200000e0000 */
[----:B------:R-:W-:-:S03]  /*a420*/  CS2R R42, SRZ ;  /* 0x00000000002a7805 */ /* 0x000fc6000001ff00 */
[----:B------:R1:W1:Y:S01]  /*a430*/  SHFL.IDX PT, R3, R14, 0x1, 0x1e1f ;  /* 0x003e1f000e037f89 */ /* 0x00026200000e0000 */
[----:B--2---:R-:W-:Y:S01]  /*a440*/  CS2R R40, SRZ ;  /* 0x0000000000287805 */ /* 0x004fe2000001ff00 */
[----:B----4-:R-:W-:Y:S01]  /*a450*/  PRMT R27, R10, 0x5410, R0 ;  /* 0x000054100a1b7816 */ /* 0x010fe20000000000 */
[----:B------:R-:W-:Y:S05]  /*a460*/  @P0 BRA `(.L_x_769) ;  /* 0x000003e000000947 */ /* 0x000fea0003800000 */
[----:B---3--:R-:W-:Y:S01]  /*a470*/  ISETP.GE.AND P0, PT, R32, c[0x0][0x27c], PT ;  /* 0x00009f0020007a0c */ /* 0x008fe20003f06270 */
[----:B------:R-:W-:Y:S01]  /*a480*/  CS2R R50, SRZ ;  /* 0x0000000000327805 */ /* 0x000fe2000001ff00 */
[----:B------:R-:W-:-:S11]  /*a490*/  CS2R R52, SRZ ;  /* 0x0000000000347805 */ /* 0x000fd6000001ff00 */
[C---:B------:R-:W-:Y:S01]  /*a4a0*/  @!P0 IMAD.SHL.U32 R0, R32.reuse, 0x2, RZ ;  /* 0x0000000220008824 */ /* 0x040fe200078e00ff */
[----:B------:R-:W-:-:S04]  /*a4b0*/  @!P0 SHF.L.U64.HI R11, R32, 0x1, R21 ;  /* 0x00000001200b8819 */ /* 0x000fc80000010215 */
[----:B-1----:R-:W-:-:S05]  /*a4c0*/  @!P0 IADD3 R12, P1, R4, R0, RZ ;  /* 0x00000000040c8210 */ /* 0x002fca0007f3e0ff */
[----:B------:R-:W-:Y:S01]  /*a4d0*/  @!P0 IMAD.X R13, R5, 0x1, R11, P1 ;  /* 0x00000001050d8824 */ /* 0x000fe200008e060b */
[----:B------:R-:W-:-:S04]  /*a4e0*/  @!P0 IADD3 R10, P1, R2, R0, RZ ;  /* 0x00000000020a8210 */ /* 0x000fc80007f3e0ff */
[----:B------:R1:W5:Y:S01]  /*a4f0*/  @!P0 LD.E.64 R50, [R12.64] ;  /* 0x000000060c328980 */ /* 0x000362000c101b00 */
[----:B------:R-:W-:Y:S01]  /*a500*/  @!P0 IMAD.X R11, R3, 0x1, R11, P1 ;  /* 0x00000001030b8824 */ /* 0x000fe200008e060b */
[----:B------:R-:W-:-:S04]  /*a510*/  ISETP.GE.AND P1, PT, R164, c[0x0][0x27c], PT ;  /* 0x00009f00a4007a0c */ /* 0x000fc80003f26270 */
[----:B------:R2:W5:Y:S09]  /*a520*/  @!P0 LD.E.64 R52, [R10.64] ;  /* 0x000000060a348980 */ /* 0x000572000c101b00 */
[----:B------:R-:W-:-:S05]  /*a530*/  @!P1 IMAD.SHL.U32 R0, R164, 0x2, RZ ;  /* 0x00000002a4009824 */ /* 0x000fca00078e00ff */
[----:B-1----:R-:W-:Y:S02]  /*a540*/  @!P1 IADD3 R12, P0, R4, R0, RZ ;  /* 0x00000000040c9210 */ /* 0x002fe40007f1e0ff */
[----:B--2---:R-:W-:-:S05]  /*a550*/  @!P1 SHF.L.U64.HI R11, R164, 0x1, R33 ;  /* 0x00000001a40b9819 */ /* 0x004fca0000010221 */
[----:B------:R-:W-:Y:S01]  /*a560*/  @!P1 IMAD.X R13, R5, 0x1, R11, P0 ;  /* 0x00000001050d9824 */ /* 0x000fe200000e060b */
[----:B------:R-:W-:-:S05]  /*a570*/  @!P1 IADD3 R10, P0, R2, R0, RZ ;  /* 0x00000000020a9210 */ /* 0x000fca0007f1e0ff */
[----:B------:R-:W-:Y:S01]  /*a580*/  @!P1 IMAD.X R11, R3, 0x1, R11, P0 ;  /* 0x00000001030b9824 */ /* 0x000fe200000e060b */
[----:B------:R-:W-:Y:S01]  /*a590*/  ISETP.GE.AND P0, PT, R31, c[0x0][0x27c], PT ;  /* 0x00009f001f007a0c */ /* 0x000fe20003f06270 */
[----:B------:R-:W-:Y:S01]  /*a5a0*/  CS2R R56, SRZ ;  /* 0x0000000000387805 */ /* 0x000fe2000001ff00 */
[----:B------:R-:W-:Y:S01]  /*a5b0*/  CS2R R58, SRZ ;  /* 0x00000000003a7805 */ /* 0x000fe2000001ff00 */
[----:B------:R-:W-:-:S04]  /*a5c0*/  ISETP.GE.AND P2, PT, R153, c[0x0][0x27c], PT ;  /* 0x00009f0099007a0c */ /* 0x000fc80003f46270 */
[----:B------:R1:W5:Y:S04]  /*a5d0*/  @!P1 LD.E.64 R56, [R12.64] ;  /* 0x000000060c389980 */ /* 0x000368000c101b00 */
[----:B------:R2:W5:Y:S02]  /*a5e0*/  @!P1 LD.E.64 R58, [R10.64] ;  /* 0x000000060a3a9980 */ /* 0x000564000c101b00 */
[----:B------:R-:W-:Y:S01]  /*a5f0*/  @!P0 IMAD.SHL.U32 R0, R31, 0x2, RZ ;  /* 0x000000021f008824 */ /* 0x000fe200078e00ff */
[----:B------:R-:W-:Y:S01]  /*a600*/  CS2R R60, SRZ ;  /* 0x00000000003c7805 */ /* 0x000fe2000001ff00 */
[----:B------:R-:W-:-:S03]  /*a610*/  CS2R R62, SRZ ;  /* 0x00000000003e7805 */ /* 0x000fc6000001ff00 */
[----:B-1----:R-:W-:Y:S02]  /*a620*/  @!P0 IADD3 R12, P1, R4, R0, RZ ;  /* 0x00000000040c8210 */ /* 0x002fe40007f3e0ff */
[----:B--2---:R-:W-:-:S05]  /*a630*/  @!P0 SHF.L.U64.HI R11, R31, 0x1, R48 ;  /* 0x000000011f0b8819 */ /* 0x004fca0000010230 */
[----:B------:R-:W-:Y:S01]  /*a640*/  @!P0 IMAD.X R13, R5, 0x1, R11, P1 ;  /* 0x00000001050d8824 */ /* 0x000fe200008e060b */
[----:B------:R-:W-:Y:S01]  /*a650*/  @!P0 IADD3 R10, P1, R2, R0, RZ ;  /* 0x00000000020a8210 */ /* 0x000fe20007f3e0ff */
[----:B------:R-:W-:-:S03]  /*a660*/  @!P2 IMAD.SHL.U32 R0, R153, 0x2, RZ ;  /* 0x000000029900a824 */ /* 0x000fc600078e00ff */
[----:B------:R1:W5:Y:S01]  /*a670*/  @!P0 LD.E.64 R60, [R12.64] ;  /* 0x000000060c3c8980 */ /* 0x000362000c101b00 */
[----:B------:R-:W-:-:S05]  /*a680*/  @!P0 IMAD.X R11, R3, 0x1, R11, P1 ;  /* 0x00000001030b8824 */ /* 0x000fca00008e060b */
[----:B------:R2:W5:Y:S01]  /*a690*/  @!P0 LD.E.64 R62, [R10.64] ;  /* 0x000000060a3e8980 */ /* 0x000562000c101b00 */
[----:B------:R-:W-:Y:S01]  /*a6a0*/  ISETP.GE.AND P1, PT, R154, c[0x0][0x27c], PT ;  /* 0x00009f009a007a0c */ /* 0x000fe20003f26270 */
[----:B------:R-:W-:Y:S01]  /*a6b0*/  CS2R R64, SRZ ;  /* 0x0000000000407805 */ /* 0x000fe2000001ff00 */
[----:B-1----:R-:W-:Y:S02]  /*a6c0*/  @!P2 IADD3 R12, P0, R4, R0, RZ ;  /* 0x00000000040ca210 */ /* 0x002fe40007f1e0ff */
[----:B--2---:R-:W-:-:S05]  /*a6d0*/  @!P2 SHF.L.U64.HI R11, R153, 0x1, R49 ;  /* 0x00000001990ba819 */ /* 0x004fca0000010231 */
[--C-:B------:R-:W-:Y:S01]  /*a6e0*/  @!P2 IMAD.X R13, R5, 0x1, R11.reuse, P0 ;  /* 0x00000001050da824 */ /* 0x100fe200000e060b */
[----:B------:R-:W-:Y:S01]  /*a6f0*/  @!P2 IADD3 R10, P0, R2, R0, RZ ;  /* 0x00000000020aa210 */ /* 0x000fe20007f1e0ff */
[----:B------:R-:W-:Y:S01]  /*a700*/  CS2R R66, SRZ ;  /* 0x0000000000427805 */ /* 0x000fe2000001ff00 */
[----:B------:R-:W-:Y:S01]  /*a710*/  CS2R R40, SRZ ;  /* 0x0000000000287805 */ /* 0x000fe2000001ff00 */
[----:B------:R-:W-:Y:S01]  /*a720*/  CS2R R42, SRZ ;  /* 0x00000000002a7805 */ /* 0x000fe2000001ff00 */
[----:B------:R1:W5:Y:S01]  /*a730*/  @!P2 LD.E.64 R64, [R12.64] ;  /* 0x000000060c40a980 */ /* 0x000362000c101b00 */
[----:B------:R-:W-:Y:S01]  /*a740*/  @!P2 IMAD.X R11, R3, 0x1, R11, P0 ;  /* 0x00000001030ba824 */ /* 0x000fe200000e060b */
[----:B------:R-:W-:-:S04]  /*a750*/  ISETP.GE.AND P0, PT, R30, c[0x0][0x27c], PT ;  /* 0x00009f001e007a0c */ /* 0x000fc80003f06270 */
[----:B------:R2:W5:Y:S09]  /*a760*/  @!P2 LD.E.64 R66, [R10.64] ;  /* 0x000000060a42a980 */ /* 0x000572000c101b00 */
[----:B------:R-:W-:Y:S02]  /*a770*/  @!P0 IMAD.SHL.U32 R0, R30, 0x2, RZ ;  /* 0x000000021e008824 */ /* 0x000fe400078e00ff */
[----:B-1----:R-:W-:-:S05]  /*a780*/  @!P1 IMAD.WIDE R12, R154, 0x2, R4 ;  /* 0x000000029a0c9825 */ /* 0x002fca00078e0204 */
[----:B------:R1:W5:Y:S01]  /*a790*/  @!P1 LD.E.64 R40, [R12.64] ;  /* 0x000000060c289980 */ /* 0x000362000c101b00 */
[----:B--2---:R-:W-:-:S05]  /*a7a0*/  @!P1 IMAD.WIDE R10, R154, 0x2, R2 ;  /* 0x000000029a0a9825 */ /* 0x004fca00078e0202 */
        /* <DEDUP_REMOVED lines=10> */
.L_x_769:
[----:B---3--:R-:W-:Y:S05]  /*a850*/  BSYNC B0 ;  /* 0x0000000000007941 */ /* 0x008fea0003800000 */
.L_x_768:
[----:B-----5:R-:W-:Y:S01]  /*a860*/  IMAD.MOV.U32 R0, RZ, RZ, R70 ;  /* 0x000000ffff007224 */ /* 0x020fe200078e0046 */
[----:B------:R-:W-:-:S04]  /*a870*/  DEPBAR.LE SB0, 0x1 ;  /* 0x000080400000791a */ /* 0x000fc80000000000 */
[----:B-1----:R-:W-:Y:S01]  /*a880*/  IMAD.MOV.U32 R4, RZ, RZ, R71 ;  /* 0x000000ffff047224 */ /* 0x002fe200078e0047 */
[----:B------:R-:W-:Y:S01]  /*a890*/  BSSY B1, `(.L_x_770) ;  /* 0x0000144000017945 */ /* 0x000fe20003800000 */
[----:B------:R-:W-:Y:S02]  /*a8a0*/  IMAD.MOV.U32 R3, RZ, RZ, R64 ;  /* 0x000000ffff037224 */ /* 0x000fe400078e0040 */
[----:B------:R-:W-:Y:S01]  /*a8b0*/  IMAD.MOV.U32 R2, RZ, RZ, R65 ;  /* 0x000000ffff027224 */ /* 0x000fe200078e0041 */
[----:B------:R-:W-:Y:S01]  /*a8c0*/  PRMT R89, R0, 0x5410, R4 ;  /* 0x0000541000597816 */ /* 0x000fe20000000004 */
[----:B------:R-:W-:Y:S01]  /*a8d0*/  IMAD.MOV.U32 R0, RZ, RZ, R60 ;  /* 0x000000ffff007224 */ /* 0x000fe200078e003c */
[----:B------:R-:W-:Y:S02]  /*a8e0*/  MOV R4, R61 ;  /* 0x0000003d00047202 */ /* 0x000fe40000000f00 */
[----:B------:R-:W-:Y:S01]  /*a8f0*/  PRMT R87, R3, 0x5410, R2 ;  /* 0x0000541003577816 */ /* 0x000fe20000000002 */
[----:B------:R-:W-:Y:S01]  /*a900*/  IMAD.MOV.U32 R3, RZ, RZ, R56 ;  /* 0x000000ffff037224 */ /* 0x000fe200078e0038 */
[----:B------:R-:W-:Y:S01]  /*a910*/  PRMT R85, R0, 0x7610, R85 ;  /* 0x0000761000557816 */ /* 0x000fe20000000055 */
[----:B------:R-:W-:-:S02]  /*a920*/  IMAD.MOV.U32 R0, RZ, RZ, R50 ;  /* 0x000000ffff007224 */ /* 0x000fc400078e0032 */
[----:B------:R-:W-:Y:S01]  /*a930*/  IMAD.MOV.U32 R2, RZ, RZ, R57 ;  /* 0x000000ffff027224 */ /* 0x000fe200078e0039 */
[----:B------:R-:W-:Y:S01]  /*a940*/  PRMT R85, R85, 0x5410, R4 ;  /* 0x0000541055557816 */ /* 0x000fe20000000004 */
        /* <DEDUP_REMOVED lines=9> */
[----:B------:R-:W-:-:S02]  /*a9e0*/  MOV R3, R40 ;  /* 0x0000002800037202 */ /* 0x000fc40000000f00 */
[----:B------:R-:W-:Y:S01]  /*a9f0*/  PRMT R88, R88, 0x5410, R4 ;  /* 0x0000541058587816 */ /* 0x000fe20000000004 */
[----:B------:R-:W-:Y:S01]  /*aa00*/  IMAD.IADD R4, R26, 0x1, -R239 ;  /* 0x000000011a047824 */ /* 0x000fe200078e0aef */
[----:B------:R-:W-:Y:S01]  /*aa10*/  PRMT R48, R3, 0x5410, R2 ;  /* 0x0000541003307816 */ /* 0x000fe20000000002 */
[----:B------:R-:W-:Y:S01]  /*aa20*/  IMAD.MOV.U32 R2, RZ, RZ, R67 ;  /* 0x000000ffff027224 */ /* 0x000fe200078e0043 */
[----:B------:R-:W-:Y:S02]  /*aa30*/  MOV R3, R66 ;  /* 0x0000004200037202 */ /* 0x000fe40000000f00 */
[----:B------:R-:W-:Y:S01]  /*aa40*/  IMNMX R26, R4, 0x80, PT ;  /* 0x00000080041a7817 */ /* 0x000fe20003800200 */
[----:B------:R-:W-:Y:S01]  /*aa50*/  IMAD.MOV.U32 R4, RZ, RZ, R52 ;  /* 0x000000ffff047224 */ /* 0x000fe200078e0034 */
[----:B------:R-:W-:Y:S01]  /*aa60*/  PRMT R84, R0, 0x7610, R84 ;  /* 0x0000761000547816 */ /* 0x000fe20000000054 */
[----:B------:R-:W-:Y:S01]  /*aa70*/  IMAD.MOV.U32 R0, RZ, RZ, R59 ;  /* 0x000000ffff007224 */ /* 0x000fe200078e003b */
[----:B------:R-:W-:Y:S01]  /*aa80*/  BAR.SYNC.DEFER_BLOCKING 0x0 ;  /* 0x0000000000007b1d */ /* 0x000fe20000010000 */
[----:B------:R-:W-:-:S02]  /*aa90*/  ISETP.GE.AND P0, PT, R112, R26, PT ;  /* 0x0000001a7000720c */ /* 0x000fc40003f06270 */
[----:B------:R-:W-:Y:S01]  /*aaa0*/  PRMT R86, R3, 0x5410, R2 ;  /* 0x0000541003567816 */ /* 0x000fe20000000002 */
[----:B------:R-:W-:Y:S01]  /*aab0*/  IMAD.MOV.U32 R3, RZ, RZ, R63 ;  /* 0x000000ffff037224 */ /* 0x000fe200078e003f */
[----:B------:R-:W-:-:S04]  /*aac0*/  MOV R2, R58 ;  /* 0x0000003a00027202 */ /* 0x000fc80000000f00 */
[----:B------:R-:W-:Y:S01]  /*aad0*/  PRMT R82, R2, 0x5410, R0 ;  /* 0x0000541002527816 */ /* 0x000fe20000000000 */
[----:B------:R-:W-:Y:S01]  /*aae0*/  IMAD.MOV.U32 R2, RZ, RZ, R42 ;  /* 0x000000ffff027224 */ /* 0x000fe200078e002a */
[----:B------:R-:W-:Y:S01]  /*aaf0*/  PRMT R84, R84, 0x5410, R3 ;  /* 0x0000541054547816 */ /* 0x000fe20000000003 */
[----:B------:R-:W-:Y:S01]  /*ab00*/  IMAD.MOV.U32 R0, RZ, RZ, R43 ;  /* 0x000000ffff007224 */ /* 0x000fe200078e002b */
[----:B------:R-:W-:-:S04]  /*ab10*/  MOV R3, R53 ;  /* 0x0000003500037202 */ /* 0x000fc80000000f00 */
[----:B------:R-:W-:Y:S02]  /*ab20*/  PRMT R49, R4, 0x5410, R3 ;  /* 0x0000541004317816 */ /* 0x000fe40000000003 */
[----:B------:R-:W-:Y:S01]  /*ab30*/  PRMT R33, R2, 0x5410, R0 ;  /* 0x0000541002217816 */ /* 0x000fe20000000000 */
[----:B------:R-:W-:Y:S05]  /*ab40*/  @P0 BRA `(.L_x_771) ;  /* 0x0000118000000947 */ /* 0x000fea0003800000 */
[----:B------:R-:W-:Y:S01]  /*ab50*/  ISETP.GE.AND P0, PT, R154, c[0x0][0x27c], PT ;  /* 0x00009f009a007a0c */ /* 0x000fe20003f06270 */
[----:B------:R-:W-:-:S12]  /*ab60*/  BSSY B0, `(.L_x_772) ;  /* 0x000002d000007945 */ /* 0x000fd80003800000 */
[----:B------:R-:W-:Y:S05]  /*ab70*/  @P0 BRA `(.L_x_773) ;  /* 0x000002b000000947 */ /* 0x000fea0003800000 */
[----:B------:R-:W2:Y:S01]  /*ab80*/  LDL R91, [R1+0x10] ;  /* 0x00001000015b7983 */ /* 0x000ea20000100800 */
[----:B------:R-:W-:Y:S02]  /*ab90*/  SHF.R.U32.HI R0, RZ, 0x10, R7 ;  /* 0x00000010ff007819 */ /* 0x000fe40000011607 */
[----:B------:R-:W-:Y:S02]  /*aba0*/  SHF.R.U64 R21, R8, 0x10, R9 ;  /* 0x0000001008157819 */ /* 0x000fe40000001209 */
[----:B------:R-:W-:Y:S02]  /*abb0*/  SHF.R.U64 R20, R6, 0x10, R7 ;  /* 0x0000001006147819 */ /* 0x000fe40000001207 */
[----:B------:R-:W-:Y:S01]  /*abc0*/  SHF.R.U32.HI R3, RZ, 0x10, R9 ;  /* 0x00000010ff037819 */ /* 0x000fe20000011609 */
[----:B--2---:R-:W1:Y:S02]  /*abd0*/  LDS.128 R12, [R91+0x4800] ;  /* 0x004800005b0c7984 */ /* 0x004e640000000c00 */
[----:B-1----:R-:W-:-:S02]  /*abe0*/  HADD2.F32 R8, -RZ, R12.H0_H0 ;  /* 0x2000000cff087230 */ /* 0x002fc40000004100 */
[----:B------:R-:W-:Y:S02]  /*abf0*/  HADD2.F32 R7, -RZ, R12.H1_H1 ;  /* 0x3000000cff077230 */ /* 0x000fe40000004100 */
[----:B------:R-:W-:Y:S02]  /*ac00*/  HADD2.F32 R2, -RZ, R15.H1_H1 ;  /* 0x3000000fff027230 */ /* 0x000fe40000004100 */
[----:B------:R-:W-:Y:S02]  /*ac10*/  HADD2.F32 R12, -RZ, R0.H0_H0 ;  /* 0x20000000ff0c7230 */ /* 0x000fe40000004100 */
[----:B------:R-:W-:Y:S02]  /*ac20*/  HADD2.F32 R0, -RZ, R27.H0_H0 ;  /* 0x2000001bff007230 */ /* 0x000fe40000004100 */
[----:B------:R-:W-:Y:S01]  /*ac30*/  HADD2.F32 R9, -RZ, R15.H0_H0 ;  /* 0x2000000fff097230 */ /* 0x000fe20000004100 */
[----:B------:R-:W-:Y:S01]  /*ac40*/  FMUL.FTZ R11, R2, R12 ;  /* 0x0000000c020b7220 */ /* 0x000fe20000410000 */
[----:B------:R-:W-:-:S02]  /*ac50*/  HADD2.F32 R15, -RZ, R3.H0_H0 ;  /* 0x20000003ff0f7230 */ /* 0x000fc40000004100 */
[--C-:B------:R-:W-:Y:S01]  /*ac60*/  HADD2.F32 R6, -RZ, R13.reuse.H0_H0 ;  /* 0x2000000dff067230 */ /* 0x100fe20000004100 */
[----:B------:R-:W-:Y:S01]  /*ac70*/  FMUL.FTZ R12, R9, R12 ;  /* 0x0000000c090c7220 */ /* 0x000fe20000410000 */
[----:B------:R-:W-:Y:S01]  /*ac80*/  HADD2.F32 R5, -RZ, R13.H1_H1 ;  /* 0x3000000dff057230 */ /* 0x000fe20000004100 */
[-C--:B------:R-:W-:Y:S01]  /*ac90*/  FMUL.FTZ R13, R7, R0.reuse ;  /* 0x00000000070d7220 */ /* 0x080fe20000410000 */
[----:B------:R-:W-:Y:S02]  /*aca0*/  HADD2.F32 R3, -RZ, R55.H0_H0 ;  /* 0x20000037ff037230 */ /* 0x000fe40000004100 */
[--C-:B------:R-:W-:Y:S02]  /*acb0*/  HADD2.F32 R10, -RZ, R14.reuse.H0_H0 ;  /* 0x2000000eff0a7230 */ /* 0x100fe40000004100 */
[----:B------:R-:W-:Y:S01]  /*acc0*/  HADD2.F32 R4, -RZ, R14.H1_H1 ;  /* 0x3000000eff047230 */ /* 0x000fe20000004100 */
[----:B------:R-:W-:Y:S02]  /*acd0*/  FFMA.FTZ R14, R9, R15, -R11 ;  /* 0x0000000f090e7223 */ /* 0x000fe4000001080b */
[C---:B------:R-:W-:Y:S01]  /*ace0*/  FMUL.FTZ R9, R8.reuse, R0 ;  /* 0x0000000008097220 */ /* 0x040fe20000410000 */
[----:B------:R-:W-:Y:S01]  /*acf0*/  HADD2.F32 R0, -RZ, R27.H1_H1 ;  /* 0x3000001bff007230 */ /* 0x000fe20000004100 */
[----:B------:R-:W-:Y:S01]  /*ad00*/  FFMA.FTZ R13, R8, R3, -R13 ;  /* 0x00000003080d7223 */ /* 0x000fe2000001080d */
[----:B------:R-:W-:Y:S01]  /*ad10*/  HADD2.F32 R8, -RZ, R20.H0_H0 ;  /* 0x20000014ff087230 */ /* 0x000fe20000004100 */
[----:B------:R-:W-:Y:S01]  /*ad20*/  FFMA.FTZ R11, R2, R15, R12 ;  /* 0x0000000f020b7223 */ /* 0x000fe2000001000c */
[----:B------:R-:W-:Y:S01]  /*ad30*/  HADD2.F32 R2, -RZ, R55.H1_H1 ;  /* 0x30000037ff027230 */ /* 0x000fe20000004100 */
[----:B------:R-:W-:Y:S01]  /*ad40*/  FFMA.FTZ R9, R7, R3, R9 ;  /* 0x0000000307097223 */ /* 0x000fe20000010009 */
[----:B------:R-:W-:Y:S01]  /*ad50*/  HADD2.F32 R12, -RZ, R21.H0_H0 ;  /* 0x20000015ff0c7230 */ /* 0x000fe20000004100 */
[----:B------:R-:W-:-:S02]  /*ad60*/  FMUL.FTZ R3, R4, R0 ;  /* 0x0000000004037220 */ /* 0x000fc40000410000 */
[----:B------:R-:W-:Y:S02]  /*ad70*/  FMUL.FTZ R0, R10, R0 ;  /* 0x000000000a007220 */ /* 0x000fe40000410000 */
[-C--:B------:R-:W-:Y:S02]  /*ad80*/  FMUL.FTZ R7, R5, R8.reuse ;  /* 0x0000000805077220 */ /* 0x080fe40000410000 */
[----:B------:R-:W-:Y:S02]  /*ad90*/  FMUL.FTZ R8, R6, R8 ;  /* 0x0000000806087220 */ /* 0x000fe40000410000 */
[-C--:B------:R-:W-:Y:S02]  /*ada0*/  FFMA.FTZ R10, R10, R2.reuse, -R3 ;  /* 0x000000020a0a7223 */ /* 0x080fe40000010803 */
[----:B------:R-:W-:Y:S01]  /*adb0*/  FFMA.FTZ R2, R4, R2, R0 ;  /* 0x0000000204027223 */ /* 0x000fe20000010000 */
[----:B------:R-:W-:Y:S01]  /*adc0*/  F2FP.PACK_AB R4, R9, R13 ;  /* 0x0000000d0904723e */ /* 0x000fe200000000ff */
[----:B------:R-:W-:Y:S01]  /*add0*/  FFMA.FTZ R3, R6, R12, -R7 ;  /* 0x0000000c06037223 */ /* 0x000fe20000010807 */
[----:B------:R-:W-:Y:S01]  /*ade0*/  F2FP.PACK_AB R7, R11, R14 ;  /* 0x0000000e0b07723e */ /* 0x000fe200000000ff */
[----:B------:R-:W-:Y:S01]  /*adf0*/  FFMA.FTZ R0, R5, R12, R8 ;  /* 0x0000000c05007223 */ /* 0x000fe20000010008 */
[----:B------:R-:W-:-:S04]  /*ae00*/  F2FP.PACK_AB R6, R2, R10 ;  /* 0x0000000a0206723e */ /* 0x000fc800000000ff */
[----:B------:R-:W-:-:S05]  /*ae10*/  F2FP.PACK_AB R5, R0, R3 ;  /* 0x000000030005723e */ /* 0x000fca00000000ff */
[----:B------:R1:W-:Y:S02]  /*ae20*/  STS.128 [R91+0x4800], R4 ;  /* 0x004800045b007388 */ /* 0x0003e40000000c00 */
.L_x_773:
[----:B------:R-:W-:Y:S05]  /*ae30*/  BSYNC B0 ;  /* 0x0000000000007941 */ /* 0x000fea0003800000 */
.L_x_772:
[----:B------:R-:W-:Y:S01]  /*ae40*/  ISETP.GE.AND P0, PT, R32, c[0x0][0x27c], PT ;  /* 0x00009f0020007a0c */ /* 0x000fe20003f06270 */
[----:B------:R-:W-:-:S12]  /*ae50*/  BSSY B0, `(.L_x_774) ;  /* 0x000002d000007945 */ /* 0x000fd80003800000 */
[----:B------:R-:W-:Y:S05]  /*ae60*/  @P0 BRA `(.L_x_775) ;  /* 0x000002b000000947 */ /* 0x000fea0003800000 */
[----:B------:R-:W2:Y:S01]  /*ae70*/  LDL R20, [R1+0x14] ;  /* 0x0000140001147983 */ /* 0x000ea20000100800 */
[----:B------:R-:W-:Y:S02]  /*ae80*/  SHF.R.U32.HI R0, RZ, 0x10, R19 ;  /* 0x00000010ff007819 */ /* 0x000fe40000011613 */
[--C-:B------:R-:W-:Y:S02]  /*ae90*/  SHF.R.U32.HI R2, RZ, 0x10, R17.reuse ;  /* 0x00000010ff027819 */ /* 0x100fe40000011611 */
[----:B------:R-:W-:Y:S01]  /*aea0*/  SHF.R.U64 R16, R16, 0x10, R17 ;  /* 0x0000001010107819 */ /* 0x000fe20000001211 */
[----:B------:R-:W-:Y:S01]  /*aeb0*/  HADD2.F32 R12, -RZ, R0.H0_H0 ;  /* 0x20000000ff0c7230 */ /* 0x000fe20000004100 */
[----:B------:R-:W-:Y:S01]  /*aec0*/  SHF.R.U64 R15, R18, 0x10, R19 ;  /* 0x00000010120f7819 */ /* 0x000fe20000001213 */
[----:B------:R-:W-:Y:S02]  /*aed0*/  HADD2.F32 R0, -RZ, R72.H0_H0 ;  /* 0x20000048ff007230 */ /* 0x000fe40000004100 */
[----:B------:R-:W-:-:S02]  /*aee0*/  HADD2.F32 R17, -RZ, R2.H0_H0 ;  /* 0x20000002ff117230 */ /* 0x000fc40000004100 */
[----:B------:R-:W-:Y:S01]  /*aef0*/  HADD2.F32 R2, -RZ, R73.H0_H0 ;  /* 0x20000049ff027230 */ /* 0x000fe20000004100 */
[----:B-12---:R-:W1:Y:S02]  /*af00*/  LDS.128 R4, [R20+0x4800] ;  /* 0x0048000014047984 */ /* 0x006e640000000c00 */
[--C-:B-1----:R-:W-:Y:S02]  /*af10*/  HADD2.F32 R10, -RZ, R7.reuse.H0_H0 ;  /* 0x20000007ff0a7230 */ /* 0x102fe40000004100 */
[----:B------:R-:W-:Y:S02]  /*af20*/  HADD2.F32 R7, -RZ, R7.H1_H1 ;  /* 0x30000007ff077230 */ /* 0x000fe40000004100 */
[--C-:B------:R-:W-:Y:S02]  /*af30*/  HADD2.F32 R9, -RZ, R4.reuse.H0_H0 ;  /* 0x20000004ff097230 */ /* 0x100fe40000004100 */
[----:B------:R-:W-:Y:S02]  /*af40*/  HADD2.F32 R8, -RZ, R4.H1_H1 ;  /* 0x30000004ff087230 */ /* 0x000fe40000004100 */
[----:B------:R-:W-:-:S02]  /*af50*/  HADD2.F32 R4, -RZ, R5.H0_H0 ;  /* 0x20000005ff047230 */ /* 0x000fc40000004100 */
[----:B------:R-:W-:Y:S01]  /*af60*/  HADD2.F32 R3, -RZ, R5.H1_H1 ;  /* 0x30000005ff037230 */ /* 0x000fe20000004100 */
[----:B------:R-:W-:Y:S01]  /*af70*/  FMUL.FTZ R5, R7, R12 ;  /* 0x0000000c07057220 */ /* 0x000fe20000410000 */
[--C-:B------:R-:W-:Y:S01]  /*af80*/  HADD2.F32 R11, -RZ, R6.reuse.H0_H0 ;  /* 0x20000006ff0b7230 */ /* 0x100fe20000004100 */
[-C--:B------:R-:W-:Y:S01]  /*af90*/  FMUL.FTZ R13, R8, R0.reuse ;  /* 0x00000000080d7220 */ /* 0x080fe20000410000 */
[----:B------:R-:W-:Y:S01]  /*afa0*/  HADD2.F32 R6, -RZ, R6.H1_H1 ;  /* 0x30000006ff067230 */ /* 0x000fe20000004100 */
[----:B------:R-:W-:Y:S02]  /*afb0*/  FFMA.FTZ R14, R10, R17, -R5 ;  /* 0x000000110a0e7223 */ /* 0x000fe40000010805 */
[C---:B------:R-:W-:Y:S01]  /*afc0*/  FMUL.FTZ R5, R9.reuse, R0 ;  /* 0x0000000009057220 */ /* 0x040fe20000410000 */
[----:B------:R-:W-:Y:S01]  /*afd0*/  HADD2.F32 R0, -RZ, R72.H1_H1 ;  /* 0x30000048ff007230 */ /* 0x000fe20000004100 */
[-C--:B------:R-:W-:Y:S02]  /*afe0*/  FFMA.FTZ R13, R9, R2.reuse, -R13 ;  /* 0x00000002090d7223 */ /* 0x080fe4000001080d */
[----:B------:R-:W-:Y:S01]  /*aff0*/  FFMA.FTZ R9, R8, R2, R5 ;  /* 0x0000000208097223 */ /* 0x000fe20000010005 */
[----:B------:R-:W-:Y:S01]  /*b000*/  HADD2.F32 R8, -RZ, R15.H0_H0 ;  /* 0x2000000fff087230 */ /* 0x000fe20000004100 */
[----:B------:R-:W-:Y:S01]  /*b010*/  FMUL.FTZ R12, R10, R12 ;  /* 0x0000000c0a0c7220 */ /* 0x000fe20000410000 */
[----:B------:R-:W-:Y:S01]  /*b020*/  HADD2.F32 R2, -RZ, R73.H1_H1 ;  /* 0x30000049ff027230 */ /* 0x000fe20000004100 */
[----:B------:R-:W-:-:S02]  /*b030*/  FMUL.FTZ R5, R6, R0 ;  /* 0x0000000006057220 */ /* 0x000fc40000410000 */
[----:B------:R-:W-:Y:S01]  /*b040*/  FFMA.FTZ R10, R7, R17, R12 ;  /* 0x00000011070a7223 */ /* 0x000fe2000001000c */
[----:B------:R-:W-:Y:S01]  /*b050*/  HADD2.F32 R12, -RZ, R16.H0_H0 ;  /* 0x20000010ff0c7230 */ /* 0x000fe20000004100 */
[----:B------:R-:W-:Y:S02]  /*b060*/  FMUL.FTZ R0, R11, R0 ;  /* 0x000000000b007220 */ /* 0x000fe40000410000 */
[-C--:B------:R-:W-:Y:S02]  /*b070*/  FMUL.FTZ R7, R3, R8.reuse ;  /* 0x0000000803077220 */ /* 0x080fe40000410000 */
[----:B------:R-:W-:Y:S02]  /*b080*/  FMUL.FTZ R8, R4, R8 ;  /* 0x0000000804087220 */ /* 0x000fe40000410000 */
[-C--:B------:R-:W-:Y:S02]  /*b090*/  FFMA.FTZ R5, R11, R2.reuse, -R5 ;  /* 0x000000020b057223 */ /* 0x080fe40000010805 */
[----:B------:R-:W-:-:S02]  /*b0a0*/  FFMA.FTZ R2, R6, R2, R0 ;  /* 0x0000000206027223 */ /* 0x000fc40000010000 */
[----:B------:R-:W-:Y:S01]  /*b0b0*/  FFMA.FTZ R0, R4, R12, -R7 ;  /* 0x0000000c04007223 */ /* 0x000fe20000010807 */
[----:B------:R-:W-:Y:S01]  /*b0c0*/  F2FP.PACK_AB R7, R10, R14 ;  /* 0x0000000e0a07723e */ /* 0x000fe200000000ff */
[----:B------:R-:W-:Y:S01]  /*b0d0*/  FFMA.FTZ R3, R3, R12, R8 ;  /* 0x0000000c03037223 */ /* 0x000fe20000010008 */
[----:B------:R-:W-:Y:S02]  /*b0e0*/  F2FP.PACK_AB R6, R2, R5 ;  /* 0x000000050206723e */ /* 0x000fe400000000ff */
[----:B------:R-:W-:Y:S02]  /*b0f0*/  F2FP.PACK_AB R4, R9, R13 ;  /* 0x0000000d0904723e */ /* 0x000fe400000000ff */
[----:B------:R-:W-:-:S05]  /*b100*/  F2FP.PACK_AB R5, R3, R0 ;  /* 0x000000000305723e */ /* 0x000fca00000000ff */
[----:B------:R1:W-:Y:S02]  /*b110*/  STS.128 [R20+0x4800], R4 ;  /* 0x0048000414007388 */ /* 0x0003e40000000c00 */
.L_x_775:
[----:B------:R-:W-:Y:S05]  /*b120*/  BSYNC B0 ;  /* 0x0000000000007941 */ /* 0x000fea0003800000 */
.L_x_774:
[----:B------:R-:W-:Y:S01]  /*b130*/  ISETP.GE.AND P0, PT, R164, c[0x0][0x27c], PT ;  /* 0x00009f00a4007a0c */ /* 0x000fe20003f06270 */
[----:B------:R-:W-:-:S12]  /*b140*/  BSSY B0, `(.L_x_776) ;  /* 0x000002d000007945 */ /* 0x000fd80003800000 */
[----:B------:R-:W-:Y:S05]  /*b150*/  @P0 BRA `(.L_x_777) ;  /* 0x000002b000000947 */ /* 0x000fea0003800000 */
[----:B------:R-:W2:Y:S01]  /*b160*/  LDL R18, [R1+0x10] ;  /* 0x0000100001127983 */ /* 0x000ea20000100800 */
[----:B------:R-:W-:Y:S02]  /*b170*/  SHF.R.U32.HI R0, RZ, 0x10, R25 ;  /* 0x00000010ff007819 */ /* 0x000fe40000011619 */
[----:B------:R-:W-:Y:S02]  /*b180*/  SHF.R.U32.HI R2, RZ, 0x10, R23 ;  /* 0x00000010ff027819 */ /* 0x000fe40000011617 */
        /* <DEDUP_REMOVED lines=33> */
[-C--:B------:R-:W-:Y:S01]  /*b3a0*/  FFMA.FTZ R0, R4, R12.reuse, -R7 ;  /* 0x0000000c04007223 */ /* 0x080fe20000010807 */
[----:B------:R-:W-:Y:S01]  /*b3b0*/  F2FP.PACK_AB R7, R10, R15 ;  /* 0x0000000f0a07723e */ /* 0x000fe200000000ff */
[----:B------:R-:W-:Y:S01]  /*b3c0*/  FFMA.FTZ R3, R3, R12, R8 ;  /* 0x0000000c03037223 */ /* 0x000fe20000010008 */
[----:B------:R-:W-:Y:S02]  /*b3d0*/  F2FP.PACK_AB R6, R2, R5 ;  /* 0x000000050206723e */ /* 0x000fe400000000ff */
[----:B------:R-:W-:Y:S02]  /*b3e0*/  F2FP.PACK_AB R4, R9, R13 ;  /* 0x0000000d0904723e */ /* 0x000fe400000000ff */
[----:B------:R-:W-:-:S05]  /*b3f0*/  F2FP.PACK_AB R5, R3, R0 ;  /* 0x000000000305723e */ /* 0x000fca00000000ff */
[----:B------:R1:W-:Y:S02]  /*b400*/  STS.128 [R18+0x6800], R4 ;  /* 0x0068000412007388 */ /* 0x0003e40000000c00 */
.L_x_777:
[----:B------:R-:W-:Y:S05]  /*b410*/  BSYNC B0 ;  /* 0x0000000000007941 */ /* 0x000fea0003800000 */
.L_x_776:
[----:B------:R-:W-:Y:S01]  /*b420*/  ISETP.GE.AND P0, PT, R31, c[0x0][0x27c], PT ;  /* 0x00009f001f007a0c */ /* 0x000fe20003f06270 */
[----:B------:R-:W-:-:S12]  /*b430*/  BSSY B0, `(.L_x_778) ;  /* 0x000002d000007945 */ /* 0x000fd80003800000 */
[----:B------:R-:W-:Y:S05]  /*b440*/  @P0 BRA `(.L_x_779) ;  /* 0x000002b000000947 */ /* 0x000fea0003800000 */
[----:B-1----:R-:W2:Y:S01]  /*b450*/  LDL R18, [R1+0x14] ;  /* 0x0000140001127983 */ /* 0x002ea20000100800 */
[----:B------:R-:W-:Y:S02]  /*b460*/  SHF.R.U32.HI R0, RZ, 0x10, R35 ;  /* 0x00000010ff007819 */ /* 0x000fe40000011623 */
[----:B------:R-:W-:Y:S02]  /*b470*/  SHF.R.U32.HI R2, RZ, 0x10, R29 ;  /* 0x00000010ff027819 */ /* 0x000fe4000001161d */
[----:B------:R-:W-:Y:S01]  /*b480*/  SHF.R.U64 R14, R34, 0x10, R35 ;  /* 0x00000010220e7819 */ /* 0x000fe20000001223 */
[----:B------:R-:W-:Y:S01]  /*b490*/  HADD2.F32 R12, -RZ, R0.H0_H0 ;  /* 0x20000000ff0c7230 */ /* 0x000fe20000004100 */
[----:B------:R-:W-:Y:S01]  /*b4a0*/  SHF.R.U64 R15, R28, 0x10, R29 ;  /* 0x000000101c0f7819 */ /* 0x000fe2000000121d */
[----:B------:R-:W-:Y:S02]  /*b4b0*/  HADD2.F32 R0, -RZ, R76.H0_H0 ;  /* 0x2000004cff007230 */ /* 0x000fe40000004100 */
[----:B------:R-:W-:-:S02]  /*b4c0*/  HADD2.F32 R17, -RZ, R2.H0_H0 ;  /* 0x20000002ff117230 */ /* 0x000fc40000004100 */
[----:B------:R-:W-:Y:S02]  /*b4d0*/  HADD2.F32 R2, -RZ, R77.H0_H0 ;  /* 0x2000004dff027230 */ /* 0x000fe40000004100 */
[----:B------:R-:W-:Y:S01]  /*b4e0*/  HADD2.F32 R15, -RZ, R15.H0_H0 ;  /* 0x2000000fff0f7230 */ /* 0x000fe20000004100 */
[----:B--2---:R-:W1:Y:S02]  /*b4f0*/  LDS.128 R4, [R18+0x6800] ;  /* 0x0068000012047984 */ /* 0x004e640000000c00 */
[--C-:B-1----:R-:W-:Y:S02]  /*b500*/  HADD2.F32 R10, -RZ, R7.reuse.H0_H0 ;  /* 0x20000007ff0a7230 */ /* 0x102fe40000004100 */
[----:B------:R-:W-:Y:S02]  /*b510*/  HADD2.F32 R7, -RZ, R7.H1_H1 ;  /* 0x30000007ff077230 */ /* 0x000fe40000004100 */
[--C-:B------:R-:W-:Y:S02]  /*b520*/  HADD2.F32 R9, -RZ, R4.reuse.H0_H0 ;  /* 0x20000004ff097230 */ /* 0x100fe40000004100 */
[----:B------:R-:W-:-:S02]  /*b530*/  HADD2.F32 R8, -RZ, R4.H1_H1 ;  /* 0x30000004ff087230 */ /* 0x000fc40000004100 */
[--C-:B------:R-:W-:Y:S02]  /*b540*/  HADD2.F32 R4, -RZ, R5.reuse.H0_H0 ;  /* 0x20000005ff047230 */ /* 0x100fe40000004100 */
        /* <DEDUP_REMOVED lines=8> */
[----:B------:R-:W-:-:S02]  /*b5d0*/  FFMA.FTZ R13, R9, R2, -R13 ;  /* 0x00000002090d7223 */ /* 0x000fc4000001080d */
[----:B------:R-:W-:Y:S01]  /*b5e0*/  FFMA.FTZ R9, R8, R2, R5 ;  /* 0x0000000208097223 */ /* 0x000fe20000010005 */
[----:B------:R-:W-:Y:S01]  /*b5f0*/  HADD2.F32 R8, -RZ, R14.H0_H0 ;  /* 0x2000000eff087230 */ /* 0x000fe20000004100 */
[----:B------:R-:W-:Y:S01]  /*b600*/  FMUL.FTZ R12, R10, R12 ;  /* 0x0000000c0a0c7220 */ /* 0x000fe20000410000 */
[----:B------:R-:W-:Y:S01]  /*b610*/  HADD2.F32 R2, -RZ, R77.H1_H1 ;  /* 0x3000004dff027230 */ /* 0x000fe20000004100 */
[-C--:B------:R-:W-:Y:S02]  /*b620*/  FMUL.FTZ R5, R6, R0.reuse ;  /* 0x0000000006057220 */ /* 0x080fe40000410000 */
[----:B------:R-:W-:Y:S02]  /*b630*/  FFMA.FTZ R10, R7, R17, R12 ;  /* 0x00000011070a7223 */ /* 0x000fe4000001000c */
[----:B------:R-:W-:Y:S02]  /*b640*/  FMUL.FTZ R0, R11, R0 ;  /* 0x000000000b007220 */ /* 0x000fe40000410000 */
[----:B------:R-:W-:-:S02]  /*b650*/  FMUL.FTZ R7, R3, R8 ;  /* 0x0000000803077220 */ /* 0x000fc40000410000 */
[----:B------:R-:W-:Y:S02]  /*b660*/  FMUL.FTZ R8, R4, R8 ;  /* 0x0000000804087220 */ /* 0x000fe40000410000 */
[-C--:B------:R-:W-:Y:S02]  /*b670*/  FFMA.FTZ R5, R11, R2.reuse, -R5 ;  /* 0x000000020b057223 */ /* 0x080fe40000010805 */
[----:B------:R-:W-:Y:S02]  /*b680*/  FFMA.FTZ R2, R6, R2, R0 ;  /* 0x0000000206027223 */ /* 0x000fe40000010000 */
[-C--:B------:R-:W-:Y:S01]  /*b690*/  FFMA.FTZ R0, R4, R15.reuse, -R7 ;  /* 0x0000000f04007223 */ /* 0x080fe20000010807 */
[----:B------:R-:W-:Y:S01]  /*b6a0*/  F2FP.PACK_AB R7, R10, R16 ;  /* 0x000000100a07723e */ /* 0x000fe200000000ff */
[----:B------:R-:W-:Y:S01]  /*b6b0*/  FFMA.FTZ R3, R3, R15, R8 ;  /* 0x0000000f03037223 */ /* 0x000fe20000010008 */
[----:B------:R-:W-:Y:S02]  /*b6c0*/  F2FP.PACK_AB R6, R2, R5 ;  /* 0x000000050206723e */ /* 0x000fe400000000ff */
[----:B------:R-:W-:-:S02]  /*b6d0*/  F2FP.PACK_AB R4, R9, R13 ;  /* 0x0000000d0904723e */ /* 0x000fc400000000ff */
[----:B------:R-:W-:-:S05]  /*b6e0*/  F2FP.PACK_AB R5, R3, R0 ;  /* 0x000000000305723e */ /* 0x000fca00000000ff */
[----:B------:R1:W-:Y:S02]  /*b6f0*/  STS.128 [R18+0x6800], R4 ;  /* 0x0068000412007388 */ /* 0x0003e40000000c00 */
.L_x_779:
[----:B------:R-:W-:Y:S05]  /*b700*/  BSYNC B0 ;  /* 0x0000000000007941 */ /* 0x000fea0003800000 */
.L_x_778:
        /* <DEDUP_REMOVED lines=46> */
.L_x_781:
[----:B------:R-:W-:Y:S05]  /*b9f0*/  BSYNC B0 ;  /* 0x0000000000007941 */ /* 0x000fea0003800000 */
.L_x_780:
[----:B------:R-:W-:-:S13]  /*ba00*/  ISETP.GE.AND P0, PT, R30, c[0x0][0x27c], PT ;  /* 0x00009f001e007a0c */ /* 0x000fda0003f06270 */
        /* <DEDUP_REMOVED lines=44> */
.L_x_771:
[----:B------:R-:W-:Y:S05]  /*bcd0*/  BSYNC B1 ;  /* 0x0000000000017941 */ /* 0x000fea0003800000 */
.L_x_770:
[----:B------:R-:W-:-:S04]  /*bce0*/  LEA.HI R0, R90, R90, RZ, 0x1 ;  /* 0x0000005a5a007211 */ /* 0x000fc800078f08ff */
[----:B------:R-:W-:-:S04]  /*bcf0*/  SHF.R.S32.HI R0, RZ, 0x1, R0 ;  /* 0x00000001ff007819 */ /* 0x000fc80000011400 */
[----:B------:R-:W-:-:S04]  /*bd00*/  IADD3 R0, R0, 0x40, RZ ;  /* 0x0000004000007810 */ /* 0x000fc80007ffe0ff */
[----:B------:R-:W-:-:S13]  /*bd10*/  ISETP.GE.AND P0, PT, R0, R26, PT ;  /* 0x0000001a0000720c */ /* 0x000fda0003f06270 */
[----:B------:R-:W-:Y:S05]  /*bd20*/  @P0 BRA `(.L_x_782) ;  /* 0x000045b000000947 */ /* 0x000fea0003800000 */
        /* <DEDUP_REMOVED lines=46> */
.L_x_784:
[----:B------:R-:W-:Y:S05]  /*c010*/  BSYNC B0 ;  /* 0x0000000000007941 */ /* 0x000fea0003800000 */
.L_x_783:
        /* <DEDUP_REMOVED lines=46> */
.L_x_786:
[----:B------:R-:W-:Y:S05]  /*c300*/  BSYNC B0 ;  /* 0x0000000000007941 */ /* 0x000fea0003800000 */
.L_x_785:
        /* <DEDUP_REMOVED lines=46> */
.L_x_788:
[----:B------:R-:W-:Y:S05]  /*c5f0*/  BSYNC B0 ;  /* 0x0000000000007941 */ /* 0x000fea0003800000 */
.L_x_787:
        /* <DEDUP_REMOVED lines=46> */
.L_x_790:
[----:B------:R-:W-:Y:S05]  /*c8e0*/  BSYNC B0 ;  /* 0x0000000000007941 */ /* 0x000fea0003800000 */
.L_x_789:
        /* <DEDUP_REMOVED lines=46> */
.L_x_792:
[----:B------:R-:W-:Y:S05]  /*cbd0*/  BSYNC B0 ;  /* 0x0000000000007941 */ /* 0x000fea0003800000 */
.L_x_791:
        /* <DEDUP_REMOVED lines=44> */
[----:B------:R1:W-:Y:S01]  /*cea0*/  STS.128 [R18+0x9800], R4 ;  /* 0x0098000412007388 */ /* 0x0003e20000000c00 */
[----:B------:R-:W-:Y:S05]  /*ceb0*/  BRA `(.L_x_782) ;  /* 0x0000342000007947 */ /* 0x000fea0003800000 */
.L_x_765:
[----:B------:R1:W5:Y:S04]  /*cec0*/  LDL R24, [R1+0x78] ;  /* 0x0000780001187983 */ /* 0x0003680000100800 */
[----:B------:R1:W5:Y:S01]  /*ced0*/  LDL R23, [R1+0x74] ;  /* 0x0000740001177983 */ /* 0x0003620000100800 */
[----:B------:R-:W-:Y:S01]  /*cee0*/  @P5 IMAD.HI.U32 R3, R0, c[0x0][0x2c8], RZ ;  /* 0x0000b20000035a27 */ /* 0x000fe200078e00ff */
[----:B------:R-:W-:Y:S01]  /*cef0*/  MOV R5, R7 ;  /* 0x0000000700057202 */ /* 0x000fe20000000f00 */
[----:B------:R-:W-:Y:S01]  /*cf00*/  BSSY B0, `(.L_x_793) ;  /* 0x0000045000007945 */ /* 0x000fe20003800000 */
[----:B------:R-:W-:Y:S01]  /*cf10*/  MOV R7, R6 ;  /* 0x0000000600077202 */ /* 0x000fe20000000f00 */
[----:B------:R-:W-:Y:S01]  /*cf20*/  IMAD.MOV.U32 R6, RZ, RZ, R2 ;  /* 0x000000ffff067224 */ /* 0x000fe200078e0002 */
[----:B------:R-:W-:Y:S01]  /*cf30*/  @P5 SHF.R.U32.HI R0, RZ, c[0x0][0x2cc], R3 ;  /* 0x0000b300ff005a19 */ /* 0x000fe20000011603 */
[----:B------:R-:W-:Y:S01]  /*cf40*/  CS2R R78, SRZ ;  /* 0x00000000004e7805 */ /* 0x000fe2000001ff00 */
[----:B------:R-:W-:Y:S01]  /*cf50*/  CS2R R46, SRZ ;  /* 0x00000000002e7805 */ /* 0x000fe2000001ff00 */
[----:B------:R-:W-:Y:S01]  /*cf60*/  CS2R R44, SRZ ;  /* 0x00000000002c7805 */ /* 0x000fe2000001ff00 */
[----:B------:R-:W-:Y:S01]  /*cf70*/  SHF.R.S32.HI R3, RZ, 0x1f, R0 ;  /* 0x0000001fff037819 */ /* 0x000fe20000011400 */
[----:B------:R-:W-:Y:S01]  /*cf80*/  IMAD.WIDE.U32 R4, R0, c[0x0][0x280], R4 ;  /* 0x0000a00000047a25 */ /* 0x000fe200078e0004 */
[----:B------:R-:W-:Y:S01]  /*cf90*/  CS2R R34, SRZ ;  /* 0x0000000000227805 */ /* 0x000fe2000001ff00 */
[----:B------:R-:W-:Y:S01]  /*cfa0*/  CS2R R32, SRZ ;  /* 0x0000000000207805 */ /* 0x000fe2000001ff00 */
[----:B------:R-:W-:Y:S01]  /*cfb0*/  CS2R R10, SRZ ;  /* 0x00000000000a7805 */ /* 0x000fe2000001ff00 */
[C---:B------:R-:W-:Y:S01]  /*cfc0*/  IMAD R9, R3.reuse, c[0x0][0x280], RZ ;  /* 0x0000a00003097a24 */ /* 0x040fe200078e02ff */
[----:B------:R-:W-:Y:S01]  /*cfd0*/  LEA R21, P1, R4, c[0x0][0x270], 0x1 ;  /* 0x00009c0004157a11 */ /* 0x000fe200078208ff */
[----:B------:R-:W-:Y:S01]  /*cfe0*/  IMAD R8, R3, c[0x0][0x290], RZ ;  /* 0x0000a40003087a24 */ /* 0x000fe200078e02ff */
[----:B------:R-:W-:Y:S01]  /*cff0*/  CS2R R42, SRZ ;  /* 0x00000000002a7805 */ /* 0x000fe2000001ff00 */
[C---:B------:R-:W-:Y:S01]  /*d000*/  IMAD.WIDE.U32 R2, R0.reuse, c[0x0][0x290], R6 ;  /* 0x0000a40000027a25 */ /* 0x040fe200078e0006 */
[----:B------:R-:W-:Y:S01]  /*d010*/  CS2R R40, SRZ ;  /* 0x0000000000287805 */ /* 0x000fe2000001ff00 */
[----:B------:R1:W2:Y:S01]  /*d020*/  SHFL.IDX PT, R12, R21, RZ, 0x1e1f ;  /* 0x001e1fff150c7589 */ /* 0x0002a200000e0000 */
[----:B------:R-:W-:Y:S01]  /*d030*/  CS2R R30, SRZ ;  /* 0x00000000001e7805 */ /* 0x000fe2000001ff00 */
[----:B------:R-:W-:Y:S01]  /*d040*/  IMAD R6, R0, c[0x0][0x284], R9 ;  /* 0x0000a10000067a24 */ /* 0x000fe200078e0209 */
[----:B------:R-:W-:Y:S01]  /*d050*/  LEA R22, P0, R2, c[0x0][0x288], 0x1 ;  /* 0x0000a20002167a11 */ /* 0x000fe200078008ff */
[----:B------:R-:W-:Y:S01]  /*d060*/  IMAD R0, R0, c[0x0][0x294], R8 ;  /* 0x0000a50000007a24 */ /* 0x000fe200078e0208 */
[----:B------:R-:W-:Y:S01]  /*d070*/  CS2R R28, SRZ ;  /* 0x00000000001c7805 */ /* 0x000fe2000001ff00 */
[----:B------:R-:W-:Y:S01]  /*d080*/  CS2R R8, SRZ ;  /* 0x0000000000087805 */ /* 0x000fe2000001ff00 */
[----:B------:R-:W-:Y:S01]  /*d090*/  IADD3 R6, R5, R6, RZ ;  /* 0x0000000605067210 */ /* 0x000fe20007ffe0ff */
[----:B------:R-:W-:-:S03]  /*d0a0*/  IMAD.IADD R0, R3, 0x1, R0 ;  /* 0x0000000103007824 */ /* 0x000fc600078e0200 */
[----:B------:R-:W-:Y:S02]  /*d0b0*/  LEA.HI.X R19, R4, c[0x0][0x274], R6, 0x1, P1 ;  /* 0x00009d0004137a11 */ /* 0x000fe400008f0c06 */
[----:B------:R-:W-:Y:S01]  /*d0c0*/  LEA.HI.X R18, R2, c[0x0][0x28c], R0, 0x1, P0 ;  /* 0x0000a30002127a11 */ /* 0x000fe200000f0c00 */
[----:B------:R-:W-:Y:S01]  /*d0d0*/  CS2R R6, SRZ ;  /* 0x0000000000067805 */ /* 0x000fe2000001ff00 */
[----:B------:R-:W-:Y:S01]  /*d0e0*/  ISETP.GE.AND P0, PT, R20, R26, PT ;  /* 0x0000001a1400720c */ /* 0x000fe20003f06270 */
[----:B------:R1:W3:Y:S01]  /*d0f0*/  SHFL.IDX PT, R2, R22, RZ, 0x1e1f ;  /* 0x001e1fff16027589 */ /* 0x0002e200000e0000 */
[----:B------:R-:W-:-:S03]  /*d100*/  CS2R R4, SRZ ;  /* 0x0000000000047805 */ /* 0x000fc6000001ff00 */
[----:B------:R1:W4:Y:S04]  /*d110*/  SHFL.IDX PT, R13, R19, RZ, 0x1e1f ;  /* 0x001e1fff130d7589 */ /* 0x00032800000e0000 */
[----:B------:R1:W1:Y:S04]  /*d120*/  SHFL.IDX PT, R3, R18, RZ, 0x1e1f ;  /* 0x001e1fff12037589 */ /* 0x00026800000e0000 */
[----:B------:R-:W-:Y:S05]  /*d130*/  @P0 BRA `(.L_x_794) ;  /* 0x0000021000000947 */ /* 0x000fea0003800000 */
[----:B--2---:R-:W-:Y:S01]  /*d140*/  ISETP.GE.AND P1, PT, R110, c[0x0][0x27c], PT ;  /* 0x00009f006e007a0c */ /* 0x004fe20003f26270 */
[----:B------:R-:W-:Y:S01]  /*d150*/  CS2R R34, SRZ ;  /* 0x0000000000227805 */ /* 0x000fe2000001ff00 */
[----:B------:R-:W-:Y:S01]  /*d160*/  CS2R R32, SRZ ;  /* 0x0000000000207805 */ /* 0x000fe2000001ff00 */
[----:B------:R-:W-:Y:S01]  /*d170*/  CS2R R30, SRZ ;  /* 0x00000000001e7805 */ /* 0x000fe2000001ff00 */
[----:B------:R-:W-:-:S09]  /*d180*/  CS2R R28, SRZ ;  /* 0x00000000001c7805 */ /* 0x000fd2000001ff00 */
[C---:B------:R-:W-:Y:S01]  /*d190*/  @!P1 IMAD.SHL.U32 R0, R110.reuse, 0x2, RZ ;  /* 0x000000026e009824 */ /* 0x040fe200078e00ff */
[----:B------:R-:W-:-:S04]  /*d1a0*/  @!P1 SHF.L.U64.HI R4, R110, 0x1, R111 ;  /* 0x000000016e049819 */ /* 0x000fc8000001026f */
[----:B------:R-:W-:-:S04]  /*d1b0*/  @!P1 IADD3 R16, P0, R12, R0, RZ ;  /* 0x000000000c109210 */ /* 0x000fc80007f1e0ff */
[----:B----4-:R-:W-:Y:S02]  /*d1c0*/  @!P1 IADD3.X R17, R13, R4, RZ, P0, !PT ;  /* 0x000000040d119210 */ /* 0x010fe400007fe4ff */
[----:B---3--:R-:W-:-:S05]  /*d1d0*/  @!P1 IADD3 R14, P0, R2, R0, RZ ;  /* 0x00000000020e9210 */ /* 0x008fca0007f1e0ff */
[----:B-1----:R-:W-:Y:S01]  /*d1e0*/  @!P1 IMAD.X R15, R3, 0x1, R4, P0 ;  /* 0x00000001030f9824 */ /* 0x002fe200000e0604 */
[----:B------:R-:W-:-:S13]  /*d1f0*/  ISETP.GE.AND P0, PT, R152, c[0x0][0x27c], PT ;  /* 0x00009f0098007a0c */ /* 0x000fda0003f06270 */
[----:B-----5:R-:W-:-:S05]  /*d200*/  @!P0 SHF.L.U32 R0, R24, 0x3, RZ ;  /* 0x0000000318008819 */ /* 0x020fca00000006ff */
[----:B------:R-:W-:-:S04]  /*d210*/  @!P0 IMAD.WIDE R6, R0, 0x2, R12 ;  /* 0x0000000200068825 */ /* 0x000fc800078e020c */
[----:B------:R-:W-:Y:S01]  /*d220*/  @!P0 IMAD.WIDE R4, R0, 0x2, R2 ;  /* 0x0000000200048825 */ /* 0x000fe200078e0202 */
[----:B------:R1:W5:Y:S04]  /*d230*/  @!P0 LD.E.128 R32, [R6.64] ;  /* 0x0000000606208980 */ /* 0x000368000c101d00 */
[----:B------:R2:W5:Y:S01]  /*d240*/  @!P0 LD.E.128 R28, [R4.64] ;  /* 0x00000006041c8980 */ /* 0x000562000c101d00 */
[----:B------:R-:W-:Y:S01]  /*d250*/  ISETP.GE.AND P0, PT, R109, c[0x0][0x27c], PT ;  /* 0x00009f006d007a0c */ /* 0x000fe20003f06270 */
[----:B------:R-:W-:Y:S01]  /*d260*/  CS2R R46, SRZ ;  /* 0x00000000002e7805 */ /* 0x000fe2000001ff00 */
[----:B------:R-:W-:Y:S01]  /*d270*/  CS2R R44, SRZ ;  /* 0x00000000002c7805 */ /* 0x000fe2000001ff00 */
[----:B------:R-:W-:-:S10]  /*d280*/  CS2R R42, SRZ ;  /* 0x00000000002a7805 */ /* 0x000fd4000001ff00 */
[----:B------:R-:W-:Y:S01]  /*d290*/  @!P0 IMAD.SHL.U32 R0, R23, 0x8, RZ ;  /* 0x0000000817008824 */ /* 0x000fe200078e00ff */
[----:B------:R-:W-:Y:S01]  /*d2a0*/  CS2R R40, SRZ ;  /* 0x0000000000287805 */ /* 0x000fe2000001ff00 */
[----:B------:R-:W-:Y:S01]  /*d2b0*/  CS2R R10, SRZ ;  /* 0x00000000000a7805 */ /* 0x000fe2000001ff00 */
[----:B------:R-:W-:Y:S01]  /*d2c0*/  CS2R R8, SRZ ;  /* 0x0000000000087805 */ /* 0x000fe2000001ff00 */
[----:B------:R-:W-:Y:S01]  /*d2d0*/  @!P0 IMAD.WIDE R2, R0, 0x2, R2 ;  /* 0x0000000200028825 */ /* 0x000fe200078e0202 */
[----:B-1----:R-:W-:-:S04]  /*d2e0*/  CS2R R6, SRZ ;  /* 0x0000000000067805 */ /* 0x002fc8000001ff00 */
[----:B------:R1:W5:Y:S01]  /*d2f0*/  @!P0 LD.E.128 R40, [R2.64] ;  /* 0x0000000602288980 */ /* 0x000362000c101d00 */
[----:B--2---:R-:W-:-:S03]  /*d300*/  @!P0 IMAD.WIDE R4, R0, 0x2, R12 ;  /* 0x0000000200048825 */ /* 0x004fc600078e020c */
[----:B------:R1:W5:Y:S04]  /*d310*/  @!P1 LD.E.128 R8, [R16.64] ;  /* 0x0000000610089980 */ /* 0x000368000c101d00 */
[----:B------:R2:W5:Y:S02]  /*d320*/  @!P0 LD.E.128 R44, [R4.64] ;  /* 0x00000006042c8980 */ /* 0x000564000c101d00 */
[----:B--2---:R-:W-:-:S06]  /*d330*/  CS2R R4, SRZ ;  /* 0x0000000000047805 */ /* 0x004fcc000001ff00 */
[----:B------:R1:W5:Y:S02]  /*d340*/  @!P1 LD.E.128 R4, [R14.64] ;  /* 0x000000060e049980 */ /* 0x000364000c101d00 */
.L_x_794:
[----:B--2---:R-:W-:Y:S05]  /*d350*/  BSYNC B0 ;  /* 0x0000000000007941 */ /* 0x004fea0003800000 */
.L_x_793:
[----:B------:R-:W-:Y:S01]  /*d360*/  IADD3 R0, R20, 0x40, RZ ;  /* 0x0000004014007810 */ /* 0x000fe20007ffe0ff */
[----:B-1-3-5:R-:W-:Y:S01]  /*d370*/  IMAD.MOV.U32 R2, RZ, RZ, R44 ;  /* 0x000000ffff027224 */ /* 0x02afe200078e002c */
[----:B------:R-:W-:Y:S01]  /*d380*/  MOV R16, R6 ;  /* 0x0000000600107202 */ /* 0x000fe20000000f00 */
[----:B------:R-:W-:Y:S01]  /*d390*/  IMAD.MOV.U32 R12, RZ, RZ, R46 ;  /* 0x000000ffff0c7224 */ /* 0x000fe200078e002e */
[----:B------:R-:W-:Y:S01]  /*d3a0*/  ISETP.GE.AND P0, PT, R0, R26, PT ;  /* 0x0000001a0000720c */ /* 0x000fe20003f06270 */
        /* <DEDUP_REMOVED lines=13> */
[----:B----4-:R1:W2:Y:S01]  /*d480*/  SHFL.IDX PT, R13, R19, 0x1, 0x1e1f ;  /* 0x003e1f00130d7f89 */ /* 0x0102a200000e0000 */
[----:B------:R-:W-:Y:S01]  /*d490*/  IMAD.MOV.U32 R0, RZ, RZ, R9 ;  /* 0x000000ffff007224 */ /* 0x000fe200078e0009 */
[----:B------:R-:W-:Y:S01]  /*d4a0*/  PRMT R86, R3, 0x5410, R12 ;  /* 0x0000541003567816 */ /* 0x000fe2000000000c */
[----:B------:R-:W-:Y:S01]  /*d4b0*/  IMAD.MOV.U32 R3, RZ, RZ, R11 ;  /* 0x000000ffff037224 */ /* 0x000fe200078e000b */
[----:B------:R-:W-:Y:S01]  /*d4c0*/  MOV R12, R10 ;  /* 0x0000000a000c7202 */ /* 0x000fe20000000f00 */
[----:B------:R-:W-:Y:S01]  /*d4d0*/  IMAD.MOV.U32 R15, RZ, RZ, R7 ;  /* 0x000000ffff0f7224 */ /* 0x000fe200078e0007 */
[----:B------:R-:W-:Y:S01]  /*d4e0*/  PRMT R38, R0, 0x5410, R2 ;  /* 0x0000541000267816 */ /* 0x000fe20000000002 */
        /* <DEDUP_REMOVED lines=15> */
[----:B------:R1:W3:Y:S01]  /*d5e0*/  SHFL.IDX PT, R12, R21, 0x1, 0x1e1f ;  /* 0x003e1f00150c7f89 */ /* 0x0002e200000e0000 */
[----:B------:R-:W-:Y:S01]  /*d5f0*/  BSSY B0, `(.L_x_795) ;  /* 0x0000036000007945 */ /* 0x000fe20003800000 */
[----:B------:R-:W-:Y:S01]  /*d600*/  PRMT R83, R0, 0x5410, R2 ;  /* 0x0000541000537816 */ /* 0x000fe20000000002 */
[----:B------:R-:W-:Y:S01]  /*d610*/  IMAD.MOV.U32 R0, RZ, RZ, R5 ;  /* 0x000000ffff007224 */ /* 0x000fe200078e0005 */
[----:B------:R-:W-:Y:S01]  /*d620*/  PRMT R85, R3, 0x7610, R85 ;  /* 0x0000761003557816 */ /* 0x000fe20000000055 */
[----:B------:R1:W4:Y:S01]  /*d630*/  SHFL.IDX PT, R2, R22, 0x1, 0x1e1f ;  /* 0x003e1f0016027f89 */ /* 0x00032200000e0000 */
[----:B------:R-:W-:Y:S01]  /*d640*/  PRMT R56, R16, 0x7610, R56 ;  /* 0x0000761010387816 */ /* 0x000fe20000000038 */
[----:B------:R-:W-:Y:S01]  /*d650*/  CS2R R76, SRZ ;  /* 0x00000000004c7805 */ /* 0x000fe2000001ff00 */
[----:B------:R-:W-:Y:S01]  /*d660*/  PRMT R57, R15, 0x7610, R57 ;  /* 0x000076100f397816 */ /* 0x000fe20000000039 */
[----:B------:R1:W1:Y:S01]  /*d670*/  SHFL.IDX PT, R3, R18, 0x1, 0x1e1f ;  /* 0x003e1f0012037f89 */ /* 0x00026200000e0000 */
[----:B------:R-:W-:Y:S01]  /*d680*/  PRMT R37, R0, 0x5410, R14 ;  /* 0x0000541000257816 */ /* 0x000fe2000000000e */
        /* <DEDUP_REMOVED lines=18> */
[----:B---3--:R-:W-:-:S04]  /*d7b0*/  @!P1 IADD3 R16, P0, R12, R0, RZ ;  /* 0x000000000c109210 */ /* 0x008fc80007f1e0ff */
[----:B------:R-:W-:Y:S02]  /*d7c0*/  @!P1 IADD3.X R17, R13, R15, RZ, P0, !PT ;  /* 0x0000000f0d119210 */ /* 0x000fe400007fe4ff */
[----:B----4-:R-:W-:-:S05]  /*d7d0*/  @!P1 IADD3 R14, P0, R2, R0, RZ ;  /* 0x00000000020e9210 */ /* 0x010fca0007f1e0ff */
[----:B-1----:R-:W-:Y:S01]  /*d7e0*/  @!P1 IMAD.X R15, R3, 0x1, R15, P0 ;  /* 0x00000001030f9824 */ /* 0x002fe200000e060f */
[----:B------:R-:W-:-:S13]  /*d7f0*/  ISETP.GE.AND P0, PT, R152, c[0x0][0x27c], PT ;  /* 0x00009f0098007a0c */ /* 0x000fda0003f06270 */
[----:B------:R-:W-:-:S05]  /*d800*/  @!P0 SHF.L.U32 R0, R24, 0x3, RZ ;  /* 0x0000000318008819 */ /* 0x000fca00000006ff */
[----:B------:R-:W-:-:S04]  /*d810*/  @!P0 IMAD.WIDE R20, R0, 0x2, R12 ;  /* 0x0000000200148825 */ /* 0x000fc800078e020c */
[----:B------:R-:W-:Y:S01]  /*d820*/  @!P0 IMAD.WIDE R18, R0, 0x2, R2 ;  /* 0x0000000200128825 */ /* 0x000fe200078e0202 */
[----:B------:R1:W5:Y:S04]  /*d830*/  @!P0 LD.E.128 R64, [R20.64] ;  /* 0x0000000614408980 */ /* 0x000368000c101d00 */
[----:B------:R1:W5:Y:S01]  /*d840*/  @!P0 LD.E.128 R68, [R18.64] ;  /* 0x0000000612448980 */ /* 0x000362000c101d00 */
[----:B------:R-:W-:Y:S01]  /*d850*/  ISETP.GE.AND P0, PT, R109, c[0x0][0x27c], PT ;  /* 0x00009f006d007a0c */ /* 0x000fe20003f06270 */
[----:B------:R-:W-:Y:S01]  /*d860*/  CS2R R78, SRZ ;  /* 0x00000000004e7805 */ /* 0x000fe2000001ff00 */
[----:B------:R-:W-:Y:S01]  /*d870*/  CS2R R76, SRZ ;  /* 0x00000000004c7805 */ /* 0x000fe2000001ff00 */
[----:B------:R-:W-:Y:S01]  /*d880*/  CS2R R74, SRZ ;  /* 0x00000000004a7805 */ /* 0x000fe2000001ff00 */
[----:B------:R-:W-:Y:S01]  /*d890*/  CS2R R72, SRZ ;  /* 0x0000000000487805 */ /* 0x000fe2000001ff00 */
[----:B------:R-:W-:Y:S01]  /*d8a0*/  CS2R R50, SRZ ;  /* 0x0000000000327805 */ /* 0x000fe2000001ff00 */
[----:B------:R-:W-:Y:S01]  /*d8b0*/  CS2R R48, SRZ ;  /* 0x0000000000307805 */ /* 0x000fe2000001ff00 */
[----:B------:R-:W-:Y:S01]  /*d8c0*/  CS2R R54, SRZ ;  /* 0x0000000000367805 */ /* 0x000fe2000001ff00 */
[----:B------:R-:W-:-:S04]  /*d8d0*/  CS2R R52, SRZ ;  /* 0x0000000000347805 */ /* 0x000fc8000001ff00 */
[----:B------:R1:W5:Y:S01]  /*d8e0*/  @!P1 LD.E.128 R48, [R16.64] ;  /* 0x0000000610309980 */ /* 0x000362000c101d00 */
[----:B------:R-:W-:-:S03]  /*d8f0*/  @!P0 IMAD.SHL.U32 R0, R23, 0x8, RZ ;  /* 0x0000000817008824 */ /* 0x000fc600078e00ff */
[----:B------:R1:W5:Y:S01]  /*d900*/  @!P1 LD.E.128 R52, [R14.64] ;  /* 0x000000060e349980 */ /* 0x000362000c101d00 */
[----:B------:R-:W-:-:S04]  /*d910*/  @!P0 IMAD.WIDE R12, R0, 0x2, R12 ;  /* 0x00000002000c8825 */ /* 0x000fc800078e020c */
[----:B------:R-:W-:Y:S01]  /*d920*/  @!P0 IMAD.WIDE R2, R0, 0x2, R2 ;  /* 0x0000000200028825 */ /* 0x000fe200078e0202 */
[----:B------:R1:W5:Y:S04]  /*d930*/  @!P0 LD.E.128 R76, [R12.64] ;  /* 0x000000060c4c8980 */ /* 0x000368000c101d00 */
[----:B------:R1:W5:Y:S02]  /*d940*/  @!P0 LD.E.128 R72, [R2.64] ;  /* 0x0000000602488980 */ /* 0x000364000c101d00 */
.L_x_796:
[----:B--2---:R-:W-:Y:S05]  /*d950*/  BSYNC B0 ;  /* 0x0000000000007941 */ /* 0x004fea0003800000 */
.L_x_795:
[----:B-----5:R-:W-:Y:S01]  /*d960*/  IMAD.MOV.U32 R0, RZ, RZ, R78 ;  /* 0x000000ffff007224 */ /* 0x020fe200078e004e */
[----:B------:R-:W-:-:S04]  /*d970*/  DEPBAR.LE SB0, 0x1 ;  /* 0x000080400000791a */ /* 0x000fc80000000000 */
[----:B-1-3--:R-:W-:Y:S01]  /*d980*/  IMAD.MOV.U32 R12, RZ, RZ, R79 ;  /* 0x000000ffff0c7224 */ /* 0x00afe200078e004f */
[----:B------:R-:W-:Y:S01]  /*d990*/  BSSY B1, `(.L_x_797) ;  /* 0x0000160000017945 */ /* 0x000fe20003800000 */
[----:B------:R-:W-:Y:S02]  /*d9a0*/  IMAD.MOV.U32 R3, RZ, RZ, R76 ;  /* 0x000000ffff037224 */ /* 0x000fe400078e004c */
[----:B----4-:R-:W-:Y:S01]  /*d9b0*/  IMAD.MOV.U32 R2, RZ, RZ, R77 ;  /* 0x000000ffff027224 */ /* 0x010fe200078e004d */
[----:B------:R-:W-:Y:S01]  /*d9c0*/  PRMT R102, R12, 0x5410, R0 ;  /* 0x000054100c667816 */ /* 0x000fe20000000000 */
[----:B------:R-:W-:Y:S01]  /*d9d0*/  IMAD.MOV.U32 R0, RZ, RZ, R66 ;  /* 0x000000ffff007224 */ /* 0x000fe200078e0042 */
[----:B------:R-:W-:Y:S01]  /*d9e0*/  PRMT R101, R101, 0x5410, R3 ;  /* 0x0000541065657816 */ /* 0x000fe20000000003 */
[----:B------:R-:W-:Y:S01]  /*d9f0*/  IMAD.MOV.U32 R12, RZ, RZ, R67 ;  /* 0x000000ffff0c7224 */ /* 0x000fe200078e0043 */
[----:B------:R-:W-:Y:S01]  /*da00*/  PRMT R100, R2, 0x7610, R100 ;  /* 0x0000761002647816 */ /* 0x000fe20000000064 */
[----:B------:R-:W-:Y:S01]  /*da10*/  IMAD.MOV.U32 R3, RZ, RZ, R64 ;  /* 0x000000ffff037224 */ /* 0x000fe200078e0040 */
[----:B------:R-:W-:Y:S01]  /*da20*/  PRMT R98, R98, 0x5410, R0 ;  /* 0x0000541062627816 */ /* 0x000fe20000000000 */
[----:B------:R-:W-:-:S02]  /*da30*/  IMAD.MOV.U32 R0, RZ, RZ, R50 ;  /* 0x000000ffff007224 */ /* 0x000fc400078e0032 */
[----:B------:R-:W-:Y:S01]  /*da40*/  IMAD.MOV.U32 R2, RZ, RZ, R65 ;  /* 0x000000ffff027224 */ /* 0x000fe200078e0041 */
[----:B------:R-:W-:Y:S01]  /*da50*/  PRMT R98, R12, 0x7610, R98 ;  /* 0x000076100c627816 */ /* 0x000fe20000000062 */
[----:B------:R-:W-:Y:S01]  /*da60*/  IMAD.MOV.U32 R12, RZ, RZ, R51 ;  /* 0x000000ffff0c7224 */ /* 0x000fe200078e0033 */
[----:B------:R-:W-:Y:S02]  /*da70*/  PRMT R94, R94, 0x5410, R0 ;  /* 0x000054105e5e7816 */ /* 0x000fe40000000000 */
[----:B------:R-:W-:Y:S01]  /*da80*/  PRMT R97, R97, 0x5410, R3 ;  /* 0x0000541061617816 */ /* 0x000fe20000000003 */
[----:B------:R-:W-:Y:S01]  /*da90*/  IMAD.MOV.U32 R3, RZ, RZ, R48 ;  /* 0x000000ffff037224 */ /* 0x000fe200078e0030 */
[----:B------:R-:W-:Y:S01]  /*daa0*/  PRMT R94, R12, 0x7610, R94 ;  /* 0x000076100c5e7816 */ /* 0x000fe2000000005e */
[----:B------:R-:W-:Y:S01]  /*dab0*/  IMAD.MOV.U32 R12, RZ, RZ, R75 ;  /* 0x000000ffff0c7224 */ /* 0x000fe200078e004b */
[----:B------:R-:W-:Y:S01]  /*dac0*/  PRMT R96, R2, 0x7610, R96 ;  /* 0x0000761002607816 */ /* 0x000fe20000000060 */
[----:B------:R-:W-:Y:S01]  /*dad0*/  IMAD.MOV.U32 R2, RZ, RZ, R49 ;  /* 0x000000ffff027224 */ /* 0x000fe200078e0031 */
[----:B------:R-:W-:-:S02]  /*dae0*/  MOV R0, R74 ;  /* 0x0000004a00007202 */ /* 0x000fc40000000f00 */
[----:B------:R-:W-:Y:S02]  /*daf0*/  PRMT R101, R12, 0x7610, R101 ;  /* 0x000076100c657816 */ /* 0x000fe40000000065 */
[----:B------:R-:W-:Y:S02]  /*db00*/  IADD3 R12, -R239, R26, RZ ;  /* 0x0000001aef0c7210 */ /* 0x000fe40007ffe1ff */
[----:B------:R-:W-:Y:S01]  /*db10*/  PRMT R93, R93, 0x5410, R3 ;  /* 0x000054105d5d7816 */ /* 0x000fe20000000003 */
[----:B------:R-:W-:Y:S01]  /*db20*/  IMAD.MOV.U32 R3, RZ, RZ, R72 ;  /* 0x000000ffff037224 */ /* 0x000fe200078e0048 */
[----:B------:R-:W-:Y:S01]  /*db30*/  IMNMX R82, R12, 0x80, PT ;  /* 0x000000800c527817 */ /* 0x000fe20003800200 */
[----:B------:R-:W-:Y:S01]  /*db40*/  IMAD.MOV.U32 R12, RZ, RZ, R54 ;  /* 0x000000ffff0c7224 */ /* 0x000fe200078e0036 */
[----:B------:R-:W-:Y:S01]  /*db50*/  PRMT R92, R2, 0x7610, R92 ;  /* 0x00007610025c7816 */ /* 0x000fe2000000005c */
[----:B------:R-:W-:Y:S01]  /*db60*/  IMAD.MOV.U32 R2, RZ, RZ, R73 ;  /* 0x000000ffff027224 */ /* 0x000fe200078e0049 */
[----:B------:R-:W-:Y:S01]  /*db70*/  PRMT R100, R100, 0x5410, R0 ;  /* 0x0000541064647816 */ /* 0x000fe20000000000 */
[----:B------:R-:W-:Y:S01]  /*db80*/  IMAD.MOV.U32 R0, RZ, RZ, R70 ;  /* 0x000000ffff007224 */ /* 0x000fe200078e0046 */
[----:B------:R-:W-:Y:S01]  /*db90*/  BAR.SYNC.DEFER_BLOCKING 0x0 ;  /* 0x0000000000007b1d */ /* 0x000fe20000010000 */
[----:B------:R-:W-:-:S02]  /*dba0*/  ISETP.GE.AND P0, PT, R112, R82, PT ;  /* 0x000000527000720c */ /* 0x000fc40003f06270 */
[----:B------:R-:W-:Y:S01]  /*dbb0*/  PRMT R99, R2, 0x5410, R3 ;  /* 0x0000541002637816 */ /* 0x000fe20000000003 */
[----:B------:R-:W-:Y:S01]  /*dbc0*/  IMAD.MOV.U32 R3, RZ, RZ, R71 ;  /* 0x000000ffff037224 */ /* 0x000fe200078e0047 */
[----:B------:R-:W-:Y:S01]  /*dbd0*/  PRMT R96, R96, 0x5410, R0 ;  /* 0x0000541060607816 */ /* 0x000fe20000000000 */
[----:B------:R-:W-:Y:S01]  /*dbe0*/  IMAD.MOV.U32 R2, RZ, RZ, R68 ;  /* 0x000000ffff027224 */ /* 0x000fe200078e0044 */
[----:B------:R-:W-:Y:S01]  /*dbf0*/  PRMT R92, R92, 0x5410, R12 ;  /* 0x000054105c5c7816 */ /* 0x000fe2000000000c */
[----:B------:R-:W-:Y:S01]  /*dc00*/  IMAD.MOV.U32 R0, RZ, RZ, R69 ;  /* 0x000000ffff007224 */ /* 0x000fe200078e0045 */
[----:B------:R-:W-:Y:S01]  /*dc10*/  PRMT R97, R3, 0x7610, R97 ;  /* 0x0000761003617816 */ /* 0x000fe20000000061 */
[----:B------:R-:W-:-:S03]  /*dc20*/  IMAD.MOV.U32 R3, RZ, RZ, R55 ;  /* 0x000000ffff037224 */ /* 0x000fc600078e0037 */
[----:B------:R-:W-:Y:S01]  /*dc30*/  PRMT R95, R0, 0x5410, R2 ;  /* 0x00005410005f7816 */ /* 0x000fe20000000002 */
[----:B------:R-:W-:Y:S01]  /*dc40*/  IMAD.MOV.U32 R2, RZ, RZ, R52 ;  /* 0x000000ffff027224 */ /* 0x000fe200078e0034 */
[----:B------:R-:W-:Y:S01]  /*dc50*/  PRMT R93, R3, 0x7610, R93 ;  /* 0x00007610035d7816 */ /* 0x000fe2000000005d */
[----:B------:R-:W-:-:S03]  /*dc60*/  IMAD.MOV.U32 R0, RZ, RZ, R53 ;  /* 0x000000ffff007224 */ /* 0x000fc600078e0035 */
[----:B------:R-:W-:Y:S02]  /*dc70*/  PRMT R91, R91, 0x5410, R2 ;  /* 0x000054105b5b7816 */ /* 0x000fe40000000002 */
[----:B------:R-:W-:Y:S01]  /*dc80*/  PRMT R90, R0, 0x7610, R90 ;  /* 0x00007610005a7816 */ /* 0x000fe2000000005a */
[----:B------:R-:W-:Y:S05]  /*dc90*/  @P0 BRA `(.L_x_798) ;  /* 0x000012f000000947 */ /* 0x000fea0003800000 */
[----:B------:R1:W5:Y:S04]  /*dca0*/  LDL R114, [R1+0x68] ;  /* 0x0000680001727983 */ /* 0x0003680000100800 */
[----:B------:R1:W5:Y:S04]  /*dcb0*/  LDL R113, [R1+0x6c] ;  /* 0x00006c0001717983 */ /* 0x0003680000100800 */
[----:B------:R1:W5:Y:S01]  /*dcc0*/  LDL R112, [R1+0x70] ;  /* 0x0000700001707983 */ /* 0x0003620000100800 */
[----:B------:R-:W-:Y:S01]  /*dcd0*/  ISETP.GE.AND P0, PT, R110, c[0x0][0x27c], PT ;  /* 0x00009f006e007a0c */ /* 0x000fe20003f06270 */
[----:B------:R-:W-:-:S12]  /*dce0*/  BSSY B0, `(.L_x_799) ;  /* 0x0000062000007945 */ /* 0x000fd80003800000 */
[----:B------:R-:W-:Y:S05]  /*dcf0*/  @P0 BRA `(.L_x_800) ;  /* 0x0000060000000947 */ /* 0x000fea0003800000 */
[----:B------:R-:W2:Y:S01]  /*dd00*/  LDL R115, [R1+0x8c] ;  /* 0x00008c0001737983 */ /* 0x000ea20000100800 */
[----:B------:R-:W-:Y:S02]  /*dd10*/  MOV R0, c[0x0][0x27c] ;  /* 0x00009f0000007a02 */ /* 0x000fe40000000f00 */
[--C-:B------:R-:W-:Y:S02]  /*dd20*/  SHF.R.U64 R61, R4, 0x10, R5.reuse ;  /* 0x00000010043d7819 */ /* 0x100fe40000001205 */
[----:B------:R-:W-:Y:S02]  /*dd30*/  LEA.HI R0, R0, R106, RZ, 0x1d ;  /* 0x0000006a00007211 */ /* 0x000fe400078fe8ff */
[----:B------:R-:W-:Y:S02]  /*dd40*/  SHF.R.U32.HI R4, RZ, 0x10, R5 ;  /* 0x00000010ff047819 */ /* 0x000fe40000011605 */
[----:B------:R-:W-:Y:S02]  /*dd50*/  SHF.R.S32.HI R3, RZ, 0x1f, R0 ;  /* 0x0000001fff037819 */ /* 0x000fe40000011400 */
[----:B------:R-:W-:-:S02]  /*dd60*/  SHF.L.U32 R2, R0, 0x3, RZ ;  /* 0x0000000300027819 */ /* 0x000fc400000006ff */
[----:B------:R-:W-:Y:S02]  /*dd70*/  LEA.HI R0, R3, R0, RZ, 0x2 ;  /* 0x0000000003007211 */ /* 0x000fe400078f10ff */
[----:B-----5:R-:W-:Y:S02]  /*dd80*/  LOP3.LUT R2, R114, 0x18, R2, 0xf8, !PT ;  /* 0x0000001872027812 */ /* 0x020fe400078ef802 */
[----:B------:R-:W-:Y:S02]  /*dd90*/  SHF.L.U32 R0, R0, 0xa, RZ ;  /* 0x0000000a00007819 */ /* 0x000fe400000006ff */
[----:B------:R-:W-:Y:S02]  /*dda0*/  LOP3.LUT R2, R2, R113, RZ, 0x3c, !PT ;  /* 0x0000007102027212 */ /* 0x000fe400078e3cff */
[----:B------:R-:W-:Y:S02]  /*ddb0*/  LOP3.LUT R0, R0, 0x7ffff000, RZ, 0xc0, !PT ;  /* 0x7ffff00000007812 */ /* 0x000fe400078ec0ff */
[----:B------:R-:W-:-:S02]  /*ddc0*/  SHF.R.U32.HI R25, RZ, 0x10, R9 ;  /* 0x00000010ff197819 */ /* 0x000fc40000011609 */
[----:B------:R-:W-:Y:S02]  /*ddd0*/  IADD3 R0, R2, R0, R112 ;  /* 0x0000000002007210 */ /* 0x000fe40007ffe070 */
[--C-:B------:R-:W-:Y:S01]  /*dde0*/  SHF.R.U64 R58, R6, 0x10, R7.reuse ;  /* 0x00000010063a7819 */ /* 0x100fe20000001207 */
[----:B------:R-:W-:Y:S01]  /*ddf0*/  HADD2.F32 R81, -RZ, R25.H0_H0 ;  /* 0x20000019ff517230 */ /* 0x000fe20000004100 */
[----:B------:R-:W-:Y:S01]  /*de00*/  SHF.L.U32 R36, R0, 0x1, RZ ;  /* 0x0000000100247819 */ /* 0x000fe200000006ff */
[----:B------:R-:W-:Y:S01]  /*de10*/  HADD2.F32 R0, -RZ, R37.H0_H0 ;  /* 0x20000025ff007230 */ /* 0x000fe20000004100 */
[----:B------:R-:W-:Y:S01]  /*de20*/  SHF.R.U32.HI R26, RZ, 0x10, R7 ;  /* 0x00000010ff1a7819 */ /* 0x000fe20000011607 */
[----:B------:R-:W-:Y:S01]  /*de30*/  HADD2.F32 R7, -RZ, R38.H0_H0 ;  /* 0x20000026ff077230 */ /* 0x000fe20000004100 */
[----:B------:R-:W-:Y:S01]  /*de40*/  SHF.R.U64 R63, R8, 0x10, R9 ;  /* 0x00000010083f7819 */ /* 0x000fe20000001209 */
[----:B------:R-:W3:Y:S01]  /*de50*/  LDS.128 R16, [R36+0x6080] ;  /* 0x0060800024107984 */ /* 0x000ee20000000c00 */
[----:B------:R-:W-:-:S02]  /*de60*/  SHF.R.U32.HI R27, RZ, 0x10, R11 ;  /* 0x00000010ff1b7819 */ /* 0x000fc4000001160b */
[----:B------:R-:W-:Y:S01]  /*de70*/  SHF.R.U64 R62, R10, 0x10, R11 ;  /* 0x000000100a3e7819 */ /* 0x000fe2000000120b */
[----:B------:R-:W-:Y:S02]  /*de80*/  HADD2.F32 R63, -RZ, R63.H0_H0 ;  /* 0x2000003fff3f7230 */ /* 0x000fe40000004100 */
[--C-:B---3--:R-:W-:Y:S02]  /*de90*/  HADD2.F32 R3, -RZ, R17.reuse.H0_H0 ;  /* 0x20000011ff037230 */ /* 0x108fe40000004100 */
[----:B------:R-:W-:Y:S02]  /*dea0*/  HADD2.F32 R5, -RZ, R16.H0_H0 ;  /* 0x20000010ff057230 */ /* 0x000fe40000004100 */
[----:B------:R-:W-:Y:S01]  /*deb0*/  HADD2.F32 R2, -RZ, R17.H1_H1 ;  /* 0x30000011ff027230 */ /* 0x000fe20000004100 */
[----:B------:R-:W-:Y:S01]  /*dec0*/  FMUL.FTZ R39, R3, R0 ;  /* 0x0000000003277220 */ /* 0x000fe20000410000 */
[----:B------:R-:W-:Y:S02]  /*ded0*/  HADD2.F32 R9, -RZ, R19.H0_H0 ;  /* 0x20000013ff097230 */ /* 0x000fe40000004100 */
[----:B------:R-:W-:-:S02]  /*dee0*/  HADD2.F32 R17, -RZ, R26.H0_H0 ;  /* 0x2000001aff117230 */ /* 0x000fc40000004100 */
[--C-:B------:R-:W-:Y:S02]  /*def0*/  HADD2.F32 R11, -RZ, R18.reuse.H0_H0 ;  /* 0x20000012ff0b7230 */ /* 0x100fe40000004100 */
[----:B------:R-:W-:Y:S02]  /*df00*/  HADD2.F32 R10, -RZ, R18.H1_H1 ;  /* 0x30000012ff0a7230 */ /* 0x000fe40000004100 */
[----:B------:R-:W-:Y:S01]  /*df10*/  HADD2.F32 R8, -RZ, R19.H1_H1 ;  /* 0x30000013ff087230 */ /* 0x000fe20000004100 */
[----:B--2---:R-:W2:Y:S02]  /*df20*/  LDS.128 R12, [R115] ;  /* 0x00000000730c7984 */ /* 0x004ea40000000c00 */
[----:B--2---:R-:W-:Y:S02]  /*df30*/  HADD2.F32 R23, -RZ, R13.H0_H0 ;  /* 0x2000000dff177230 */ /* 0x004fe40000004100 */
[--C-:B------:R-:W-:Y:S02]  /*df40*/  HADD2.F32 R22, -RZ, R12.reuse.H0_H0 ;  /* 0x2000000cff167230 */ /* 0x100fe40000004100 */
[----:B------:R-:W-:Y:S01]  /*df50*/  HADD2.F32 R24, -RZ, R12.H1_H1 ;  /* 0x3000000cff187230 */ /* 0x000fe20000004100 */
[----:B------:R-:W-:Y:S01]  /*df60*/  FMUL.FTZ R6, R23, R0 ;  /* 0x0000000017067220 */ /* 0x000fe20000410000 */
[----:B------:R-:W-:-:S02]  /*df70*/  HADD2.F32 R12, -RZ, R16.H1_H1 ;  /* 0x30000010ff0c7230 */ /* 0x000fc40000004100 */
[----:B------:R-:W-:Y:S01]  /*df80*/  HADD2.F32 R21, -RZ, R13.H1_H1 ;  /* 0x3000000dff157230 */ /* 0x000fe20000004100 */
[----:B------:R-:W-:Y:S01]  /*df90*/  FFMA.FTZ R60, R3, R7, R6 ;  /* 0x00000007033c7223 */ /* 0x000fe20000010006 */
[----:B------:R-:W-:Y:S02]  /*dfa0*/  HADD2.F32 R16, -RZ, R4.H0_H0 ;  /* 0x20000004ff107230 */ /* 0x000fe40000004100 */
[----:B------:R-:W-:Y:S02]  /*dfb0*/  HADD2.F32 R4, -RZ, R37.H1_H1 ;  /* 0x30000025ff047230 */ /* 0x000fe40000004100 */
[----:B------:R-:W-:Y:S01]  /*dfc0*/  HADD2.F32 R6, -RZ, R38.H1_H1 ;  /* 0x30000026ff067230 */ /* 0x000fe20000004100 */
[----:B------:R-:W-:Y:S01]  /*dfd0*/  FMUL.FTZ R0, R21, R16 ;  /* 0x0000001015007220 */ /* 0x000fe20000410000 */
[----:B------:R-:W-:Y:S01]  /*dfe0*/  HADD2.F32 R13, -RZ, R15.H0_H0 ;  /* 0x2000000fff0d7230 */ /* 0x000fe20000004100 */
[----:B------:R-:W-:Y:S01]  /*dff0*/  FMUL.FTZ R3, R22, R4 ;  /* 0x0000000416037220 */ /* 0x000fe20000410000 */
[----:B------:R-:W-:Y:S01]  /*e000*/  HADD2.F32 R20, -RZ, R14.H0_H0 ;  /* 0x2000000eff147230 */ /* 0x000fe20000004100 */
[C---:B------:R-:W-:Y:S01]  /*e010*/  FFMA.FTZ R59, R2.reuse, R81, R0 ;  /* 0x00000051023b7223 */ /* 0x040fe20000010000 */
[--C-:B------:R-:W-:Y:S01]  /*e020*/  HADD2.F32 R0, -RZ, R57.reuse.H0_H0 ;  /* 0x20000039ff007230 */ /* 0x100fe20000004100 */
[----:B------:R-:W-:Y:S01]  /*e030*/  FMUL.FTZ R38, R2, R16 ;  /* 0x0000001002267220 */ /* 0x000fe20000410000 */
[----:B------:R-:W-:Y:S01]  /*e040*/  HADD2.F32 R2, -RZ, R56.H0_H0 ;  /* 0x20000038ff027230 */ /* 0x000fe20000004100 */
[C---:B------:R-:W-:Y:S01]  /*e050*/  FFMA.FTZ R56, R5.reuse, R6, R3 ;  /* 0x0000000605387223 */ /* 0x040fe20000010003 */
[----:B------:R-:W-:Y:S01]  /*e060*/  HADD2.F32 R3, -RZ, R57.H1_H1 ;  /* 0x30000039ff037230 */ /* 0x000fe20000004100 */
[----:B------:R-:W-:Y:S01]  /*e070*/  FMUL.FTZ R37, R5, R4 ;  /* 0x0000000405257220 */ /* 0x000fe20000410000 */
[----:B------:R-:W-:Y:S01]  /*e080*/  HADD2.F32 R15, -RZ, R15.H1_H1 ;  /* 0x3000000fff0f7230 */ /* 0x000fe20000004100 */
[----:B------:R-:W-:Y:S01]  /*e090*/  FMUL.FTZ R5, R13, R0 ;  /* 0x000000000d057220 */ /* 0x000fe20000410000 */
[----:B------:R-:W-:Y:S01]  /*e0a0*/  HADD2.F32 R4, -RZ, R80.H0_H0 ;  /* 0x20000050ff047230 */ /* 0x000fe20000004100 */
[----:B------:R-:W-:Y:S01]  /*e0b0*/  FMUL.FTZ R16, R20, R2 ;  /* 0x0000000214107220 */ /* 0x000fe20000410000 */
[----:B------:R-:W-:Y:S01]  /*e0c0*/  HADD2.F32 R80, -RZ, R27.H0_H0 ;  /* 0x2000001bff507230 */ /* 0x000fe20000004100 */
[C---:B------:R-:W-:Y:S01]  /*e0d0*/  FMUL.FTZ R18, R9.reuse, R0 ;  /* 0x0000000009127220 */ /* 0x040fe20000410000 */
[----:B------:R-:W-:Y:S01]  /*e0e0*/  HADD2.F32 R14, -RZ, R14.H1_H1 ;  /* 0x3000000eff0e7230 */ /* 0x000fe20000004100 */
[----:B------:R-:W-:Y:S01]  /*e0f0*/  FFMA.FTZ R25, R9, R3, R5 ;  /* 0x0000000309197223 */ /* 0x000fe20000010005 */
[----:B------:R-:W-:Y:S01]  /*e100*/  HADD2.F32 R5, -RZ, R61.H0_H0 ;  /* 0x2000003dff057230 */ /* 0x000fe20000004100 */
[-C--:B------:R-:W-:Y:S01]  /*e110*/  FMUL.FTZ R0, R15, R17.reuse ;  /* 0x000000110f007220 */ /* 0x080fe20000410000 */
[----:B------:R-:W-:Y:S01]  /*e120*/  HADD2.F32 R9, -RZ, R58.H0_H0 ;  /* 0x2000003aff097230 */ /* 0x000fe20000004100 */
[----:B------:R-:W-:Y:S01]  /*e130*/  FFMA.FTZ R57, R11, R4, R16 ;  /* 0x000000040b397223 */ /* 0x000fe20000010010 */
[----:B------:R-:W-:Y:S01]  /*e140*/  HADD2.F32 R58, -RZ, R62.H0_H0 ;  /* 0x2000003eff3a7230 */ /* 0x000fe20000004100 */
[----:B------:R-:W-:-:S02]  /*e150*/  FMUL.FTZ R16, R8, R17 ;  /* 0x0000001108107220 */ /* 0x000fc40000410000 */
[----:B------:R-:W-:Y:S02]  /*e160*/  FMUL.FTZ R26, R11, R2 ;  /* 0x000000020b1a7220 */ /* 0x000fe40000410000 */
[----:B------:R-:W-:Y:S02]  /*e170*/  FFMA.FTZ R17, R8, R80, R0 ;  /* 0x0000005008117223 */ /* 0x000fe40000010000 */
[----:B------:R-:W-:Y:S02]  /*e180*/  FMUL.FTZ R2, R24, R5 ;  /* 0x0000000518027220 */ /* 0x000fe40000410000 */
[----:B------:R-:W-:Y:S02]  /*e190*/  FMUL.FTZ R0, R14, R9 ;  /* 0x000000090e007220 */ /* 0x000fe40000410000 */
[----:B------:R-:W-:Y:S02]  /*e1a0*/  FMUL.FTZ R11, R12, R5 ;  /* 0x000000050c0b7220 */ /* 0x000fe40000410000 */
[----:B------:R-:W-:-:S02]  /*e1b0*/  FMUL.FTZ R5, R10, R9 ;  /* 0x000000090a057220 */ /* 0x000fc40000410000 */
[----:B------:R-:W-:Y:S02]  /*e1c0*/  FFMA.FTZ R19, R12, R63, R2 ;  /* 0x0000003f0c137223 */ /* 0x000fe40000010002 */
[----:B------:R-:W-:Y:S02]  /*e1d0*/  FFMA.FTZ R27, R10, R58, R0 ;  /* 0x0000003a0a1b7223 */ /* 0x000fe40000010000 */
[----:B------:R-:W-:Y:S02]  /*e1e0*/  FFMA.FTZ R8, R22, R6, -R37 ;  /* 0x0000000616087223 */ /* 0x000fe40000010825 */
[----:B------:R-:W-:Y:S01]  /*e1f0*/  FFMA.FTZ R12, R23, R7, -R39 ;  /* 0x00000007170c7223 */ /* 0x000fe20000010827 */
[----:B------:R-:W-:Y:S01]  /*e200*/  F2FP.PACK_AB R7, R17, R25 ;  /* 0x000000191107723e */ /* 0x000fe200000000ff */
[----:B------:R-:W-:Y:S02]  /*e210*/  FFMA.FTZ R9, R21, R81, -R38 ;  /* 0x0000005115097223 */ /* 0x000fe40000010826 */
[----:B------:R-:W-:Y:S01]  /*e220*/  FFMA.FTZ R10, R20, R4, -R26 ;  /* 0x00000004140a7223 */ /* 0x000fe2000001081a */
[----:B------:R-:W-:Y:S01]  /*e230*/  F2FP.PACK_AB R4, R19, R56 ;  /* 0x000000381304723e */ /* 0x000fe200000000ff */
[----:B------:R-:W-:Y:S01]  /*e240*/  FFMA.FTZ R3, R13, R3, -R18 ;  /* 0x000000030d037223 */ /* 0x000fe20000010812 */
[----:B------:R-:W-:Y:S01]  /*e250*/  F2FP.PACK_AB R9, R9, R12 ;  /* 0x0000000c0909723e */ /* 0x000fe200000000ff */
[----:B------:R-:W-:-:S02]  /*e260*/  FFMA.FTZ R0, R15, R80, -R16 ;  /* 0x000000500f007223 */ /* 0x000fc40000010810 */
[----:B------:R-:W-:Y:S02]  /*e270*/  FFMA.FTZ R2, R24, R63, -R11 ;  /* 0x0000003f18027223 */ /* 0x000fe4000001080b */
[----:B------:R-:W-:Y:S01]  /*e280*/  FFMA.FTZ R6, R14, R58, -R5 ;  /* 0x0000003a0e067223 */ /* 0x000fe20000010805 */
[----:B------:R-:W-:Y:S02]  /*e290*/  F2FP.PACK_AB R11, R0, R3 ;  /* 0x00000003000b723e */ /* 0x000fe400000000ff */
[----:B------:R-:W-:Y:S02]  /*e2a0*/  F2FP.PACK_AB R8, R2, R8 ;  /* 0x000000080208723e */ /* 0x000fe400000000ff */
[----:B------:R-:W-:Y:S02]  /*e2b0*/  F2FP.PACK_AB R10, R6, R10 ;  /* 0x0000000a060a723e */ /* 0x000fe400000000ff */
[----:B------:R-:W-:Y:S02]  /*e2c0*/  F2FP.PACK_AB R5, R59, R60 ;  /* 0x0000003c3b05723e */ /* 0x000fe400000000ff */
[----:B------:R-:W-:Y:S01]  /*e2d0*/  F2FP.PACK_AB R6, R27, R57 ;  /* 0x000000391b06723e */ /* 0x000fe200000000ff */
[----:B------:R2:W-:Y:S04]  /*e2e0*/  STS.128 [R115], R8 ;  /* 0x0000000873007388 */ /* 0x0005e80000000c00 */
[----:B------:R2:W-:Y:S02]  /*e2f0*/  STS.128 [R36+0x6080], R4 ;  /* 0x0060800424007388 */ /* 0x0005e40000000c00 */
.L_x_800:
[----:B------:R-:W-:Y:S05]  /*e300*/  BSYNC B0 ;  /* 0x0000000000007941 */ /* 0x000fea0003800000 */
.L_x_799:
[----:B------:R-:W-:Y:S01]  /*e310*/  ISETP.GE.AND P0, PT, R152, c[0x0][0x27c], PT ;  /* 0x00009f0098007a0c */ /* 0x000fe20003f06270 */
[----:B------:R-:W-:-:S12]  /*e320*/  BSSY B0, `(.L_x_801) ;  /* 0x0000063000007945 */ /* 0x000fd80003800000 */
[----:B------:R-:W-:Y:S05]  /*e330*/  @P0 BRA `(.L_x_802) ;  /* 0x0000061000000947 */ /* 0x000fea0003800000 */
[----:B------:R-:W3:Y:S04]  /*e340*/  LDL R2, [R1+0x78] ;  /* 0x0000780001027983 */ /* 0x000ee80000100800 */
[----:B------:R-:W4:Y:S01]  /*e350*/  LDL R58, [R1+0x9c] ;  /* 0x00009c00013a7983 */ /* 0x000f220000100800 */
[----:B------:R-:W-:Y:S02]  /*e360*/  MOV R0, c[0x0][0x27c] ;  /* 0x00009f0000007a02 */ /* 0x000fe40000000f00 */
[----:B------:R-:W-:Y:S02]  /*e370*/  SHF.R.U32.HI R22, RZ, 0x10, R29 ;  /* 0x00000010ff167819 */ /* 0x000fe4000001161d */
[--C-:B------:R-:W-:Y:S02]  /*e380*/  SHF.R.U32.HI R23, RZ, 0x10, R33.reuse ;  /* 0x00000010ff177819 */ /* 0x100fe40000011621 */
[----:B------:R-:W-:-:S02]  /*e390*/  SHF.R.U64 R39, R32, 0x10, R33 ;  /* 0x0000001020277819 */ /* 0x000fc40000001221 */
[----:B------:R-:W-:Y:S01]  /*e3a0*/  SHF.R.U64 R33, R30, 0x10, R31 ;  /* 0x000000101e217819 */ /* 0x000fe2000000121f */
[----:B------:R-:W-:Y:S01]  /*e3b0*/  HADD2.F32 R57, -RZ, R23.H0_H0 ;  /* 0x20000017ff397230 */ /* 0x000fe20000004100 */
[--C-:B------:R-:W-:Y:S01]  /*e3c0*/  SHF.R.U64 R38, R34, 0x10, R35.reuse ;  /* 0x0000001022267819 */ /* 0x100fe20000001223 */
[----:B------:R-:W-:Y:S01]  /*e3d0*/  HADD2.F32 R39, -RZ, R39.H0_H0 ;  /* 0x20000027ff277230 */ /* 0x000fe20000004100 */
[----:B------:R-:W-:Y:S02]  /*e3e0*/  SHF.R.U32.HI R27, RZ, 0x10, R35 ;  /* 0x00000010ff1b7819 */ /* 0x000fe40000011623 */
[----:B------:R-:W-:Y:S02]  /*e3f0*/  SHF.R.U64 R37, R28, 0x10, R29 ;  /* 0x000000101c257819 */ /* 0x000fe4000000121d */
[----:B------:R-:W-:Y:S01]  /*e400*/  SHF.R.U32.HI R24, RZ, 0x10, R31 ;  /* 0x00000010ff187819 */ /* 0x000fe2000001161f */
[----:B------:R-:W-:Y:S01]  /*e410*/  HADD2.F32 R56, -RZ, R27.H0_H0 ;  /* 0x2000001bff387230 */ /* 0x000fe20000004100 */
[----:B---3--:R-:W-:-:S04]  /*e420*/  LEA.HI R0, R0, R2, RZ, 0x1d ;  /* 0x0000000200007211 */ /* 0x008fc800078fe8ff */
[----:B------:R-:W-:Y:S01]  /*e430*/  SHF.R.S32.HI R2, RZ, 0x1f, R0 ;  /* 0x0000001fff027819 */ /* 0x000fe20000011400 */
[----:B--2-4-:R-:W2:Y:S01]  /*e440*/  LDS.128 R4, [R58] ;  /* 0x000000003a047984 */ /* 0x014ea20000000c00 */
[----:B------:R-:W-:Y:S02]  /*e450*/  SHF.L.U32 R3, R0, 0x3, RZ ;  /* 0x0000000300037819 */ /* 0x000fe400000006ff */
[----:B------:R-:W-:Y:S02]  /*e460*/  LEA.HI R0, R2, R0, RZ, 0x2 ;  /* 0x0000000002007211 */ /* 0x000fe400078f10ff */
[----:B-----5:R-:W-:Y:S02]  /*e470*/  LOP3.LUT R2, R114, 0x18, R3, 0xf8, !PT ;  /* 0x0000001872027812 */ /* 0x020fe400078ef803 */
[----:B------:R-:W-:Y:S02]  /*e480*/  SHF.L.U32 R0, R0, 0xa, RZ ;  /* 0x0000000a00007819 */ /* 0x000fe400000006ff */
[----:B------:R-:W-:-:S02]  /*e490*/  LOP3.LUT R2, R2, R113, RZ, 0x3c, !PT ;  /* 0x0000007102027212 */ /* 0x000fc400078e3cff */
[----:B------:R-:W-:-:S04]  /*e4a0*/  LOP3.LUT R0, R0, 0x7ffff000, RZ, 0xc0, !PT ;  /* 0x7ffff00000007812 */ /* 0x000fc800078ec0ff */
[----:B------:R-:W-:-:S04]  /*e4b0*/  IADD3 R0, R2, R0, R112 ;  /* 0x0000000002007210 */ /* 0x000fc80007ffe070 */
[----:B------:R-:W-:Y:S01]  /*e4c0*/  SHF.L.U32 R36, R0, 0x1, RZ ;  /* 0x0000000100247819 */ /* 0x000fe200000006ff */
[----:B------:R-:W-:-:S04]  /*e4d0*/  HADD2.F32 R0, -RZ, R83.H0_H0 ;  /* 0x20000053ff007230 */ /* 0x000fc80000004100 */
[----:B------:R-:W3:Y:S01]  /*e4e0*/  LDS.128 R8, [R36+0x6080] ;  /* 0x0060800024087984 */ /* 0x000ee20000000c00 */
[----:B--2---:R-:W-:Y:S02]  /*e4f0*/  HADD2.F32 R19, -RZ, R5.H0_H0 ;  /* 0x20000005ff137230 */ /* 0x004fe40000004100 */
[--C-:B------:R-:W-:Y:S02]  /*e500*/  HADD2.F32 R15, -RZ, R7.reuse.H0_H0 ;  /* 0x20000007ff0f7230 */ /* 0x100fe40000004100 */
[----:B------:R-:W-:Y:S02]  /*e510*/  HADD2.F32 R14, -RZ, R7.H1_H1 ;  /* 0x30000007ff0e7230 */ /* 0x000fe40000004100 */
[----:B------:R-:W-:Y:S01]  /*e520*/  HADD2.F32 R17, -RZ, R5.H1_H1 ;  /* 0x30000005ff117230 */ /* 0x000fe20000004100 */
[----:B------:R-:W-:Y:S01]  /*e530*/  FMUL.FTZ R5, R19, R0 ;  /* 0x0000000013057220 */ /* 0x000fe20000410000 */
[--C-:B------:R-:W-:Y:S02]  /*e540*/  HADD2.F32 R16, -RZ, R6.reuse.H0_H0 ;  /* 0x20000006ff107230 */ /* 0x100fe40000004100 */
[----:B------:R-:W-:-:S02]  /*e550*/  HADD2.F32 R20, -RZ, R6.H1_H1 ;  /* 0x30000006ff147230 */ /* 0x000fc40000004100 */
[----:B------:R-:W-:Y:S02]  /*e560*/  HADD2.F32 R6, -RZ, R84.H0_H0 ;  /* 0x20000054ff067230 */ /* 0x000fe40000004100 */
[--C-:B------:R-:W-:Y:S02]  /*e570*/  HADD2.F32 R18, -RZ, R4.reuse.H0_H0 ;  /* 0x20000004ff127230 */ /* 0x100fe40000004100 */
[----:B------:R-:W-:Y:S02]  /*e580*/  HADD2.F32 R21, -RZ, R4.H1_H1 ;  /* 0x30000004ff157230 */ /* 0x000fe40000004100 */
[----:B------:R-:W-:Y:S02]  /*e590*/  HADD2.F32 R4, -RZ, R83.H1_H1 ;  /* 0x30000053ff047230 */ /* 0x000fe40000004100 */
[--C-:B---3--:R-:W-:Y:S02]  /*e5a0*/  HADD2.F32 R3, -RZ, R9.reuse.H0_H0 ;  /* 0x20000009ff037230 */ /* 0x108fe40000004100 */
[----:B------:R-:W-:-:S02]  /*e5b0*/  HADD2.F32 R2, -RZ, R9.H1_H1 ;  /* 0x30000009ff027230 */ /* 0x000fc40000004100 */
[--C-:B------:R-:W-:Y:S01]  /*e5c0*/  HADD2.F32 R9, -RZ, R8.reuse.H0_H0 ;  /* 0x20000008ff097230 */ /* 0x100fe20000004100 */
[C---:B------:R-:W-:Y:S01]  /*e5d0*/  FMUL.FTZ R30, R3.reuse, R0 ;  /* 0x00000000031e7220 */ /* 0x040fe20000410000 */
[----:B------:R-:W-:Y:S01]  /*e5e0*/  HADD2.F32 R13, -RZ, R8.H1_H1 ;  /* 0x30000008ff0d7230 */ /* 0x000fe20000004100 */
[----:B------:R-:W-:Y:S01]  /*e5f0*/  FFMA.FTZ R35, R3, R6, R5 ;  /* 0x0000000603237223 */ /* 0x000fe20000010005 */
[--C-:B------:R-:W-:Y:S01]  /*e600*/  HADD2.F32 R8, -RZ, R11.reuse.H0_H0 ;  /* 0x2000000bff087230 */ /* 0x100fe20000004100 */
[-C--:B------:R-:W-:Y:S01]  /*e610*/  FMUL.FTZ R3, R18, R4.reuse ;  /* 0x0000000412037220 */ /* 0x080fe20000410000 */
[----:B------:R-:W-:Y:S01]  /*e620*/  HADD2.F32 R7, -RZ, R11.H1_H1 ;  /* 0x3000000bff077230 */ /* 0x000fe20000004100 */
[----:B------:R-:W-:Y:S01]  /*e630*/  FMUL.FTZ R28, R9, R4 ;  /* 0x00000004091c7220 */ /* 0x000fe20000410000 */
[----:B------:R-:W-:Y:S02]  /*e640*/  HADD2.F32 R11, -RZ, R22.H0_H0 ;  /* 0x20000016ff0b7230 */ /* 0x000fe40000004100 */
[----:B------:R-:W-:-:S02]  /*e650*/  HADD2.F32 R5, -RZ, R85.H1_H1 ;  /* 0x30000055ff057230 */ /* 0x000fc40000004100 */
[----:B------:R-:W-:Y:S01]  /*e660*/  HADD2.F32 R12, -RZ, R10.H0_H0 ;  /* 0x2000000aff0c7230 */ /* 0x000fe20000004100 */
[-C--:B------:R-:W-:Y:S01]  /*e670*/  FMUL.FTZ R0, R17, R11.reuse ;  /* 0x0000000b11007220 */ /* 0x080fe20000410000 */
[----:B------:R-:W-:Y:S01]  /*e680*/  HADD2.F32 R4, -RZ, R86.H1_H1 ;  /* 0x30000056ff047230 */ /* 0x000fe20000004100 */
[C---:B------:R-:W-:Y:S01]  /*e690*/  FMUL.FTZ R29, R2.reuse, R11 ;  /* 0x0000000b021d7220 */ /* 0x040fe20000410000 */
[----:B------:R-:W-:Y:S01]  /*e6a0*/  HADD2.F32 R22, -RZ, R24.H0_H0 ;  /* 0x20000018ff167230 */ /* 0x000fe20000004100 */
[----:B------:R-:W-:Y:S01]  /*e6b0*/  FFMA.FTZ R34, R2, R57, R0 ;  /* 0x0000003902227223 */ /* 0x000fe20000010000 */
[----:B------:R-:W-:Y:S01]  /*e6c0*/  HADD2.F32 R2, -RZ, R84.H1_H1 ;  /* 0x30000054ff027230 */ /* 0x000fe20000004100 */
[----:B------:R-:W-:Y:S01]  /*e6d0*/  FFMA.FTZ R31, R9, R5, R3 ;  /* 0x00000005091f7223 */ /* 0x000fe20000010003 */
[----:B------:R-:W-:Y:S02]  /*e6e0*/  HADD2.F32 R0, -RZ, R85.H0_H0 ;  /* 0x20000055ff007230 */ /* 0x000fe40000004100 */
[----:B------:R-:W-:Y:S01]  /*e6f0*/  HADD2.F32 R3, -RZ, R86.H0_H0 ;  /* 0x20000056ff037230 */ /* 0x000fe20000004100 */
[----:B------:R-:W-:Y:S01]  /*e700*/  FMUL.FTZ R11, R16, R2 ;  /* 0x00000002100b7220 */ /* 0x000fe20000410000 */
[----:B------:R-:W-:Y:S01]  /*e710*/  HADD2.F32 R10, -RZ, R10.H1_H1 ;  /* 0x3000000aff0a7230 */ /* 0x000fe20000004100 */
[----:B------:R-:W-:-:S02]  /*e720*/  FMUL.FTZ R9, R15, R0 ;  /* 0x000000000f097220 */ /* 0x000fc40000410000 */
[----:B------:R-:W-:Y:S01]  /*e730*/  FFMA.FTZ R32, R12, R4, R11 ;  /* 0x000000040c207223 */ /* 0x000fe2000001000b */
[----:B------:R-:W-:Y:S01]  /*e740*/  HADD2.F32 R11, -RZ, R37.H0_H0 ;  /* 0x20000025ff0b7230 */ /* 0x000fe20000004100 */
[C---:B------:R-:W-:Y:S02]  /*e750*/  FMUL.FTZ R24, R8.reuse, R0 ;  /* 0x0000000008187220 */ /* 0x040fe40000410000 */
[----:B------:R-:W-:Y:S01]  /*e760*/  FFMA.FTZ R25, R8, R3, R9 ;  /* 0x0000000308197223 */ /* 0x000fe20000010009 */
[----:B------:R-:W-:Y:S01]  /*e770*/  HADD2.F32 R8, -RZ, R33.H0_H0 ;  /* 0x20000021ff087230 */ /* 0x000fe20000004100 */
[----:B------:R-:W-:Y:S01]  /*e780*/  FMUL.FTZ R0, R14, R22 ;  /* 0x000000160e007220 */ /* 0x000fe20000410000 */
[----:B------:R-:W-:Y:S01]  /*e790*/  HADD2.F32 R33, -RZ, R38.H0_H0 ;  /* 0x20000026ff217230 */ /* 0x000fe20000004100 */
[----:B------:R-:W-:Y:S02]  /*e7a0*/  FMUL.FTZ R26, R12, R2 ;  /* 0x000000020c1a7220 */ /* 0x000fe40000410000 */
[----:B------:R-:W-:-:S02]  /*e7b0*/  FFMA.FTZ R23, R7, R56, R0 ;  /* 0x0000003807177223 */ /* 0x000fc40000010000 */
[----:B------:R-:W-:Y:S02]  /*e7c0*/  FMUL.FTZ R22, R7, R22 ;  /* 0x0000001607167220 */ /* 0x000fe40000410000 */
[-C--:B------:R-:W-:Y:S02]  /*e7d0*/  FMUL.FTZ R2, R21, R11.reuse ;  /* 0x0000000b15027220 */ /* 0x080fe40000410000 */
[-C--:B------:R-:W-:Y:S02]  /*e7e0*/  FMUL.FTZ R0, R20, R8.reuse ;  /* 0x0000000814007220 */ /* 0x080fe40000410000 */
[C---:B------:R-:W-:Y:S02]  /*e7f0*/  FMUL.FTZ R11, R13.reuse, R11 ;  /* 0x0000000b0d0b7220 */ /* 0x040fe40000410000 */
[----:B------:R-:W-:Y:S02]  /*e800*/  FMUL.FTZ R7, R10, R8 ;  /* 0x000000080a077220 */ /* 0x000fe40000410000 */
[----:B------:R-:W-:-:S02]  /*e810*/  FFMA.FTZ R13, R13, R39, R2 ;  /* 0x000000270d0d7223 */ /* 0x000fc40000010002 */
[----:B------:R-:W-:Y:S02]  /*e820*/  FFMA.FTZ R27, R10, R33, R0 ;  /* 0x000000210a1b7223 */ /* 0x000fe40000010000 */
[----:B------:R-:W-:Y:S02]  /*e830*/  FFMA.FTZ R12, R19, R6, -R30 ;  /* 0x00000006130c7223 */ /* 0x000fe4000001081e */
[----:B------:R-:W-:Y:S02]  /*e840*/  FFMA.FTZ R9, R17, R57, -R29 ;  /* 0x0000003911097223 */ /* 0x000fe4000001081d */
[----:B------:R-:W-:Y:S01]  /*e850*/  FFMA.FTZ R8, R18, R5, -R28 ;  /* 0x0000000512087223 */ /* 0x000fe2000001081c */
[----:B------:R-:W-:Y:S01]  /*e860*/  F2FP.PACK_AB R5, R34, R35 ;  /* 0x000000232205723e */ /* 0x000fe200000000ff */
        /* <DEDUP_REMOVED lines=14> */
.L_x_802:
[----:B------:R-:W-:Y:S05]  /*e950*/  BSYNC B0 ;  /* 0x0000000000007941 */ /* 0x000fea0003800000 */
.L_x_801:
[----:B------:R-:W-:-:S13]  /*e960*/  ISETP.GE.AND P0, PT, R109, c[0x0][0x27c], PT ;  /* 0x00009f006d007a0c */ /* 0x000fda0003f06270 */
[----:B------:R-:W-:Y:S05]  /*e970*/  @P0 BRA `(.L_x_798) ;  /* 0x0000061000000947 */ /* 0x000fea0003800000 */
[----:B------:R-:W3:Y:S04]  /*e980*/  LDL R2, [R1+0x74] ;  /* 0x0000740001027983 */ /* 0x000ee80000100800 */
[----:B------:R-:W4:Y:S01]  /*e990*/  LDL R56, [R1+0x94] ;  /* 0x0000940001387983 */ /* 0x000f220000100800 */
[----:B------:R-:W-:Y:S02]  /*e9a0*/  MOV R0, c[0x0][0x27c] ;  /* 0x00009f0000007a02 */ /* 0x000fe40000000f00 */
[----:B------:R-:W-:Y:S02]  /*e9b0*/  SHF.R.U32.HI R22, RZ, 0x10, R41 ;  /* 0x00000010ff167819 */ /* 0x000fe40000011629 */
[----:B------:R-:W-:Y:S02]  /*e9c0*/  SHF.R.U32.HI R23, RZ, 0x10, R45 ;  /* 0x00000010ff177819 */ /* 0x000fe4000001162d */
[----:B------:R-:W-:-:S02]  /*e9d0*/  SHF.R.U64 R37, R40, 0x10, R41 ;  /* 0x0000001028257819 */ /* 0x000fc40000001229 */
[----:B------:R-:W-:Y:S01]  /*e9e0*/  SHF.R.U32.HI R24, RZ, 0x10, R43 ;  /* 0x00000010ff187819 */ /* 0x000fe2000001162b */
[----:B------:R-:W-:Y:S01]  /*e9f0*/  HADD2.F32 R41, -RZ, R23.H0_H0 ;  /* 0x20000017ff297230 */ /* 0x000fe20000004100 */
[----:B------:R-:W-:Y:S02]  /*ea00*/  SHF.R.U32.HI R27, RZ, 0x10, R47 ;  /* 0x00000010ff1b7819 */ /* 0x000fe4000001162f */
[----:B------:R-:W-:Y:S02]  /*ea10*/  SHF.R.U64 R34, R42, 0x10, R43 ;  /* 0x000000102a227819 */ /* 0x000fe4000000122b */
[----:B------:R-:W-:Y:S01]  /*ea20*/  SHF.R.U64 R39, R44, 0x10, R45 ;  /* 0x000000102c277819 */ /* 0x000fe2000000122d */
[----:B------:R-:W-:Y:S01]  /*ea30*/  HADD2.F32 R40, -RZ, R27.H0_H0 ;  /* 0x2000001bff287230 */ /* 0x000fe20000004100 */
[----:B------:R-:W-:-:S03]  /*ea40*/  SHF.R.U64 R38, R46, 0x10, R47 ;  /* 0x000000102e267819 */ /* 0x000fc6000000122f */
        /* <DEDUP_REMOVED lines=39> */
[----:B------:R-:W-:Y:S01]  /*ecc0*/  HADD2.F32 R4, -RZ, R91.H0_H0 ;  /* 0x2000005bff047230 */ /* 0x000fe20000004100 */
[C---:B------:R-:W-:Y:S01]  /*ecd0*/  FMUL.FTZ R30, R2.reuse, R11 ;  /* 0x0000000b021e7220 */ /* 0x040fe20000410000 */
[----:B------:R-:W-:Y:S01]  /*ece0*/  HADD2.F32 R22, -RZ, R24.H0_H0 ;  /* 0x20000018ff167230 */ /* 0x000fe20000004100 */
[----:B------:R-:W-:Y:S01]  /*ecf0*/  FFMA.FTZ R35, R2, R41, R0 ;  /* 0x0000002902237223 */ /* 0x000fe20000010000 */
[----:B------:R-:W-:Y:S01]  /*ed00*/  HADD2.F32 R2, -RZ, R88.H1_H1 ;  /* 0x30000058ff027230 */ /* 0x000fe20000004100 */
[----:B------:R-:W-:Y:S01]  /*ed10*/  FFMA.FTZ R32, R9, R5, R3 ;  /* 0x0000000509207223 */ /* 0x000fe20000010003 */
[----:B------:R-:W-:Y:S02]  /*ed20*/  HADD2.F32 R0, -RZ, R89.H0_H0 ;  /* 0x20000059ff007230 */ /* 0x000fe40000004100 */
[----:B------:R-:W-:Y:S01]  /*ed30*/  HADD2.F32 R3, -RZ, R90.H1_H1 ;  /* 0x3000005aff037230 */ /* 0x000fe20000004100 */
        /* <DEDUP_REMOVED lines=37> */
.L_x_798:
[----:B------:R-:W-:Y:S05]  /*ef90*/  BSYNC B1 ;  /* 0x0000000000017941 */ /* 0x000fea0003800000 */
.L_x_797:
[----:B------:R-:W-:-:S04]  /*efa0*/  LEA.HI R0, R107, R107, RZ, 0x1 ;  /* 0x0000006b6b007211 */ /* 0x000fc800078f08ff */
[----:B------:R-:W-:-:S04]  /*efb0*/  SHF.R.S32.HI R0, RZ, 0x1, R0 ;  /* 0x00000001ff007819 */ /* 0x000fc80000011400 */
[----:B------:R-:W-:-:S04]  /*efc0*/  IADD3 R0, R0, 0x40, RZ ;  /* 0x0000004000007810 */ /* 0x000fc80007ffe0ff */
[----:B------:R-:W-:-:S13]  /*efd0*/  ISETP.GE.AND P0, PT, R0, R82, PT ;  /* 0x000000520000720c */ /* 0x000fda0003f06270 */
[----:B------:R-:W-:Y:S05]  /*efe0*/  @P0 BRA `(.L_x_782) ;  /* 0x000012f000000947 */ /* 0x000fea0003800000 */
[----:B------:R3:W5:Y:S04]  /*eff0*/  LDL R45, [R1+0x80] ;  /* 0x00008000012d7983 */ /* 0x0007680000100800 */
[----:B------:R3:W5:Y:S04]  /*f000*/  LDL R44, [R1+0x84] ;  /* 0x00008400012c7983 */ /* 0x0007680000100800 */
[----:B------:R3:W5:Y:S01]  /*f010*/  LDL R43, [R1+0x88] ;  /* 0x00008800012b7983 */ /* 0x0007620000100800 */
[----:B------:R-:W-:Y:S01]  /*f020*/  ISETP.GE.AND P0, PT, R110, c[0x0][0x27c], PT ;  /* 0x00009f006e007a0c */ /* 0x000fe20003f06270 */
[----:B------:R-:W-:-:S12]  /*f030*/  BSSY B0, `(.L_x_803) ;  /* 0x0000062000007945 */ /* 0x000fd80003800000 */
[----:B------:R-:W-:Y:S05]  /*f040*/  @P0 BRA `(.L_x_804) ;  /* 0x0000060000000947 */ /* 0x000fea0003800000 */
[----:B------:R-:W4:Y:S01]  /*f050*/  LDL R42, [R1+0xa0] ;  /* 0x0000a000012a7983 */ /* 0x000f220000100800 */
[----:B------:R-:W-:Y:S02]  /*f060*/  MOV R0, c[0x0][0x27c] ;  /* 0x00009f0000007a02 */ /* 0x000fe40000000f00 */
[----:B------:R-:W-:Y:S02]  /*f070*/  SHF.R.U32.HI R22, RZ, 0x10, R53 ;  /* 0x00000010ff167819 */ /* 0x000fe40000011635 */
[----:B------:R-:W-:Y:S02]  /*f080*/  LEA.HI R0, R0, R106, RZ, 0x1d ;  /* 0x0000006a00007211 */ /* 0x000fe400078fe8ff */
[----:B------:R-:W-:Y:S02]  /*f090*/  SHF.R.U32.HI R23, RZ, 0x10, R49 ;  /* 0x00000010ff177819 */ /* 0x000fe40000011631 */
[----:B------:R-:W-:Y:S02]  /*f0a0*/  SHF.R.S32.HI R3, RZ, 0x1f, R0 ;  /* 0x0000001fff037819 */ /* 0x000fe40000011400 */
[----:B------:R-:W-:Y:S01]  /*f0b0*/  SHF.L.U32 R2, R0, 0x3, RZ ;  /* 0x0000000300027819 */ /* 0x000fe200000006ff */
[----:B------:R-:W-:Y:S01]  /*f0c0*/  HADD2.F32 R41, -RZ, R23.H0_H0 ;  /* 0x20000017ff297230 */ /* 0x000fe20000004100 */
[----:B------:R-:W-:-:S02]  /*f0d0*/  LEA.HI R0, R3, R0, RZ, 0x2 ;  /* 0x0000000003007211 */ /* 0x000fc400078f10ff */
[----:B-----5:R-:W-:Y:S02]  /*f0e0*/  LOP3.LUT R2, R45, 0x18, R2, 0xf8, !PT ;  /* 0x000000182d027812 */ /* 0x020fe400078ef802 */
[----:B------:R-:W-:Y:S02]  /*f0f0*/  SHF.L.U32 R0, R0, 0xa, RZ ;  /* 0x0000000a00007819 */ /* 0x000fe400000006ff */
[----:B------:R-:W-:Y:S02]  /*f100*/  LOP3.LUT R2, R2, R44, RZ, 0x3c, !PT ;  /* 0x0000002c02027212 */ /* 0x000fe400078e3cff */
[----:B------:R-:W-:Y:S02]  /*f110*/  LOP3.LUT R0, R0, 0x7ffff000, RZ, 0xc0, !PT ;  /* 0x7ffff00000007812 */ /* 0x000fe400078ec0ff */
[----:B------:R-:W-:Y:S02]  /*f120*/  SHF.R.U32.HI R24, RZ, 0x10, R55 ;  /* 0x00000010ff187819 */ /* 0x000fe40000011637 */
[----:B------:R-:W-:-:S02]  /*f130*/  IADD3 R0, R2, R0, R43 ;  /* 0x0000000002007210 */ /* 0x000fc40007ffe02b */
[----:B------:R-:W-:Y:S02]  /*f140*/  SHF.R.U32.HI R27, RZ, 0x10, R51 ;  /* 0x00000010ff1b7819 */ /* 0x000fe40000011633 */
[----:B--2---:R-:W-:Y:S01]  /*f150*/  SHF.L.U32 R28, R0, 0x1, RZ ;  /* 0x00000001001c7819 */ /* 0x004fe200000006ff */
[----:B------:R-:W-:Y:S01]  /*f160*/  HADD2.F32 R0, -RZ, R90.H0_H0 ;  /* 0x2000005aff007230 */ /* 0x000fe20000004100 */
[----:B------:R-:W-:Y:S01]  /*f170*/  SHF.R.U64 R32, R52, 0x10, R53 ;  /* 0x0000001034207819 */ /* 0x000fe20000001235 */
[----:B------:R-:W-:Y:S01]  /*f180*/  HADD2.F32 R40, -RZ, R27.H0_H0 ;  /* 0x2000001bff287230 */ /* 0x000fe20000004100 */
[----:B------:R-:W-:Y:S01]  /*f190*/  SHF.R.U64 R33, R54, 0x10, R55 ;  /* 0x0000001036217819 */ /* 0x000fe20000001237 */
[----:B------:R-:W2:Y:S01]  /*f1a0*/  LDS.128 R8, [R28+0x6080] ;  /* 0x006080001c087984 */ /* 0x000ea20000000c00 */
[----:B------:R-:W-:Y:S02]  /*f1b0*/  SHF.R.U64 R39, R48, 0x10, R49 ;  /* 0x0000001030277819 */ /* 0x000fe40000001231 */
[----:B------:R-:W-:Y:S01]  /*f1c0*/  SHF.R.U64 R37, R50, 0x10, R51 ;  /* 0x0000001032257819 */ /* 0x000fe20000001233 */
[----:B--2---:R-:W-:-:S02]  /*f1d0*/  HADD2.F32 R3, -RZ, R9.H0_H0 ;  /* 0x20000009ff037230 */ /* 0x004fc40000004100 */
[----:B------:R-:W-:Y:S02]  /*f1e0*/  HADD2.F32 R2, -RZ, R9.H1_H1 ;  /* 0x30000009ff027230 */ /* 0x000fe40000004100 */
[--C-:B------:R-:W-:Y:S01]  /*f1f0*/  HADD2.F32 R9, -RZ, R8.reuse.H0_H0 ;  /* 0x20000008ff097230 */ /* 0x100fe20000004100 */
[----:B------:R-:W-:Y:S01]  /*f200*/  FMUL.FTZ R31, R3, R0 ;  /* 0x00000000031f7220 */ /* 0x000fe20000410000 */
[----:B------:R-:W-:Y:S02]  /*f210*/  HADD2.F32 R13, -RZ, R8.H1_H1 ;  /* 0x30000008ff0d7230 */ /* 0x000fe40000004100 */
[----:B------:R-:W-:Y:S02]  /*f220*/  HADD2.F32 R8, -RZ, R11.H0_H0 ;  /* 0x2000000bff087230 */ /* 0x000fe40000004100 */
[--C-:B------:R-:W-:Y:S02]  /*f230*/  HADD2.F32 R12, -RZ, R10.reuse.H0_H0 ;  /* 0x2000000aff0c7230 */ /* 0x100fe40000004100 */
[----:B------:R-:W-:Y:S01]  /*f240*/  HADD2.F32 R10, -RZ, R10.H1_H1 ;  /* 0x3000000aff0a7230 */ /* 0x000fe20000004100 */
[----:B----4-:R-:W2:Y:S02]  /*f250*/  LDS.128 R4, [R42] ;  /* 0x000000002a047984 */ /* 0x010ea40000000c00 */
[----:B--2---:R-:W-:-:S02]  /*f260*/  HADD2.F32 R19, -RZ, R5.H0_H0 ;  /* 0x20000005ff137230 */ /* 0x004fc40000004100 */
[--C-:B------:R-:W-:Y:S02]  /*f270*/  HADD2.F32 R15, -RZ, R7.reuse.H0_H0 ;  /* 0x20000007ff0f7230 */ /* 0x100fe40000004100 */
[----:B------:R-:W-:Y:S02]  /*f280*/  HADD2.F32 R14, -RZ, R7.H1_H1 ;  /* 0x30000007ff0e7230 */ /* 0x000fe40000004100 */
[----:B------:R-:W-:Y:S02]  /*f290*/  HADD2.F32 R7, -RZ, R11.H1_H1 ;  /* 0x3000000bff077230 */ /* 0x000fe40000004100 */
[----:B------:R-:W-:Y:S01]  /*f2a0*/  HADD2.F32 R17, -RZ, R5.H1_H1 ;  /* 0x30000005ff117230 */ /* 0x000fe20000004100 */
[----:B------:R-:W-:Y:S01]  /*f2b0*/  FMUL.FTZ R5, R19, R0 ;  /* 0x0000000013057220 */ /* 0x000fe20000410000 */
[----:B------:R-:W-:Y:S02]  /*f2c0*/  HADD2.F32 R11, -RZ, R22.H0_H0 ;  /* 0x20000016ff0b7230 */ /* 0x000fe40000004100 */
[----:B------:R-:W-:-:S02]  /*f2d0*/  HADD2.F32 R16, -RZ, R6.H0_H0 ;  /* 0x20000006ff107230 */ /* 0x000fc40000004100 */
[----:B------:R-:W-:Y:S01]  /*f2e0*/  HADD2.F32 R20, -RZ, R6.H1_H1 ;  /* 0x30000006ff147230 */ /* 0x000fe20000004100 */
[-C--:B------:R-:W-:Y:S01]  /*f2f0*/  FMUL.FTZ R0, R17, R11.reuse ;  /* 0x0000000b11007220 */ /* 0x080fe20000410000 */
[----:B------:R-:W-:Y:S01]  /*f300*/  HADD2.F32 R6, -RZ, R92.H0_H0 ;  /* 0x2000005cff067230 */ /* 0x000fe20000004100 */
[C---:B------:R-:W-:Y:S01]  /*f310*/  FMUL.FTZ R30, R2.reuse, R11 ;  /* 0x0000000b021e7220 */ /* 0x040fe20000410000 */
[--C-:B------:R-:W-:Y:S01]  /*f320*/  HADD2.F32 R18, -RZ, R4.reuse.H0_H0 ;  /* 0x20000004ff127230 */ /* 0x100fe20000004100 */
[----:B------:R-:W-:Y:S01]  /*f330*/  FFMA.FTZ R36, R2, R41, R0 ;  /* 0x0000002902247223 */ /* 0x000fe20000010000 */
[----:B------:R-:W-:Y:S01]  /*f340*/  HADD2.F32 R21, -RZ, R4.H1_H1 ;  /* 0x30000004ff157230 */ /* 0x000fe20000004100 */
[----:B------:R-:W-:Y:S01]  /*f350*/  FFMA.FTZ R38, R3, R6, R5 ;  /* 0x0000000603267223 */ /* 0x000fe20000010005 */
[----:B------:R-:W-:Y:S02]  /*f360*/  HADD2.F32 R4, -RZ, R91.H1_H1 ;  /* 0x3000005bff047230 */ /* 0x000fe40000004100 */
[----:B------:R-:W-:-:S02]  /*f370*/  HADD2.F32 R5, -RZ, R93.H1_H1 ;  /* 0x3000005dff057230 */ /* 0x000fc40000004100 */
[----:B------:R-:W-:Y:S01]  /*f380*/  HADD2.F32 R2, -RZ, R92.H1_H1 ;  /* 0x3000005cff027230 */ /* 0x000fe20000004100 */
[-C--:B------:R-:W-:Y:S01]  /*f390*/  FMUL.FTZ R3, R18, R4.reuse ;  /* 0x0000000412037220 */ /* 0x080fe20000410000 */
[----:B------:R-:W-:Y:S01]  /*f3a0*/  HADD2.F32 R0, -RZ, R93.H0_H0 ;  /* 0x2000005dff007230 */ /* 0x000fe20000004100 */
[C---:B------:R-:W-:Y:S01]  /*f3b0*/  FMUL.FTZ R29, R9.reuse, R4 ;  /* 0x00000004091d7220 */ /* 0x040fe20000410000 */
[--C-:B------:R-:W-:Y:S01]  /*f3c0*/  HADD2.F32 R4, -RZ, R94.reuse.H1_H1 ;  /* 0x3000005eff047230 */ /* 0x100fe20000004100 */
[----:B------:R-:W-:Y:S01]  /*f3d0*/  FFMA.FTZ R34, R9, R5, R3 ;  /* 0x0000000509227223 */ /* 0x000fe20000010003 */
[----:B------:R-:W-:Y:S01]  /*f3e0*/  HADD2.F32 R3, -RZ, R94.H0_H0 ;  /* 0x2000005eff037230 */ /* 0x000fe20000004100 */
[----:B------:R-:W-:Y:S01]  /*f3f0*/  FMUL.FTZ R11, R16, R2 ;  /* 0x00000002100b7220 */ /* 0x000fe20000410000 */
[----:B------:R-:W-:Y:S01]  /*f400*/  HADD2.F32 R22, -RZ, R24.H0_H0 ;  /* 0x20000018ff167230 */ /* 0x000fe20000004100 */
[----:B------:R-:W-:Y:S02]  /*f410*/  FMUL.FTZ R9, R15, R0 ;  /* 0x000000000f097220 */ /* 0x000fe40000410000 */
[----:B------:R-:W-:Y:S01]  /*f420*/  FFMA.FTZ R35, R12, R4, R11 ;  /* 0x000000040c237223 */ /* 0x000fe2000001000b */
[----:B------:R-:W-:Y:S01]  /*f430*/  HADD2.F32 R11, -RZ, R32.H0_H0 ;  /* 0x20000020ff0b7230 */ /* 0x000fe20000004100 */
[C---:B------:R-:W-:Y:S01]  /*f440*/  FMUL.FTZ R24, R8.reuse, R0 ;  /* 0x0000000008187220 */ /* 0x040fe20000410000 */
[----:B------:R-:W-:Y:S01]  /*f450*/  HADD2.F32 R32, -RZ, R37.H0_H0 ;  /* 0x20000025ff207230 */ /* 0x000fe20000004100 */
[----:B------:R-:W-:Y:S01]  /*f460*/  FFMA.FTZ R25, R8, R3, R9 ;  /* 0x0000000308197223 */ /* 0x000fe20000010009 */
[----:B------:R-:W-:Y:S01]  /*f470*/  HADD2.F32 R8, -RZ, R33.H0_H0 ;  /* 0x20000021ff087230 */ /* 0x000fe20000004100 */
[----:B------:R-:W-:Y:S01]  /*f480*/  FMUL.FTZ R0, R14, R22 ;  /* 0x000000160e007220 */ /* 0x000fe20000410000 */
[----:B------:R-:W-:Y:S01]  /*f490*/  HADD2.F32 R33, -RZ, R39.H0_H0 ;  /* 0x20000027ff217230 */ /* 0x000fe20000004100 */
[----:B------:R-:W-:-:S02]  /*f4a0*/  FMUL.FTZ R26, R12, R2 ;  /* 0x000000020c1a7220 */ /* 0x000fc40000410000 */
[C---:B------:R-:W-:Y:S02]  /*f4b0*/  FFMA.FTZ R23, R7.reuse, R40, R0 ;  /* 0x0000002807177223 */ /* 0x040fe40000010000 */
[----:B------:R-:W-:Y:S02]  /*f4c0*/  FMUL.FTZ R22, R7, R22 ;  /* 0x0000001607167220 */ /* 0x000fe40000410000 */
[-C--:B------:R-:W-:Y:S02]  /*f4d0*/  FMUL.FTZ R2, R21, R11.reuse ;  /* 0x0000000b15027220 */ /* 0x080fe40000410000 */
[-C--:B------:R-:W-:Y:S02]  /*f4e0*/  FMUL.FTZ R0, R20, R8.reuse ;  /* 0x0000000814007220 */ /* 0x080fe40000410000 */
[----:B------:R-:W-:Y:S02]  /*f4f0*/  FMUL.FTZ R11, R13, R11 ;  /* 0x0000000b0d0b7220 */ /* 0x000fe40000410000 */
[----:B------:R-:W-:-:S02]  /*f500*/  FMUL.FTZ R7, R10, R8 ;  /* 0x000000080a077220 */ /* 0x000fc40000410000 */
[----:B------:R-:W-:Y:S02]  /*f510*/  FFMA.FTZ R13, R13, R33, R2 ;  /* 0x000000210d0d7223 */ /* 0x000fe40000010002 */
        /* <DEDUP_REMOVED lines=19> */
.L_x_804:
[----:B------:R-:W-:Y:S05]  /*f650*/  BSYNC B0 ;  /* 0x0000000000007941 */ /* 0x000fea0003800000 */
.L_x_803:
[----:B------:R-:W-:Y:S01]  /*f660*/  ISETP.GE.AND P0, PT, R152, c[0x0][0x27c], PT ;  /* 0x00009f0098007a0c */ /* 0x000fe20003f06270 */
[----:B------:R-:W-:-:S12]  /*f670*/  BSSY B0, `(.L_x_805) ;  /* 0x0000063000007945 */ /* 0x000fd80003800000 */
[----:B------:R-:W-:Y:S05]  /*f680*/  @P0 BRA `(.L_x_806) ;  /* 0x0000061000000947 */ /* 0x000fea0003800000 */
[----:B------:R-:W4:Y:S04]  /*f690*/  LDL R2, [R1+0x78] ;  /* 0x0000780001027983 */ /* 0x000f280000100800 */
[----:B--2---:R-:W2:Y:S01]  /*f6a0*/  LDL R42, [R1+0x98] ;  /* 0x00009800012a7983 */ /* 0x004ea20000100800 */
[----:B------:R-:W-:Y:S02]  /*f6b0*/  MOV R0, c[0x0][0x27c] ;  /* 0x00009f0000007a02 */ /* 0x000fe40000000f00 */
[----:B------:R-:W-:Y:S02]  /*f6c0*/  SHF.R.U32.HI R22, RZ, 0x10, R69 ;  /* 0x00000010ff167819 */ /* 0x000fe40000011645 */
[----:B------:R-:W-:Y:S02]  /*f6d0*/  SHF.R.U32.HI R23, RZ, 0x10, R65 ;  /* 0x00000010ff177819 */ /* 0x000fe40000011641 */
[----:B------:R-:W-:-:S02]  /*f6e0*/  SHF.R.U32.HI R24, RZ, 0x10, R71 ;  /* 0x00000010ff187819 */ /* 0x000fc40000011647 */
[----:B------:R-:W-:Y:S01]  /*f6f0*/  SHF.R.U32.HI R27, RZ, 0x10, R67 ;  /* 0x00000010ff1b7819 */ /* 0x000fe20000011643 */
[----:B------:R-:W-:Y:S01]  /*f700*/  HADD2.F32 R41, -RZ, R23.H0_H0 ;  /* 0x20000017ff297230 */ /* 0x000fe20000004100 */
[----:B------:R-:W-:Y:S02]  /*f710*/  SHF.R.U64 R32, R68, 0x10, R69 ;  /* 0x0000001044207819 */ /* 0x000fe40000001245 */
[----:B------:R-:W-:Y:S01]  /*f720*/  SHF.R.U64 R33, R70, 0x10, R71 ;  /* 0x0000001046217819 */ /* 0x000fe20000001247 */
[----:B------:R-:W-:Y:S01]  /*f730*/  HADD2.F32 R40, -RZ, R27.H0_H0 ;  /* 0x2000001bff287230 */ /* 0x000fe20000004100 */
[----:B------:R-:W-:Y:S02]  /*f740*/  SHF.R.U64 R36, R64, 0x10, R65 ;  /* 0x0000001040247819 */ /* 0x000fe40000001241 */
[----:B------:R-:W-:Y:S02]  /*f750*/  SHF.R.U64 R38, R66, 0x10, R67 ;  /* 0x0000001042267819 */ /* 0x000fe40000001243 */
        /* <DEDUP_REMOVED lines=12> */
[----:B------:R-:W4:Y:S01]  /*f820*/  LDS.128 R8, [R28+0x6080] ;  /* 0x006080001c087984 */ /* 0x000f220000000c00 */
        /* <DEDUP_REMOVED lines=11> */
[--C-:B----4-:R-:W-:Y:S02]  /*f8e0*/  HADD2.F32 R3, -RZ, R9.reuse.H0_H0 ;  /* 0x20000009ff037230 */ /* 0x110fe40000004100 */
        /* <DEDUP_REMOVED lines=59> */
.L_x_806:
[----:B------:R-:W-:Y:S05]  /*fca0*/  BSYNC B0 ;  /* 0x0000000000007941 */ /* 0x000fea0003800000 */
.L_x_805:
[----:B------:R-:W-:-:S13]  /*fcb0*/  ISETP.GE.AND P0, PT, R109, c[0x0][0x27c], PT ;  /* 0x00009f006d007a0c */ /* 0x000fda0003f06270 */
        /* <DEDUP_REMOVED lines=98> */
.L_x_782:
[----:B------:R-:W-:Y:S05]  /*102e0*/  BSYNC B2 ;  /* 0x0000000000027941 */ /* 0x000fea0003800000 */
.L_x_764:
[----:B------:R-:W4:Y:S01]  /*102f0*/  S2R R14, SR_TID.X ;  /* 0x00000000000e7919 */ /* 0x000f220000002100 */
[----:B-1----:R-:W-:Y:S01]  /*10300*/  IMAD R0, R104, c[0x0][0x208], RZ ;  /* 0x0000820068007a24 */ /* 0x002fe200078e02ff */
[----:B--2---:R-:W-:Y:S01]  /*10310*/  MOV R4, R246 ;  /* 0x000000f600047202 */ /* 0x004fe20000000f00 */
[----:B------:R-:W-:Y:S01]  /*10320*/  IMAD.WIDE.U32 R2, R132, c[0x0][0x208], RZ ;  /* 0x0000820084027a25 */ /* 0x000fe200078e00ff */
[----:B------:R-:W-:Y:S01]  /*10330*/  MOV R5, R248 ;  /* 0x000000f800057202 */ /* 0x000fe20000000f00 */
[----:B------:R-:W-:-:S04]  /*10340*/  DEPBAR.LE SB0, 0x0 ;  /* 0x000080000000791a */ /* 0x000fc80000000000 */
[----:B------:R-:W-:Y:S01]  /*10350*/  IMAD R0, R132, c[0x0][0x20c], R0 ;  /* 0x0000830084007a24 */ /* 0x000fe200078e0200 */
[----:B------:R-:W-:Y:S01]  /*10360*/  BAR.SYNC.DEFER_BLOCKING 0x0 ;  /* 0x0000000000007b1d */ /* 0x000fe20000010000 */
[----:B------:R-:W-:Y:S01]  /*10370*/  IMAD.WIDE.U32 R4, R2, 0x30, R4 ;  /* 0x0000003002047825 */ /* 0x000fe200078e0004 */
[----:B------:R-:W-:Y:S02]  /*10380*/  LOP3.LUT P2, RZ, R103, 0x1, RZ, 0xc0, !PT ;  /* 0x0000000167ff7812 */ /* 0x000fe4000784c0ff */
[----:B------:R-:W-:Y:S02]  /*10390*/  IADD3 R0, R3, R0, RZ ;  /* 0x0000000003007210 */ /* 0x000fe40007ffe0ff */
[----:B------:R-:W-:Y:S01]  /*103a0*/  LEA R2, P0, R4, c[0x0][0x1f8], 0x1 ;  /* 0x00007e0004027a11 */ /* 0x000fe200078008ff */
[----:B------:R-:W2:Y:S01]  /*103b0*/  LDL R237, [R1+0x18] ;  /* 0x0000180001ed7983 */ /* 0x000ea20000100800 */
[----:B------:R-:W-:Y:S01]  /*103c0*/  LOP3.LUT R203, R203, 0xfffffdff, RZ, 0xc0, !PT ;  /* 0xfffffdffcbcb7812 */ /* 0x000fe200078ec0ff */
[----:B------:R-:W-:Y:S01]  /*103d0*/  IMAD R0, R0, 0x30, RZ ;  /* 0x0000003000007824 */ /* 0x000fe200078e02ff */
[----:B------:R-:W-:-:S02]  /*103e0*/  SHF.L.U32 R204, R105, 0x1, RZ ;  /* 0x0000000169cc7819 */ /* 0x000fc400000006ff */
[----:B----4-:R-:W-:Y:S02]  /*103f0*/  ISETP.GT.AND P1, PT, R14, 0x3f, PT ;  /* 0x0000003f0e00780c */ /* 0x010fe40003f24270 */
[----:B------:R-:W-:-:S04]  /*10400*/  IADD3 R3, R5, R0, RZ ;  /* 0x0000000005037210 */ /* 0x000fc80007ffe0ff */
[----:B------:R-:W-:Y:S01]  /*10410*/  LEA.HI.X R3, R4, c[0x0][0x1fc], R3, 0x1, P0 ;  /* 0x00007f0004037a11 */ /* 0x000fe200000f0c03 */
[----:B------:R-:W-:Y:S06]  /*10420*/  LDSM.16.M88.4 R8, [R192] ;  /* 0x00000000c008783b */ /* 0x000fec0000000200 */
[----:B------:R-:W-:Y:S01]  /*10430*/  @!P1 MOV R0, c[0x0][0x208] ;  /* 0x0000820000009a02 */ /* 0x000fe20000000f00 */
[----:B------:R-:W1:Y:S01]  /*10440*/  LDSM.16.M88.4 R16, [R165] ;  /* 0x00000000a510783b */ /* 0x000e620000000200 */
[----:B------:R-:W-:Y:S02]  /*10450*/  @!P1 MOV R5, c[0x0][0x20c] ;  /* 0x0000830000059a02 */ /* 0x000fe40000000f00 */
[----:B------:R-:W-:Y:S01]  /*10460*/  @!P1 LEA R12, P0, R0, R2, 0x6 ;  /* 0x00000002000c9211 */ /* 0x000fe200078030ff */
[----:B------:R-:W-:Y:S01]  /*10470*/  LDSM.16.M88.4 R20, [R165+0x400] ;  /* 0x00040000a514783b */ /* 0x000fe20000000200 */
[----:B------:R-:W-:-:S02]  /*10480*/  @P1 LOP3.LUT R203, R203, 0x200, RZ, 0xfc, !PT ;  /* 0x00000200cbcb1812 */ /* 0x000fc400078efcff */
[----:B------:R-:W-:Y:S01]  /*10490*/  @!P1 LEA.HI.X R13, R0, R3, R5, 0x6, P0 ;  /* 0x00000003000d9211 */ /* 0x000fe200000f3405 */
[----:B-----5:R-:W-:Y:S01]  /*104a0*/  LDSM.16.M88.4 R44, [R165+0x800] ;  /* 0x00080000a52c783b */ /* 0x020fe20000000200 */
[----:B------:R-:W-:Y:S02]  /*104b0*/  IADD3 R0, R108, R252, -R140 ;  /* 0x000000fc6c007210 */ /* 0x000fe40007ffe88c */
[----:B------:R-:W-:Y:S01]  /*104c0*/  LOP3.LUT P1, RZ, R103, 0x2, RZ, 0xc0, !PT ;  /* 0x0000000267ff7812 */ /* 0x000fe2000782c0ff */
[----:B------:R-:W4:Y:S01]  /*104d0*/  LDSM.16.M88.4 R4, [R192+0x1000] ;  /* 0x00100000c004783b */ /* 0x000f220000000200 */
[----:B------:R-:W-:-:S03]  /*104e0*/  ISETP.LT.OR P0, PT, R0, 0x1, !P2 ;  /* 0x000000010000780c */ /* 0x000fc60005701670 */
        /* <DEDUP_REMOVED lines=12> */
[----:B------:R-:W-:-:S13]  /*105b0*/  ISETP.LT.OR P3, PT, R0, 0x1, !P0 ;  /* 0x000000010000780c */ /* 0x000fda0004761670 */
[----:B------:R2:W-:Y:S01]  /*105c0*/  LDGSTS.E.BYPASS.LTC128B.128 [R204+0x3080], [R2.64+0x80], !P3 ;  /* 0x0308008002cc7fae */ /* 0x0005e2000d901d46 */
[----:B------:R-:W-:Y:S01]  /*105d0*/  ISETP.GT.AND P3, PT, R14, 0x3f, PT ;  /* 0x0000003f0e00780c */ /* 0x000fe20003f64270 */
[----:B-1----:R-:W-:Y:S11]  /*105e0*/  HMMA.16816.F32 R24, R8, R16, RZ ;  /* 0x000000100818723c */ /* 0x002ff600000018ff */
[----:B------:R-:W-:Y:S01]  /*105f0*/  @!UPT UIADD3 URZ, URZ, URZ, URZ ;  /* 0x0000003f3f3ff290 */ /* 0x000fe2000fffe03f */
[C---:B------:R-:W-:Y:S02]  /*10600*/  @!P3 ISETP.LT.OR P2, PT, R0.reuse, 0x21, !P2 ;  /* 0x000000210000b80c */ /* 0x040fe40005741670 */
[C---:B------:R-:W-:Y:S02]  /*10610*/  @!P3 ISETP.LT.OR P1, PT, R0.reuse, 0x21, !P1 ;  /* 0x000000210000b80c */ /* 0x040fe40004f21670 */
[----:B------:R-:W-:-:S09]  /*10620*/  @!P3 ISETP.LT.OR P0, PT, R0, 0x21, !P0 ;  /* 0x000000210000b80c */ /* 0x000fd20004701670 */
[----:B------:R1:W-:Y:S04]  /*10630*/  @!P3 LDGSTS.E.BYPASS.LTC128B.128 [R204+0x2080], [R12.64], !P2 ;  /* 0x020800000cccbfae */ /* 0x0003e8000d101d46 */
[----:B------:R1:W-:Y:S04]  /*10640*/  @!P3 LDGSTS.E.BYPASS.LTC128B.128 [R204+0x2c80], [R12.64+0x40], !P1 ;  /* 0x02c800400cccbfae */ /* 0x0003e8000c901d46 */
[----:B------:R1:W-:Y:S04]  /*10650*/  @!P3 LDGSTS.E.BYPASS.LTC128B.128 [R204+0x3880], [R12.64+0x80], !P0 ;  /* 0x038800800cccbfae */ /* 0x0003e8000c101d46 */
[----:B------:R-:W-:Y:S04]  /*10660*/  LDSM.16.M88.4 R60, [R165+0xc00] ;  /* 0x000c0000a53c783b */ /* 0x000fe80000000200 */
[----:B------:R-:W3:Y:S01]  /*10670*/  LDSM.16.M88.4 R36, [R192+0x2000] ;  /* 0x00200000c024783b */ /* 0x000ee20000000200 */
[C---:B----4-:R-:W-:Y:S03]  /*10680*/  HMMA.16816.F32 R52, R4.reuse, R16, RZ ;  /* 0x000000100434723c */ /* 0x050fe600000018ff */
[----:B------:R-:W4:Y:S04]  /*10690*/  LDSM.16.M88.4 R28, [R192+0x3000] ;  /* 0x00300000c01c783b */ /* 0x000f280000000200 */
[----:B------:R-:W-:Y:S01]  /*106a0*/  LDSM.16.M88.4 R56, [R200] ;  /* 0x00000000c838783b */ /* 0x000fe20000000200 */
[C---:B------:R-:W-:Y:S03]  /*106b0*/  HMMA.16816.F32 R76, R4.reuse, R20, RZ ;  /* 0x00000014044c723c */ /* 0x040fe600000018ff */
[----:B------:R-:W0:Y:S05]  /*106c0*/  LDGDEPBAR ;  /* 0x00000000000079af */ /* 0x000e2a0000000000 */
[C---:B------:R-:W-:Y:S08]  /*106d0*/  HMMA.16816.F32 R64, R4.reuse, R44, RZ ;  /* 0x0000002c0440723c */ /* 0x040ff000000018ff */
[C---:B-1----:R-:W-:Y:S08]  /*106e0*/  HMMA.16816.F32 R12, R4.reuse, R18, RZ ;  /* 0x00000012040c723c */ /* 0x042ff000000018ff */
[C---:B------:R-:W-:Y:S08]  /*106f0*/  HMMA.16816.F32 R68, R4.reuse, R22, RZ ;  /* 0x000000160444723c */ /* 0x040ff000000018ff */
[----:B------:R-:W-:Y:S08]  /*10700*/  HMMA.16816.F32 R88, R4, R46, RZ ;  /* 0x0000002e0458723c */ /* 0x000ff000000018ff */
[----:B---3--:R-:W-:Y:S01]  /*10710*/  HMMA.16816.F32 R4, R40, R48, R24 ;  /* 0x000000302804723c */ /* 0x008fe20000001818 */
        /* <DEDUP_REMOVED lines=10> */
[----:B------:R-:W1:Y:S07]  /*107c0*/  LDSM.16.M88.4 R52, [R165+0x1800] ;  /* 0x00180000a534783b */ /* 0x000e6e0000000200 */
[----:B------:R-:W-:Y:S08]  /*107d0*/  HMMA.16816.F32 R4, R36, R60, R4 ;  /* 0x0000003c2404723c */ /* 0x000ff00000001804 */
[-C--:B------:R-:W-:Y:S01]  /*107e0*/  HMMA.16816.F32 R96, R32, R50.reuse, R12 ;  /* 0x000000322060723c */ /* 0x080fe2000000180c */
[----:B------:R-:W2:Y:S07]  /*107f0*/  LDSM.16.M88.4 R12, [R192+0x5000] ;  /* 0x00500000c00c783b */ /* 0x000eae0000000200 */
[----:B------:R-:W-:Y:S08]  /*10800*/  HMMA.16816.F32 R72, R40, R50, R72 ;  /* 0x000000322848723c */ /* 0x000ff00000001848 */
[----:B----4-:R-:W-:Y:S01]  /*10810*/  HMMA.16816.F32 R48, R28, R60, R8 ;  /* 0x0000003c1c30723c */ /* 0x010fe20000001808 */
[----:B------:R-:W4:Y:S07]  /*10820*/  LDSM.16.M88.4 R8, [R193+0x4000] ;  /* 0x00400000c108783b */ /* 0x000f2e0000000200 */
        /* <DEDUP_REMOVED lines=11> */
[----:B------:R-:W-:Y:S08]  /*108e0*/  HMMA.16816.F32 R68, R16, R52, R64 ;  /* 0x000000341044723c */ /* 0x000ff00000001840 */
[----:B------:R-:W-:Y:S08]  /*108f0*/  HMMA.16816.F32 R92, R40, R84, R92 ;  /* 0x00000054285c723c */ /* 0x000ff0000000185c */
[----:B--2---:R-:W-:Y:S08]  /*10900*/  HMMA.16816.F32 R32, R12, R52, R32 ;  /* 0x000000340c20723c */ /* 0x004ff00000001820 */
[-C--:B------:R-:W-:Y:S08]  /*10910*/  HMMA.16816.F32 R64, R24, R58.reuse, R72 ;  /* 0x0000003a1840723c */ /* 0x080ff00000001848 */
[----:B------:R-:W-:Y:S08]  /*10920*/  HMMA.16816.F32 R72, R20, R58, R76 ;  /* 0x0000003a1448723c */ /* 0x000ff0000000184c */
[----:B----4-:R-:W-:Y:S08]  /*10930*/  HMMA.16816.F32 R88, R8, R44, R68 ;  /* 0x0000002c0858723c */ /* 0x010ff00000001844 */
[----:B-1----:R-:W-:Y:S08]  /*10940*/  HMMA.16816.F32 R68, R36, R48, R92 ;  /* 0x000000302444723c */ /* 0x002ff0000000185c */
[----:B------:R-:W-:Y:S01]  /*10950*/  HMMA.16816.F32 R76, R4, R44, R32 ;  /* 0x0000002c044c723c */ /* 0x000fe20000001820 */
[----:B------:R-:W1:Y:S07]  /*10960*/  LDSM.16.M88.4 R32, [R165+0x1c00] ;  /* 0x001c0000a520783b */ /* 0x000e6e0000000200 */
[----:B------:R-:W-:Y:S01]  /*10970*/  HMMA.16816.F32 R56, R16, R54, R64 ;  /* 0x000000361038723c */ /* 0x000fe20000001840 */
[----:B------:R-:W-:-:S07]  /*10980*/  FMUL.FTZ R0, R88, c[0x0][0x320] ;  /* 0x0000c80058007a20 */ /* 0x000fce0000410000 */
[C---:B------:R-:W-:Y:S08]  /*10990*/  HMMA.16816.F32 R100, R40.reuse, R80, R100 ;  /* 0x000000502864723c */ /* 0x040ff00000001864 */
[C---:B------:R-:W-:Y:S01]  /*109a0*/  HMMA.16816.F32 R96, R40.reuse, R86, R116 ;  /* 0x000000562860723c */ /* 0x040fe20000001874 */
[----:B------:R2:W4:Y:S07]  /*109b0*/  MUFU.TANH R116, R0 ;  /* 0x0000000000747308 */ /* 0x00052e0000002400 */
[----:B------:R-:W-:Y:S08]  /*109c0*/  HMMA.16816.F32 R112, R40, R82, R112 ;  /* 0x000000522870723c */ /* 0x000ff00000001870 */
[----:B------:R-:W-:Y:S01]  /*109d0*/  HMMA.16816.F32 R52, R12, R54, R72 ;  /* 0x000000360c34723c */ /* 0x000fe20000001848 */
[----:B--2---:R-:W-:-:S07]  /*109e0*/  FMUL.FTZ R0, R89, c[0x0][0x320] ;  /* 0x0000c80059007a20 */ /* 0x004fce0000410000 */
[----:B------:R-:W-:Y:S01]  /*109f0*/  HMMA.16816.F32 R40, R28, R48, R104 ;  /* 0x000000301c28723c */ /* 0x000fe20000001868 */
[----:B------:R2:W1:Y:S07]  /*10a00*/  MUFU.TANH R104, R0 ;  /* 0x0000000000687308 */ /* 0x00046e0000002400 */
[----:B---3--:R-:W-:Y:S01]  /*10a10*/  HMMA.16816.F32 R64, R24, R60, R68 ;  /* 0x0000003c1840723c */ /* 0x008fe20000001844 */
[----:B--2---:R-:W-:-:S07]  /*10a20*/  FMUL.FTZ R0, R90, c[0x0][0x320] ;  /* 0x0000c8005a007a20 */ /* 0x004fce0000410000 */
[-C--:B------:R-:W-:Y:S01]  /*10a30*/  HMMA.16816.F32 R72, R8, R46.reuse, R56 ;  /* 0x0000002e0848723c */ /* 0x080fe20000001838 */
[----:B------:R-:W2:Y:S01]  /*10a40*/  LDSM.16.M88.4 R56, [R196] ;  /* 0x00000000c438783b */ /* 0x000ea20000000200 */
[----:B------:R3:W1:Y:S06]  /*10a50*/  MUFU.TANH R107, R0 ;  /* 0x00000000006b7308 */ /* 0x00066c0000002400 */
[----:B------:R-:W-:Y:S01]  /*10a60*/  HMMA.16816.F32 R84, R4, R46, R52 ;  /* 0x0000002e0454723c */ /* 0x000fe20000001834 */
[----:B------:R-:W2:Y:S01]  /*10a70*/  LDSM.16.M88.4 R52, [R165+0x1400] ;  /* 0x00140000a534783b */ /* 0x000ea20000000200 */
[----:B---3--:R-:W-:-:S04]  /*10a80*/  FMUL.FTZ R0, R91, c[0x0][0x320] ;  /* 0x0000c8005b007a20 */ /* 0x008fc80000410000 */
[----:B------:R3:W1:Y:S02]  /*10a90*/  MUFU.TANH R105, R0 ;  /* 0x0000000000697308 */ /* 0x0006640000002400 */
[----:B------:R-:W-:Y:S08]  /*10aa0*/  HMMA.16816.F32 R40, R20, R60, R40 ;  /* 0x0000003c1428723c */ /* 0x000ff00000001828 */
[----:B------:R-:W-:Y:S01]  /*10ab0*/  HMMA.16816.F32 R44, R36, R50, R96 ;  /* 0x00000032242c723c */ /* 0x000fe20000001860 */
[----:B---3--:R-:W-:-:S04]  /*10ac0*/  FMUL.FTZ R0, R76, c[0x0][0x320] ;  /* 0x0000c8004c007a20 */ /* 0x008fc80000410000 */
[----:B------:R3:W2:Y:S03]  /*10ad0*/  MUFU.TANH R117, R0 ;  /* 0x0000000000757308 */ /* 0x0006a60000002400 */
[----:B-1----:R-:W-:Y:S01]  /*10ae0*/  HMMA.16816.F32 R64, R16, R32, R64 ;  /* 0x000000201040723c */ /* 0x002fe20000001840 */
[----:B---3--:R-:W-:-:S04]  /*10af0*/  FMUL.FTZ R0, R77, c[0x0][0x320] ;  /* 0x0000c8004d007a20 */ /* 0x008fc80000410000 */
[----:B------:R1:W3:Y:S03]  /*10b00*/  MUFU.TANH R106, R0 ;  /* 0x00000000006a7308 */ /* 0x0002e60000002400 */
[----:B------:R-:W-:Y:S01]  /*10b10*/  HMMA.16816.F32 R68, R28, R50, R120 ;  /* 0x000000321c44723c */ /* 0x000fe20000001878 */
[----:B-1----:R-:W-:-:S04]  /*10b20*/  FMUL.FTZ R0, R78, c[0x0][0x320] ;  /* 0x0000c8004e007a20 */ /* 0x002fc80000410000 */
[----:B------:R1:W1:Y:S03]  /*10b30*/  MUFU.TANH R118, R0 ;  /* 0x0000000000767308 */ /* 0x0002660000002400 */
[----:B------:R-:W-:Y:S01]  /*10b40*/  HMMA.16816.F32 R40, R12, R32, R40 ;  /* 0x000000200c28723c */ /* 0x000fe20000001828 */
[----:B-1----:R-:W-:-:S04]  /*10b50*/  FMUL.FTZ R0, R79, c[0x0][0x320] ;  /* 0x0000c8004f007a20 */ /* 0x002fc80000410000 */
[----:B------:R1:W1:Y:S03]  /*10b60*/  MUFU.TANH R97, R0 ;  /* 0x0000000000617308 */ /* 0x0002660000002400 */
[----:B------:R-:W-:Y:S01]  /*10b70*/  HMMA.16816.F32 R48, R24, R62, R44 ;  /* 0x0000003e1830723c */ /* 0x000fe2000000182c */
[----:B------:R-:W3:Y:S01]  /*10b80*/  LDSM.16.M88.4 R44, [R198] ;  /* 0x00000000c62c783b */ /* 0x000ee20000000200 */
[----:B-1----:R-:W-:-:S04]  /*10b90*/  FMUL.FTZ R0, R72, c[0x0][0x320] ;  /* 0x0000c80048007a20 */ /* 0x002fc80000410000 */
[----:B------:R1:W1:Y:S02]  /*10ba0*/  MUFU.TANH R90, R0 ;  /* 0x00000000005a7308 */ /* 0x0002640000002400 */
[----:B--2---:R-:W-:Y:S01]  /*10bb0*/  HMMA.16816.F32 R76, R8, R56, R64 ;  /* 0x00000038084c723c */ /* 0x004fe20000001840 */
[----:B-1----:R-:W-:-:S05]  /*10bc0*/  FMUL.FTZ R0, R73, c[0x0][0x320] ;  /* 0x0000c80049007a20 */ /* 0x002fca0000410000 */
[----:B------:R1:W2:Y:S02]  /*10bd0*/  MUFU.TANH R89, R0 ;  /* 0x0000000000597308 */ /* 0x0002a40000002400 */
[----:B------:R-:W-:Y:S01]  /*10be0*/  HMMA.16816.F32 R64, R20, R62, R68 ;  /* 0x0000003e1440723c */ /* 0x000fe20000001844 */
[----:B-1----:R-:W-:-:S05]  /*10bf0*/  FMUL.FTZ R0, R74, c[0x0][0x320] ;  /* 0x0000c8004a007a20 */ /* 0x002fca0000410000 */
[----:B------:R1:W1:Y:S02]  /*10c00*/  MUFU.TANH R92, R0 ;  /* 0x00000000005c7308 */ /* 0x0002640000002400 */
[----:B------:R-:W-:Y:S01]  /*10c10*/  HMMA.16816.F32 R60, R36, R52, R100 ;  /* 0x00000034243c723c */ /* 0x000fe20000001864 */
[----:B-1----:R-:W-:-:S05]  /*10c20*/  FMUL.FTZ R0, R75, c[0x0][0x320] ;  /* 0x0000c8004b007a20 */ /* 0x002fca0000410000 */
[----:B------:R1:W1:Y:S02]  /*10c30*/  MUFU.TANH R91, R0 ;  /* 0x00000000005b7308 */ /* 0x0002640000002400 */
[----:B------:R-:W-:Y:S01]  /*10c40*/  HMMA.16816.F32 R80, R4, R56, R40 ;  /* 0x000000380450723c */ /* 0x000fe20000001828 */
[----:B------:R-:W2:Y:S01]  /*10c50*/  LDSM.16.M88.4 R40, [R165+0x2000] ;  /* 0x00200000a528783b */ /* 0x000ea20000000200 */
[----:B-1----:R-:W-:-:S04]  /*10c60*/  FMUL.FTZ R0, R84, c[0x0][0x320] ;  /* 0x0000c80054007a20 */ /* 0x002fc80000410000 */
[----:B------:R1:W1:Y:S02]  /*10c70*/  MUFU.TANH R94, R0 ;  /* 0x00000000005e7308 */ /* 0x0002640000002400 */
[----:B------:R-:W-:Y:S01]  /*10c80*/  HMMA.16816.F32 R48, R16, R34, R48 ;  /* 0x000000221030723c */ /* 0x000fe20000001830 */
[----:B-1----:R-:W-:-:S05]  /*10c90*/  FMUL.FTZ R0, R85, c[0x0][0x320] ;  /* 0x0000c80055007a20 */ /* 0x002fca0000410000 */
[----:B------:R1:W1:Y:S02]  /*10ca0*/  MUFU.TANH R93, R0 ;  /* 0x00000000005d7308 */ /* 0x0002640000002400 */
[----:B------:R-:W-:Y:S01]  /*10cb0*/  HMMA.16816.F32 R72, R28, R52, R124 ;  /* 0x000000341c48723c */ /* 0x000fe2000000187c */
[----:B-1----:R-:W-:-:S05]  /*10cc0*/  FMUL.FTZ R0, R86, c[0x0][0x320] ;  /* 0x0000c80056007a20 */ /* 0x002fca0000410000 */
[----:B------:R1:W1:Y:S02]  /*10cd0*/  MUFU.TANH R96, R0 ;  /* 0x0000000000607308 */ /* 0x0002640000002400 */
[----:B---3--:R-:W-:Y:S01]  /*10ce0*/  HMMA.16816.F32 R60, R24, R44, R60 ;  /* 0x0000002c183c723c */ /* 0x008fe2000000183c */
[----:B-1----:R-:W-:-:S05]  /*10cf0*/  FMUL.FTZ R0, R87, c[0x0][0x320] ;  /* 0x0000c80057007a20 */ /* 0x002fca0000410000 */
[----:B------:R1:W3:Y:S02]  /*10d00*/  MUFU.TANH R95, R0 ;  /* 0x00000000005f7308 */ /* 0x0002e40000002400 */
        /* <DEDUP_REMOVED lines=89> */
[----:B------:R-:W-:Y:S02]  /*112a0*/  SHF.R.S32.HI R2, RZ, 0x1f, R0 ;  /* 0x0000001fff027819 */ /* 0x000fe40000011400 */
[----:B------:R-:W-:-:S03]  /*112b0*/  LOP3.LUT P3, RZ, R203, 0x100, RZ, 0xc0, !PT ;  /* 0x00000100cbff7812 */ /* 0x000fc6000786c0ff */
        /* <DEDUP_REMOVED lines=29> */
.L_x_808:
[----:B--234-:R-:W-:Y:S05]  /*11490*/  BSYNC B0 ;  /* 0x0000000000007941 */ /* 0x01cfea0003800000 */
.L_x_807:
[----:B-1----:R-:W2:Y:S04]  /*114a0*/  LDL R0, [R1+0x44] ;  /* 0x0000440001007983 */ /* 0x002ea80000100800 */
[----:B------:R-:W3:Y:S01]  /*114b0*/  LDL R8, [R1] ;  /* 0x0000000001087983 */ /* 0x000ee20000100800 */
[----:B------:R-:W-:Y:S01]  /*114c0*/  IMAD.MOV.U32 R238, RZ, RZ, c[0x0][0x32c] ;  /* 0x0000cb00ffee7624 */ /* 0x000fe200078e00ff */
[----:B------:R-:W-:-:S02]  /*114d0*/  ULDC UR4, c[0x0][0x324] ;  /* 0x0000c90000047ab9 */ /* 0x000fc40000000800 */
[----:B------:R-:W-:Y:S01]  /*114e0*/  ULOP3.LUT UR4, URZ, UR4, URZ, 0x33, !UPT ;  /* 0x000000043f047292 */ /* 0x000fe2000f8e333f */
[----:B------:R-:W0:Y:S01]  /*114f0*/  LDGDEPBAR ;  /* 0x00000000000079af */ /* 0x000e220000000000 */
[----:B------:R-:W-:Y:S01]  /*11500*/  ISETP.GE.AND P0, PT, R238, 0x1, PT ;  /* 0x00000001ee00780c */ /* 0x000fe20003f06270 */
[----:B--2---:R-:W-:-:S04]  /*11510*/  IMAD.IADD R0, R0, 0x1, R239 ;  /* 0x0000000100007824 */ /* 0x004fc800078e02ef */
[----:B------:R-:W-:-:S04]  /*11520*/  @P5 IMAD.HI.U32 R2, R0, c[0x0][0x2c8], RZ ;  /* 0x0000b20000025a27 */ /* 0x000fc800078e00ff */
[----:B------:R-:W-:Y:S01]  /*11530*/  IMAD.MOV.U32 R4, RZ, RZ, R0 ;  /* 0x000000ffff047224 */ /* 0x000fe200078e0000 */
[----:B------:R-:W-:Y:S01]  /*11540*/  @P5 SHF.R.U32.HI R4, RZ, c[0x0][0x2cc], R2 ;  /* 0x0000b300ff045a19 */ /* 0x000fe20000011602 */
[--C-:B---3--:R-:W-:Y:S01]  /*11550*/  IMAD.IADD R6, R133, 0x1, -R8.reuse ;  /* 0x0000000185067824 */ /* 0x108fe200078e0a08 */
[----:B------:R-:W-:Y:S01]  /*11560*/  IADD3 R0, -R8, 0x1, R133 ;  /* 0x0000000108007810 */ /* 0x000fe20007ffe185 */
[----:B------:R-:W-:Y:S02]  /*11570*/  IMAD.IADD R8, R108, 0x1, -R8 ;  /* 0x000000016c087824 */ /* 0x000fe400078e0a08 */
        /* <DEDUP_REMOVED lines=19> */
.L_x_811:
[----:B------:R-:W-:-:S04]  /*116b0*/  MOV R9, c[0x0][0x32c] ;  /* 0x0000cb0000097a02 */ /* 0x000fc80000000f00 */
[----:B------:R-:W-:-:S13]  /*116c0*/  ISETP.NE.AND P0, PT, R9, 0x1, PT ;  /* 0x000000010900780c */ /* 0x000fda0003f05270 */
[----:B------:R-:W-:-:S05]  /*116d0*/  @P0 IMAD.HI.U32 R9, R3, c[0x0][0x330], RZ ;  /* 0x0000cc0003090a27 */ /* 0x000fca00078e00ff */
[----:B------:R-:W-:Y:S02]  /*116e0*/  @P0 SHF.R.U32.HI R3, RZ, c[0x0][0x334], R9 ;  /* 0x0000cd00ff030a19 */ /* 0x000fe40000011609 */
.L_x_812:
[----:B------:R-:W-:Y:S05]  /*116f0*/  BSYNC B0 ;  /* 0x0000000000007941 */ /* 0x000fea0003800000 */
.L_x_810:
[----:B------:R-:W-:-:S05]  /*11700*/  IMAD R3, R3, c[0x0][0x32c], R8 ;  /* 0x0000cb0003037a24 */ /* 0x000fca00078e0208 */
[----:B------:R-:W-:Y:S02]  /*11710*/  IADD3 R9, R3, c[0x0][0x32c], RZ ;  /* 0x0000cb0003097a10 */ /* 0x000fe40007ffe0ff */
[----:B------:R-:W-:Y:S02]  /*11720*/  IMNMX R0, R0, R3, !PT ;  /* 0x0000000300007217 */ /* 0x000fe40007800200 */
[----:B------:R-:W-:Y:S02]  /*11730*/  IMNMX R2, R2, R9, PT ;  /* 0x0000000902027217 */ /* 0x000fe40003800200 */
.L_x_809:
[C---:B------:R-:W-:Y:S01]  /*11740*/  ISETP.GE.AND P0, PT, R108.reuse, 0x2, PT ;  /* 0x000000026c00780c */ /* 0x040fe20003f06270 */
[----:B------:R-:W1:Y:S01]  /*11750*/  SHFL.IDX PT, R3, R4, 0x1, 0x1c1f ;  /* 0x003c1f0004037f89 */ /* 0x000e6200000e0000 */
        /* <DEDUP_REMOVED lines=18> */
[----:B------:R-:W-:Y:S02]  /*11880*/  ISETP.GE.AND P4, PT, R108, 0x1a, PT ;  /* 0x0000001a6c00780c */ /* 0x000fe40003f86270 */
        /* <DEDUP_REMOVED lines=50> */
.L_x_815:
[----:B------:R-:W-:-:S04]  /*11bb0*/  MOV R15, c[0x0][0x32c] ;  /* 0x0000cb00000f7a02 */ /* 0x000fc80000000f00 */
[----:B------:R-:W-:-:S13]  /*11bc0*/  ISETP.NE.AND P0, PT, R15, 0x1, PT ;  /* 0x000000010f00780c */ /* 0x000fda0003f05270 */
[----:B------:R-:W-:-:S05]  /*11bd0*/  @P0 IMAD.HI.U32 R15, R3, c[0x0][0x330], RZ ;  /* 0x0000cc00030f0a27 */ /* 0x000fca00078e00ff */
[----:B------:R-:W-:Y:S02]  /*11be0*/  @P0 SHF.R.U32.HI R3, RZ, c[0x0][0x334], R15 ;  /* 0x0000cd00ff030a19 */ /* 0x000fe4000001160f */
.L_x_816:
[----:B------:R-:W-:Y:S05]  /*11bf0*/  BSYNC B0 ;  /* 0x0000000000007941 */ /* 0x000fea0003800000 */
.L_x_814:
[----:B------:R-:W-:-:S05]  /*11c00*/  IMAD R3, R3, c[0x0][0x32c], R8 ;  /* 0x0000cb0003037a24 */ /* 0x000fca00078e0208 */
[----:B------:R-:W-:Y:S02]  /*11c10*/  IADD3 R15, R3, c[0x0][0x32c], RZ ;  /* 0x0000cb00030f7a10 */ /* 0x000fe40007ffe0ff */
[----:B------:R-:W-:Y:S02]  /*11c20*/  IMNMX R0, R0, R3, !PT ;  /* 0x0000000300007217 */ /* 0x000fe40007800200 */
[----:B------:R-:W-:Y:S02]  /*11c30*/  IMNMX R2, R2, R15, PT ;  /* 0x0000000f02027217 */ /* 0x000fe40003800200 */
.L_x_813:
        /* <DEDUP_REMOVED lines=59> */
.L_x_819:
[----:B------:R-:W-:-:S04]  /*11ff0*/  MOV R15, c[0x0][0x32c] ;  /* 0x0000cb00000f7a02 */ /* 0x000fc80000000f00 */
[----:B------:R-:W-:-:S13]  /*12000*/  ISETP.NE.AND P0, PT, R15, 0x1, PT ;  /* 0x000000010f00780c */ /* 0x000fda0003f05270 */
[----:B------:R-:W-:-:S05]  /*12010*/  @P0 IMAD.HI.U32 R15, R3, c[0x0][0x330], RZ ;  /* 0x0000cc00030f0a27 */ /* 0x000fca00078e00ff */
[----:B------:R-:W-:Y:S02]  /*12020*/  @P0 SHF.R.U32.HI R3, RZ, c[0x0][0x334], R15 ;  /* 0x0000cd00ff030a19 */ /* 0x000fe4000001160f */
.L_x_820:
[----:B------:R-:W-:Y:S05]  /*12030*/  BSYNC B0 ;  /* 0x0000000000007941 */ /* 0x000fea0003800000 */
.L_x_818:
[----:B------:R-:W-:-:S05]  /*12040*/  IMAD R3, R3, c[0x0][0x32c], R8 ;  /* 0x0000cb0003037a24 */ /* 0x000fca00078e0208 */
[----:B------:R-:W-:Y:S02]  /*12050*/  IADD3 R15, R3, c[0x0][0x32c], RZ ;  /* 0x0000cb00030f7a10 */ /* 0x000fe40007ffe0ff */
[----:B------:R-:W-:Y:S02]  /*12060*/  IMNMX R0, R0, R3, !PT ;  /* 0x0000000300007217 */ /* 0x000fe40007800200 */
[----:B------:R-:W-:Y:S02]  /*12070*/  IMNMX R2, R2, R15, PT ;  /* 0x0000000f02027217 */ /* 0x000fe40003800200 */
.L_x_817:
        /* <DEDUP_REMOVED lines=59> */
.L_x_823:
[----:B------:R-:W-:-:S04]  /*12430*/  MOV R4, c[0x0][0x32c] ;  /* 0x0000cb0000047a02 */ /* 0x000fc80000000f00 */
[----:B------:R-:W-:-:S13]  /*12440*/  ISETP.NE.AND P0, PT, R4, 0x1, PT ;  /* 0x000000010400780c */ /* 0x000fda0003f05270 */
[----:B------:R-:W-:-:S05]  /*12450*/  @P0 IMAD.HI.U32 R4, R3, c[0x0][0x330], RZ ;  /* 0x0000cc0003040a27 */ /* 0x000fca00078e00ff */
[----:B------:R-:W-:Y:S02]  /*12460*/  @P0 SHF.R.U32.HI R3, RZ, c[0x0][0x334], R4 ;  /* 0x0000cd00ff030a19 */ /* 0x000fe40000011604 */
.L_x_824:
[----:B------:R-:W-:Y:S05]  /*12470*/  BSYNC B0 ;  /* 0x0000000000007941 */ /* 0x000fea0003800000 */
.L_x_822:
[----:B------:R-:W-:-:S05]  /*12480*/  IMAD R3, R3, c[0x0][0x32c], R8 ;  /* 0x0000cb0003037a24 */ /* 0x000fca00078e0208 */
[----:B------:R-:W-:Y:S02]  /*12490*/  IADD3 R4, R3, c[0x0][0x32c], RZ ;  /* 0x0000cb0003047a10 */ /* 0x000fe40007ffe0ff */
[----:B------:R-:W-:Y:S02]  /*124a0*/  IMNMX R0, R0, R3, !PT ;  /* 0x0000000300007217 */ /* 0x000fe40007800200 */
[----:B------:R-:W-:Y:S02]  /*124b0*/  IMNMX R2, R2, R4, PT ;  /* 0x0000000402027217 */ /* 0x000fe40003800200 */
.L_x_821:
[----:B------:R-:W-:Y:S01]  /*124c0*/  ISETP.NE.AND P0, PT, R13, RZ, PT ;  /* 0x000000ff0d00720c */ /* 0x000fe20003f05270 */
[----:B------:R-:W-:Y:S01]  /*124d0*/  LDSM.16.MT88.4 R48, [R166] ;  /* 0x00000000a630783b */ /* 0x000fe20000004200 */
        /* <DEDUP_REMOVED lines=10> */
[----:B------:R-:W-:Y:S01]  /*12580*/  FMNMX.FTZ R3, R21, R3, !PT ;  /* 0x0000000315037209 */ /* 0x000fe20007810000 */
[----:B------:R-:W-:Y:S01]  /*12590*/  LDSM.16.MT88.4 R156, [R166+0x1400] ;  /* 0x00140000a69c783b */ /* 0x000fe20000004200 */
        /* <DEDUP_REMOVED lines=16> */
[----:B------:R-:W-:-:S03]  /*126a0*/  ISETP.LT.OR P0, PT, R2, 0x11, P0 ;  /* 0x000000110200780c */ /* 0x000fc60000701670 */
[----:B------:R-:W1:Y:S01]  /*126b0*/  SHFL.BFLY PT, R4, R3, 0x2, 0x1f ;  /* 0x0c401f0003047f89 */ /* 0x000e6200000e0000 */
[----:B------:R-:W-:Y:S02]  /*126c0*/  FSEL R10, R73, -INF , !P0 ;  /* 0xff800000490a7808 */ /* 0x000fe40004000000 */
        /* <DEDUP_REMOVED lines=8> */
[----:B------:R-:W-:Y:S01]  /*12750*/  LDSM.16.MT88.4 R56, [R166+0x1800] ;  /* 0x00180000a638783b */ /* 0x000fe20000004200 */
[----:B-1----:R-:W-:Y:S02]  /*12760*/  FMNMX.FTZ R3, R3, R4, !PT ;  /* 0x0000000403037209 */ /* 0x002fe40007810000 */
[----:B------:R-:W-:-:S03]  /*12770*/  ISETP.LT.OR P0, PT, R2, 0x1a, P0 ;  /* 0x0000001a0200780c */ /* 0x000fc60000701670 */
[----:B------:R-:W1:Y:S01]  /*12780*/  SHFL.BFLY PT, R4, R3, 0x1, 0x1f ;  /* 0x0c201f0003047f89 */ /* 0x000e6200000e0000 */
        /* <DEDUP_REMOVED lines=8> */
[----:B------:R-:W-:Y:S02]  /*12810*/  ISETP.GT.AND P0, PT, R0, 0x28, !P1 ;  /* 0x000000280000780c */ /* 0x000fe40004f04270 */
[----:B-1----:R-:W-:Y:S02]  /*12820*/  FMNMX.FTZ R108, R3, R4, !PT ;  /* 0x00000004036c7209 */ /* 0x002fe40007810000 */
[----:B------:R-:W-:-:S03]  /*12830*/  ISETP.LT.OR P0, PT, R2, 0x29, P0 ;  /* 0x000000290200780c */ /* 0x000fc60000701670 */
[----:B------:R-:W-:Y:S01]  /*12840*/  FMUL.FTZ R3, R108, c[0x0][0x2d0] ;  /* 0x0000b4006c037a20 */ /* 0x000fe20000410000 */
[----:B------:R-:W-:Y:S02]  /*12850*/  FSEL R102, R42, -INF , !P0 ;  /* 0xff8000002a667808 */ /* 0x000fe40004000000 */
[----:B------:R-:W-:Y:S02]  /*12860*/  ISETP.GT.AND P0, PT, R0, RZ, !P6 ;  /* 0x000000ff0000720c */ /* 0x000fe40007704270 */
[----:B------:R-:W-:Y:S02]  /*12870*/  ISETP.NE.AND P6, PT, R9, RZ, PT ;  /* 0x000000ff0900720c */ /* 0x000fe40003fc5270 */
[----:B------:R-:W-:-:S04]  /*12880*/  ISETP.LT.OR P0, PT, R2, 0x1, P0 ;  /* 0x000000010200780c */ /* 0x000fc80000701670 */
[----:B------:R-:W-:Y:S02]  /*12890*/  FSEL R8, R118, -INF , !P0 ;  /* 0xff80000076087808 */ /* 0x000fe40004000000 */
[----:B------:R-:W-:Y:S02]  /*128a0*/  FSETP.NEU.FTZ.AND P0, PT, R108, -INF , PT ;  /* 0xff8000006c00780b */ /* 0x000fe40003f1d000 */
[----:B------:R-:W-:Y:S02]  /*128b0*/  FMNMX.FTZ R6, R8, R13, !PT ;  /* 0x0000000d08067209 */ /* 0x000fe40007810000 */
[----:B------:R-:W-:Y:S02]  /*128c0*/  FSEL R20, R3, RZ, P0 ;  /* 0x000000ff03147208 */ /* 0x000fe40000000000 */
[----:B------:R-:W-:-:S03]  /*128d0*/  FMNMX.FTZ R3, R22, R24, !PT ;  /* 0x0000001816037209 */ /* 0x000fc60007810000 */
[----:B------:R-:W-:Y:S01]  /*128e0*/  FFMA.FTZ R5, R16, c[0x0][0x2d0], -R20 ;  /* 0x0000b40010057a23 */ /* 0x000fe20000010814 */
[----:B------:R-:W-:-:S03]  /*128f0*/  FMNMX.FTZ R3, R26, R3, !PT ;  /* 0x000000031a037209 */ /* 0x000fc60007810000 */
[----:B------:R1:W-:Y:S01]  /*12900*/  MUFU.EX2 R205, R5 ;  /* 0x0000000500cd7308 */ /* 0x0003e20000000800 */
[----:B------:R-:W-:-:S04]  /*12910*/  FMNMX.FTZ R3, R29, R3, !PT ;  /* 0x000000031d037209 */ /* 0x000fc80007810000 */
[----:B------:R-:W-:-:S04]  /*12920*/  FMNMX.FTZ R3, R30, R3, !PT ;  /* 0x000000031e037209 */ /* 0x000fc80007810000 */
        /* <DEDUP_REMOVED lines=17> */
[----:B--2---:R-:W-:Y:S01]  /*12a40*/  FFMA.FTZ R5, R21, c[0x0][0x2d0], -R20 ;  /* 0x0000b40015057a23 */ /* 0x004fe20000010814 */
[----:B---3--:R-:W-:-:S03]  /*12a50*/  F2FP.PACK_AB R18, R229, R230 ;  /* 0x000000e6e512723e */ /* 0x008fc600000000ff */
[----:B------:R2:W-:Y:S01]  /*12a60*/  MUFU.EX2 R231, R5 ;  /* 0x0000000500e77308 */ /* 0x0005e20000000800 */
[----:B-1----:R-:W-:Y:S02]  /*12a70*/  FMNMX.FTZ R107, R3, R4, !PT ;  /* 0x00000004036b7209 */ /* 0x002fe40007810000 */
[----:B------:R-:W-:Y:S02]  /*12a80*/  FMNMX.FTZ R4, R15, R28, !PT ;  /* 0x0000001c0f047209 */ /* 0x000fe40007810000 */
[----:B------:R-:W-:Y:S01]  /*12a90*/  FSETP.NEU.FTZ.AND P0, PT, R107, -INF , PT ;  /* 0xff8000006b00780b */ /* 0x000fe20003f1d000 */
[----:B--2---:R-:W-:Y:S01]  /*12aa0*/  FFMA.FTZ R5, R23, c[0x0][0x2d0], -R20 ;  /* 0x0000b40017057a23 */ /* 0x004fe20000010814 */
[----:B------:R-:W-:Y:S01]  /*12ab0*/  FMNMX.FTZ R4, R31, R4, !PT ;  /* 0x000000041f047209 */ /* 0x000fe20007810000 */
[----:B------:R-:W-:Y:S02]  /*12ac0*/  FMUL.FTZ R3, R107, c[0x0][0x2d0] ;  /* 0x0000b4006b037a20 */ /* 0x000fe40000410000 */
[----:B------:R1:W-:Y:S01]  /*12ad0*/  MUFU.EX2 R232, R5 ;  /* 0x0000000500e87308 */ /* 0x0003e20000000800 */
[----:B------:R-:W-:-:S02]  /*12ae0*/  FMNMX.FTZ R4, R32, R4, !PT ;  /* 0x0000000420047209 */ /* 0x000fc40007810000 */
[----:B------:R-:W-:Y:S02]  /*12af0*/  FSEL R3, R3, RZ, P0 ;  /* 0x000000ff03037208 */ /* 0x000fe40000000000 */
[----:B------:R-:W-:Y:S02]  /*12b00*/  FMNMX.FTZ R4, R34, R4, !PT ;  /* 0x0000000422047209 */ /* 0x000fe40007810000 */
[----:B------:R-:W-:Y:S01]  /*12b10*/  ISETP.GT.AND P0, PT, R0, 0x29, !P6 ;  /* 0x000000290000780c */ /* 0x000fe20007704270 */
[--C-:B------:R-:W-:Y:S01]  /*12b20*/  FFMA.FTZ R0, R24, c[0x0][0x2d0], -R3.reuse ;  /* 0x0000b40018007a23 */ /* 0x100fe20000010803 */
[----:B------:R-:W-:Y:S02]  /*12b30*/  FMNMX.FTZ R4, R35, R4, !PT ;  /* 0x0000000423047209 */ /* 0x000fe40007810000 */
[----:B------:R-:W-:Y:S01]  /*12b40*/  ISETP.LT.OR P0, PT, R2, 0x2a, P0 ;  /* 0x0000002a0200780c */ /* 0x000fe20000701670 */
[----:B------:R-:W-:Y:S01]  /*12b50*/  MUFU.EX2 R223, R0 ;  /* 0x0000000000df7308 */ /* 0x000fe20000000800 */
[----:B------:R-:W-:Y:S01]  /*12b60*/  FMNMX.FTZ R4, R37, R4, !PT ;  /* 0x0000000425047209 */ /* 0x000fe20007810000 */
[----:B------:R-:W-:Y:S01]  /*12b70*/  FFMA.FTZ R2, R26, c[0x0][0x2d0], -R3 ;  /* 0x0000b4001a027a23 */ /* 0x000fe20000010803 */
[----:B------:R-:W-:-:S02]  /*12b80*/  FSEL R21, R47, -INF , !P0 ;  /* 0xff8000002f157808 */ /* 0x000fc40004000000 */
[----:B------:R-:W-:Y:S02]  /*12b90*/  FMNMX.FTZ R4, R39, R4, !PT ;  /* 0x0000000427047209 */ /* 0x000fe40007810000 */
[----:B-1----:R-:W-:Y:S01]  /*12ba0*/  FMNMX.FTZ R5, R12, R6, !PT ;  /* 0x000000060c057209 */ /* 0x002fe20007810000 */
[----:B------:R-:W-:Y:S01]  /*12bb0*/  FFMA.FTZ R6, R25, c[0x0][0x2d0], -R20 ;  /* 0x0000b40019067a23 */ /* 0x000fe20000010814 */
[----:B------:R-:W-:Y:S01]  /*12bc0*/  FMNMX.FTZ R4, R121, R4, !PT ;  /* 0x0000000479047209 */ /* 0x000fe20007810000 */
[----:B------:R1:W-:Y:S01]  /*12bd0*/  MUFU.EX2 R221, R2 ;  /* 0x0000000200dd7308 */ /* 0x0003e20000000800 */
[----:B------:R-:W-:Y:S02]  /*12be0*/  FMNMX.FTZ R5, R11, R5, !PT ;  /* 0x000000050b057209 */ /* 0x000fe40007810000 */
[----:B------:R-:W-:Y:S02]  /*12bf0*/  FMNMX.FTZ R4, R120, R4, !PT ;  /* 0x0000000478047209 */ /* 0x000fe40007810000 */
[----:B------:R-:W-:-:S02]  /*12c00*/  ISETP.NE.AND P6, PT, R240, 0x1, PT ;  /* 0x00000001f000780c */ /* 0x000fc40003fc5270 */
[----:B------:R-:W-:Y:S01]  /*12c10*/  FMNMX.FTZ R4, R105, R4, !PT ;  /* 0x0000000469047209 */ /* 0x000fe20007810000 */
[----:B------:R2:W-:Y:S03]  /*12c20*/  MUFU.EX2 R233, R6 ;  /* 0x0000000600e97308 */ /* 0x0005e60000000800 */
[----:B------:R-:W-:-:S05]  /*12c30*/  FMNMX.FTZ R4, R104, R4, !PT ;  /* 0x0000000468047209 */ /* 0x000fca0007810000 */
[----:B------:R-:W3:Y:S01]  /*12c40*/  SHFL.BFLY PT, R7, R4, 0x2, 0x1f ;  /* 0x0c401f0004077f89 */ /* 0x000ee200000e0000 */
[----:B-1----:R-:W-:-:S04]  /*12c50*/  FFMA.FTZ R2, R29, c[0x0][0x2d0], -R3 ;  /* 0x0000b4001d027a23 */ /* 0x002fc80000010803 */
[----:B------:R1:W4:Y:S01]  /*12c60*/  MUFU.EX2 R222, R2 ;  /* 0x0000000200de7308 */ /* 0x0003220000000800 */
[----:B--2---:R-:W-:Y:S01]  /*12c70*/  FMNMX.FTZ R6, R10, R5, !PT ;  /* 0x000000050a067209 */ /* 0x004fe20007810000 */
[----:B------:R-:W-:-:S03]  /*12c80*/  FFMA.FTZ R5, R27, c[0x0][0x2d0], -R20 ;  /* 0x0000b4001b057a23 */ /* 0x000fc60000010814 */
[----:B------:R-:W-:-:S03]  /*12c90*/  FMNMX.FTZ R6, R14, R6, !PT ;  /* 0x000000060e067209 */ /* 0x000fc60007810000 */
[----:B------:R2:W-:Y:S01]  /*12ca0*/  MUFU.EX2 R234, R5 ;  /* 0x0000000500ea7308 */ /* 0x0005e20000000800 */
[----:B------:R-:W-:-:S04]  /*12cb0*/  FMNMX.FTZ R6, R40, R6, !PT ;  /* 0x0000000628067209 */ /* 0x000fc80007810000 */
[----:B------:R-:W-:Y:S01]  /*12cc0*/  FMNMX.FTZ R6, R44, R6, !PT ;  /* 0x000000062c067209 */ /* 0x000fe20007810000 */
[--C-:B-1----:R-:W-:Y:S01]  /*12cd0*/  FFMA.FTZ R2, R30, c[0x0][0x2d0], -R3.reuse ;  /* 0x0000b4001e027a23 */ /* 0x102fe20000010803 */
[----:B----4-:R-:W-:Y:S02]  /*12ce0*/  F2FP.PACK_AB R19, R222, R221 ;  /* 0x000000ddde13723e */ /* 0x010fe400000000ff */
[----:B---3--:R-:W-:Y:S01]  /*12cf0*/  FMNMX.FTZ R4, R4, R7, !PT ;  /* 0x0000000704047209 */ /* 0x008fe20007810000 */
[----:B------:R1:W-:Y:S01]  /*12d00*/  MUFU.EX2 R225, R2 ;  /* 0x0000000200e17308 */ /* 0x0003e20000000800 */
[----:B--2---:R-:W-:-:S07]  /*12d10*/  FFMA.FTZ R5, R22, c[0x0][0x2d0], -R3 ;  /* 0x0000b40016057a23 */ /* 0x004fce0000010803 */
[----:B------:R2:W3:Y:S01]  /*12d20*/  MUFU.EX2 R224, R5 ;  /* 0x0000000500e07308 */ /* 0x0004e20000000800 */
[----:B-1----:R-:W-:-:S07]  /*12d30*/  FFMA.FTZ R2, R33, c[0x0][0x2d0], -R3 ;  /* 0x0000b40021027a23 */ /* 0x002fce0000010803 */
[----:B------:R-:W1:Y:S01]  /*12d40*/  MUFU.EX2 R226, R2 ;  /* 0x0000000200e27308 */ /* 0x000e620000000800 */
[----:B--2---:R-:W-:Y:S02]  /*12d50*/  FMNMX.FTZ R5, R100, R6, !PT ;  /* 0x0000000664057209 */ /* 0x004fe40007810000 */
[----:B------:R-:W2:Y:S01]  /*12d60*/  SHFL.BFLY PT, R6, R4, 0x1, 0x1f ;  /* 0x0c201f0004067f89 */ /* 0x000ea200000e0000 */
[----:B---3--:R-:W-:Y:S02]  /*12d70*/  F2FP.PACK_AB R17, R223, R224 ;  /* 0x000000e0df11723e */ /* 0x008fe400000000ff */
[----:B------:R-:W-:-:S04]  /*12d80*/  FMNMX.FTZ R0, R101, R5, !PT ;  /* 0x0000000565007209 */ /* 0x000fc80007810000 */
[----:B------:R-:W-:Y:S01]  /*12d90*/  FMNMX.FTZ R0, R102, R0, !PT ;  /* 0x0000000066007209 */ /* 0x000fe20007810000 */
[----:B------:R-:W-:Y:S01]  /*12da0*/  HMMA.16816.F32 R76, R16, R50, RZ ;  /* 0x00000032104c723c */ /* 0x000fe200000018ff */
[----:B-1----:R-:W-:Y:S02]  /*12db0*/  F2FP.PACK_AB R9, R226, R225 ;  /* 0x000000e1e209723e */ /* 0x002fe400000000ff */
[----:B------:R-:W-:-:S05]  /*12dc0*/  FMNMX.FTZ R0, R21, R0, !PT ;  /* 0x0000000015007209 */ /* 0x000fca0007810000 */
[----:B------:R-:W-:Y:S01]  /*12dd0*/  HMMA.16816.F32 R116, R16, R64, RZ ;  /* 0x000000401074723c */ /* 0x000fe200000018ff */
[----:B------:R-:W1:Y:S01]  /*12de0*/  SHFL.BFLY PT, R5, R0, 0x2, 0x1f ;  /* 0x0c401f0000057f89 */ /* 0x000e6200000e0000 */
[----:B--2---:R-:W-:Y:S01]  /*12df0*/  FMNMX.FTZ R106, R4, R6, !PT ;  /* 0x00000006046a7209 */ /* 0x004fe20007810000 */
[----:B------:R-:W-:-:S05]  /*12e00*/  FFMA.FTZ R4, R36, c[0x0][0x2d0], -R3 ;  /* 0x0000b40024047a23 */ /* 0x000fca0000010803 */
[C---:B------:R-:W-:Y:S01]  /*12e10*/  HMMA.16816.F32 R112, R16.reuse, R60, RZ ;  /* 0x0000003c1070723c */ /* 0x040fe200000018ff */
[C---:B------:R-:W-:Y:S01]  /*12e20*/  FSETP.NEU.FTZ.AND P0, PT, R106.reuse, -INF , PT ;  /* 0xff8000006a00780b */ /* 0x040fe20003f1d000 */
[----:B------:R-:W-:Y:S01]  /*12e30*/  FMUL.FTZ R2, R106, c[0x0][0x2d0] ;  /* 0x0000b4006a027a20 */ /* 0x000fe20000410000 */
[----:B------:R2:W-:Y:S04]  /*12e40*/  MUFU.EX2 R227, R4 ;  /* 0x0000000400e37308 */ /* 0x0005e80000000800 */
[----:B------:R-:W-:Y:S01]  /*12e50*/  FSEL R2, R2, RZ, P0 ;  /* 0x000000ff02027208 */ /* 0x000fe20000000000 */
[----:B------:R-:W-:Y:S01]  /*12e60*/  HMMA.16816.F32 R96, R16, R56, RZ ;  /* 0x000000381060723c */ /* 0x000fe200000018ff */
[----:B-1----:R-:W-:-:S07]  /*12e70*/  FMNMX.FTZ R0, R0, R5, !PT ;  /* 0x0000000500007209 */ /* 0x002fce0007810000 */
[----:B------:R-:W-:Y:S01]  /*12e80*/  HMMA.16816.F32 R92, R16, R52, RZ ;  /* 0x00000034105c723c */ /* 0x000fe200000018ff */
[----:B--2---:R-:W-:Y:S01]  /*12e90*/  FFMA.FTZ R4, R38, c[0x0][0x2d0], -R3 ;  /* 0x0000b40026047a23 */ /* 0x004fe20000010803 */
[----:B------:R-:W1:Y:S03]  /*12ea0*/  SHFL.BFLY PT, R5, R0, 0x1, 0x1f ;  /* 0x0c201f0000057f89 */ /* 0x000e6600000e0000 */
[----:B------:R2:W-:Y:S02]  /*12eb0*/  MUFU.EX2 R228, R4 ;  /* 0x0000000400e47308 */ /* 0x0005e40000000800 */
[----:B--2---:R-:W-:-:S06]  /*12ec0*/  FFMA.FTZ R4, R15, c[0x0][0x2d0], -R2 ;  /* 0x0000b4000f047a23 */ /* 0x004fcc0000010802 */
[----:B------:R2:W-:Y:S01]  /*12ed0*/  MUFU.EX2 R215, R4 ;  /* 0x0000000400d77308 */ /* 0x0005e20000000800 */
[----:B-1----:R-:W-:Y:S01]  /*12ee0*/  FMNMX.FTZ R103, R0, R5, !PT ;  /* 0x0000000500677209 */ /* 0x002fe20007810000 */
[----:B------:R-:W-:-:S03]  /*12ef0*/  FFMA.FTZ R0, R37, c[0x0][0x2d0], -R2 ;  /* 0x0000b40025007a23 */ /* 0x000fc60000010802 */
[----:B------:R-:W-:-:S03]  /*12f00*/  FSETP.NEU.FTZ.AND P0, PT, R103, -INF , PT ;  /* 0xff8000006700780b */ /* 0x000fc60003f1d000 */
[----:B------:R1:W-:Y:S01]  /*12f10*/  MUFU.EX2 R218, R0 ;  /* 0x0000000000da7308 */ /* 0x0003e20000000800 */
[----:B--2---:R-:W-:-:S07]  /*12f20*/  FFMA.FTZ R4, R28, c[0x0][0x2d0], -R2 ;  /* 0x0000b4001c047a23 */ /* 0x004fce0000010802 */
[----:B------:R2:W-:Y:S01]  /*12f30*/  MUFU.EX2 R213, R4 ;  /* 0x0000000400d57308 */ /* 0x0005e20000000800 */
[----:B-1----:R-:W-:-:S05]  /*12f40*/  FMUL.FTZ R0, R103, c[0x0][0x2d0] ;  /* 0x0000b40067007a20 */ /* 0x002fca0000410000 */
[----:B------:R-:W-:Y:S01]  /*12f50*/  FSEL R0, R0, RZ, P0 ;  /* 0x000000ff00007208 */ /* 0x000fe20000000000 */
[--C-:B--2---:R-:W-:Y:S02]  /*12f60*/  FFMA.FTZ R4, R31, c[0x0][0x2d0], -R2.reuse ;  /* 0x0000b4001f047a23 */ /* 0x104fe40000010802 */
[----:B------:R-:W1:Y:S02]  /*12f70*/  LDSM.16.MT88.4 R28, [R166+0x400] ;  /* 0x00040000a61c783b */ /* 0x000e640000004200 */
[----:B------:R2:W-:Y:S02]  /*12f80*/  MUFU.EX2 R214, R4 ;  /* 0x0000000400d67308 */ /* 0x0005e40000000800 */
[----:B--2---:R-:W-:-:S06]  /*12f90*/  FFMA.FTZ R4, R32, c[0x0][0x2d0], -R2 ;  /* 0x0000b40020047a23 */ /* 0x004fcc0000010802 */
[----:B------:R2:W-:Y:S02]  /*12fa0*/  MUFU.EX2 R216, R4 ;  /* 0x0000000400d87308 */ /* 0x0005e40000000800 */
[----:B--2---:R-:W-:-:S06]  /*12fb0*/  FFMA.FTZ R4, R34, c[0x0][0x2d0], -R2 ;  /* 0x0000b40022047a23 */ /* 0x004fcc0000010802 */
[----:B------:R2:W-:Y:S02]  /*12fc0*/  MUFU.EX2 R217, R4 ;  /* 0x0000000400d97308 */ /* 0x0005e40000000800 */
[--C-:B--2---:R-:W-:Y:S02]  /*12fd0*/  FFMA.FTZ R4, R35, c[0x0][0x2d0], -R2.reuse ;  /* 0x0000b40023047a23 */ /* 0x104fe40000010802 */
[----:B------:R-:W-:Y:S04]  /*12fe0*/  HMMA.16816.F32 R32, R16, R48, RZ ;  /* 0x000000301020723c */ /* 0x000fe800000018ff */
[----:B------:R2:W-:Y:S02]  /*12ff0*/  MUFU.EX2 R219, R4 ;  /* 0x0000000400db7308 */ /* 0x0005e40000000800 */
[----:B--2---:R-:W-:-:S02]  /*13000*/  FFMA.FTZ R4, R39, c[0x0][0x2d0], -R2 ;  /* 0x0000b40027047a23 */ /* 0x004fc40000010802 */
[----:B------:R-:W2:Y:S04]  /*13010*/  LDSM.16.MT88.4 R36, [R167] ;  /* 0x00000000a724783b */ /* 0x000ea80000004200 */
[----:B------:R3:W4:Y:S02]  /*13020*/  MUFU.EX2 R220, R4 ;  /* 0x0000000400dc7308 */ /* 0x0007240000000800 */
[----:B---3--:R-:W-:Y:S01]  /*13030*/  FFMA.FTZ R4, R8, c[0x0][0x2d0], -R0 ;  /* 0x0000b40008047a23 */ /* 0x008fe20000010800 */
[----:B------:R-:W-:Y:S02]  /*13040*/  F2FP.PACK_AB R8, R232, R231 ;  /* 0x000000e7e808723e */ /* 0x000fe400000000ff */
[----:B----4-:R-:W-:-:S03]  /*13050*/  F2FP.PACK_AB R6, R220, R218 ;  /* 0x000000dadc06723e */ /* 0x010fc600000000ff */
[----:B------:R3:W-:Y:S02]  /*13060*/  MUFU.EX2 R22, R4 ;  /* 0x0000000400167308 */ /* 0x0007e40000000800 */
[----:B---3--:R-:W-:-:S06]  /*13070*/  FFMA.FTZ R4, R13, c[0x0][0x2d0], -R0 ;  /* 0x0000b4000d047a23 */ /* 0x008fcc0000010800 */
[----:B------:R3:W4:Y:S02]  /*13080*/  MUFU.EX2 R206, R4 ;  /* 0x0000000400ce7308 */ /* 0x0007240000000800 */
[----:B---3--:R-:W-:Y:S01]  /*13090*/  FFMA.FTZ R4, R12, c[0x0][0x2d0], -R0 ;  /* 0x0000b4000c047a23 */ /* 0x008fe20000010800 */
[----:B------:R-:W-:Y:S02]  /*130a0*/  F2FP.PACK_AB R12, R213, R215 ;  /* 0x000000d7d50c723e */ /* 0x000fe400000000ff */
[----:B----4-:R-:W-:-:S03]  /*130b0*/  F2FP.PACK_AB R13, R206, R22 ;  /* 0x00000016ce0d723e */ /* 0x010fc600000000ff */
[----:B------:R3:W-:Y:S02]  /*130c0*/  MUFU.EX2 R207, R4 ;  /* 0x0000000400cf7308 */ /* 0x0007e40000000800 */
[----:B---3--:R-:W-:Y:S01]  /*130d0*/  FFMA.FTZ R4, R11, c[0x0][0x2d0], -R0 ;  /* 0x0000b4000b047a23 */ /* 0x008fe20000010800 */
[----:B------:R-:W-:-:S05]  /*130e0*/  F2FP.PACK_AB R11, R228, R227 ;  /* 0x000000e3e40b723e */ /* 0x000fca00000000ff */
[----:B------:R3:W4:Y:S02]  /*130f0*/  MUFU.EX2 R212, R4 ;  /* 0x0000000400d47308 */ /* 0x0007240000000800 */
[----:B---3--:R-:W-:Y:S01]  /*13100*/  FFMA.FTZ R4, R10, c[0x0][0x2d0], -R0 ;  /* 0x0000b4000a047a23 */ /* 0x008fe20000010800 */
[----:B----4-:R-:W-:Y:S02]  /*13110*/  F2FP.PACK_AB R15, R212, R207 ;  /* 0x000000cfd40f723e */ /* 0x010fe400000000ff */
[----:B------:R-:W-:-:S03]  /*13120*/  F2FP.PACK_AB R10, R234, R233 ;  /* 0x000000e9ea0a723e */ /* 0x000fc600000000ff */
[----:B------:R3:W-:Y:S04]  /*13130*/  MUFU.EX2 R23, R4 ;  /* 0x0000000400177308 */ /* 0x0007e80000000800 */
[C---:B-1----:R-:W-:Y:S01]  /*13140*/  HMMA.16816.F32 R132, R8.reuse, R28, R32 ;  /* 0x0000001c0884723c */ /* 0x042fe20000001820 */
[----:B------:R-:W1:Y:S07]  /*13150*/  LDSM.16.MT88.4 R32, [R166+0x1c00] ;  /* 0x001c0000a620783b */ /* 0x000e6e0000004200 */
[----:B------:R-:W-:Y:S01]  /*13160*/  HMMA.16816.F32 R124, R8, R30, R76 ;  /* 0x0000001e087c723c */ /* 0x000fe2000000184c */
[----:B---3--:R-:W-:Y:S01]  /*13170*/  FFMA.FTZ R4, R14, c[0x0][0x2d0], -R0 ;  /* 0x0000b4000e047a23 */ /* 0x008fe20000010800 */
[----:B------:R-:W-:-:S03]  /*13180*/  F2FP.PACK_AB R14, R216, R214 ;  /* 0x000000d6d80e723e */ /* 0x000fc600000000ff */
[----:B------:R3:W4:Y:S04]  /*13190*/  MUFU.EX2 R168, R4 ;  /* 0x0000000400a87308 */ /* 0x0007280000000800 */
[C---:B------:R-:W-:Y:S08]  /*131a0*/  HMMA.16816.F32 R24, R12.reuse, R48, RZ ;  /* 0x000000300c18723c */ /* 0x040ff000000018ff */
[----:B--2---:R-:W-:Y:S01]  /*131b0*/  HMMA.16816.F32 R72, R12, R36, RZ ;  /* 0x000000240c48723c */ /* 0x004fe200000018ff */
[----:B---3--:R-:W-:Y:S01]  /*131c0*/  FFMA.FTZ R4, R40, c[0x0][0x2d0], -R0 ;  /* 0x0000b40028047a23 */ /* 0x008fe20000010800 */
[----:B----4-:R-:W-:-:S03]  /*131d0*/  F2FP.PACK_AB R5, R168, R23 ;  /* 0x00000017a805723e */ /* 0x010fc600000000ff */
[----:B------:R2:W-:Y:S03]  /*131e0*/  MUFU.EX2 R170, R4 ;  /* 0x0000000400aa7308 */ /* 0x0005e60000000800 */
[----:B------:R-:W-:Y:S08]  /*131f0*/  HMMA.16816.F32 R40, R16, R36, RZ ;  /* 0x000000241028723c */ /* 0x000ff000000018ff */
[----:B------:R-:W-:Y:S01]  /*13200*/  HMMA.16816.F32 R80, R12, R56, RZ ;  /* 0x000000380c50723c */ /* 0x000fe200000018ff */
[----:B--2---:R-:W-:-:S07]  /*13210*/  FFMA.FTZ R4, R44, c[0x0][0x2d0], -R0 ;  /* 0x0000b4002c047a23 */ /* 0x004fce0000010800 */
[----:B------:R-:W-:Y:S01]  /*13220*/  HMMA.16816.F32 R48, R12, R50, RZ ;  /* 0x000000320c30723c */ /* 0x000fe200000018ff */
[----:B------:R-:W-:Y:S01]  /*13230*/  LDSM.16.MT88.4 R44, [R166+0x1000] ;  /* 0x00100000a62c783b */ /* 0x000fe20000004200 */
[----:B------:R2:W3:Y:S06]  /*13240*/  MUFU.EX2 R169, R4 ;  /* 0x0000000400a97308 */ /* 0x0004ec0000000800 */
[----:B------:R-:W-:Y:S01]  /*13250*/  HMMA.16816.F32 R172, R8, R68, R40 ;  /* 0x0000004408ac723c */ /* 0x000fe20000001828 */
[----:B------:R-:W-:Y:S07]  /*13260*/  LDSM.16.MT88.4 R40, [R167+0x1000] ;  /* 0x00100000a728783b */ /* 0x000fee0000004200 */
[----:B------:R-:W-:Y:S01]  /*13270*/  HMMA.16816.F32 R88, R12, R64, RZ ;  /* 0x000000400c58723c */ /* 0x000fe200000018ff */
[----:B--2---:R-:W-:-:S02]  /*13280*/  F2FP.PACK_AB R4, R219, R217 ;  /* 0x000000d9db04723e */ /* 0x004fc400000000ff */
[----:B---3--:R-:W-:-:S05]  /*13290*/  F2FP.PACK_AB R7, R169, R170 ;  /* 0x000000aaa907723e */ /* 0x008fca00000000ff */
[----:B------:R-:W-:Y:S08]  /*132a0*/  HMMA.16816.F32 R84, R12, R60, RZ ;  /* 0x0000003c0c54723c */ /* 0x000ff000000018ff */
[C---:B------:R-:W-:Y:S01]  /*132b0*/  HMMA.16816.F32 R140, R4.reuse, R28, R24 ;  /* 0x0000001c048c723c */ /* 0x040fe20000001818 */
[----:B------:R-:W2:Y:S07]  /*132c0*/  LDSM.16.MT88.4 R24, [R167+0x1c00] ;  /* 0x001c0000a718783b */ /* 0x000eae0000004200 */
[----:B------:R-:W-:Y:S08]  /*132d0*/  HMMA.16816.F32 R160, R4, R68, R72 ;  /* 0x0000004404a0723c */ /* 0x000ff00000001848 */
[----:B------:R-:W-:Y:S08]  /*132e0*/  HMMA.16816.F32 R72, R12, R52, RZ ;  /* 0x000000340c48723c */ /* 0x000ff000000018ff */
[C---:B-1----:R-:W-:Y:S08]  /*132f0*/  HMMA.16816.F32 R184, R4.reuse, R32, R80 ;  /* 0x0000002004b8723c */ /* 0x042ff00000001850 */
[----:B------:R-:W-:Y:S08]  /*13300*/  HMMA.16816.F32 R80, R4, R30, R48 ;  /* 0x0000001e0450723c */ /* 0x000ff00000001830 */
[----:B------:R-:W-:Y:S08]  /*13310*/  HMMA.16816.F32 R76, R12, R38, RZ ;  /* 0x000000260c4c723c */ /* 0x000ff000000018ff */
[----:B--2---:R-:W-:Y:S08]  /*13320*/  HMMA.16816.F32 R208, R4, R24, R72 ;  /* 0x0000001804d0723c */ /* 0x004ff00000001848 */
[C---:B------:R-:W-:Y:S08]  /*13330*/  HMMA.16816.F32 R72, R12.reuse, R66, RZ ;  /* 0x000000420c48723c */ /* 0x040ff000000018ff */
[C---:B------:R-:W-:Y:S08]  /*13340*/  HMMA.16816.F32 R48, R12.reuse, R62, RZ ;  /* 0x0000003e0c30723c */ /* 0x040ff000000018ff */
[----:B------:R-:W-:Y:S08]  /*13350*/  HMMA.16816.F32 R28, R12, R58, RZ ;  /* 0x0000003a0c1c723c */ /* 0x000ff000000018ff */
[C---:B------:R-:W-:Y:S08]  /*13360*/  HMMA.16816.F32 R36, R16.reuse, R38, RZ ;  /* 0x000000261024723c */ /* 0x040ff000000018ff */
[C---:B------:R-:W-:Y:S08]  /*13370*/  HMMA.16816.F32 R64, R16.reuse, R66, RZ ;  /* 0x000000421040723c */ /* 0x040ff000000018ff */
[C---:B------:R-:W-:Y:S08]  /*13380*/  HMMA.16816.F32 R60, R16.reuse, R62, RZ ;  /* 0x0000003e103c723c */ /* 0x040ff000000018ff */
[C---:B------:R-:W-:Y:S08]  /*13390*/  HMMA.16816.F32 R56, R16.reuse, R58, RZ ;  /* 0x0000003a1038723c */ /* 0x040ff000000018ff */
[-C--:B------:R-:W-:Y:S08]  /*133a0*/  HMMA.16816.F32 R16, R16, R54.reuse, RZ ;  /* 0x000000361010723c */ /* 0x080ff000000018ff */
[----:B------:R-:W-:Y:S08]  /*133b0*/  HMMA.16816.F32 R12, R12, R54, RZ ;  /* 0x000000360c0c723c */ /* 0x000ff000000018ff */
[----:B------:R-:W-:Y:S08]  /*133c0*/  HMMA.16816.F32 R188, R4, R40, R84 ;  /* 0x0000002804bc723c */ /* 0x000ff00000001854 */
[C---:B------:R-:W-:Y:S08]  /*133d0*/  HMMA.16816.F32 R84, R8.reuse, R24, R92 ;  /* 0x000000180854723c */ /* 0x040ff0000000185c */
[----:B------:R-:W-:Y:S08]  /*133e0*/  HMMA.16816.F32 R16, R8, R26, R16 ;  /* 0x0000001a0810723c */ /* 0x000ff00000001810 */
[C---:B------:R-:W-:Y:S08]  /*133f0*/  HMMA.16816.F32 R148, R4.reuse, R44, R88 ;  /* 0x0000002c0494723c */ /* 0x040ff00000001858 */
[C---:B------:R-:W-:Y:S08]  /*13400*/  HMMA.16816.F32 R76, R4.reuse, R70, R76 ;  /* 0x00000046044c723c */ /* 0x040ff0000000184c */
[C---:B------:R-:W-:Y:S08]  /*13410*/  HMMA.16816.F32 R72, R4.reuse, R46, R72 ;  /* 0x0000002e0448723c */ /* 0x040ff00000001848 */
[C---:B------:R-:W-:Y:S08]  /*13420*/  HMMA.16816.F32 R48, R4.reuse, R42, R48 ;  /* 0x0000002a0430723c */ /* 0x040ff00000001830 */
[C---:B------:R-:W-:Y:S08]  /*13430*/  HMMA.16816.F32 R28, R4.reuse, R34, R28 ;  /* 0x00000022041c723c */ /* 0x040ff0000000181c */
[----:B------:R-:W-:Y:S07]  /*13440*/  HMMA.16816.F32 R24, R4, R26, R12 ;  /* 0x0000001a0418723c */ /* 0x000fee000000180c */
[----:B------:R-:W-:Y:S01]  /*13450*/  FFMA.FTZ R4, R137, c[0x0][0x2d0], -R20 ;  /* 0x0000b40089047a23 */ /* 0x000fe20000010814 */
[----:B------:R-:W-:Y:S01]  /*13460*/  HMMA.16816.F32 R56, R8, R34, R56 ;  /* 0x000000220838723c */ /* 0x000fe20000001838 */
[----:B------:R-:W-:-:S02]  /*13470*/  FADD.FTZ R13, R224, R223 ;  /* 0x000000dfe00d7221 */ /* 0x000fc40000010000 */
[----:B------:R1:W-:Y:S01]  /*13480*/  MUFU.EX2 R35, R4 ;  /* 0x0000000400237308 */ /* 0x0003e20000000800 */
[----:B------:R-:W-:Y:S02]  /*13490*/  FADD.FTZ R12, R215, R213 ;  /* 0x000000d5d70c7221 */ /* 0x000fe40000010000 */
[----:B------:R-:W-:Y:S02]  /*134a0*/  FADD.FTZ R13, R221, R13 ;  /* 0x0000000ddd0d7221 */ /* 0x000fe40000010000 */
[----:B------:R-:W-:Y:S01]  /*134b0*/  HMMA.16816.F32 R180, R8, R40, R112 ;  /* 0x0000002808b4723c */ /* 0x000fe20000001870 */
[----:B------:R-:W-:Y:S02]  /*134c0*/  FADD.FTZ R12, R214, R12 ;  /* 0x0000000cd60c7221 */ /* 0x000fe40000010000 */
[----:B------:R-:W-:Y:S02]  /*134d0*/  FADD.FTZ R13, R222, R13 ;  /* 0x0000000dde0d7221 */ /* 0x000fe40000010000 */
[----:B------:R-:W-:-:S02]  /*134e0*/  FADD.FTZ R12, R216, R12 ;  /* 0x0000000cd80c7221 */ /* 0x000fc40000010000 */
[----:B------:R-:W-:Y:S01]  /*134f0*/  FADD.FTZ R13, R225, R13 ;  /* 0x0000000de10d7221 */ /* 0x000fe20000010000 */
[C---:B------:R-:W-:Y:S01]  /*13500*/  HMMA.16816.F32 R176, R8.reuse, R32, R96 ;  /* 0x0000002008b0723c */ /* 0x040fe20000001860 */
[----:B------:R-:W-:Y:S02]  /*13510*/  FADD.FTZ R12, R217, R12 ;  /* 0x0000000cd90c7221 */ /* 0x000fe40000010000 */
[--C-:B-1----:R-:W-:Y:S02]  /*13520*/  FFMA.FTZ R4, R136, c[0x0][0x2d0], -R20.reuse ;  /* 0x0000b40088047a23 */ /* 0x102fe40000010814 */
[----:B------:R-:W1:Y:S02]  /*13530*/  LDSM.16.MT88.4 R136, [R167+0x800] ;  /* 0x00080000a788783b */ /* 0x000e640000004200 */
[----:B------:R2:W3:Y:S01]  /*13540*/  MUFU.EX2 R40, R4 ;  /* 0x0000000400287308 */ /* 0x0004e20000000800 */
[C---:B------:R-:W-:Y:S08]  /*13550*/  HMMA.16816.F32 R144, R8.reuse, R44, R116 ;  /* 0x0000002c0890723c */ /* 0x040ff00000001874 */
[----:B------:R-:W-:Y:S01]  /*13560*/  HMMA.16816.F32 R36, R8, R70, R36 ;  /* 0x000000460824723c */ /* 0x000fe20000001824 */
[----:B--2---:R-:W-:-:S07]  /*13570*/  FFMA.FTZ R4, R131, c[0x0][0x2d0], -R20 ;  /* 0x0000b40083047a23 */ /* 0x004fce0000010814 */
[C---:B------:R-:W-:Y:S01]  /*13580*/  HMMA.16816.F32 R64, R8.reuse, R46, R64 ;  /* 0x0000002e0840723c */ /* 0x040fe20000001840 */
[----:B---3--:R-:W-:Y:S01]  /*13590*/  F2FP.PACK_AB R96, R40, R35 ;  /* 0x000000232860723e */ /* 0x008fe200000000ff */
[----:B------:R2:W-:Y:S06]  /*135a0*/  MUFU.EX2 R41, R4 ;  /* 0x0000000400297308 */ /* 0x0005ec0000000800 */
[----:B------:R-:W-:Y:S01]  /*135b0*/  HMMA.16816.F32 R88, R8, R42, R60 ;  /* 0x0000002a0858723c */ /* 0x000fe2000000183c */
[----:B------:R-:W3:Y:S06]  /*135c0*/  LDSM.16.MT88.4 R60, [R167+0x1400] ;  /* 0x00140000a73c783b */ /* 0x000eec0000004200 */
[----:B------:R-:W-:Y:S01]  /*135d0*/  FADD.FTZ R11, R205, R171 ;  /* 0x000000abcd0b7221 */ /* 0x000fe20000010000 */
[----:B------:R-:W-:Y:S01]  /*135e0*/  IADD3 R205, R235, -0x2, RZ ;  /* 0xfffffffeebcd7810 */ /* 0x000fe20007ffe0ff */
[----:B--2---:R-:W-:-:S02]  /*135f0*/  FFMA.FTZ R4, R130, c[0x0][0x2d0], -R20 ;  /* 0x0000b40082047a23 */ /* 0x004fc40000010814 */
[----:B------:R-:W-:Y:S02]  /*13600*/  FADD.FTZ R11, R230, R11 ;  /* 0x0000000be60b7221 */ /* 0x000fe40000010000 */
[----:B------:R2:W4:Y:S02]  /*13610*/  MUFU.EX2 R243, R4 ;  /* 0x0000000400f37308 */ /* 0x0005240000000800 */
[----:B------:R-:W-:-:S04]  /*13620*/  FADD.FTZ R11, R229, R11 ;  /* 0x0000000be50b7221 */ /* 0x000fc80000010000 */
[----:B------:R-:W-:-:S04]  /*13630*/  FADD.FTZ R11, R231, R11 ;  /* 0x0000000be70b7221 */ /* 0x000fc80000010000 */
[----:B------:R-:W-:Y:S02]  /*13640*/  FADD.FTZ R11, R232, R11 ;  /* 0x0000000be80b7221 */ /* 0x000fe40000010000 */
[----:B--2---:R-:W-:Y:S01]  /*13650*/  FFMA.FTZ R4, R129, c[0x0][0x2d0], -R3 ;  /* 0x0000b40081047a23 */ /* 0x004fe20000010803 */
[----:B----4-:R-:W-:-:S03]  /*13660*/  F2FP.PACK_AB R98, R243, R41 ;  /* 0x00000029f362723e */ /* 0x010fc600000000ff */
[----:B------:R2:W-:Y:S02]  /*13670*/  MUFU.EX2 R32, R4 ;  /* 0x0000000400207308 */ /* 0x0005e40000000800 */
[----:B--2---:R-:W-:-:S06]  /*13680*/  FFMA.FTZ R4, R128, c[0x0][0x2d0], -R3 ;  /* 0x0000b40080047a23 */ /* 0x004fcc0000010803 */
[----:B------:R2:W4:Y:S02]  /*13690*/  MUFU.EX2 R33, R4 ;  /* 0x0000000400217308 */ /* 0x0005240000000800 */
[--C-:B--2---:R-:W-:Y:S01]  /*136a0*/  FFMA.FTZ R4, R123, c[0x0][0x2d0], -R3.reuse ;  /* 0x0000b4007b047a23 */ /* 0x104fe20000010803 */
[----:B----4-:R-:W-:Y:S01]  /*136b0*/  F2FP.PACK_AB R97, R33, R32 ;  /* 0x000000202161723e */ /* 0x010fe200000000ff */
[----:B------:R-:W-:-:S04]  /*136c0*/  FFMA.FTZ R3, R122, c[0x0][0x2d0], -R3 ;  /* 0x0000b4007a037a23 */ /* 0x000fc80000010803 */
[----:B------:R2:W-:Y:S08]  /*136d0*/  MUFU.EX2 R34, R4 ;  /* 0x0000000400227308 */ /* 0x0005f00000000800 */
[----:B------:R4:W5:Y:S01]  /*136e0*/  MUFU.EX2 R245, R3 ;  /* 0x0000000300f57308 */ /* 0x0009620000000800 */
[----:B--2---:R-:W2:Y:S01]  /*136f0*/  LDSM.16.MT88.4 R4, [R167+0x2000] ;  /* 0x00200000a704783b */ /* 0x004ea20000004200 */
[----:B----4-:R-:W-:Y:S01]  /*13700*/  FFMA.FTZ R3, R121, c[0x0][0x2d0], -R2 ;  /* 0x0000b40079037a23 */ /* 0x010fe20000010802 */
[----:B-----5:R-:W-:-:S05]  /*13710*/  F2FP.PACK_AB R99, R245, R34 ;  /* 0x00000022f563723e */ /* 0x020fca00000000ff */
[----:B------:R4:W-:Y:S02]  /*13720*/  MUFU.EX2 R14, R3 ;  /* 0x00000003000e7308 */ /* 0x0009e40000000800 */
[C---:B-1----:R-:W-:Y:S08]  /*13730*/  HMMA.16816.F32 R128, R96.reuse, R136, R172 ;  /* 0x000000886080723c */ /* 0x042ff000000018ac */
[----:B------:R-:W-:Y:S01]  /*13740*/  HMMA.16816.F32 R144, R96, R156, R144 ;  /* 0x0000009c6090723c */ /* 0x000fe20000001890 */
[----:B----4-:R-:W-:-:S02]  /*13750*/  FFMA.FTZ R3, R120, c[0x0][0x2d0], -R2 ;  /* 0x0000b40078037a23 */ /* 0x010fc40000010802 */
[----:B------:R-:W1:Y:S02]  /*13760*/  LDSM.16.MT88.4 R120, [R166+0x800] ;  /* 0x00080000a678783b */ /* 0x000e640000004200 */
[----:B------:R4:W5:Y:S03]  /*13770*/  MUFU.EX2 R15, R3 ;  /* 0x00000003000f7308 */ /* 0x0009660000000800 */
[C---:B---3--:R-:W-:Y:S08]  /*13780*/  HMMA.16816.F32 R52, R96.reuse, R60, R180 ;  /* 0x0000003c6034723c */ /* 0x048ff000000018b4 */
[----:B--2---:R-:W-:Y:S01]  /*13790*/  HMMA.16816.F32 R84, R96, R4, R84 ;  /* 0x000000046054723c */ /* 0x004fe20000001854 */
[--C-:B----4-:R-:W-:Y:S01]  /*137a0*/  FFMA.FTZ R3, R105, c[0x0][0x2d0], -R2.reuse ;  /* 0x0000b40069037a23 */ /* 0x110fe20000010802 */
[----:B-----5:R-:W-:Y:S01]  /*137b0*/  F2FP.PACK_AB R92, R15, R14 ;  /* 0x0000000e0f5c723e */ /* 0x020fe200000000ff */
[----:B------:R-:W-:-:S02]  /*137c0*/  FFMA.FTZ R2, R104, c[0x0][0x2d0], -R2 ;  /* 0x0000b40068027a23 */ /* 0x000fc40000010802 */
[----:B------:R-:W-:Y:S08]  /*137d0*/  MUFU.EX2 R20, R3 ;  /* 0x0000000300147308 */ /* 0x000ff00000000800 */
[----:B------:R2:W3:Y:S01]  /*137e0*/  MUFU.EX2 R249, R2 ;  /* 0x0000000200f97308 */ /* 0x0004e20000000800 */
[----:B-1----:R-:W-:Y:S01]  /*137f0*/  HMMA.16816.F32 R112, R96, R120, R132 ;  /* 0x000000786070723c */ /* 0x002fe20000001884 */
[----:B--2---:R-:W-:Y:S01]  /*13800*/  FFMA.FTZ R2, R100, c[0x0][0x2d0], -R0 ;  /* 0x0000b40064027a23 */ /* 0x004fe20000010800 */
[----:B---3--:R-:W-:-:S06]  /*13810*/  F2FP.PACK_AB R94, R249, R20 ;  /* 0x00000014f95e723e */ /* 0x008fcc00000000ff */
[----:B------:R-:W-:Y:S01]  /*13820*/  HMMA.16816.F32 R124, R96, R122, R124 ;  /* 0x0000007a607c723c */ /* 0x000fe2000000187c */
[----:B------:R1:W-:Y:S02]  /*13830*/  MUFU.EX2 R10, R2 ;  /* 0x00000002000a7308 */ /* 0x0003e40000000800 */
[----:B-1----:R-:W-:-:S06]  /*13840*/  FFMA.FTZ R2, R101, c[0x0][0x2d0], -R0 ;  /* 0x0000b40065027a23 */ /* 0x002fcc0000010800 */
[----:B------:R1:W2:Y:S02]  /*13850*/  MUFU.EX2 R9, R2 ;  /* 0x0000000200097308 */ /* 0x0002a40000000800 */
[--C-:B-1----:R-:W-:Y:S01]  /*13860*/  FFMA.FTZ R2, R102, c[0x0][0x2d0], -R0.reuse ;  /* 0x0000b40066027a23 */ /* 0x102fe20000010800 */
[----:B--2---:R-:W-:Y:S01]  /*13870*/  F2FP.PACK_AB R93, R9, R10 ;  /* 0x0000000a095d723e */ /* 0x004fe200000000ff */
[----:B------:R-:W-:-:S04]  /*13880*/  FFMA.FTZ R0, R21, c[0x0][0x2d0], -R0 ;  /* 0x0000b40015007a23 */ /* 0x000fc80000010800 */
[----:B------:R1:W-:Y:S08]  /*13890*/  MUFU.EX2 R3, R2 ;  /* 0x0000000200037308 */ /* 0x0003f00000000800 */
[----:B------:R-:W2:Y:S01]  /*138a0*/  MUFU.EX2 R8, R0 ;  /* 0x0000000000087308 */ /* 0x000ea20000000800 */
[----:B-1----:R-:W-:Y:S01]  /*138b0*/  @P6 IMAD.HI.U32 R2, R239, c[0x0][0x2c8], RZ ;  /* 0x0000b200ef026a27 */ /* 0x002fe200078e00ff */
[----:B--2---:R-:W-:-:S03]  /*138c0*/  F2FP.PACK_AB R95, R8, R3 ;  /* 0x00000003085f723e */ /* 0x004fc600000000ff */
[----:B------:R-:W-:Y:S01]  /*138d0*/  IMAD.MOV.U32 R0, RZ, RZ, R239 ;  /* 0x000000ffff007224 */ /* 0x000fe200078e00ef */
[----:B------:R-:W-:Y:S02]  /*138e0*/  @P6 SHF.R.U32.HI R0, RZ, c[0x0][0x2cc], R2 ;  /* 0x0000b300ff006a19 */ /* 0x000fe40000011602 */
[----:B------:R-:W-:Y:S01]  /*138f0*/  ISETP.GE.AND P6, PT, R238, 0x1, PT ;  /* 0x00000001ee00780c */ /* 0x000fe20003fc6270 */
[----:B------:R-:W-:Y:S02]  /*13900*/  HMMA.16816.F32 R116, R92, R120, R140 ;  /* 0x000000785c74723c */ /* 0x000fe4000000188c */
[----:B------:R-:W-:Y:S02]  /*13910*/  IMAD.IADD R2, R236, 0x1, R0 ;  /* 0x00000001ec027824 */ /* 0x000fe400078e0200 */
[----:B------:R-:W-:-:S04]  /*13920*/  FADD.FTZ R0, R22, R206 ;  /* 0x000000ce16007221 */ /* 0x000fc80000010000 */
[----:B------:R-:W-:Y:S01]  /*13930*/  FADD.FTZ R0, R207, R0 ;  /* 0x00000000cf007221 */ /* 0x000fe20000010000 */
[----:B------:R-:W-:Y:S03]  /*13940*/  HMMA.16816.F32 R132, R92, R136, R160 ;  /* 0x000000885c84723c */ /* 0x000fe600000018a0 */
[----:B------:R-:W-:-:S05]  /*13950*/  FADD.FTZ R0, R212, R0 ;  /* 0x00000000d4007221 */ /* 0x000fca0000010000 */
[-C--:B------:R-:W-:Y:S08]  /*13960*/  HMMA.16816.F32 R140, R96, R138.reuse, R36 ;  /* 0x0000008a608c723c */ /* 0x080ff00000001824 */
[----:B------:R-:W-:Y:S01]  /*13970*/  HMMA.16816.F32 R136, R92, R138, R76 ;  /* 0x0000008a5c88723c */ /* 0x000fe2000000184c */
[----:B------:R-:W1:Y:S07]  /*13980*/  LDSM.16.MT88.4 R76, [R166+0x2000] ;  /* 0x00200000a64c783b */ /* 0x000e6e0000004200 */
[C---:B------:R-:W-:Y:S08]  /*13990*/  HMMA.16816.F32 R160, R96.reuse, R158, R64 ;  /* 0x0000009e60a0723c */ /* 0x040ff00000001840 */
[----:B------:R-:W-:Y:S08]  /*139a0*/  HMMA.16816.F32 R64, R96, R62, R88 ;  /* 0x0000003e6040723c */ /* 0x000ff00000001858 */
        /* <DEDUP_REMOVED lines=12> */
[----:B------:R-:W-:Y:S01]  /*13a70*/  HMMA.16816.F32 R156, R92, R158, R72 ;  /* 0x0000009e5c9c723c */ /* 0x000fe20000001848 */
[----:B------:R-:W-:Y:S02]  /*13a80*/  FADD.FTZ R0, R169, R0 ;  /* 0x00000000a9007221 */ /* 0x000fe40000010000 */
[----:B------:R-:W-:Y:S02]  /*13a90*/  FADD.FTZ R5, R35, R5 ;  /* 0x0000000523057221 */ /* 0x000fe40000010000 */
[----:B------:R-:W-:Y:S02]  /*13aa0*/  FADD.FTZ R0, R10, R0 ;  /* 0x000000000a007221 */ /* 0x000fe40000010000 */
[----:B------:R-:W-:Y:S01]  /*13ab0*/  FADD.FTZ R5, R40, R5 ;  /* 0x0000000528057221 */ /* 0x000fe20000010000 */
[C---:B-1----:R-:W-:Y:S08]  /*13ac0*/  HMMA.16816.F32 R80, R96.reuse, R78, R56 ;  /* 0x0000004e6050723c */ /* 0x042ff00000001838 */
[----:B------:R-:W-:Y:S08]  /*13ad0*/  HMMA.16816.F32 R68, R96, R76, R176 ;  /* 0x0000004c6044723c */ /* 0x000ff000000018b0 */
        /* <DEDUP_REMOVED lines=17> */
[----:B------:R-:W-:Y:S01]  /*13bf0*/  FADD.FTZ R250, R8, R3 ;  /* 0x0000000308fa7221 */ /* 0x000fe20000010000 */
[----:B------:R-:W-:Y:S01]  /*13c00*/  IADD3 R3, R2, c[0x0][0x328], RZ ;  /* 0x0000ca0002037a10 */ /* 0x000fe20007ffe0ff */
[----:B------:R-:W-:-:S02]  /*13c10*/  FADD.FTZ R243, R243, R0 ;  /* 0x00000000f3f37221 */ /* 0x000fc40000010000 */
[----:B------:R-:W-:Y:S02]  /*13c20*/  FADD.FTZ R245, R245, R5 ;  /* 0x00000005f5f57221 */ /* 0x000fe40000010000 */
[----:B------:R-:W-:Y:S01]  /*13c30*/  FADD.FTZ R249, R249, R6 ;  /* 0x00000006f9f97221 */ /* 0x000fe20000010000 */
        /* <DEDUP_REMOVED lines=12> */
.L_x_827:
[----:B------:R-:W-:-:S13]  /*13d00*/  ISETP.NE.AND P0, PT, R4, 0x1, PT ;  /* 0x000000010400780c */ /* 0x000fda0003f05270 */
[----:B------:R-:W-:-:S05]  /*13d10*/  @P0 IMAD.HI.U32 R2, R0, c[0x0][0x330], RZ ;  /* 0x0000cc0000020a27 */ /* 0x000fca00078e00ff */
[----:B------:R-:W-:Y:S02]  /*13d20*/  @P0 SHF.R.U32.HI R0, RZ, c[0x0][0x334], R2 ;  /* 0x0000cd00ff000a19 */ /* 0x000fe40000011602 */
.L_x_828:
[----:B------:R-:W-:Y:S05]  /*13d30*/  BSYNC B0 ;  /* 0x0000000000007941 */ /* 0x000fea0003800000 */
.L_x_826:
[----:B------:R-:W-:-:S05]  /*13d40*/  IMAD R0, R0, R4, c[0x0][0x32c] ;  /* 0x0000cb0000007624 */ /* 0x000fca00078e0204 */
[----:B------:R-:W-:-:S05]  /*13d50*/  IMNMX R3, R3, R0, PT ;  /* 0x0000000003037217 */ /* 0x000fca0003800200 */
.L_x_825:
[----:B------:R-:W-:-:S05]  /*13d60*/  IMAD.HI R3, R3, 0x2aaaaaab, RZ ;  /* 0x2aaaaaab03037827 */ /* 0x000fca00078e02ff */
[----:B------:R-:W-:-:S04]  /*13d70*/  SHF.R.U32.HI R0, RZ, 0x1f, R3 ;  /* 0x0000001fff007819 */ /* 0x000fc80000011603 */
[----:B------:R-:W-:-:S04]  /*13d80*/  LEA.HI.SX32 R3, R3, R0, 0x1d ;  /* 0x0000000003037211 */ /* 0x000fc800078feaff */
[----:B------:R-:W-:-:S04]  /*13d90*/  IMNMX R244, R237, R3, !PT ;  /* 0x00000003edf47217 */ /* 0x000fc80007800200 */
[----:B------:R-:W-:-:S13]  /*13da0*/  ISETP.GE.AND P0, PT, R205, R244, PT ;  /* 0x000000f4cd00720c */ /* 0x000fda0003f06270 */
[----:B------:R-:W-:Y:S05]  /*13db0*/  @!P0 BRA `(.L_x_829) ;  /* 0x000042d000008947 */ /* 0x000fea0003800000 */
[----:B------:R-:W-:Y:S01]  /*13dc0*/  IMAD.MOV.U32 R101, RZ, RZ, R107 ;  /* 0x000000ffff657224 */ /* 0x000fe200078e006b */
[----:B------:R-:W-:Y:S01]  /*13dd0*/  MOV R104, R103 ;  /* 0x0000006700687202 */ /* 0x000fe20000000f00 */
[----:B------:R-:W-:Y:S01]  /*13de0*/  IMAD.MOV.U32 R100, RZ, RZ, R108 ;  /* 0x000000ffff647224 */ /* 0x000fe200078e006c */
[----:B------:R-:W-:Y:S02]  /*13df0*/  MOV R102, R106 ;  /* 0x0000006a00667202 */ /* 0x000fe40000000f00 */
.L_x_850:
[----:B------:R-:W2:Y:S01]  /*13e00*/  LDL R215, [R1+0x18] ;  /* 0x0000180001d77983 */ /* 0x000ea20000100800 */
[----:B------:R-:W-:Y:S04]  /*13e10*/  DEPBAR.LE SB0, 0x0 ;  /* 0x000080000000791a */ /* 0x000fe80000000000 */
[----:B------:R-:W1:Y:S01]  /*13e20*/  S2R R214, SR_TID.X ;  /* 0x0000000000d67919 */ /* 0x000e620000002100 */
[----:B------:R-:W-:Y:S01]  /*13e30*/  WARPSYNC 0xffffffff ;  /* 0xffffffff00007948 */ /* 0x000fe20003800000 */
[----:B------:R-:W-:Y:S02]  /*13e40*/  BSSY B0, `(.L_x_830) ;  /* 0x0000030000007945 */ /* 0x000fe40003800000 */
[----:B------:R-:W-:Y:S01]  /*13e50*/  BAR.SYNC.DEFER_BLOCKING 0x0 ;  /* 0x0000000000007b1d */ /* 0x000fe20000010000 */
[C---:B------:R-:W-:Y:S02]  /*13e60*/  LOP3.LUT P5, RZ, R203.reuse, 0x100, RZ, 0xc0, !PT ;  /* 0x00000100cbff7812 */ /* 0x040fe400078ac0ff */
[C---:B------:R-:W-:Y:S02]  /*13e70*/  LOP3.LUT P4, RZ, R203.reuse, 0x80, RZ, 0xc0, !PT ;  /* 0x00000080cbff7812 */ /* 0x040fe4000788c0ff */
[----:B------:R-:W-:Y:S01]  /*13e80*/  LOP3.LUT P3, RZ, R203, 0x40, RZ, 0xc0, !PT ;  /* 0x00000040cbff7812 */ /* 0x000fe2000786c0ff */
        /* <DEDUP_REMOVED lines=14> */
[C---:B------:R-:W-:Y:S01]  /*13f70*/  IMAD.WIDE.U32 R2, R205.reuse, c[0x0][0x208], RZ ;  /* 0x00008200cd027a25 */ /* 0x040fe200078e00ff */
        /* <DEDUP_REMOVED lines=28> */
.L_x_831:
[----:B-1-34-:R-:W-:Y:S05]  /*14140*/  BSYNC B0 ;  /* 0x0000000000007941 */ /* 0x01afea0003800000 */
.L_x_830:
        /* <DEDUP_REMOVED lines=196> */
[----:B--234-:R-:W-:Y:S01]  /*14d90*/  SHF.R.S32.HI R215, RZ, 0x1f, R214 ;  /* 0x0000001fffd77819 */ /* 0x01cfe200000114d6 */
[----:B------:R-:W2:Y:S01]  /*14da0*/  LDL.64 R216, [R1+0x8] ;  /* 0x0000080001d87983 */ /* 0x000ea20000100a00 */
[----:B-1----:R-:W-:Y:S02]  /*14db0*/  IADD3 R0, R205, -0x1, RZ ;  /* 0xffffffffcd007810 */ /* 0x002fe40007ffe0ff */
[----:B------:R-:W-:Y:S02]  /*14dc0*/  LEA.HI R215, R215, R214, RZ, 0x2 ;  /* 0x000000d6d7d77211 */ /* 0x000fe400078f10ff */
[----:B------:R-:W3:Y:S01]  /*14dd0*/  LDL R214, [R1+0x4] ;  /* 0x0000040001d67983 */ /* 0x000ee20000100800 */
        /* <DEDUP_REMOVED lines=17> */
[----:B--2---:R-:W-:Y:S05]  /*14ef0*/  @P1 IADD3 R2, P2, R216, R2, RZ ;  /* 0x00000002d8021210 */ /* 0x004fea0007f5e0ff */
[----:B---3--:R-:W-:Y:S01]  /*14f00*/  @P1 IMAD.X R0, R0, 0x1, R214, P2 ;  /* 0x0000000100001824 */ /* 0x008fe200010e06d6 */
        /* <DEDUP_REMOVED lines=15> */
.L_x_833:
[----:B--234-:R-:W-:Y:S05]  /*15000*/  BSYNC B0 ;  /* 0x0000000000007941 */ /* 0x01cfea0003800000 */
.L_x_832:
[----:B-1----:R-:W2:Y:S01]  /*15010*/  LDL R2, [R1+0x20] ;  /* 0x0000200001027983 */ /* 0x002ea20000100800 */
[----:B------:R-:W-:Y:S01]  /*15020*/  IMAD.MOV.U32 R3, RZ, RZ, c[0x0][0x2c4] ;  /* 0x0000b100ff037624 */ /* 0x000fe200078e00ff */
[----:B------:R-:W-:Y:S01]  /*15030*/  ULDC UR4, c[0x0][0x324] ;  /* 0x0000c90000047ab9 */ /* 0x000fe20000000800 */
[----:B------:R-:W-:Y:S01]  /*15040*/  IMAD.MOV.U32 R50, RZ, RZ, c[0x0][0x32c] ;  /* 0x0000cb00ff327624 */ /* 0x000fe200078e00ff */
[----:B------:R-:W2:Y:S01]  /*15050*/  LDL R0, [R1+0x44] ;  /* 0x0000440001007983 */ /* 0x000ea20000100800 */
[----:B------:R-:W-:Y:S01]  /*15060*/  ULOP3.LUT UR4, URZ, UR4, URZ, 0x33, !UPT ;  /* 0x000000043f047292 */ /* 0x000fe2000f8e333f */
[----:B------:R-:W-:Y:S02]  /*15070*/  ISETP.NE.AND P0, PT, R3, 0x1, PT ;  /* 0x000000010300780c */ /* 0x000fe40003f05270 */
[----:B------:R-:W3:Y:S04]  /*15080*/  LDL R49, [R1] ;  /* 0x0000000001317983 */ /* 0x000ee80000100800 */
[----:B------:R-:W0:Y:S01]  /*15090*/  LDGDEPBAR ;  /* 0x00000000000079af */ /* 0x000e220000000000 */
[----:B--2---:R-:W-:Y:S06]  /*150a0*/  IMAD.IADD R5, R0, 0x1, R2 ;  /* 0x0000000100057824 */ /* 0x004fec00078e0202 */
[----:B------:R-:W-:Y:S05]  /*150b0*/  @P0 IMAD.HI.U32 R0, R5, c[0x0][0x2c8], RZ ;  /* 0x0000b20005000a27 */ /* 0x000fea00078e00ff */
[----:B------:R-:W-:Y:S01]  /*150c0*/  @P0 SHF.R.U32.HI R5, RZ, c[0x0][0x2cc], R0 ;  /* 0x0000b300ff050a19 */ /* 0x000fe20000011600 */
[----:B------:R-:W-:Y:S01]  /*150d0*/  IMAD R0, R205, -0x30, RZ ;  /* 0xffffffd0cd007824 */ /* 0x000fe200078e02ff */
[----:B------:R-:W-:Y:S03]  /*150e0*/  ISETP.GE.AND P0, PT, R50, 0x1, PT ;  /* 0x000000013200780c */ /* 0x000fe60003f06270 */
[----:B------:R-:W1:Y:S01]  /*150f0*/  SHFL.IDX PT, R4, R5, RZ, 0x1c1f ;  /* 0x001c1fff05047589 */ /* 0x000e6200000e0000 */
[----:B---3--:R-:W-:Y:S04]  /*15100*/  IADD3 R2, -R49, 0x1, R0 ;  /* 0x0000000131027810 */ /* 0x008fe80007ffe100 */
        /* <DEDUP_REMOVED lines=19> */
.L_x_836:
[----:B------:R-:W-:Y:S04]  /*15240*/  MOV R8, c[0x0][0x32c] ;  /* 0x0000cb0000087a02 */ /* 0x000fe80000000f00 */
[----:B------:R-:W-:Y:S11]  /*15250*/  ISETP.NE.AND P0, PT, R8, 0x1, PT ;  /* 0x000000010800780c */ /* 0x000ff60003f05270 */
[----:B------:R-:W-:Y:S02]  /*15260*/  @!UPT UIADD3 URZ, URZ, URZ, URZ ;  /* 0x0000003f3f3ff290 */ /* 0x000fe4000fffe03f */
[----:B------:R-:W-:Y:S05]  /*15270*/  @P0 IMAD.HI.U32 R8, R4, c[0x0][0x330], RZ ;  /* 0x0000cc0004080a27 */ /* 0x000fea00078e00ff */
[----:B------:R-:W-:Y:S02]  /*15280*/  @P0 SHF.R.U32.HI R4, RZ, c[0x0][0x334], R8 ;  /* 0x0000cd00ff040a19 */ /* 0x000fe40000011608 */
.L_x_837:
[----:B------:R-:W-:Y:S05]  /*15290*/  BSYNC B0 ;  /* 0x0000000000007941 */ /* 0x000fea0003800000 */
.L_x_835:
[----:B------:R-:W-:Y:S04]  /*152a0*/  IMAD.IADD R8, R0, 0x1, -R49 ;  /* 0x0000000100087824 */ /* 0x000fe800078e0a31 */
[----:B------:R-:W-:Y:S05]  /*152b0*/  IMAD R4, R4, c[0x0][0x32c], R8 ;  /* 0x0000cb0004047a24 */ /* 0x000fea00078e0208 */
[----:B------:R-:W-:Y:S02]  /*152c0*/  IADD3 R8, R4, c[0x0][0x32c], RZ ;  /* 0x0000cb0004087a10 */ /* 0x000fe40007ffe0ff */
[----:B------:R-:W-:Y:S02]  /*152d0*/  IMNMX R2, R2, R4, !PT ;  /* 0x0000000402027217 */ /* 0x000fe40007800200 */
[----:B------:R-:W-:Y:S02]  /*152e0*/  IMNMX R3, R3, R8, PT ;  /* 0x0000000803037217 */ /* 0x000fe40003800200 */
.L_x_834:
[C---:B------:R-:W-:Y:S01]  /*152f0*/  ISETP.GE.AND P0, PT, R0.reuse, 0x1, PT ;  /* 0x000000010000780c */ /* 0x040fe20003f06270 */
[----:B------:R-:W1:Y:S01]  /*15300*/  SHFL.IDX PT, R4, R5, 0x1, 0x1c1f ;  /* 0x003c1f0005047f89 */ /* 0x000e6200000e0000 */
[C---:B------:R-:W-:Y:S02]  /*15310*/  ISETP.GE.AND P1, PT, R0.reuse, 0x2, PT ;  /* 0x000000020000780c */ /* 0x040fe40003f26270 */
[----:B------:R-:W-:Y:S02]  /*15320*/  LOP3.LUT R203, R203, 0xffffffef, RZ, 0xc0, !PT ;  /* 0xffffffefcbcb7812 */ /* 0x000fe400078ec0ff */
[C---:B------:R-:W-:Y:S02]  /*15330*/  ISETP.GE.AND P6, PT, R0.reuse, 0x12, PT ;  /* 0x000000120000780c */ /* 0x040fe40003fc6270 */
[C---:B------:R-:W-:Y:S02]  /*15340*/  ISETP.GE.AND P5, PT, R0.reuse, 0x19, PT ;  /* 0x000000190000780c */ /* 0x040fe40003fa6270 */
[C---:B------:R-:W-:Y:S02]  /*15350*/  ISETP.GE.AND P4, PT, R0.reuse, 0x1a, PT ;  /* 0x0000001a0000780c */ /* 0x040fe40003f86270 */
[----:B------:R-:W-:Y:S02]  /*15360*/  ISETP.GE.AND P3, PT, R0, 0x21, PT ;  /* 0x000000210000780c */ /* 0x000fe40003f66270 */
[----:B------:R-:W-:Y:S02]  /*15370*/  @P0 LOP3.LUT R203, R203, 0x10, RZ, 0xfc, !PT ;  /* 0x00000010cbcb0812 */ /* 0x000fe400078efcff */
[C---:B------:R-:W-:Y:S02]  /*15380*/  ISETP.GT.AND P0, PT, R2.reuse, RZ, !P0 ;  /* 0x000000ff0200720c */ /* 0x040fe40004704270 */
[----:B------:R-:W-:Y:S02]  /*15390*/  LOP3.LUT R203, R203, 0xfffffff7, RZ, 0xc0, !PT ;  /* 0xfffffff7cbcb7812 */ /* 0x000fe400078ec0ff */
[----:B------:R-:W-:Y:S02]  /*153a0*/  ISETP.LT.OR P0, PT, R3, 0x1, P0 ;  /* 0x000000010300780c */ /* 0x000fe40000701670 */
        /* <DEDUP_REMOVED lines=8> */
[C---:B------:R-:W-:Y:S02]  /*15430*/  ISETP.GE.AND P2, PT, R0.reuse, 0x22, PT ;  /* 0x000000220000780c */ /* 0x040fe40003f46270 */
[----:B------:R-:W-:Y:S02]  /*15440*/  ISETP.LT.OR P0, PT, R3, 0x9, P0 ;  /* 0x000000090300780c */ /* 0x000fe40000701670 */
        /* <DEDUP_REMOVED lines=11> */
[----:B------:R-:W-:Y:S04]  /*15500*/  ISETP.LT.OR P0, PT, R3, 0x11, P0 ;  /* 0x000000110300780c */ /* 0x000fe80000701670 */
[----:B------:R-:W-:Y:S02]  /*15510*/  FSEL R46, R106, -INF , !P0 ;  /* 0xff8000006a2e7808 */ /* 0x000fe40004000000 */
[----:B------:R-:W-:Y:S02]  /*15520*/  ISETP.GT.AND P0, PT, R2, 0x11, !P6 ;  /* 0x000000110200780c */ /* 0x000fe40007704270 */
[----:B------:R-:W-:Y:S02]  /*15530*/  @P1 LOP3.LUT R203, R203, 0x1, RZ, 0xfc, !PT ;  /* 0x00000001cbcb1812 */ /* 0x000fe400078efcff */
[----:B------:R-:W-:Y:S02]  /*15540*/  ISETP.LT.OR P0, PT, R3, 0x12, P0 ;  /* 0x000000120300780c */ /* 0x000fe40000701670 */
[----:B------:R-:W-:Y:S02]  /*15550*/  ISETP.GE.AND P1, PT, R0, 0x29, PT ;  /* 0x000000290000780c */ /* 0x000fe40003f26270 */
[----:B------:R-:W-:Y:S02]  /*15560*/  FSEL R45, R105, -INF , !P0 ;  /* 0xff800000692d7808 */ /* 0x000fe40004000000 */
[----:B------:R-:W-:Y:S02]  /*15570*/  ISETP.GT.AND P0, PT, R2, 0x18, !P5 ;  /* 0x000000180200780c */ /* 0x000fe40006f04270 */
[----:B------:R-:W-:Y:S02]  /*15580*/  LOP3.LUT R203, R203, 0xffffffdf, RZ, 0xc0, !PT ;  /* 0xffffffdfcbcb7812 */ /* 0x000fe400078ec0ff */
        /* <DEDUP_REMOVED lines=38> */
.L_x_840:
[----:B------:R-:W-:Y:S04]  /*157f0*/  MOV R9, c[0x0][0x32c] ;  /* 0x0000cb0000097a02 */ /* 0x000fe80000000f00 */
[----:B------:R-:W-:Y:S11]  /*15800*/  ISETP.NE.AND P0, PT, R9, 0x1, PT ;  /* 0x000000010900780c */ /* 0x000ff60003f05270 */
[----:B------:R-:W-:Y:S02]  /*15810*/  @!UPT UIADD3 URZ, URZ, URZ, URZ ;  /* 0x0000003f3f3ff290 */ /* 0x000fe4000fffe03f */
[----:B------:R-:W-:Y:S05]  /*15820*/  @P0 IMAD.HI.U32 R9, R4, c[0x0][0x330], RZ ;  /* 0x0000cc0004090a27 */ /* 0x000fea00078e00ff */
[----:B------:R-:W-:Y:S02]  /*15830*/  @P0 SHF.R.U32.HI R4, RZ, c[0x0][0x334], R9 ;  /* 0x0000cd00ff040a19 */ /* 0x000fe40000011609 */
.L_x_841:
[----:B------:R-:W-:Y:S05]  /*15840*/  BSYNC B0 ;  /* 0x0000000000007941 */ /* 0x000fea0003800000 */
.L_x_839:
[----:B------:R-:W-:Y:S04]  /*15850*/  IMAD.IADD R9, R0, 0x1, -R49 ;  /* 0x0000000100097824 */ /* 0x000fe800078e0a31 */
[----:B------:R-:W-:Y:S05]  /*15860*/  IMAD R4, R4, c[0x0][0x32c], R9 ;  /* 0x0000cb0004047a24 */ /* 0x000fea00078e0209 */
[----:B------:R-:W-:Y:S02]  /*15870*/  IADD3 R9, R4, c[0x0][0x32c], RZ ;  /* 0x0000cb0004097a10 */ /* 0x000fe40007ffe0ff */
[----:B------:R-:W-:Y:S02]  /*15880*/  IMNMX R2, R2, R4, !PT ;  /* 0x0000000402027217 */ /* 0x000fe40007800200 */
[----:B------:R-:W-:Y:S02]  /*15890*/  IMNMX R3, R3, R9, PT ;  /* 0x0000000903037217 */ /* 0x000fe40003800200 */
.L_x_838:
[----:B------:R-:W-:Y:S01]  /*158a0*/  LOP3.LUT P0, RZ, R203, 0x8, RZ, 0xc0, !PT ;  /* 0x00000008cbff7812 */ /* 0x000fe2000780c0ff */
[----:B------:R-:W1:Y:S03]  /*158b0*/  SHFL.IDX PT, R4, R5, 0x2, 0x1c1f ;  /* 0x005c1f0005047f89 */ /* 0x000e6600000e0000 */
[----:B------:R-:W-:Y:S04]  /*158c0*/  ISETP.GT.AND P0, PT, R2, 0x1, !P0 ;  /* 0x000000010200780c */ /* 0x000fe80004704270 */
[----:B------:R-:W-:Y:S04]  /*158d0*/  ISETP.LT.OR P0, PT, R3, 0x2, P0 ;  /* 0x000000020300780c */ /* 0x000fe80000701670 */
[----:B------:R-:W-:Y:S02]  /*158e0*/  FSEL R14, R190, -INF , !P0 ;  /* 0xff800000be0e7808 */ /* 0x000fe40004000000 */
[----:B------:R-:W-:Y:S04]  /*158f0*/  LOP3.LUT P0, RZ, R203, 0x4, RZ, 0xc0, !PT ;  /* 0x00000004cbff7812 */ /* 0x000fe8000780c0ff */
[C---:B------:R-:W-:Y:S04]  /*15900*/  ISETP.GT.AND P0, PT, R2.reuse, 0x8, !P0 ;  /* 0x000000080200780c */ /* 0x040fe80004704270 */
[----:B------:R-:W-:Y:S04]  /*15910*/  ISETP.LT.OR P0, PT, R3, 0x9, P0 ;  /* 0x000000090300780c */ /* 0x000fe80000701670 */
[----:B------:R-:W-:Y:S02]  /*15920*/  FSEL R18, R177, -INF , !P0 ;  /* 0xff800000b1127808 */ /* 0x000fe40004000000 */
[----:B------:R-:W-:Y:S04]  /*15930*/  LOP3.LUT P0, RZ, R203, 0x2, RZ, 0xc0, !PT ;  /* 0x00000002cbff7812 */ /* 0x000fe8000780c0ff */
[----:B------:R-:W-:Y:S04]  /*15940*/  ISETP.GT.AND P0, PT, R2, 0x9, !P0 ;  /* 0x000000090200780c */ /* 0x000fe80004704270 */
[----:B------:R-:W-:Y:S04]  /*15950*/  ISETP.LT.OR P0, PT, R3, 0xa, P0 ;  /* 0x0000000a0300780c */ /* 0x000fe80000701670 */
        /* <DEDUP_REMOVED lines=23> */
[----:B------:R-:W-:Y:S04]  /*15ad0*/  LOP3.LUT P0, RZ, R203, 0x10, RZ, 0xc0, !PT ;  /* 0x00000010cbff7812 */ /* 0x000fe8000780c0ff */
[C---:B------:R-:W-:Y:S04]  /*15ae0*/  ISETP.GT.AND P0, PT, R2.reuse, RZ, !P0 ;  /* 0x000000ff0200720c */ /* 0x040fe80004704270 */
        /* <DEDUP_REMOVED lines=24> */
.L_x_844:
[----:B------:R-:W-:Y:S04]  /*15c70*/  MOV R9, c[0x0][0x32c] ;  /* 0x0000cb0000097a02 */ /* 0x000fe80000000f00 */
[----:B------:R-:W-:Y:S11]  /*15c80*/  ISETP.NE.AND P0, PT, R9, 0x1, PT ;  /* 0x000000010900780c */ /* 0x000ff60003f05270 */
[----:B------:R-:W-:Y:S02]  /*15c90*/  @!UPT UIADD3 URZ, URZ, URZ, URZ ;  /* 0x0000003f3f3ff290 */ /* 0x000fe4000fffe03f */
[----:B------:R-:W-:Y:S05]  /*15ca0*/  @P0 IMAD.HI.U32 R9, R4, c[0x0][0x330], RZ ;  /* 0x0000cc0004090a27 */ /* 0x000fea00078e00ff */
[----:B------:R-:W-:Y:S02]  /*15cb0*/  @P0 SHF.R.U32.HI R4, RZ, c[0x0][0x334], R9 ;  /* 0x0000cd00ff040a19 */ /* 0x000fe40000011609 */
.L_x_845:
[----:B------:R-:W-:Y:S05]  /*15cc0*/  BSYNC B0 ;  /* 0x0000000000007941 */ /* 0x000fea0003800000 */
.L_x_843:
[----:B------:R-:W-:Y:S04]  /*15cd0*/  IMAD.IADD R9, R0, 0x1, -R49 ;  /* 0x0000000100097824 */ /* 0x000fe800078e0a31 */
[----:B------:R-:W-:Y:S05]  /*15ce0*/  IMAD R4, R4, c[0x0][0x32c], R9 ;  /* 0x0000cb0004047a24 */ /* 0x000fea00078e0209 */
[----:B------:R-:W-:Y:S02]  /*15cf0*/  IADD3 R9, R4, c[0x0][0x32c], RZ ;  /* 0x0000cb0004097a10 */ /* 0x000fe40007ffe0ff */
[----:B------:R-:W-:Y:S02]  /*15d00*/  IMNMX R2, R2, R4, !PT ;  /* 0x0000000402027217 */ /* 0x000fe40007800200 */
[----:B------:R-:W-:Y:S02]  /*15d10*/  IMNMX R3, R3, R9, PT ;  /* 0x0000000903037217 */ /* 0x000fe40003800200 */
.L_x_842:
        /* <DEDUP_REMOVED lines=61> */
.L_x_848:
[----:B------:R-:W-:Y:S04]  /*160f0*/  MOV R5, c[0x0][0x32c] ;  /* 0x0000cb0000057a02 */ /* 0x000fe80000000f00 */
[----:B------:R-:W-:Y:S11]  /*16100*/  ISETP.NE.AND P0, PT, R5, 0x1, PT ;  /* 0x000000010500780c */ /* 0x000ff60003f05270 */
[----:B------:R-:W-:Y:S02]  /*16110*/  @!UPT UIADD3 URZ, URZ, URZ, URZ ;  /* 0x0000003f3f3ff290 */ /* 0x000fe4000fffe03f */
[----:B------:R-:W-:Y:S05]  /*16120*/  @P0 IMAD.HI.U32 R5, R4, c[0x0][0x330], RZ ;  /* 0x0000cc0004050a27 */ /* 0x000fea00078e00ff */
[----:B------:R-:W-:Y:S02]  /*16130*/  @P0 SHF.R.U32.HI R4, RZ, c[0x0][0x334], R5 ;  /* 0x0000cd00ff040a19 */ /* 0x000fe40000011605 */
.L_x_849:
[----:B------:R-:W-:Y:S05]  /*16140*/  BSYNC B0 ;  /* 0x0000000000007941 */ /* 0x000fea0003800000 */
.L_x_847:
[----:B------:R-:W-:Y:S04]  /*16150*/  IMAD.IADD R0, R0, 0x1, -R49 ;  /* 0x0000000100007824 */ /* 0x000fe800078e0a31 */
[----:B------:R-:W-:Y:S05]  /*16160*/  IMAD R0, R4, c[0x0][0x32c], R0 ;  /* 0x0000cb0004007a24 */ /* 0x000fea00078e0200 */
[----:B------:R-:W-:Y:S02]  /*16170*/  IADD3 R4, R0, c[0x0][0x32c], RZ ;  /* 0x0000cb0000047a10 */ /* 0x000fe40007ffe0ff */
[----:B------:R-:W-:Y:S02]  /*16180*/  IMNMX R2, R2, R0, !PT ;  /* 0x0000000002027217 */ /* 0x000fe40007800200 */
[----:B------:R-:W-:Y:S02]  /*16190*/  IMNMX R3, R3, R4, PT ;  /* 0x0000000403037217 */ /* 0x000fe40003800200 */
.L_x_846:
[----:B------:R-:W-:Y:S02]  /*161a0*/  LOP3.LUT P0, RZ, R203, 0x10, RZ, 0xc0, !PT ;  /* 0x00000010cbff7812 */ /* 0x000fe4000780c0ff */
        /* <DEDUP_REMOVED lines=58> */
[C---:B------:R-:W-:Y:S01]  /*16550*/  ISETP.GT.AND P0, PT, R2.reuse, 0x21, !P2 ;  /* 0x000000210200780c */ /* 0x040fe20005704270 */
[----:B------:R-:W2:Y:S01]  /*16560*/  SHFL.BFLY PT, R7, R4, 0x2, 0x1f ;  /* 0x0c401f0004077f89 */ /* 0x000ea200000e0000 */
[----:B------:R-:W-:Y:S02]  /*16570*/  LOP3.LUT P6, RZ, R203, 0x20, RZ, 0xc0, !PT ;  /* 0x00000020cbff7812 */ /* 0x000fe400078cc0ff */
        /* <DEDUP_REMOVED lines=8> */
[----:B------:R-:W-:Y:S02]  /*16600*/  ISETP.GT.AND P0, PT, R2, 0x29, !P6 ;  /* 0x000000290200780c */ /* 0x000fe40007704270 */
[----:B------:R-:W-:Y:S02]  /*16610*/  FMNMX.FTZ R5, R17, R5, !PT ;  /* 0x0000000511057209 */ /* 0x000fe40007810000 */
[----:B------:R-:W-:Y:S01]  /*16620*/  ISETP.LT.OR P0, PT, R3, 0x2a, P0 ;  /* 0x0000002a0300780c */ /* 0x000fe20000701670 */
[----:B------:R-:W-:Y:S01]  /*16630*/  FMUL.FTZ R3, R108, c[0x0][0x2d0] ;  /* 0x0000b4006c037a20 */ /* 0x000fe20000410000 */
[----:B------:R-:W-:Y:S02]  /*16640*/  FMNMX.FTZ R5, R20, R5, !PT ;  /* 0x0000000514057209 */ /* 0x000fe40007810000 */
[----:B------:R-:W-:Y:S02]  /*16650*/  FSEL R105, R169, -INF , !P0 ;  /* 0xff800000a9697808 */ /* 0x000fe40004000000 */
[----:B------:R-:W-:Y:S02]  /*16660*/  FSETP.NEU.FTZ.AND P0, PT, R108, -INF , PT ;  /* 0xff8000006c00780b */ /* 0x000fe40003f1d000 */
[----:B--2---:R-:W-:Y:S02]  /*16670*/  FMNMX.FTZ R0, R4, R7, !PT ;  /* 0x0000000704007209 */ /* 0x004fe40007810000 */
[----:B------:R-:W-:Y:S02]  /*16680*/  FSEL R7, R3, RZ, P0 ;  /* 0x000000ff03077208 */ /* 0x000fe40000000000 */
[----:B------:R-:W-:Y:S03]  /*16690*/  FMNMX.FTZ R5, R30, R5, !PT ;  /* 0x000000051e057209 */ /* 0x000fe60007810000 */
[--C-:B------:R-:W-:Y:S01]  /*166a0*/  FFMA.FTZ R4, R12, c[0x0][0x2d0], -R7.reuse ;  /* 0x0000b4000c047a23 */ /* 0x100fe20000010807 */
[----:B------:R-:W-:Y:S01]  /*166b0*/  FMNMX.FTZ R5, R29, R5, !PT ;  /* 0x000000051d057209 */ /* 0x000fe20007810000 */
[--C-:B------:R-:W-:Y:S02]  /*166c0*/  FFMA.FTZ R3, R8, c[0x0][0x2d0], -R7.reuse ;  /* 0x0000b40008037a23 */ /* 0x100fe40000010807 */
[----:B------:R1:W-:Y:S01]  /*166d0*/  MUFU.EX2 R240, R4 ;  /* 0x0000000400f07308 */ /* 0x0003e20000000800 */
[----:B------:R-:W-:Y:S01]  /*166e0*/  FMNMX.FTZ R5, R28, R5, !PT ;  /* 0x000000051c057209 */ /* 0x000fe20007810000 */
[--C-:B------:R-:W-:Y:S02]  /*166f0*/  FFMA.FTZ R213, R48, c[0x0][0x2d0], -R7.reuse ;  /* 0x0000b40030d57a23 */ /* 0x100fe40000010807 */
[--C-:B------:R-:W-:Y:S01]  /*16700*/  FFMA.FTZ R185, R46, c[0x0][0x2d0], -R7.reuse ;  /* 0x0000b4002eb97a23 */ /* 0x100fe20000010807 */
[----:B------:R-:W-:Y:S01]  /*16710*/  FMNMX.FTZ R5, R27, R5, !PT ;  /* 0x000000051b057209 */ /* 0x000fe20007810000 */
[--C-:B------:R-:W-:Y:S02]  /*16720*/  FFMA.FTZ R184, R45, c[0x0][0x2d0], -R7.reuse ;  /* 0x0000b4002db87a23 */ /* 0x100fe40000010807 */
[--C-:B------:R-:W-:Y:S01]  /*16730*/  FFMA.FTZ R183, R44, c[0x0][0x2d0], -R7.reuse ;  /* 0x0000b4002cb77a23 */ /* 0x100fe20000010807 */
[----:B------:R-:W-:Y:S01]  /*16740*/  FMNMX.FTZ R5, R26, R5, !PT ;  /* 0x000000051a057209 */ /* 0x000fe20007810000 */
[----:B------:R2:W3:Y:S01]  /*16750*/  MUFU.EX2 R228, R3 ;  /* 0x0000000300e47308 */ /* 0x0004e20000000800 */
[--C-:B------:R-:W-:Y:S02]  /*16760*/  FFMA.FTZ R182, R43, c[0x0][0x2d0], -R7.reuse ;  /* 0x0000b4002bb67a23 */ /* 0x100fe40000010807 */
[----:B------:R-:W-:Y:S01]  /*16770*/  FMNMX.FTZ R2, R25, R5, !PT ;  /* 0x0000000519027209 */ /* 0x000fe20007810000 */
[--C-:B------:R-:W-:Y:S01]  /*16780*/  FFMA.FTZ R214, R42, c[0x0][0x2d0], -R7.reuse ;  /* 0x0000b4002ad67a23 */ /* 0x100fe20000010807 */
[----:B------:R-:W4:Y:S01]  /*16790*/  SHFL.BFLY PT, R5, R0, 0x1, 0x1f ;  /* 0x0c201f0000057f89 */ /* 0x000f2200000e0000 */
[--C-:B------:R-:W-:Y:S01]  /*167a0*/  FFMA.FTZ R212, R47, c[0x0][0x2d0], -R7.reuse ;  /* 0x0000b4002fd47a23 */ /* 0x100fe20000010807 */
[----:B------:R-:W-:Y:S01]  /*167b0*/  FMNMX.FTZ R2, R33, R2, !PT ;  /* 0x0000000221027209 */ /* 0x000fe20007810000 */
[--C-:B------:R-:W-:Y:S02]  /*167c0*/  FFMA.FTZ R211, R41, c[0x0][0x2d0], -R7.reuse ;  /* 0x0000b40029d37a23 */ /* 0x100fe40000010807 */
[----:B------:R-:W-:Y:S01]  /*167d0*/  MUFU.EX2 R220, R185 ;  /* 0x000000b900dc7308 */ /* 0x000fe20000000800 */
[----:B------:R-:W-:Y:S01]  /*167e0*/  FMNMX.FTZ R2, R31, R2, !PT ;  /* 0x000000021f027209 */ /* 0x000fe20007810000 */
[--C-:B-1----:R-:W-:Y:S04]  /*167f0*/  FFMA.FTZ R4, R13, c[0x0][0x2d0], -R7.reuse ;  /* 0x0000b4000d047a23 */ /* 0x102fe80000010807 */
[----:B------:R-:W1:Y:S04]  /*16800*/  SHFL.BFLY PT, R6, R2, 0x2, 0x1f ;  /* 0x0c401f0002067f89 */ /* 0x000e6800000e0000 */
[----:B------:R5:W-:Y:S01]  /*16810*/  MUFU.EX2 R241, R4 ;  /* 0x0000000400f17308 */ /* 0x000be20000000800 */
[----:B--2---:R-:W-:Y:S02]  /*16820*/  FMNMX.FTZ R3, R15, R104, !PT ;  /* 0x000000680f037209 */ /* 0x004fe40007810000 */
[----:B---3--:R-:W-:Y:S02]  /*16830*/  F2FP.PACK_AB R168, R240, R228 ;  /* 0x000000e4f0a8723e */ /* 0x008fe400000000ff */
[----:B------:R-:W-:Y:S02]  /*16840*/  FMNMX.FTZ R3, R21, R3, !PT ;  /* 0x0000000315037209 */ /* 0x000fe40007810000 */
[----:B----4-:R-:W-:Y:S03]  /*16850*/  FMNMX.FTZ R107, R0, R5, !PT ;  /* 0x00000005006b7209 */ /* 0x010fe60007810000 */
[----:B------:R-:W-:Y:S01]  /*16860*/  MUFU.EX2 R223, R184 ;  /* 0x000000b800df7308 */ /* 0x000fe20000000800 */
[----:B------:R-:W-:Y:S04]  /*16870*/  FMNMX.FTZ R3, R22, R3, !PT ;  /* 0x0000000316037209 */ /* 0x000fe80007810000 */
[----:B------:R-:W-:Y:S02]  /*16880*/  FMNMX.FTZ R0, R24, R3, !PT ;  /* 0x0000000318007209 */ /* 0x000fe40007810000 */
[----:B------:R-:W-:Y:S02]  /*16890*/  FSEL R3, R108, RZ, P0 ;  /* 0x000000ff6c037208 */ /* 0x000fe40000000000 */
[----:B-1----:R-:W-:Y:S01]  /*168a0*/  FMNMX.FTZ R2, R2, R6, !PT ;  /* 0x0000000602027209 */ /* 0x002fe20007810000 */
[----:B------:R-:W-:Y:S01]  /*168b0*/  MUFU.EX2 R225, R183 ;  /* 0x000000b700e17308 */ /* 0x000fe20000000800 */
[----:B------:R-:W-:Y:S01]  /*168c0*/  FMNMX.FTZ R6, R172, R0, !PT ;  /* 0x00000000ac067209 */ /* 0x000fe20007810000 */
[C---:B------:R-:W-:Y:S01]  /*168d0*/  FMUL.FTZ R0, R107.reuse, c[0x0][0x2d0] ;  /* 0x0000b4006b007a20 */ /* 0x040fe20000410000 */
[----:B------:R-:W-:Y:S01]  /*168e0*/  FSETP.NEU.FTZ.AND P0, PT, R107, -INF , PT ;  /* 0xff8000006b00780b */ /* 0x000fe20003f1d000 */
[----:B-----5:R-:W-:Y:S01]  /*168f0*/  FFMA.FTZ R4, R19, c[0x0][0x2d0], -R7 ;  /* 0x0000b40013047a23 */ /* 0x020fe20000010807 */
[----:B------:R-:W-:Y:S01]  /*16900*/  FMNMX.FTZ R6, R173, R6, !PT ;  /* 0x00000006ad067209 */ /* 0x000fe20007810000 */
[----:B------:R-:W1:Y:S01]  /*16910*/  SHFL.BFLY PT, R5, R2, 0x1, 0x1f ;  /* 0x0c201f0002057f89 */ /* 0x000e6200000e0000 */
[----:B------:R-:W-:Y:S03]  /*16920*/  FSEL R8, R0, RZ, P0 ;  /* 0x000000ff00087208 */ /* 0x000fe60000000000 */
[----:B------:R2:W3:Y:S02]  /*16930*/  MUFU.EX2 R239, R4 ;  /* 0x0000000400ef7308 */ /* 0x0004e40000000800 */
[--C-:B------:R-:W-:Y:S02]  /*16940*/  FFMA.FTZ R0, R10, c[0x0][0x2d0], -R8.reuse ;  /* 0x0000b4000a007a23 */ /* 0x100fe40000010808 */
[--C-:B------:R-:W-:Y:S02]  /*16950*/  FFMA.FTZ R180, R39, c[0x0][0x2d0], -R8.reuse ;  /* 0x0000b40027b47a23 */ /* 0x100fe40000010808 */
[--C-:B------:R-:W-:Y:S02]  /*16960*/  FFMA.FTZ R179, R38, c[0x0][0x2d0], -R8.reuse ;  /* 0x0000b40026b37a23 */ /* 0x100fe40000010808 */
[--C-:B------:R-:W-:Y:S02]  /*16970*/  FFMA.FTZ R178, R37, c[0x0][0x2d0], -R8.reuse ;  /* 0x0000b40025b27a23 */ /* 0x100fe40000010808 */
[----:B------:R4:W-:Y:S01]  /*16980*/  MUFU.EX2 R215, R0 ;  /* 0x0000000000d77308 */ /* 0x0009e20000000800 */
[--C-:B------:R-:W-:Y:S02]  /*16990*/  FFMA.FTZ R177, R36, c[0x0][0x2d0], -R8.reuse ;  /* 0x0000b40024b17a23 */ /* 0x100fe40000010808 */
[----:B------:R-:W-:Y:S01]  /*169a0*/  LDSM.16.MT88.4 R36, [R167] ;  /* 0x00000000a724783b */ /* 0x000fe20000004200 */
[--C-:B------:R-:W-:Y:S02]  /*169b0*/  FFMA.FTZ R210, R35, c[0x0][0x2d0], -R8.reuse ;  /* 0x0000b40023d27a23 */ /* 0x100fe40000010808 */
[--C-:B------:R-:W-:Y:S02]  /*169c0*/  FFMA.FTZ R209, R40, c[0x0][0x2d0], -R8.reuse ;  /* 0x0000b40028d17a23 */ /* 0x100fe40000010808 */
[--C-:B------:R-:W-:Y:S01]  /*169d0*/  FFMA.FTZ R208, R34, c[0x0][0x2d0], -R8.reuse ;  /* 0x0000b40022d07a23 */ /* 0x100fe20000010808 */
[----:B-1----:R-:W-:Y:S01]  /*169e0*/  FMNMX.FTZ R106, R2, R5, !PT ;  /* 0x00000005026a7209 */ /* 0x002fe20007810000 */
[--C-:B------:R-:W-:Y:S01]  /*169f0*/  FFMA.FTZ R207, R32, c[0x0][0x2d0], -R8.reuse ;  /* 0x0000b40020cf7a23 */ /* 0x100fe20000010808 */
[----:B------:R-:W-:Y:S01]  /*16a00*/  FSEL R5, R107, RZ, P0 ;  /* 0x000000ff6b057208 */ /* 0x000fe20000000000 */
[----:B------:R-:W-:Y:S01]  /*16a10*/  MUFU.EX2 R222, R179 ;  /* 0x000000b300de7308 */ /* 0x000fe20000000800 */
[----:B--2---:R-:W-:Y:S01]  /*16a20*/  FMNMX.FTZ R4, R174, R6, !PT ;  /* 0x00000006ae047209 */ /* 0x004fe20007810000 */
[--C-:B------:R-:W-:Y:S01]  /*16a30*/  FFMA.FTZ R6, R23, c[0x0][0x2d0], -R8.reuse ;  /* 0x0000b40017067a23 */ /* 0x100fe20000010808 */
[----:B------:R-:W-:Y:S02]  /*16a40*/  FSETP.NEU.FTZ.AND P0, PT, R106, -INF , PT ;  /* 0xff8000006a00780b */ /* 0x000fe40003f1d000 */
[----:B------:R-:W-:Y:S02]  /*16a50*/  FMNMX.FTZ R4, R175, R4, !PT ;  /* 0x00000004af047209 */ /* 0x000fe40007810000 */
[----:B---3--:R-:W-:Y:S03]  /*16a60*/  F2FP.PACK_AB R170, R239, R241 ;  /* 0x000000f1efaa723e */ /* 0x008fe600000000ff */
[----:B------:R-:W-:Y:S01]  /*16a70*/  MUFU.EX2 R237, R6 ;  /* 0x0000000600ed7308 */ /* 0x000fe20000000800 */
[----:B----4-:R-:W-:Y:S01]  /*16a80*/  FMNMX.FTZ R0, R186, R4, !PT ;  /* 0x00000004ba007209 */ /* 0x010fe20007810000 */
[--C-:B------:R-:W-:Y:S03]  /*16a90*/  FFMA.FTZ R4, R14, c[0x0][0x2d0], -R8.reuse ;  /* 0x0000b4000e047a23 */ /* 0x100fe60000010808 */
[----:B------:R-:W-:Y:S04]  /*16aa0*/  FMNMX.FTZ R0, R187, R0, !PT ;  /* 0x00000000bb007209 */ /* 0x000fe80007810000 */
[----:B------:R-:W-:Y:S01]  /*16ab0*/  FMNMX.FTZ R0, R188, R0, !PT ;  /* 0x00000000bc007209 */ /* 0x000fe20007810000 */
[----:B------:R1:W2:Y:S03]  /*16ac0*/  MUFU.EX2 R235, R4 ;  /* 0x0000000400eb7308 */ /* 0x0002a60000000800 */
[----:B------:R-:W-:Y:S05]  /*16ad0*/  FMNMX.FTZ R0, R105, R0, !PT ;  /* 0x0000000069007209 */ /* 0x000fea0007810000 */
[----:B------:R-:W3:Y:S02]  /*16ae0*/  SHFL.BFLY PT, R2, R0, 0x2, 0x1f ;  /* 0x0c401f0000027f89 */ /* 0x000ee400000e0000 */
[----:B------:R-:W-:Y:S10]  /*16af0*/  MUFU.EX2 R224, R178 ;  /* 0x000000b200e07308 */ /* 0x000ff40000000800 */
[----:B------:R-:W-:Y:S01]  /*16b00*/  MUFU.EX2 R219, R180 ;  /* 0x000000b400db7308 */ /* 0x000fe20000000800 */
[----:B-1----:R-:W-:Y:S01]  /*16b10*/  FFMA.FTZ R4, R18, c[0x0][0x2d0], -R8 ;  /* 0x0000b40012047a23 */ /* 0x002fe20000010808 */
[----:B--2---:R-:W-:Y:S08]  /*16b20*/  F2FP.PACK_AB R169, R235, R215 ;  /* 0x000000d7eba9723e */ /* 0x004ff000000000ff */
[----:B------:R1:W2:Y:S10]  /*16b30*/  MUFU.EX2 R236, R4 ;  /* 0x0000000400ec7308 */ /* 0x0002b40000000800 */
[----:B------:R-:W-:Y:S10]  /*16b40*/  MUFU.EX2 R227, R182 ;  /* 0x000000b600e37308 */ /* 0x000ff40000000800 */
[----:B------:R-:W-:Y:S01]  /*16b50*/  MUFU.EX2 R226, R177 ;  /* 0x000000b100e27308 */ /* 0x000fe20000000800 */
[----:B-1----:R-:W-:Y:S01]  /*16b60*/  FMUL.FTZ R4, R106, c[0x0][0x2d0] ;  /* 0x0000b4006a047a20 */ /* 0x002fe20000410000 */
[----:B--2---:R-:W-:Y:S04]  /*16b70*/  F2FP.PACK_AB R171, R237, R236 ;  /* 0x000000ecedab723e */ /* 0x004fe800000000ff */
[----:B------:R-:W-:Y:S04]  /*16b80*/  FSEL R9, R4, RZ, P0 ;  /* 0x000000ff04097208 */ /* 0x000fe80000000000 */
[----:B------:R-:W-:Y:S01]  /*16b90*/  MUFU.EX2 R183, R214 ;  /* 0x000000d600b77308 */ /* 0x000fe20000000800 */
[--C-:B------:R-:W-:Y:S02]  /*16ba0*/  FFMA.FTZ R4, R11, c[0x0][0x2d0], -R9.reuse ;  /* 0x0000b4000b047a23 */ /* 0x100fe40000010809 */
[--C-:B------:R-:W-:Y:S02]  /*16bb0*/  FFMA.FTZ R176, R28, c[0x0][0x2d0], -R9.reuse ;  /* 0x0000b4001cb07a23 */ /* 0x100fe40000010809 */
[--C-:B------:R-:W-:Y:S05]  /*16bc0*/  FFMA.FTZ R181, R27, c[0x0][0x2d0], -R9.reuse ;  /* 0x0000b4001bb57a23 */ /* 0x100fea0000010809 */
[----:B------:R1:W-:Y:S01]  /*16bd0*/  MUFU.EX2 R231, R4 ;  /* 0x0000000400e77308 */ /* 0x0003e20000000800 */
[--C-:B------:R-:W-:Y:S02]  /*16be0*/  FFMA.FTZ R206, R26, c[0x0][0x2d0], -R9.reuse ;  /* 0x0000b4001ace7a23 */ /* 0x100fe40000010809 */
[--C-:B------:R-:W-:Y:S02]  /*16bf0*/  FFMA.FTZ R190, R25, c[0x0][0x2d0], -R9.reuse ;  /* 0x0000b40019be7a23 */ /* 0x100fe40000010809 */
[--C-:B------:R-:W-:Y:S02]  /*16c00*/  FFMA.FTZ R189, R33, c[0x0][0x2d0], -R9.reuse ;  /* 0x0000b40021bd7a23 */ /* 0x100fe40000010809 */
[--C-:B------:R-:W-:Y:S03]  /*16c10*/  FFMA.FTZ R191, R31, c[0x0][0x2d0], -R9.reuse ;  /* 0x0000b4001fbf7a23 */ /* 0x100fe60000010809 */
[----:B------:R-:W-:Y:S10]  /*16c20*/  MUFU.EX2 R221, R176 ;  /* 0x000000b000dd7308 */ /* 0x000ff40000000800 */
[----:B------:R-:W-:Y:S01]  /*16c30*/  MUFU.EX2 R216, R181 ;  /* 0x000000b500d87308 */ /* 0x000fe20000000800 */
[--C-:B-1----:R-:W-:Y:S09]  /*16c40*/  FFMA.FTZ R4, R16, c[0x0][0x2d0], -R9.reuse ;  /* 0x0000b40010047a23 */ /* 0x102ff20000010809 */
[----:B------:R3:W-:Y:S10]  /*16c50*/  MUFU.EX2 R232, R4 ;  /* 0x0000000400e87308 */ /* 0x0007f40000000800 */
[----:B------:R-:W-:Y:S10]  /*16c60*/  MUFU.EX2 R213, R213 ;  /* 0x000000d500d57308 */ /* 0x000ff40000000800 */
[----:B------:R-:W-:Y:S01]  /*16c70*/  MUFU.EX2 R210, R210 ;  /* 0x000000d200d27308 */ /* 0x000fe20000000800 */
[----:B---3--:R-:W-:Y:S01]  /*16c80*/  FMNMX.FTZ R4, R0, R2, !PT ;  /* 0x0000000200047209 */ /* 0x008fe20007810000 */
[----:B------:R-:W-:Y:S02]  /*16c90*/  FFMA.FTZ R0, R17, c[0x0][0x2d0], -R9 ;  /* 0x0000b40011007a23 */ /* 0x000fe40000010809 */
[----:B------:R-:W-:Y:S02]  /*16ca0*/  FADD.FTZ R2, -R5, R101 ;  /* 0x0000006505027221 */ /* 0x000fe40000010100 */
[----:B------:R-:W1:Y:S04]  /*16cb0*/  SHFL.BFLY PT, R6, R4, 0x1, 0x1f ;  /* 0x0c201f0004067f89 */ /* 0x000e6800000e0000 */
[----:B------:R2:W-:Y:S01]  /*16cc0*/  MUFU.EX2 R233, R0 ;  /* 0x0000000000e97308 */ /* 0x0005e20000000800 */
[----:B------:R-:W-:Y:S09]  /*16cd0*/  FMUL.FTZ R2, R2, c[0x0][0x2d0] ;  /* 0x0000b40002027a20 */ /* 0x000ff20000410000 */
[----:B------:R-:W3:Y:S10]  /*16ce0*/  MUFU.EX2 R2, R2 ;  /* 0x0000000200027308 */ /* 0x000ef40000000800 */
[----:B------:R-:W-:Y:S01]  /*16cf0*/  MUFU.EX2 R209, R209 ;  /* 0x000000d100d17308 */ /* 0x000fe20000000800 */
[----:B-1----:R-:W-:Y:S01]  /*16d00*/  FMNMX.FTZ R103, R4, R6, !PT ;  /* 0x0000000604677209 */ /* 0x002fe20007810000 */
[--C-:B--2---:R-:W-:Y:S04]  /*16d10*/  FFMA.FTZ R0, R20, c[0x0][0x2d0], -R9.reuse ;  /* 0x0000b40014007a23 */ /* 0x104fe80000010809 */
[----:B------:R-:W-:Y:S04]  /*16d20*/  FMUL.FTZ R4, R103, c[0x0][0x2d0] ;  /* 0x0000b40067047a20 */ /* 0x000fe80000410000 */
[----:B------:R1:W2:Y:S01]  /*16d30*/  MUFU.EX2 R242, R0 ;  /* 0x0000000000f27308 */ /* 0x0002a20000000800 */
[C---:B---3--:R-:W-:Y:S02]  /*16d40*/  FMUL.FTZ R6, R2.reuse, R114 ;  /* 0x0000007202067220 */ /* 0x048fe40000410000 */
[C---:B------:R-:W-:Y:S02]  /*16d50*/  FMUL.FTZ R7, R2.reuse, R115 ;  /* 0x0000007302077220 */ /* 0x040fe40000410000 */
[C---:B------:R-:W-:Y:S02]  /*16d60*/  FMUL.FTZ R18, R2.reuse, R126 ;  /* 0x0000007e02127220 */ /* 0x040fe40000410000 */
[C---:B------:R-:W-:Y:S03]  /*16d70*/  FMUL.FTZ R19, R2.reuse, R127 ;  /* 0x0000007f02137220 */ /* 0x040fe60000410000 */
[----:B------:R-:W-:Y:S01]  /*16d80*/  MUFU.EX2 R212, R212 ;  /* 0x000000d400d47308 */ /* 0x000fe20000000800 */
[C---:B------:R-:W-:Y:S02]  /*16d90*/  FMUL.FTZ R34, R2.reuse, R142 ;  /* 0x0000008e02227220 */ /* 0x040fe40000410000 */
[C---:B------:R-:W-:Y:S02]  /*16da0*/  FMUL.FTZ R35, R2.reuse, R143 ;  /* 0x0000008f02237220 */ /* 0x040fe40000410000 */
[C---:B------:R-:W-:Y:S02]  /*16db0*/  FMUL.FTZ R50, R2.reuse, R162 ;  /* 0x000000a202327220 */ /* 0x040fe40000410000 */
[C---:B------:R-:W-:Y:S02]  /*16dc0*/  FMUL.FTZ R51, R2.reuse, R163 ;  /* 0x000000a302337220 */ /* 0x040fe40000410000 */
[C---:B------:R-:W-:Y:S01]  /*16dd0*/  FMUL.FTZ R54, R2.reuse, R54 ;  /* 0x0000003602367220 */ /* 0x040fe20000410000 */
[----:B------:R-:W-:Y:S01]  /*16de0*/  MUFU.EX2 R211, R211 ;  /* 0x000000d300d37308 */ /* 0x000fe20000000800 */
[----:B------:R-:W-:Y:S02]  /*16df0*/  FMUL.FTZ R55, R2, R55 ;  /* 0x0000003702377220 */ /* 0x000fe40000410000 */
[----:B-1----:R-:W-:Y:S01]  /*16e00*/  FADD.FTZ R0, -R3, R100 ;  /* 0x0000006403007221 */ /* 0x002fe20000010100 */
[----:B--2---:R-:W-:Y:S01]  /*16e10*/  F2FP.PACK_AB R114, R242, R233 ;  /* 0x000000e9f272723e */ /* 0x004fe200000000ff */
[----:B------:R-:W-:Y:S02]  /*16e20*/  FMUL.FTZ R66, R2, R66 ;  /* 0x0000004202427220 */ /* 0x000fe40000410000 */
[----:B------:R-:W-:Y:S02]  /*16e30*/  FMUL.FTZ R0, R0, c[0x0][0x2d0] ;  /* 0x0000b40000007a20 */ /* 0x000fe40000410000 */
[C---:B------:R-:W-:Y:S01]  /*16e40*/  FMUL.FTZ R67, R2.reuse, R67 ;  /* 0x0000004302437220 */ /* 0x040fe20000410000 */
[----:B------:R-:W-:Y:S01]  /*16e50*/  MUFU.EX2 R208, R208 ;  /* 0x000000d000d07308 */ /* 0x000fe20000000800 */
[C---:B------:R-:W-:Y:S02]  /*16e60*/  FMUL.FTZ R70, R2.reuse, R70 ;  /* 0x0000004602467220 */ /* 0x040fe40000410000 */
[C---:B------:R-:W-:Y:S02]  /*16e70*/  FMUL.FTZ R71, R2.reuse, R71 ;  /* 0x0000004702477220 */ /* 0x040fe40000410000 */
[C---:B------:R-:W-:Y:S02]  /*16e80*/  FMUL.FTZ R82, R2.reuse, R82 ;  /* 0x0000005202527220 */ /* 0x040fe40000410000 */
[C---:B------:R-:W-:Y:S02]  /*16e90*/  FMUL.FTZ R83, R2.reuse, R83 ;  /* 0x0000005302537220 */ /* 0x040fe40000410000 */
[C---:B------:R-:W-:Y:S01]  /*16ea0*/  FMUL.FTZ R98, R2.reuse, R98 ;  /* 0x0000006202627220 */ /* 0x040fe20000410000 */
[----:B------:R1:W2:Y:S01]  /*16eb0*/  MUFU.EX2 R3, R0 ;  /* 0x0000000000037308 */ /* 0x0002a20000000800 */
[C---:B------:R-:W-:Y:S02]  /*16ec0*/  FMUL.FTZ R99, R2.reuse, R99 ;  /* 0x0000006302637220 */ /* 0x040fe40000410000 */
[C---:B------:R-:W-:Y:S02]  /*16ed0*/  FMUL.FTZ R86, R2.reuse, R86 ;  /* 0x0000005602567220 */ /* 0x040fe40000410000 */
[----:B------:R-:W-:Y:S05]  /*16ee0*/  FMUL.FTZ R87, R2, R87 ;  /* 0x0000005702577220 */ /* 0x000fea0000410000 */
[----:B------:R-:W-:Y:S10]  /*16ef0*/  MUFU.EX2 R207, R207 ;  /* 0x000000cf00cf7308 */ /* 0x000ff40000000800 */
[----:B------:R-:W-:Y:S01]  /*16f00*/  MUFU.EX2 R182, R206 ;  /* 0x000000ce00b67308 */ /* 0x000fe20000000800 */
[----:B-1----:R-:W-:Y:S01]  /*16f10*/  FSEL R0, R106, RZ, P0 ;  /* 0x000000ff6a007208 */ /* 0x002fe20000000000 */
[----:B--2---:R-:W-:Y:S01]  /*16f20*/  FMUL.FTZ R5, R3, R113 ;  /* 0x0000007103057220 */ /* 0x004fe20000410000 */
[----:B------:R-:W-:Y:S01]  /*16f30*/  FSETP.NEU.FTZ.AND P0, PT, R103, -INF , PT ;  /* 0xff8000006700780b */ /* 0x000fe20003f1d000 */
[----:B------:R-:W-:Y:S02]  /*16f40*/  FMUL.FTZ R16, R3, R124 ;  /* 0x0000007c03107220 */ /* 0x000fe40000410000 */
[----:B------:R-:W-:Y:S01]  /*16f50*/  FADD.FTZ R0, -R0, R102 ;  /* 0x0000006600007221 */ /* 0x000fe20000010100 */
[----:B------:R-:W-:Y:S01]  /*16f60*/  FSEL R101, R4, RZ, P0 ;  /* 0x000000ff04657208 */ /* 0x000fe20000000000 */
[----:B------:R-:W-:Y:S02]  /*16f70*/  FFMA.FTZ R102, R29, c[0x0][0x2d0], -R9 ;  /* 0x0000b4001d667a23 */ /* 0x000fe40000010809 */
[----:B------:R-:W-:Y:S01]  /*16f80*/  MUFU.EX2 R185, R190 ;  /* 0x000000be00b97308 */ /* 0x000fe20000000800 */
[----:B------:R-:W-:Y:S02]  /*16f90*/  FMUL.FTZ R0, R0, c[0x0][0x2d0] ;  /* 0x0000b40000007a20 */ /* 0x000fe40000410000 */
[--C-:B------:R-:W-:Y:S02]  /*16fa0*/  FFMA.FTZ R4, R24, c[0x0][0x2d0], -R101.reuse ;  /* 0x0000b40018047a23 */ /* 0x100fe40000010865 */
[C---:B------:R-:W-:Y:S02]  /*16fb0*/  FMUL.FTZ R17, R3.reuse, R125 ;  /* 0x0000007d03117220 */ /* 0x040fe40000410000 */
[C---:B------:R-:W-:Y:S01]  /*16fc0*/  FMUL.FTZ R32, R3.reuse, R140 ;  /* 0x0000008c03207220 */ /* 0x040fe20000410000 */
[----:B------:R-:W-:Y:S01]  /*16fd0*/  LDSM.16.MT88.4 R124, [R167+0x400] ;  /* 0x00040000a77c783b */ /* 0x000fe20000004200 */
[C---:B------:R-:W-:Y:S01]  /*16fe0*/  FMUL.FTZ R33, R3.reuse, R141 ;  /* 0x0000008d03217220 */ /* 0x040fe20000410000 */
[----:B------:R1:W2:Y:S01]  /*16ff0*/  MUFU.EX2 R100, R0 ;  /* 0x0000000000647308 */ /* 0x0002a20000000800 */
[C---:B------:R-:W-:Y:S02]  /*17000*/  FMUL.FTZ R48, R3.reuse, R160 ;  /* 0x000000a003307220 */ /* 0x040fe40000410000 */
[C---:B------:R-:W-:Y:S02]  /*17010*/  FMUL.FTZ R49, R3.reuse, R161 ;  /* 0x000000a103317220 */ /* 0x040fe40000410000 */
[C---:B------:R-:W-:Y:S01]  /*17020*/  FMUL.FTZ R52, R3.reuse, R52 ;  /* 0x0000003403347220 */ /* 0x040fe20000410000 */
[----:B------:R-:W-:Y:S01]  /*17030*/  LDSM.16.MT88.4 R140, [R167+0x800] ;  /* 0x00080000a78c783b */ /* 0x000fe20000004200 */
[C---:B------:R-:W-:Y:S02]  /*17040*/  FMUL.FTZ R53, R3.reuse, R53 ;  /* 0x0000003503357220 */ /* 0x040fe40000410000 */
[C---:B------:R-:W-:Y:S01]  /*17050*/  FMUL.FTZ R64, R3.reuse, R64 ;  /* 0x0000004003407220 */ /* 0x040fe20000410000 */
[----:B------:R3:W-:Y:S01]  /*17060*/  MUFU.EX2 R234, R4 ;  /* 0x0000000400ea7308 */ /* 0x0007e20000000800 */
[C---:B------:R-:W-:Y:S02]  /*17070*/  FMUL.FTZ R65, R3.reuse, R65 ;  /* 0x0000004103417220 */ /* 0x040fe40000410000 */
[C---:B------:R-:W-:Y:S01]  /*17080*/  FMUL.FTZ R68, R3.reuse, R68 ;  /* 0x0000004403447220 */ /* 0x040fe20000410000 */
[----:B------:R-:W-:Y:S01]  /*17090*/  LDSM.16.MT88.4 R160, [R166+0x1400] ;  /* 0x00140000a6a0783b */ /* 0x000fe20000004200 */
[C---:B------:R-:W-:Y:S02]  /*170a0*/  FMUL.FTZ R69, R3.reuse, R69 ;  /* 0x0000004503457220 */ /* 0x040fe40000410000 */
[C---:B------:R-:W-:Y:S02]  /*170b0*/  FMUL.FTZ R80, R3.reuse, R80 ;  /* 0x0000005003507220 */ /* 0x040fe40000410000 */
[C---:B------:R-:W-:Y:S01]  /*170c0*/  FMUL.FTZ R81, R3.reuse, R81 ;  /* 0x0000005103517220 */ /* 0x040fe20000410000 */
[----:B------:R-:W-:Y:S01]  /*170d0*/  MUFU.EX2 R218, R102 ;  /* 0x0000006600da7308 */ /* 0x000fe20000000800 */
[C---:B------:R-:W-:Y:S02]  /*170e0*/  FMUL.FTZ R96, R3.reuse, R96 ;  /* 0x0000006003607220 */ /* 0x040fe40000410000 */
[----:B------:R-:W-:Y:S02]  /*170f0*/  FMUL.FTZ R97, R3, R97 ;  /* 0x0000006103617220 */ /* 0x000fe40000410000 */
[--C-:B-1----:R-:W-:Y:S02]  /*17100*/  FFMA.FTZ R0, R15, c[0x0][0x2d0], -R101.reuse ;  /* 0x0000b4000f007a23 */ /* 0x102fe40000010865 */
[C---:B--2---:R-:W-:Y:S02]  /*17110*/  FMUL.FTZ R8, R100.reuse, R116 ;  /* 0x0000007464087220 */ /* 0x044fe40000410000 */
[C---:B------:R-:W-:Y:S01]  /*17120*/  FMUL.FTZ R12, R100.reuse, R120 ;  /* 0x00000078640c7220 */ /* 0x040fe20000410000 */
[----:B------:R1:W-:Y:S01]  /*17130*/  MUFU.EX2 R229, R0 ;  /* 0x0000000000e57308 */ /* 0x0003e20000000800 */
[C---:B------:R-:W-:Y:S02]  /*17140*/  FMUL.FTZ R13, R100.reuse, R121 ;  /* 0x00000079640d7220 */ /* 0x040fe40000410000 */
[----:B------:R-:W-:Y:S02]  /*17150*/  FMUL.FTZ R24, R100, R132 ;  /* 0x0000008464187220 */ /* 0x000fe40000410000 */
[----:B---3--:R-:W-:Y:S01]  /*17160*/  FMUL.FTZ R4, R3, R112 ;  /* 0x0000007003047220 */ /* 0x008fe20000410000 */
[----:B------:R-:W-:Y:S01]  /*17170*/  F2FP.PACK_AB R112, R232, R231 ;  /* 0x000000e7e870723e */ /* 0x000fe200000000ff */
        /* <DEDUP_REMOVED lines=10> */
[C---:B------:R-:W-:Y:S02]  /*17220*/  FMUL.FTZ R57, R100.reuse, R57 ;  /* 0x0000003964397220 */ /* 0x040fe40000410000 */
[--C-:B-1----:R-:W-:Y:S02]  /*17230*/  FFMA.FTZ R0, R21, c[0x0][0x2d0], -R101.reuse ;  /* 0x0000b40015007a23 */ /* 0x102fe40000010865 */
[C---:B------:R-:W-:Y:S02]  /*17240*/  FMUL.FTZ R60, R100.reuse, R60 ;  /* 0x0000003c643c7220 */ /* 0x040fe40000410000 */
[C---:B------:R-:W-:Y:S01]  /*17250*/  FMUL.FTZ R61, R100.reuse, R61 ;  /* 0x0000003d643d7220 */ /* 0x040fe20000410000 */
[----:B------:R1:W2:Y:S01]  /*17260*/  MUFU.EX2 R230, R0 ;  /* 0x0000000000e67308 */ /* 0x0002a20000000800 */
[C---:B------:R-:W-:Y:S02]  /*17270*/  FMUL.FTZ R72, R100.reuse, R72 ;  /* 0x0000004864487220 */ /* 0x040fe40000410000 */
[C---:B------:R-:W-:Y:S02]  /*17280*/  FMUL.FTZ R73, R100.reuse, R73 ;  /* 0x0000004964497220 */ /* 0x040fe40000410000 */
[C---:B------:R-:W-:Y:S02]  /*17290*/  FMUL.FTZ R76, R100.reuse, R76 ;  /* 0x0000004c644c7220 */ /* 0x040fe40000410000 */
[----:B------:R-:W-:Y:S02]  /*172a0*/  FMUL.FTZ R77, R100, R77 ;  /* 0x0000004d644d7220 */ /* 0x000fe40000410000 */
[--C-:B------:R-:W-:Y:S01]  /*172b0*/  FFMA.FTZ R102, R172, c[0x0][0x2d0], -R101.reuse ;  /* 0x0000b400ac667a23 */ /* 0x100fe20000010865 */
[----:B------:R-:W-:Y:S01]  /*172c0*/  F2FP.PACK_AB R172, R185, R182 ;  /* 0x000000b6b9ac723e */ /* 0x000fe200000000ff */
[C---:B------:R-:W-:Y:S02]  /*172d0*/  FMUL.FTZ R84, R3.reuse, R84 ;  /* 0x0000005403547220 */ /* 0x040fe40000410000 */
[----:B------:R3:W-:Y:S01]  /*172e0*/  MUFU.EX2 R179, R102 ;  /* 0x0000006600b37308 */ /* 0x0007e20000000800 */
[----:B------:R-:W-:Y:S02]  /*172f0*/  FMUL.FTZ R85, R3, R85 ;  /* 0x0000005503557220 */ /* 0x000fe40000410000 */
[C---:B------:R-:W-:Y:S02]  /*17300*/  FMUL.FTZ R88, R100.reuse, R88 ;  /* 0x0000005864587220 */ /* 0x040fe40000410000 */
[C---:B------:R-:W-:Y:S02]  /*17310*/  FMUL.FTZ R89, R100.reuse, R89 ;  /* 0x0000005964597220 */ /* 0x040fe40000410000 */
[C---:B------:R-:W-:Y:S02]  /*17320*/  FMUL.FTZ R92, R100.reuse, R92 ;  /* 0x0000005c645c7220 */ /* 0x040fe40000410000 */
[----:B------:R-:W-:Y:S02]  /*17330*/  FMUL.FTZ R93, R100, R93 ;  /* 0x0000005d645d7220 */ /* 0x000fe40000410000 */
[----:B-1----:R-:W-:Y:S01]  /*17340*/  FFMA.FTZ R0, R22, c[0x0][0x2d0], -R101 ;  /* 0x0000b40016007a23 */ /* 0x002fe20000010865 */
[----:B--2---:R-:W-:Y:S01]  /*17350*/  F2FP.PACK_AB R113, R230, R229 ;  /* 0x000000e5e671723e */ /* 0x004fe200000000ff */
[----:B------:R-:W1:Y:S01]  /*17360*/  LDSM.16.MT88.4 R20, [R166] ;  /* 0x00000000a614783b */ /* 0x000e620000004200 */
[----:B------:R-:W-:Y:S01]  /*17370*/  FFMA.FTZ R132, R2, R245, R215 ;  /* 0x000000f502847223 */ /* 0x000fe200000100d7 */
[----:B------:R2:W4:Y:S01]  /*17380*/  MUFU.EX2 R238, R0 ;  /* 0x0000000000ee7308 */ /* 0x0005220000000800 */
[----:B---3--:R-:W-:Y:S09]  /*17390*/  FFMA.FTZ R102, R173, c[0x0][0x2d0], -R101 ;  /* 0x0000b400ad667a23 */ /* 0x008ff20000010865 */
[----:B------:R3:W-:Y:S01]  /*173a0*/  MUFU.EX2 R178, R102 ;  /* 0x0000006600b27308 */ /* 0x0007e20000000800 */
[----:B--2---:R-:W-:Y:S02]  /*173b0*/  FSEL R0, R103, RZ, P0 ;  /* 0x000000ff67007208 */ /* 0x004fe40000000000 */
[----:B----4-:R-:W-:Y:S02]  /*173c0*/  F2FP.PACK_AB R115, R234, R238 ;  /* 0x000000eeea73723e */ /* 0x010fe400000000ff */
[C---:B------:R-:W-:Y:S01]  /*173d0*/  ISETP.GT.AND P0, PT, R205.reuse, R244, PT ;  /* 0x000000f4cd00720c */ /* 0x040fe20003f04270 */
[----:B------:R-:W-:Y:S01]  /*173e0*/  FADD.FTZ R0, -R0, R104 ;  /* 0x0000006800007221 */ /* 0x000fe20000010100 */
[----:B------:R-:W-:Y:S01]  /*173f0*/  IADD3 R205, R205, -0x1, RZ ;  /* 0xffffffffcdcd7810 */ /* 0x000fe20007ffe0ff */
[----:B------:R-:W-:Y:S02]  /*17400*/  FFMA.FTZ R104, R30, c[0x0][0x2d0], -R9 ;  /* 0x0000b4001e687a23 */ /* 0x000fe40000010809 */
[----:B------:R-:W-:Y:S02]  /*17410*/  FMUL.FTZ R0, R0, c[0x0][0x2d0] ;  /* 0x0000b40000007a20 */ /* 0x000fe40000410000 */
[----:B------:R-:W-:Y:S01]  /*17420*/  FMUL.FTZ R9, R100, R117 ;  /* 0x0000007564097220 */ /* 0x000fe20000410000 */
[----:B------:R-:W-:Y:S01]  /*17430*/  MUFU.EX2 R217, R104 ;  /* 0x0000006800d97308 */ /* 0x000fe20000000800 */
[--C-:B---3--:R-:W-:Y:S01]  /*17440*/  FFMA.FTZ R102, R174, c[0x0][0x2d0], -R101.reuse ;  /* 0x0000b400ae667a23 */ /* 0x108fe20000010865 */
[-C--:B-1----:R-:W-:Y:S01]  /*17450*/  HMMA.16816.F32 R4, R168, R20.reuse, R4 ;  /* 0x00000014a804723c */ /* 0x082fe20000001804 */
[----:B------:R-:W-:Y:S07]  /*17460*/  F2FP.PACK_AB R174, R184, R189 ;  /* 0x000000bdb8ae723e */ /* 0x000fee00000000ff */
[----:B------:R-:W1:Y:S10]  /*17470*/  MUFU.EX2 R0, R0 ;  /* 0x0000000000007308 */ /* 0x000e740000000800 */
[----:B------:R2:W-:Y:S01]  /*17480*/  MUFU.EX2 R180, R102 ;  /* 0x0000006600b47308 */ /* 0x0005e20000000800 */
[C---:B-1----:R-:W-:Y:S02]  /*17490*/  FMUL.FTZ R10, R0.reuse, R118 ;  /* 0x00000076000a7220 */ /* 0x042fe40000410000 */
[C---:B------:R-:W-:Y:S02]  /*174a0*/  FMUL.FTZ R11, R0.reuse, R119 ;  /* 0x00000077000b7220 */ /* 0x040fe40000410000 */
[----:B------:R-:W1:Y:S01]  /*174b0*/  LDSM.16.MT88.4 R116, [R166+0xc00] ;  /* 0x000c0000a674783b */ /* 0x000e620000004200 */
[C---:B------:R-:W-:Y:S02]  /*174c0*/  FMUL.FTZ R14, R0.reuse, R122 ;  /* 0x0000007a000e7220 */ /* 0x040fe40000410000 */
[C---:B------:R-:W-:Y:S02]  /*174d0*/  FMUL.FTZ R15, R0.reuse, R123 ;  /* 0x0000007b000f7220 */ /* 0x040fe40000410000 */
[C---:B------:R-:W-:Y:S01]  /*174e0*/  HMMA.16816.F32 R8, R112.reuse, R20, R8 ;  /* 0x000000147008723c */ /* 0x040fe20000001808 */
[C---:B------:R-:W-:Y:S02]  /*174f0*/  FMUL.FTZ R42, R0.reuse, R150 ;  /* 0x00000096002a7220 */ /* 0x040fe40000410000 */
[----:B------:R-:W-:Y:S01]  /*17500*/  LDSM.16.MT88.4 R120, [R166+0x400] ;  /* 0x00040000a678783b */ /* 0x000fe20000004200 */
[C---:B------:R-:W-:Y:S02]  /*17510*/  FMUL.FTZ R43, R0.reuse, R151 ;  /* 0x00000097002b7220 */ /* 0x040fe40000410000 */
[C---:B------:R-:W-:Y:S02]  /*17520*/  FMUL.FTZ R46, R0.reuse, R158 ;  /* 0x0000009e002e7220 */ /* 0x040fe40000410000 */
[-C--:B------:R-:W-:Y:S01]  /*17530*/  HMMA.16816.F32 R12, R112, R22.reuse, R12 ;  /* 0x00000016700c723c */ /* 0x080fe2000000180c */
[C---:B------:R-:W-:Y:S03]  /*17540*/  FMUL.FTZ R20, R3.reuse, R128 ;  /* 0x0000008003147220 */ /* 0x040fe60000410000 */
[C---:B------:R-:W-:Y:S02]  /*17550*/  FMUL.FTZ R21, R3.reuse, R129 ;  /* 0x0000008103157220 */ /* 0x040fe40000410000 */
[C---:B------:R-:W-:Y:S02]  /*17560*/  FMUL.FTZ R47, R0.reuse, R159 ;  /* 0x0000009f002f7220 */ /* 0x040fe40000410000 */
[C---:B------:R-:W-:Y:S01]  /*17570*/  HMMA.16816.F32 R16, R168.reuse, R22, R16 ;  /* 0x00000016a810723c */ /* 0x040fe20000001810 */
[C---:B------:R-:W-:Y:S03]  /*17580*/  FMUL.FTZ R26, R0.reuse, R134 ;  /* 0x00000086001a7220 */ /* 0x040fe60000410000 */
[C---:B------:R-:W-:Y:S02]  /*17590*/  FMUL.FTZ R27, R0.reuse, R135 ;  /* 0x00000087001b7220 */ /* 0x040fe40000410000 */
[----:B------:R-:W-:Y:S02]  /*175a0*/  FMUL.FTZ R30, R0, R138 ;  /* 0x0000008a001e7220 */ /* 0x000fe40000410000 */
[C---:B------:R-:W-:Y:S04]  /*175b0*/  FMUL.FTZ R22, R2.reuse, R130 ;  /* 0x0000008202167220 */ /* 0x040fe80000410000 */
[----:B------:R-:W-:Y:S02]  /*175c0*/  FMUL.FTZ R23, R2, R131 ;  /* 0x0000008302177220 */ /* 0x000fe40000410000 */
[----:B------:R-:W-:Y:S01]  /*175d0*/  LDSM.16.MT88.4 R128, [R166+0x800] ;  /* 0x00080000a680783b */ /* 0x000fe20000004200 */
[C---:B------:R-:W-:Y:S02]  /*175e0*/  FMUL.FTZ R58, R0.reuse, R58 ;  /* 0x0000003a003a7220 */ /* 0x040fe40000410000 */
[C---:B------:R-:W-:Y:S02]  /*175f0*/  FMUL.FTZ R59, R0.reuse, R59 ;  /* 0x0000003b003b7220 */ /* 0x040fe40000410000 */
[-C--:B------:R-:W-:Y:S01]  /*17600*/  HMMA.16816.F32 R20, R168, R36.reuse, R20 ;  /* 0x00000024a814723c */ /* 0x080fe20000001814 */
[C---:B------:R-:W-:Y:S02]  /*17610*/  FMUL.FTZ R62, R0.reuse, R62 ;  /* 0x0000003e003e7220 */ /* 0x040fe40000410000 */
[C---:B------:R-:W-:Y:S02]  /*17620*/  FMUL.FTZ R63, R0.reuse, R63 ;  /* 0x0000003f003f7220 */ /* 0x040fe40000410000 */
[C---:B------:R-:W-:Y:S02]  /*17630*/  FMUL.FTZ R74, R0.reuse, R74 ;  /* 0x0000004a004a7220 */ /* 0x040fe40000410000 */
[C---:B------:R-:W-:Y:S01]  /*17640*/  FMUL.FTZ R75, R0.reuse, R75 ;  /* 0x0000004b004b7220 */ /* 0x040fe20000410000 */
[C---:B------:R-:W-:Y:S01]  /*17650*/  HMMA.16816.F32 R24, R112.reuse, R36, R24 ;  /* 0x000000247018723c */ /* 0x040fe20000001818 */
[C---:B------:R-:W-:Y:S03]  /*17660*/  FMUL.FTZ R31, R0.reuse, R139 ;  /* 0x0000008b001f7220 */ /* 0x040fe60000410000 */
[C---:B------:R-:W-:Y:S02]  /*17670*/  FMUL.FTZ R78, R0.reuse, R78 ;  /* 0x0000004e004e7220 */ /* 0x040fe40000410000 */
[C---:B------:R-:W-:Y:S02]  /*17680*/  FMUL.FTZ R79, R0.reuse, R79 ;  /* 0x0000004f004f7220 */ /* 0x040fe40000410000 */
[-C--:B------:R-:W-:Y:S01]  /*17690*/  HMMA.16816.F32 R28, R112, R38.reuse, R28 ;  /* 0x00000026701c723c */ /* 0x080fe2000000181c */
[C---:B------:R-:W-:Y:S03]  /*176a0*/  FMUL.FTZ R36, R3.reuse, R144 ;  /* 0x0000009003247220 */ /* 0x040fe60000410000 */
[----:B------:R-:W-:Y:S02]  /*176b0*/  FMUL.FTZ R37, R3, R145 ;  /* 0x0000009103257220 */ /* 0x000fe40000410000 */
[--C-:B--2---:R-:W-:Y:S02]  /*176c0*/  FFMA.FTZ R102, R175, c[0x0][0x2d0], -R101.reuse ;  /* 0x0000b400af667a23 */ /* 0x104fe40000010865 */
[C---:B------:R-:W-:Y:S01]  /*176d0*/  HMMA.16816.F32 R32, R168.reuse, R38, R32 ;  /* 0x00000026a820723c */ /* 0x040fe20000001820 */
[C---:B------:R-:W-:Y:S01]  /*176e0*/  FMUL.FTZ R90, R0.reuse, R90 ;  /* 0x0000005a005a7220 */ /* 0x040fe20000410000 */
[----:B------:R-:W-:Y:S02]  /*176f0*/  MUFU.EX2 R181, R102 ;  /* 0x0000006600b57308 */ /* 0x000fe40000000800 */
[C---:B------:R-:W-:Y:S02]  /*17700*/  FMUL.FTZ R91, R0.reuse, R91 ;  /* 0x0000005b005b7220 */ /* 0x040fe40000410000 */
[----:B------:R-:W-:Y:S02]  /*17710*/  FMUL.FTZ R94, R0, R94 ;  /* 0x0000005e005e7220 */ /* 0x000fe40000410000 */
[C---:B------:R-:W-:Y:S04]  /*17720*/  FMUL.FTZ R38, R2.reuse, R146 ;  /* 0x0000009202267220 */ /* 0x040fe80000410000 */
[----:B------:R-:W-:Y:S02]  /*17730*/  FMUL.FTZ R39, R2, R147 ;  /* 0x0000009302277220 */ /* 0x000fe40000410000 */
[----:B------:R-:W-:Y:S02]  /*17740*/  FMUL.FTZ R95, R0, R95 ;  /* 0x0000005f005f7220 */ /* 0x000fe40000410000 */
[----:B------:R-:W-:Y:S02]  /*17750*/  FFMA.FTZ R2, R186, c[0x0][0x2d0], -R101 ;  /* 0x0000b400ba027a23 */ /* 0x000fe40000010865 */
[----:B------:R-:W-:Y:S01]  /*17760*/  FFMA.FTZ R3, R3, R243, R228 ;  /* 0x000000f303037223 */ /* 0x000fe200000100e4 */
[-C--:B-1----:R-:W-:Y:S01]  /*17770*/  HMMA.16816.F32 R36, R168, R116.reuse, R36 ;  /* 0x00000074a824723c */ /* 0x082fe20000001824 */
[----:B------:R1:W-:Y:S01]  /*17780*/  MUFU.EX2 R176, R2 ;  /* 0x0000000200b07308 */ /* 0x0003e20000000800 */
[----:B------:R-:W-:Y:S02]  /*17790*/  FFMA.FTZ R0, R0, R250, R229 ;  /* 0x000000fa00007223 */ /* 0x000fe400000100e5 */
[----:B------:R-:W-:Y:S04]  /*177a0*/  FADD.FTZ R3, R240, R3 ;  /* 0x00000003f0037221 */ /* 0x000fe80000010000 */
[C---:B------:R-:W-:Y:S01]  /*177b0*/  HMMA.16816.F32 R40, R112.reuse, R116, R40 ;  /* 0x000000747028723c */ /* 0x040fe20000001828 */
[----:B------:R-:W-:Y:S07]  /*177c0*/  FADD.FTZ R3, R241, R3 ;  /* 0x00000003f1037221 */ /* 0x000fee0000010000 */
[-C--:B------:R-:W-:Y:S08]  /*177d0*/  HMMA.16816.F32 R44, R112, R118.reuse, R44 ;  /* 0x00000076702c723c */ /* 0x080ff0000000182c */
[C---:B------:R-:W-:Y:S01]  /*177e0*/  HMMA.16816.F32 R48, R168.reuse, R118, R48 ;  /* 0x00000076a830723c */ /* 0x040fe20000001830 */
[----:B------:R-:W2:Y:S03]  /*177f0*/  LDSM.16.MT88.4 R116, [R167+0xc00] ;  /* 0x000c0000a774783b */ /* 0x000ea60000004200 */
[--C-:B-1----:R-:W-:Y:S04]  /*17800*/  FFMA.FTZ R2, R187, c[0x0][0x2d0], -R101.reuse ;  /* 0x0000b400bb027a23 */ /* 0x102fe80000010865 */
[----:B------:R-:W1:Y:S04]  /*17810*/  MUFU.EX2 R104, R2 ;  /* 0x0000000200687308 */ /* 0x000e680000000800 */
[----:B-1----:R-:W-:Y:S01]  /*17820*/  F2FP.PACK_AB R173, R104, R176 ;  /* 0x000000b068ad723e */ /* 0x002fe200000000ff */
[--C-:B------:R-:W-:Y:S02]  /*17830*/  FFMA.FTZ R2, R188, c[0x0][0x2d0], -R101.reuse ;  /* 0x0000b400bc027a23 */ /* 0x100fe40000010865 */
[----:B------:R-:W-:Y:S03]  /*17840*/  FFMA.FTZ R101, R105, c[0x0][0x2d0], -R101 ;  /* 0x0000b40069657a23 */ /* 0x000fe60000010865 */
[----:B------:R1:W-:Y:S01]  /*17850*/  MUFU.EX2 R177, R2 ;  /* 0x0000000200b17308 */ /* 0x0003e20000000800 */
[-C--:B--2---:R-:W-:Y:S09]  /*17860*/  HMMA.16816.F32 R52, R168, R116.reuse, R52 ;  /* 0x00000074a834723c */ /* 0x084ff20000001834 */
[----:B------:R-:W2:Y:S01]  /*17870*/  MUFU.EX2 R102, R101 ;  /* 0x0000006500667308 */ /* 0x000ea20000000800 */
[C---:B------:R-:W-:Y:S08]  /*17880*/  HMMA.16816.F32 R56, R112.reuse, R116, R56 ;  /* 0x000000747038723c */ /* 0x040ff00000001838 */
[-C--:B------:R-:W-:Y:S01]  /*17890*/  HMMA.16816.F32 R60, R112, R118.reuse, R60 ;  /* 0x00000076703c723c */ /* 0x080fe2000000183c */
[----:B-1----:R-:W-:Y:S07]  /*178a0*/  FFMA.FTZ R2, R100, R249, R231 ;  /* 0x000000f964027223 */ /* 0x002fee00000100e7 */
[C---:B------:R-:W-:Y:S01]  /*178b0*/  HMMA.16816.F32 R64, R168.reuse, R118, R64 ;  /* 0x00000076a840723c */ /* 0x040fe20000001840 */
[----:B------:R-:W1:Y:S03]  /*178c0*/  LDSM.16.MT88.4 R116, [R166+0x1800] ;  /* 0x00180000a674783b */ /* 0x000e660000004200 */
[----:B------:R-:W-:Y:S01]  /*178d0*/  FADD.FTZ R100, R232, R2 ;  /* 0x00000002e8647221 */ /* 0x000fe20000010000 */
[----:B--2---:R-:W-:Y:S01]  /*178e0*/  F2FP.PACK_AB R175, R102, R177 ;  /* 0x000000b166af723e */ /* 0x004fe200000000ff */
        /* <DEDUP_REMOVED lines=10> */
[----:B------:R-:W-:Y:S02]  /*17990*/  FADD.FTZ R3, R234, R3 ;  /* 0x00000003ea037221 */ /* 0x000fe40000010000 */
[----:B------:R-:W-:Y:S02]  /*179a0*/  FADD.FTZ R2, R223, R2 ;  /* 0x00000002df027221 */ /* 0x000fe40000010000 */
[----:B------:R-:W-:Y:S04]  /*179b0*/  FADD.FTZ R3, R179, R3 ;  /* 0x00000003b3037221 */ /* 0x000fe80000010000 */
[----:B------:R-:W-:Y:S04]  /*179c0*/  FADD.FTZ R3, R178, R3 ;  /* 0x00000003b2037221 */ /* 0x000fe80000010000 */
[----:B------:R-:W-:Y:S01]  /*179d0*/  FADD.FTZ R3, R180, R3 ;  /* 0x00000003b4037221 */ /* 0x000fe20000010000 */
[-C--:B-1----:R-:W-:Y:S03]  /*179e0*/  HMMA.16816.F32 R68, R168, R116.reuse, R68 ;  /* 0x00000074a844723c */ /* 0x082fe60000001844 */
[----:B------:R-:W-:Y:S05]  /*179f0*/  FADD.FTZ R3, R181, R3 ;  /* 0x00000003b5037221 */ /* 0x000fea0000010000 */
[C---:B------:R-:W-:Y:S08]  /*17a00*/  HMMA.16816.F32 R72, R112.reuse, R116, R72 ;  /* 0x000000747048723c */ /* 0x040ff00000001848 */
[-C--:B------:R-:W-:Y:S08]  /*17a10*/  HMMA.16816.F32 R76, R112, R118.reuse, R76 ;  /* 0x00000076704c723c */ /* 0x080ff0000000184c */
[C---:B------:R-:W-:Y:S01]  /*17a20*/  HMMA.16816.F32 R80, R168.reuse, R118, R80 ;  /* 0x00000076a850723c */ /* 0x040fe20000001850 */
[----:B------:R-:W1:Y:S07]  /*17a30*/  LDSM.16.MT88.4 R116, [R167+0x1800] ;  /* 0x00180000a774783b */ /* 0x000e6e0000004200 */
[-C--:B-1----:R-:W-:Y:S08]  /*17a40*/  HMMA.16816.F32 R84, R168, R116.reuse, R84 ;  /* 0x00000074a854723c */ /* 0x082ff00000001854 */
[C---:B------:R-:W-:Y:S07]  /*17a50*/  HMMA.16816.F32 R88, R112.reuse, R116, R88 ;  /* 0x000000747058723c */ /* 0x040fee0000001858 */
        /* <DEDUP_REMOVED lines=8> */
[----:B------:R-:W-:Y:S04]  /*17ae0*/  F2FP.PACK_AB R118, R216, R221 ;  /* 0x000000ddd876723e */ /* 0x000fe800000000ff */
[----:B------:R-:W-:Y:S01]  /*17af0*/  F2FP.PACK_AB R119, R181, R180 ;  /* 0x000000b4b577723e */ /* 0x000fe200000000ff */
[-C--:B------:R-:W-:Y:S01]  /*17b00*/  HMMA.16816.F32 R4, R112, R120.reuse, R4 ;  /* 0x000000787004723c */ /* 0x080fe20000001804 */
[----:B------:R-:W-:Y:S02]  /*17b10*/  F2FP.PACK_AB R168, R213, R183 ;  /* 0x000000b7d5a8723e */ /* 0x000fe400000000ff */
[----:B------:R-:W-:Y:S02]  /*17b20*/  F2FP.PACK_AB R169, R209, R210 ;  /* 0x000000d2d1a9723e */ /* 0x000fe400000000ff */
[----:B------:R-:W-:Y:S02]  /*17b30*/  F2FP.PACK_AB R170, R211, R212 ;  /* 0x000000d4d3aa723e */ /* 0x000fe400000000ff */
[----:B------:R-:W-:Y:S01]  /*17b40*/  F2FP.PACK_AB R171, R207, R208 ;  /* 0x000000d0cfab723e */ /* 0x000fe200000000ff */
        /* <DEDUP_REMOVED lines=23> */
[-C--:B--2---:R-:W-:Y:S08]  /*17cc0*/  HMMA.16816.F32 R84, R112, R124.reuse, R84 ;  /* 0x0000007c7054723c */ /* 0x084ff00000001854 */
[C---:B------:R-:W-:Y:S08]  /*17cd0*/  HMMA.16816.F32 R88, R116.reuse, R124, R88 ;  /* 0x0000007c7458723c */ /* 0x040ff00000001858 */
[-C--:B------:R-:W-:Y:S08]  /*17ce0*/  HMMA.16816.F32 R92, R116, R126.reuse, R92 ;  /* 0x0000007e745c723c */ /* 0x080ff0000000185c */
[----:B------:R-:W-:Y:S08]  /*17cf0*/  HMMA.16816.F32 R96, R112, R126, R96 ;  /* 0x0000007e7060723c */ /* 0x000ff00000001860 */
[-C--:B------:R-:W-:Y:S01]  /*17d00*/  HMMA.16816.F32 R112, R168, R128.reuse, R4 ;  /* 0x00000080a870723c */ /* 0x080fe20000001804 */
        /* <DEDUP_REMOVED lines=18> */
[----:B------:R-:W-:Y:S03]  /*17e30*/  MOV R100, R108 ;  /* 0x0000006c00647202 */ /* 0x000fe60000000f00 */
[----:B------:R-:W-:Y:S02]  /*17e40*/  FADD.FTZ R4, R217, R0 ;  /* 0x00000000d9047221 */ /* 0x000fe40000010000 */
[----:B------:R-:W-:Y:S02]  /*17e50*/  FADD.FTZ R0, R222, R5 ;  /* 0x00000005de007221 */ /* 0x000fe40000010000 */
[C---:B------:R-:W-:Y:S01]  /*17e60*/  HMMA.16816.F32 R64, R168.reuse, R6, R64 ;  /* 0x00000006a840723c */ /* 0x040fe20000001840 */
[----:B------:R-:W-:Y:S03]  /*17e70*/  FADD.FTZ R4, R218, R4 ;  /* 0x00000004da047221 */ /* 0x000fe60000010000 */
[----:B------:R-:W-:Y:S03]  /*17e80*/  FADD.FTZ R5, R224, R0 ;  /* 0x00000000e0057221 */ /* 0x000fe60000010000 */
[----:B------:R-:W-:Y:S01]  /*17e90*/  FADD.FTZ R6, R225, R2 ;  /* 0x00000002e1067221 */ /* 0x000fe20000010000 */
[-C--:B--2---:R-:W-:Y:S01]  /*17ea0*/  HMMA.16816.F32 R68, R168, R8.reuse, R68 ;  /* 0x00000008a844723c */ /* 0x084fe20000001844 */
[----:B------:R-:W-:Y:S03]  /*17eb0*/  FADD.FTZ R2, R221, R4 ;  /* 0x00000004dd027221 */ /* 0x000fe60000010000 */
[----:B------:R-:W-:Y:S02]  /*17ec0*/  FADD.FTZ R0, R227, R6 ;  /* 0x00000006e3007221 */ /* 0x000fe40000010000 */
        /* <DEDUP_REMOVED lines=11> */
[----:B------:R-:W-:Y:S02]  /*17f80*/  FADD.FTZ R3, R185, R0 ;  /* 0x00000000b9037221 */ /* 0x000fe40000010000 */
[----:B------:R-:W-:Y:S02]  /*17f90*/  FADD.FTZ R0, R212, R4 ;  /* 0x00000004d4007221 */ /* 0x000fe40000010000 */
[-C--:B---3--:R-:W-:Y:S01]  /*17fa0*/  HMMA.16816.F32 R84, R168, R12.reuse, R84 ;  /* 0x0000000ca854723c */ /* 0x088fe20000001854 */
        /* <DEDUP_REMOVED lines=10> */
[----:B------:R-:W-:Y:S01]  /*18050*/  FADD.FTZ R250, R102, R0 ;  /* 0x0000000066fa7221 */ /* 0x000fe20000010000 */
[----:B------:R-:W-:Y:S03]  /*18060*/  MOV R102, R106 ;  /* 0x0000006a00667202 */ /* 0x000fe60000000f00 */
[----:B------:R-:W-:Y:S01]  /*18070*/  HMMA.16816.F32 R96, R168, R14, R96 ;  /* 0x0000000ea860723c */ /* 0x000fe20000001860 */
[----:B------:R-:W-:-:S07]  /*18080*/  @P0 BRA `(.L_x_850) ;  /* 0xffffbd7000000947 */ /* 0x000fce000383ffff */
.L_x_829:
[----:B------:R-:W2:Y:S01]  /*18090*/  LDL R0, [R1+0x20] ;  /* 0x0000200001007983 */ /* 0x000ea20000100800 */
[----:B------:R-:W-:-:S02]  /*180a0*/  IMAD.MOV.U32 R2, RZ, RZ, c[0x0][0x2c4] ;  /* 0x0000b100ff027624 */ /* 0x000fc400078e00ff */
        /* <DEDUP_REMOVED lines=20> */
.L_x_853:
[----:B------:R-:W-:-:S04]  /*181f0*/  MOV R3, c[0x0][0x32c] ;  /* 0x0000cb0000037a02 */ /* 0x000fc80000000f00 */
[----:B------:R-:W-:-:S13]  /*18200*/  ISETP.NE.AND P0, PT, R3, 0x1, PT ;  /* 0x000000010300780c */ /* 0x000fda0003f05270 */
[----:B------:R-:W-:-:S05]  /*18210*/  @P0 IMAD.HI.U32 R3, R0, c[0x0][0x330], RZ ;  /* 0x0000cc0000030a27 */ /* 0x000fca00078e00ff */
[----:B------:R-:W-:Y:S02]  /*18220*/  @P0 SHF.R.U32.HI R0, RZ, c[0x0][0x334], R3 ;  /* 0x0000cd00ff000a19 */ /* 0x000fe40000011603 */
.L_x_854:
[----:B------:R-:W-:Y:S05]  /*18230*/  BSYNC B0 ;  /* 0x0000000000007941 */ /* 0x000fea0003800000 */
.L_x_852:
[----:B------:R-:W-:-:S05]  /*18240*/  IMAD R0, R0, c[0x0][0x32c], RZ ;  /* 0x0000cb0000007a24 */ /* 0x000fca00078e02ff */
[----:B------:R-:W-:-:S03]  /*18250*/  IMNMX R2, R2, R0, !PT ;  /* 0x0000000002027217 */ /* 0x000fc60007800200 */
.L_x_851:
        /* <DEDUP_REMOVED lines=8> */
.L_x_860:
[----:B------:R-:W2:Y:S01]  /*182e0*/  LDL R102, [R1+0x18] ;  /* 0x0000180001667983 */ /* 0x000ea20000100800 */
[----:B------:R-:W-:Y:S04]  /*182f0*/  DEPBAR.LE SB0, 0x0 ;  /* 0x000080000000791a */ /* 0x000fe80000000000 */
[----:B------:R-:W1:Y:S01]  /*18300*/  S2R R101, SR_TID.X ;  /* 0x0000000000657919 */ /* 0x000e620000002100 */
        /* <DEDUP_REMOVED lines=68> */
.L_x_857:
[----:B-1-34-:R-:W-:Y:S05]  /*18750*/  BSYNC B0 ;  /* 0x0000000000007941 */ /* 0x01afea0003800000 */
.L_x_856:
        /* <DEDUP_REMOVED lines=134> */
[----:B------:R-:W-:Y:S02]  /*18fc0*/  FMUL.FTZ R4, R48, c[0x0][0x320] ;  /* 0x0000c80030047a20 */ /* 0x000fe40000410000 */
[----:B-1----:R-:W-:Y:S04]  /*18fd0*/  FMUL.FTZ R0, R16, c[0x0][0x320] ;  /* 0x0000c80010007a20 */ /* 0x002fe80000410000 */
        /* <DEDUP_REMOVED lines=59> */
[----:B------:R1:W1:Y:S01]  /*19390*/  MUFU.TANH R18, R0 ;  /* 0x0000000000127308 */ /* 0x0002620000002400 */
[----:B------:R-:W-:-:S05]  /*193a0*/  @!P0 BRA `(.L_x_859) ;  /* 0x0000040000008947 */ /* 0x000fca0003800000 */
[----:B--234-:R-:W-:Y:S01]  /*193b0*/  SHF.R.S32.HI R102, RZ, 0x1f, R101 ;  /* 0x0000001fff667819 */ /* 0x01cfe20000011465 */
[----:B------:R-:W2:Y:S03]  /*193c0*/  LDL.64 R222, [R1+0x8] ;  /* 0x0000080001de7983 */ /* 0x000ea60000100a00 */
[----:B------:R-:W-:Y:S03]  /*193d0*/  LEA.HI R102, R102, R101, RZ, 0x2 ;  /* 0x0000006566667211 */ /* 0x000fe600078f10ff */
[----:B------:R-:W3:Y:S01]  /*193e0*/  LDL R101, [R1+0x4] ;  /* 0x0000040001657983 */ /* 0x000ee20000100800 */
        /* <DEDUP_REMOVED lines=15> */
[----:B------:R-:W-:Y:S04]  /*194e0*/  @P0 IMAD R6, R7, 0x30, RZ ;  /* 0x0000003007060824 */ /* 0x000fe800078e02ff */
[----:B------:R-:W-:Y:S01]  /*194f0*/  @P0 IMAD.IADD R8, R6, 0x1, R5 ;  /* 0x0000000106080824 */ /* 0x000fe200078e0205 */
[--C-:B--2---:R-:W-:Y:S04]  /*19500*/  @P0 IADD3 R15, P2, P1, R4, 0x20, R222.reuse ;  /* 0x00000020040f0810 */ /* 0x104fe8000795e0de */
[--C-:B---3--:R-:W-:Y:S02]  /*19510*/  @P0 IADD3.X R17, R8, RZ, R101.reuse, P2, P1 ;  /* 0x000000ff08110210 */ /* 0x108fe400017e2465 */
[----:B------:R-:W-:Y:S02]  /*19520*/  ISETP.GE.AND P1, PT, R0, 0x1, PT ;  /* 0x000000010000780c */ /* 0x000fe40003f26270 */
[--C-:B------:R-:W-:Y:S04]  /*19530*/  @P0 IADD3 R14, P3, P2, R4, 0x40, R222.reuse ;  /* 0x00000040040e0810 */ /* 0x100fe80007a7e0de */
[--C-:B------:R-:W-:Y:S07]  /*19540*/  @P0 IADD3.X R16, R8, RZ, R101.reuse, P3, P2 ;  /* 0x000000ff08100210 */ /* 0x100fee0001fe4465 */
        /* <DEDUP_REMOVED lines=13> */
[C---:B------:R-:W-:Y:S04]  /*19620*/  @P1 IADD3 R6, P2, R5.reuse, c[0x0][0x1c8], RZ ;  /* 0x0000720005061a10 */ /* 0x040fe80007f5e0ff */
[----:B------:R-:W-:Y:S05]  /*19630*/  @P1 IADD3.X R7, R0, c[0x0][0x1cc], RZ, P2, !PT ;  /* 0x0000730000071a10 */ /* 0x000fea00017fe4ff */
[----:B------:R-:W-:Y:S01]  /*19640*/  @!PT LDS RZ, [RZ] ;  /* 0x00000000fffff984 */ /* 0x000fe20000000800 */
[----:B------:R-:W-:Y:S01]  /*19650*/  @!PT LDS RZ, [RZ] ;  /* 0x00000000fffff984 */ /* 0x000fe20000000800 */
[----:B------:R-:W-:Y:S01]  /*19660*/  @!PT LDS RZ, [RZ] ;  /* 0x00000000fffff984 */ /* 0x000fe20000000800 */
[----:B------:R1:W-:Y:S02]  /*19670*/  @P1 LDGSTS.E.BYPASS.LTC128B.128 [R204+0x3c80], [R6.64], !P6 ;  /* 0x03c8000006cc1fae */ /* 0x0003e4000f101d46 */
[C---:B-1----:R-:W-:Y:S04]  /*19680*/  @P1 IADD3 R6, P3, R5.reuse, 0x40, RZ ;  /* 0x0000004005061810 */ /* 0x042fe80007f7e0ff */
[----:B------:R-:W-:Y:S04]  /*19690*/  @P1 IADD3 R12, P2, R6, c[0x0][0x1c8], RZ ;  /* 0x00007200060c1a10 */ /* 0x000fe80007f5e0ff */
[--C-:B------:R-:W-:Y:S02]  /*196a0*/  @P1 IADD3.X R13, RZ, c[0x0][0x1cc], R0.reuse, P2, P3 ;  /* 0x00007300ff0d1a10 */ /* 0x100fe400017e6400 */
[----:B------:R-:W-:Y:S03]  /*196b0*/  @P1 IADD3 R5, P3, R5, 0x80, RZ ;  /* 0x0000008005051810 */ /* 0x000fe60007f7e0ff */
[----:B------:R1:W-:Y:S01]  /*196c0*/  @P1 LDGSTS.E.BYPASS.LTC128B.128 [R204+0x4880], [R12.64], !P5 ;  /* 0x048800000ccc1fae */ /* 0x0003e2000e901d46 */
[----:B------:R-:W-:Y:S04]  /*196d0*/  @P1 IADD3 R10, P2, R5, c[0x0][0x1c8], RZ ;  /* 0x00007200050a1a10 */ /* 0x000fe80007f5e0ff */
[----:B------:R-:W-:Y:S02]  /*196e0*/  @P1 IADD3.X R11, RZ, c[0x0][0x1cc], R0, P2, P3 ;  /* 0x00007300ff0b1a10 */ /* 0x000fe400017e6400 */
[----:B------:R-:W-:Y:S03]  /*196f0*/  @P0 IADD3 R0, P2, R222, R4, RZ ;  /* 0x00000004de000210 */ /* 0x000fe60007f5e0ff */
[----:B------:R1:W-:Y:S02]  /*19700*/  @P1 LDGSTS.E.BYPASS.LTC128B.128 [R204+0x5480], [R10.64], !P4 ;  /* 0x054800000acc1fae */ /* 0x0003e4000e101d46 */
[----:B------:R-:W-:Y:S01]  /*19710*/  @P0 IMAD.X R4, R8, 0x1, R101, P2 ;  /* 0x0000000108040824 */ /* 0x000fe200010e0665 */
[C---:B------:R-:W-:Y:S04]  /*19720*/  @P0 LEA R8, P2, R0.reuse, c[0x0][0x1c8], 0x1 ;  /* 0x0000720000080a11 */ /* 0x040fe800078408ff */
[----:B------:R-:W-:Y:S02]  /*19730*/  @P0 LEA.HI.X R9, R0, c[0x0][0x1cc], R4, 0x1, P2 ;  /* 0x0000730000090a11 */ /* 0x000fe400010f0c04 */
[C---:B------:R-:W-:Y:S03]  /*19740*/  @P0 LEA R6, P2, R15.reuse, c[0x0][0x1c8], 0x1 ;  /* 0x000072000f060a11 */ /* 0x040fe600078408ff */
[----:B------:R1:W-:Y:S01]  /*19750*/  @P0 LDGSTS.E.BYPASS.LTC128B.128 [R204+0x4480], [R8.64], !P6 ;  /* 0x0448000008cc0fae */ /* 0x0003e2000f101d46 */
[----:B------:R-:W-:Y:S02]  /*19760*/  @P0 LEA.HI.X R7, R15, c[0x0][0x1cc], R17, 0x1, P2 ;  /* 0x000073000f070a11 */ /* 0x000fe400010f0c11 */
[C---:B------:R-:W-:Y:S03]  /*19770*/  @P0 LEA R4, P2, R14.reuse, c[0x0][0x1c8], 0x1 ;  /* 0x000072000e040a11 */ /* 0x040fe600078408ff */
[----:B------:R1:W-:Y:S01]  /*19780*/  @P0 LDGSTS.E.BYPASS.LTC128B.128 [R204+0x5080], [R6.64], !P5 ;  /* 0x0508000006cc0fae */ /* 0x0003e2000e901d46 */
[----:B------:R-:W-:Y:S05]  /*19790*/  @P0 LEA.HI.X R5, R14, c[0x0][0x1cc], R16, 0x1, P2 ;  /* 0x000073000e050a11 */ /* 0x000fea00010f0c10 */
[----:B------:R1:W-:Y:S04]  /*197a0*/  @P0 LDGSTS.E.BYPASS.LTC128B.128 [R204+0x5c80], [R4.64], !P4 ;  /* 0x05c8000004cc0fae */ /* 0x0003e8000e101d46 */
.L_x_859:
[----:B--234-:R-:W-:Y:S05]  /*197b0*/  BSYNC B0 ;  /* 0x0000000000007941 */ /* 0x01cfea0003800000 */
.L_x_858:
        /* <DEDUP_REMOVED lines=55> */
[----:B------:R-:W-:Y:S04]  /*19b30*/  FMNMX.FTZ R0, R220, R6, !PT ;  /* 0x00000006dc007209 */ /* 0x000fe80007810000 */
[----:B------:R-:W-:Y:S01]  /*19b40*/  FMNMX.FTZ R6, R219, R0, !PT ;  /* 0x00000000db067209 */ /* 0x000fe20007810000 */
[----:B------:R-:W-:Y:S01]  /*19b50*/  FADD.FTZ R0, -R108, R2 ;  /* 0x000000026c007221 */ /* 0x000fe20000010100 */
[----:B--2---:R-:W-:Y:S02]  /*19b60*/  FMNMX.FTZ R107, R4, R7, !PT ;  /* 0x00000007046b7209 */ /* 0x004fe40007810000 */
[----:B------:R-:W-:Y:S01]  /*19b70*/  FMNMX.FTZ R4, R212, R6, !PT ;  /* 0x00000006d4047209 */ /* 0x000fe20007810000 */
[----:B------:R-:W-:Y:S03]  /*19b80*/  FMUL.FTZ R2, R0, c[0x0][0x2d0] ;  /* 0x0000b40000027a20 */ /* 0x000fe60000410000 */
[----:B------:R-:W-:Y:S01]  /*19b90*/  FMNMX.FTZ R0, R211, R4, !PT ;  /* 0x00000004d3007209 */ /* 0x000fe20007810000 */
[----:B------:R1:W2:Y:S01]  /*19ba0*/  MUFU.EX2 R102, R2 ;  /* 0x0000000200667308 */ /* 0x0002a20000000800 */
[----:B---3--:R-:W-:Y:S01]  /*19bb0*/  FMNMX.FTZ R5, R5, R8, !PT ;  /* 0x0000000805057209 */ /* 0x008fe20007810000 */
[----:B------:R-:W-:Y:S01]  /*19bc0*/  FMUL.FTZ R4, R107, c[0x0][0x2d0] ;  /* 0x0000b4006b047a20 */ /* 0x000fe20000410000 */
[----:B------:R-:W-:Y:S03]  /*19bd0*/  FMNMX.FTZ R0, R105, R0, !PT ;  /* 0x0000000069007209 */ /* 0x000fe60007810000 */
[----:B------:R-:W3:Y:S01]  /*19be0*/  SHFL.BFLY PT, R8, R5, 0x1, 0x1f ;  /* 0x0c201f0005087f89 */ /* 0x000ee200000e0000 */
[----:B------:R-:W-:Y:S01]  /*19bf0*/  FMNMX.FTZ R0, R104, R0, !PT ;  /* 0x0000000068007209 */ /* 0x000fe20007810000 */
[----:B-1----:R-:W-:Y:S06]  /*19c00*/  FADD.FTZ R2, -R107, R3 ;  /* 0x000000036b027221 */ /* 0x002fec0000010100 */
[----:B------:R-:W1:Y:S01]  /*19c10*/  SHFL.BFLY PT, R3, R0, 0x2, 0x1f ;  /* 0x0c401f0000037f89 */ /* 0x000e6200000e0000 */
[----:B--2---:R-:W-:Y:S02]  /*19c20*/  FMUL.FTZ R16, R102, R124 ;  /* 0x0000007c66107220 */ /* 0x004fe40000410000 */
[----:B------:R-:W-:Y:S01]  /*19c30*/  FMUL.FTZ R2, R2, c[0x0][0x2d0] ;  /* 0x0000b40002027a20 */ /* 0x000fe20000410000 */
[----:B---3--:R-:W-:Y:S01]  /*19c40*/  FMNMX.FTZ R106, R5, R8, !PT ;  /* 0x00000008056a7209 */ /* 0x008fe20007810000 */
[----:B------:R-:W-:Y:S02]  /*19c50*/  FMUL.FTZ R5, R108, c[0x0][0x2d0] ;  /* 0x0000b4006c057a20 */ /* 0x000fe40000410000 */
[----:B------:R2:W3:Y:S01]  /*19c60*/  MUFU.EX2 R101, R2 ;  /* 0x0000000200657308 */ /* 0x0004e20000000800 */
[----:B------:R-:W-:Y:S02]  /*19c70*/  FMUL.FTZ R17, R102, R125 ;  /* 0x0000007d66117220 */ /* 0x000fe40000410000 */
[--C-:B------:R-:W-:Y:S02]  /*19c80*/  FFMA.FTZ R6, R188, c[0x0][0x2d0], -R5.reuse ;  /* 0x0000b400bc067a23 */ /* 0x100fe40000010805 */
[--C-:B------:R-:W-:Y:S02]  /*19c90*/  FFMA.FTZ R172, R32, c[0x0][0x2d0], -R5.reuse ;  /* 0x0000b40020ac7a23 */ /* 0x100fe40000010805 */
[--C-:B------:R-:W-:Y:S02]  /*19ca0*/  FFMA.FTZ R175, R184, c[0x0][0x2d0], -R5.reuse ;  /* 0x0000b400b8af7a23 */ /* 0x100fe40000010805 */
[--C-:B------:R-:W-:Y:S01]  /*19cb0*/  FFMA.FTZ R174, R179, c[0x0][0x2d0], -R5.reuse ;  /* 0x0000b400b3ae7a23 */ /* 0x100fe20000010805 */
[----:B------:R-:W-:Y:S01]  /*19cc0*/  MUFU.EX2 R222, R6 ;  /* 0x0000000600de7308 */ /* 0x000fe20000000800 */
[--C-:B------:R-:W-:Y:S02]  /*19cd0*/  FFMA.FTZ R179, R27, c[0x0][0x2d0], -R4.reuse ;  /* 0x0000b4001bb37a23 */ /* 0x100fe40000010804 */
[--C-:B------:R-:W-:Y:S02]  /*19ce0*/  FFMA.FTZ R173, R168, c[0x0][0x2d0], -R5.reuse ;  /* 0x0000b400a8ad7a23 */ /* 0x100fe40000010805 */
[--C-:B------:R-:W-:Y:S01]  /*19cf0*/  FFMA.FTZ R184, R24, c[0x0][0x2d0], -R5.reuse ;  /* 0x0000b40018b87a23 */ /* 0x100fe20000010805 */
[----:B-1----:R-:W-:Y:S01]  /*19d00*/  FMNMX.FTZ R0, R0, R3, !PT ;  /* 0x0000000300007209 */ /* 0x002fe20007810000 */
[--C-:B------:R-:W-:Y:S02]  /*19d10*/  FFMA.FTZ R3, R191, c[0x0][0x2d0], -R4.reuse ;  /* 0x0000b400bf037a23 */ /* 0x100fe40000010804 */
[----:B------:R-:W-:Y:S01]  /*19d20*/  FFMA.FTZ R168, R31, c[0x0][0x2d0], -R4 ;  /* 0x0000b4001fa87a23 */ /* 0x000fe20000010804 */
[----:B------:R-:W-:Y:S01]  /*19d30*/  MUFU.EX2 R226, R175 ;  /* 0x000000af00e27308 */ /* 0x000fe20000000800 */
[----:B------:R-:W-:Y:S02]  /*19d40*/  FMUL.FTZ R32, R102, R140 ;  /* 0x0000008c66207220 */ /* 0x000fe40000410000 */
[----:B--2---:R-:W-:Y:S02]  /*19d50*/  FADD.FTZ R2, -R106, R100 ;  /* 0x000000646a027221 */ /* 0x004fe40000010100 */
[----:B------:R-:W-:Y:S02]  /*19d60*/  FMUL.FTZ R33, R102, R141 ;  /* 0x0000008d66217220 */ /* 0x000fe40000410000 */
[----:B------:R-:W-:Y:S02]  /*19d70*/  FMUL.FTZ R2, R2, c[0x0][0x2d0] ;  /* 0x0000b40002027a20 */ /* 0x000fe40000410000 */
[C---:B---3--:R-:W-:Y:S01]  /*19d80*/  FMUL.FTZ R34, R101.reuse, R142 ;  /* 0x0000008e65227220 */ /* 0x048fe20000410000 */
[----:B------:R1:W-:Y:S01]  /*19d90*/  MUFU.EX2 R223, R3 ;  /* 0x0000000300df7308 */ /* 0x0003e20000000800 */
[C---:B------:R-:W-:Y:S02]  /*19da0*/  FMUL.FTZ R35, R101.reuse, R143 ;  /* 0x0000008f65237220 */ /* 0x040fe40000410000 */
[C---:B------:R-:W-:Y:S01]  /*19db0*/  FMUL.FTZ R48, R102.reuse, R160 ;  /* 0x000000a066307220 */ /* 0x040fe20000410000 */
[----:B------:R-:W-:Y:S01]  /*19dc0*/  LDSM.16.MT88.4 R140, [R167+0x800] ;  /* 0x00080000a78c783b */ /* 0x000fe20000004200 */
        /* <DEDUP_REMOVED lines=10> */
[----:B------:R-:W-:Y:S01]  /*19e70*/  MUFU.EX2 R229, R174 ;  /* 0x000000ae00e57308 */ /* 0x000fe20000000800 */
[----:B------:R-:W-:Y:S02]  /*19e80*/  FMUL.FTZ R65, R102, R65 ;  /* 0x0000004166417220 */ /* 0x000fe40000410000 */
[C---:B------:R-:W-:Y:S02]  /*19e90*/  FMUL.FTZ R66, R101.reuse, R66 ;  /* 0x0000004265427220 */ /* 0x040fe40000410000 */
[--C-:B-1----:R-:W-:Y:S02]  /*19ea0*/  FFMA.FTZ R3, R176, c[0x0][0x2d0], -R5.reuse ;  /* 0x0000b400b0037a23 */ /* 0x102fe40000010805 */
[--C-:B------:R-:W-:Y:S02]  /*19eb0*/  FFMA.FTZ R176, R18, c[0x0][0x2d0], -R4.reuse ;  /* 0x0000b40012b07a23 */ /* 0x100fe40000010804 */
[C---:B------:R-:W-:Y:S01]  /*19ec0*/  FMUL.FTZ R18, R101.reuse, R126 ;  /* 0x0000007e65127220 */ /* 0x040fe20000410000 */
[----:B------:R1:W-:Y:S01]  /*19ed0*/  MUFU.EX2 R238, R3 ;  /* 0x0000000300ee7308 */ /* 0x0003e20000000800 */
[----:B------:R-:W-:Y:S02]  /*19ee0*/  FMUL.FTZ R67, R101, R67 ;  /* 0x0000004365437220 */ /* 0x000fe40000410000 */
[----:B------:R-:W-:Y:S02]  /*19ef0*/  FMUL.FTZ R68, R102, R68 ;  /* 0x0000004466447220 */ /* 0x000fe40000410000 */
[--C-:B--2---:R-:W-:Y:S02]  /*19f00*/  FFMA.FTZ R2, R187, c[0x0][0x2d0], -R5.reuse ;  /* 0x0000b400bb027a23 */ /* 0x104fe40000010805 */
[--C-:B------:R-:W-:Y:S02]  /*19f10*/  FFMA.FTZ R187, R29, c[0x0][0x2d0], -R5.reuse ;  /* 0x0000b4001dbb7a23 */ /* 0x100fe40000010805 */
[C---:B---3--:R-:W-:Y:S01]  /*19f20*/  FMUL.FTZ R8, R100.reuse, R116 ;  /* 0x0000007464087220 */ /* 0x048fe20000410000 */
        /* <DEDUP_REMOVED lines=8> */
[----:B------:R-:W-:Y:S02]  /*19fb0*/  FMUL.FTZ R41, R100, R149 ;  /* 0x0000009564297220 */ /* 0x000fe40000410000 */
[----:B-1----:R-:W-:Y:S02]  /*19fc0*/  FFMA.FTZ R3, R170, c[0x0][0x2d0], -R5 ;  /* 0x0000b400aa037a23 */ /* 0x002fe40000010805 */
[--C-:B------:R-:W-:Y:S02]  /*19fd0*/  FFMA.FTZ R170, R177, c[0x0][0x2d0], -R4.reuse ;  /* 0x0000b400b1aa7a23 */ /* 0x100fe40000010804 */
[--C-:B------:R-:W-:Y:S01]  /*19fe0*/  FFMA.FTZ R177, R19, c[0x0][0x2d0], -R4.reuse ;  /* 0x0000b40013b17a23 */ /* 0x100fe20000010804 */
[----:B------:R1:W-:Y:S01]  /*19ff0*/  MUFU.EX2 R241, R3 ;  /* 0x0000000300f17308 */ /* 0x0003e20000000800 */
[C---:B------:R-:W-:Y:S02]  /*1a000*/  FMUL.FTZ R19, R101.reuse, R127 ;  /* 0x0000007f65137220 */ /* 0x040fe40000410000 */
[----:B------:R-:W-:Y:S01]  /*1a010*/  FMUL.FTZ R44, R100, R156 ;  /* 0x0000009c642c7220 */ /* 0x000fe20000410000 */
[----:B------:R-:W-:Y:S01]  /*1a020*/  LDSM.16.MT88.4 R124, [R166+0x1000] ;  /* 0x00100000a67c783b */ /* 0x000fe20000004200 */
[--C-:B--2---:R-:W-:Y:S02]  /*1a030*/  FFMA.FTZ R2, R190, c[0x0][0x2d0], -R4.reuse ;  /* 0x0000b400be027a23 */ /* 0x104fe40000010804 */
[C---:B------:R-:W-:Y:S02]  /*1a040*/  FMUL.FTZ R45, R100.reuse, R157 ;  /* 0x0000009d642d7220 */ /* 0x040fe40000410000 */
[C---:B------:R-:W-:Y:S01]  /*1a050*/  FMUL.FTZ R56, R100.reuse, R56 ;  /* 0x0000003864387220 */ /* 0x040fe20000410000 */
[----:B------:R2:W-:Y:S01]  /*1a060*/  MUFU.EX2 R221, R2 ;  /* 0x0000000200dd7308 */ /* 0x0005e20000000800 */
[C---:B------:R-:W-:Y:S02]  /*1a070*/  FMUL.FTZ R57, R100.reuse, R57 ;  /* 0x0000003964397220 */ /* 0x040fe40000410000 */
[C---:B------:R-:W-:Y:S02]  /*1a080*/  FMUL.FTZ R60, R100.reuse, R60 ;  /* 0x0000003c643c7220 */ /* 0x040fe40000410000 */
[----:B------:R-:W-:Y:S02]  /*1a090*/  FMUL.FTZ R61, R100, R61 ;  /* 0x0000003d643d7220 */ /* 0x000fe40000410000 */
[----:B------:R-:W-:Y:S02]  /*1a0a0*/  FMUL.FTZ R69, R102, R69 ;  /* 0x0000004566457220 */ /* 0x000fe40000410000 */
[C---:B------:R-:W-:Y:S01]  /*1a0b0*/  FMUL.FTZ R70, R101.reuse, R70 ;  /* 0x0000004665467220 */ /* 0x040fe20000410000 */
[----:B------:R-:W-:Y:S01]  /*1a0c0*/  MUFU.EX2 R227, R170 ;  /* 0x000000aa00e37308 */ /* 0x000fe20000000800 */
[----:B------:R-:W-:Y:S02]  /*1a0d0*/  FMUL.FTZ R71, R101, R71 ;  /* 0x0000004765477220 */ /* 0x000fe40000410000 */
[----:B------:R-:W-:Y:S02]  /*1a0e0*/  FMUL.FTZ R72, R100, R72 ;  /* 0x0000004864487220 */ /* 0x000fe40000410000 */
[--C-:B-1----:R-:W-:Y:S02]  /*1a0f0*/  FFMA.FTZ R3, R169, c[0x0][0x2d0], -R4.reuse ;  /* 0x0000b400a9037a23 */ /* 0x102fe40000010804 */
[----:B------:R-:W-:Y:S02]  /*1a100*/  FMUL.FTZ R169, R106, c[0x0][0x2d0] ;  /* 0x0000b4006aa97a20 */ /* 0x000fe40000410000 */
[C---:B------:R-:W-:Y:S01]  /*1a110*/  FMUL.FTZ R73, R100.reuse, R73 ;  /* 0x0000004964497220 */ /* 0x040fe20000410000 */
[----:B------:R1:W-:Y:S01]  /*1a120*/  MUFU.EX2 R237, R3 ;  /* 0x0000000300ed7308 */ /* 0x0003e20000000800 */
[C---:B------:R-:W-:Y:S02]  /*1a130*/  FMUL.FTZ R76, R100.reuse, R76 ;  /* 0x0000004c644c7220 */ /* 0x040fe40000410000 */
[----:B------:R-:W-:Y:S01]  /*1a140*/  FMUL.FTZ R77, R100, R77 ;  /* 0x0000004d644d7220 */ /* 0x000fe20000410000 */
[----:B--2---:R-:W2:Y:S01]  /*1a150*/  SHFL.BFLY PT, R2, R0, 0x1, 0x1f ;  /* 0x0c201f0000027f89 */ /* 0x004ea200000e0000 */
[C---:B------:R-:W-:Y:S02]  /*1a160*/  FMUL.FTZ R80, R102.reuse, R80 ;  /* 0x0000005066507220 */ /* 0x040fe40000410000 */
[C---:B------:R-:W-:Y:S02]  /*1a170*/  FMUL.FTZ R81, R102.reuse, R81 ;  /* 0x0000005166517220 */ /* 0x040fe40000410000 */
[C---:B------:R-:W-:Y:S01]  /*1a180*/  FMUL.FTZ R82, R101.reuse, R82 ;  /* 0x0000005265527220 */ /* 0x040fe20000410000 */
[----:B------:R-:W-:Y:S01]  /*1a190*/  MUFU.EX2 R232, R172 ;  /* 0x000000ac00e87308 */ /* 0x000fe20000000800 */
[C---:B------:R-:W-:Y:S02]  /*1a1a0*/  FMUL.FTZ R83, R101.reuse, R83 ;  /* 0x0000005365537220 */ /* 0x040fe40000410000 */
[C---:B------:R-:W-:Y:S02]  /*1a1b0*/  FMUL.FTZ R84, R102.reuse, R84 ;  /* 0x0000005466547220 */ /* 0x040fe40000410000 */
[----:B------:R-:W-:Y:S02]  /*1a1c0*/  FMUL.FTZ R85, R102, R85 ;  /* 0x0000005566557220 */ /* 0x000fe40000410000 */
[C---:B------:R-:W-:Y:S02]  /*1a1d0*/  FMUL.FTZ R86, R101.reuse, R86 ;  /* 0x0000005665567220 */ /* 0x040fe40000410000 */
[----:B------:R-:W-:Y:S01]  /*1a1e0*/  FMUL.FTZ R87, R101, R87 ;  /* 0x0000005765577220 */ /* 0x000fe20000410000 */
[----:B------:R-:W-:Y:S01]  /*1a1f0*/  MUFU.EX2 R228, R168 ;  /* 0x000000a800e47308 */ /* 0x000fe20000000800 */
[C---:B------:R-:W-:Y:S02]  /*1a200*/  FMUL.FTZ R88, R100.reuse, R88 ;  /* 0x0000005864587220 */ /* 0x040fe40000410000 */
[----:B------:R-:W-:Y:S02]  /*1a210*/  FMUL.FTZ R89, R100, R89 ;  /* 0x0000005964597220 */ /* 0x000fe40000410000 */
[--C-:B-1----:R-:W-:Y:S02]  /*1a220*/  FFMA.FTZ R3, R210, c[0x0][0x2d0], -R169.reuse ;  /* 0x0000b400d2037a23 */ /* 0x102fe400000108a9 */
[----:B------:R-:W-:Y:S01]  /*1a230*/  FMUL.FTZ R92, R100, R92 ;  /* 0x0000005c645c7220 */ /* 0x000fe20000410000 */
[----:B--2---:R-:W-:Y:S01]  /*1a240*/  FMNMX.FTZ R2, R0, R2, !PT ;  /* 0x0000000200027209 */ /* 0x004fe20007810000 */
[--C-:B------:R-:W-:Y:S01]  /*1a250*/  FFMA.FTZ R0, R171, c[0x0][0x2d0], -R4.reuse ;  /* 0x0000b400ab007a23 */ /* 0x100fe20000010804 */
[----:B------:R1:W-:Y:S01]  /*1a260*/  MUFU.EX2 R190, R3 ;  /* 0x0000000300be7308 */ /* 0x0003e20000000800 */
[--C-:B------:R-:W-:Y:S02]  /*1a270*/  FFMA.FTZ R171, R178, c[0x0][0x2d0], -R4.reuse ;  /* 0x0000b400b2ab7a23 */ /* 0x100fe40000010804 */
[--C-:B------:R-:W-:Y:S02]  /*1a280*/  FFMA.FTZ R178, R26, c[0x0][0x2d0], -R4.reuse ;  /* 0x0000b4001ab27a23 */ /* 0x100fe40000010804 */
[----:B------:R-:W-:Y:S02]  /*1a290*/  FMUL.FTZ R93, R100, R93 ;  /* 0x0000005d645d7220 */ /* 0x000fe40000410000 */
[C---:B------:R-:W-:Y:S02]  /*1a2a0*/  FMUL.FTZ R96, R102.reuse, R96 ;  /* 0x0000006066607220 */ /* 0x040fe40000410000 */
[----:B------:R-:W-:Y:S01]  /*1a2b0*/  FMUL.FTZ R97, R102, R97 ;  /* 0x0000006166617220 */ /* 0x000fe20000410000 */
[----:B------:R2:W-:Y:S01]  /*1a2c0*/  MUFU.EX2 R240, R0 ;  /* 0x0000000000f07308 */ /* 0x0005e20000000800 */
[C---:B------:R-:W-:Y:S02]  /*1a2d0*/  FMUL.FTZ R98, R101.reuse, R98 ;  /* 0x0000006265627220 */ /* 0x040fe40000410000 */
[----:B------:R-:W-:Y:S02]  /*1a2e0*/  FMUL.FTZ R99, R101, R99 ;  /* 0x0000006365637220 */ /* 0x000fe40000410000 */
[--C-:B------:R-:W-:Y:S05]  /*1a2f0*/  FFMA.FTZ R132, R181, c[0x0][0x2d0], -R169.reuse ;  /* 0x0000b400b5847a23 */ /* 0x100fea00000108a9 */
[----:B------:R-:W-:Y:S01]  /*1a300*/  MUFU.EX2 R225, R171 ;  /* 0x000000ab00e17308 */ /* 0x000fe20000000800 */
[----:B-1----:R-:W-:Y:S09]  /*1a310*/  FFMA.FTZ R3, R208, c[0x0][0x2d0], -R169 ;  /* 0x0000b400d0037a23 */ /* 0x002ff200000108a9 */
[----:B------:R1:W4:Y:S01]  /*1a320*/  MUFU.EX2 R234, R3 ;  /* 0x0000000300ea7308 */ /* 0x0003220000000800 */
[----:B--2---:R-:W-:Y:S02]  /*1a330*/  FADD.FTZ R0, -R2, R103 ;  /* 0x0000006702007221 */ /* 0x004fe40000010100 */
[----:B------:R-:W-:Y:S02]  /*1a340*/  FFMA.FTZ R103, R30, c[0x0][0x2d0], -R4 ;  /* 0x0000b4001e677a23 */ /* 0x000fe40000010804 */
[----:B------:R-:W-:Y:S02]  /*1a350*/  FMUL.FTZ R0, R0, c[0x0][0x2d0] ;  /* 0x0000b40000007a20 */ /* 0x000fe40000410000 */
[----:B------:R-:W-:Y:S01]  /*1a360*/  FMUL.FTZ R4, R102, R112 ;  /* 0x0000007066047220 */ /* 0x000fe20000410000 */
[----:B---3--:R-:W-:Y:S02]  /*1a370*/  F2FP.PACK_AB R112, R224, R222 ;  /* 0x000000dee070723e */ /* 0x008fe400000000ff */
[----:B------:R2:W-:Y:S10]  /*1a380*/  MUFU.EX2 R231, R103 ;  /* 0x0000006700e77308 */ /* 0x0005f40000000800 */
[----:B------:R-:W3:Y:S01]  /*1a390*/  MUFU.EX2 R0, R0 ;  /* 0x0000000000007308 */ /* 0x000ee20000000800 */
[----:B-1----:R-:W-:Y:S01]  /*1a3a0*/  FFMA.FTZ R3, R186, c[0x0][0x2d0], -R169 ;  /* 0x0000b400ba037a23 */ /* 0x002fe200000108a9 */
[----:B----4-:R-:W-:Y:S01]  /*1a3b0*/  F2FP.PACK_AB R116, R234, R190 ;  /* 0x000000beea74723e */ /* 0x010fe200000000ff */
[----:B------:R-:W-:Y:S02]  /*1a3c0*/  FFMA.FTZ R186, R28, c[0x0][0x2d0], -R5 ;  /* 0x0000b4001cba7a23 */ /* 0x000fe40000010805 */
[----:B------:R-:W-:Y:S05]  /*1a3d0*/  FMUL.FTZ R28, R100, R136 ;  /* 0x00000088641c7220 */ /* 0x000fea0000410000 */
[----:B------:R1:W-:Y:S01]  /*1a3e0*/  MUFU.EX2 R236, R3 ;  /* 0x0000000300ec7308 */ /* 0x0003e20000000800 */
[--C-:B--2---:R-:W-:Y:S09]  /*1a3f0*/  FFMA.FTZ R103, R218, c[0x0][0x2d0], -R169.reuse ;  /* 0x0000b400da677a23 */ /* 0x104ff200000108a9 */
[----:B------:R2:W-:Y:S01]  /*1a400*/  MUFU.EX2 R208, R103 ;  /* 0x0000006700d07308 */ /* 0x0005e20000000800 */
[C---:B---3--:R-:W-:Y:S02]  /*1a410*/  FMUL.FTZ R10, R0.reuse, R118 ;  /* 0x00000076000a7220 */ /* 0x048fe40000410000 */
[C---:B------:R-:W-:Y:S02]  /*1a420*/  FMUL.FTZ R11, R0.reuse, R119 ;  /* 0x00000077000b7220 */ /* 0x040fe40000410000 */
[C---:B------:R-:W-:Y:S02]  /*1a430*/  FMUL.FTZ R14, R0.reuse, R122 ;  /* 0x0000007a000e7220 */ /* 0x040fe40000410000 */
[C---:B------:R-:W-:Y:S03]  /*1a440*/  FMUL.FTZ R15, R0.reuse, R123 ;  /* 0x0000007b000f7220 */ /* 0x040fe60000410000 */
[----:B------:R-:W-:Y:S01]  /*1a450*/  MUFU.EX2 R186, R186 ;  /* 0x000000ba00ba7308 */ /* 0x000fe20000000800 */
[----:B------:R-:W3:Y:S01]  /*1a460*/  LDSM.16.MT88.4 R120, [R166+0xc00] ;  /* 0x000c0000a678783b */ /* 0x000ee20000004200 */
[----:B------:R-:W-:Y:S02]  /*1a470*/  FMUL.FTZ R26, R0, R134 ;  /* 0x00000086001a7220 */ /* 0x000fe40000410000 */
[----:B-1----:R-:W-:Y:S02]  /*1a480*/  FFMA.FTZ R3, R185, c[0x0][0x2d0], -R169 ;  /* 0x0000b400b9037a23 */ /* 0x002fe400000108a9 */
[----:B------:R-:W-:Y:S02]  /*1a490*/  FFMA.FTZ R185, R25, c[0x0][0x2d0], -R5 ;  /* 0x0000b40019b97a23 */ /* 0x000fe40000010805 */
[----:B------:R-:W-:Y:S01]  /*1a4a0*/  FMUL.FTZ R5, R102, R113 ;  /* 0x0000007166057220 */ /* 0x000fe20000410000 */
[----:B------:R-:W-:Y:S01]  /*1a4b0*/  F2FP.PACK_AB R113, R223, R221 ;  /* 0x000000dddf71723e */ /* 0x000fe200000000ff */
[----:B------:R1:W4:Y:S01]  /*1a4c0*/  MUFU.EX2 R242, R3 ;  /* 0x0000000300f27308 */ /* 0x0003220000000800 */
[----:B------:R-:W-:Y:S02]  /*1a4d0*/  FMUL.FTZ R25, R100, R133 ;  /* 0x0000008564197220 */ /* 0x000fe40000410000 */
[C---:B------:R-:W-:Y:S02]  /*1a4e0*/  FMUL.FTZ R27, R0.reuse, R135 ;  /* 0x00000087001b7220 */ /* 0x040fe40000410000 */
[C---:B------:R-:W-:Y:S02]  /*1a4f0*/  FMUL.FTZ R30, R0.reuse, R138 ;  /* 0x0000008a001e7220 */ /* 0x040fe40000410000 */
[C---:B------:R-:W-:Y:S02]  /*1a500*/  FMUL.FTZ R31, R0.reuse, R139 ;  /* 0x0000008b001f7220 */ /* 0x040fe40000410000 */
[C---:B------:R-:W-:Y:S01]  /*1a510*/  FMUL.FTZ R42, R0.reuse, R150 ;  /* 0x00000096002a7220 */ /* 0x040fe20000410000 */
[----:B------:R-:W-:Y:S01]  /*1a520*/  MUFU.EX2 R185, R185 ;  /* 0x000000b900b97308 */ /* 0x000fe20000000800 */
[C---:B------:R-:W-:Y:S02]  /*1a530*/  FMUL.FTZ R43, R0.reuse, R151 ;  /* 0x00000097002b7220 */ /* 0x040fe40000410000 */
[C---:B------:R-:W-:Y:S02]  /*1a540*/  FMUL.FTZ R46, R0.reuse, R158 ;  /* 0x0000009e002e7220 */ /* 0x040fe40000410000 */
[C---:B------:R-:W-:Y:S02]  /*1a550*/  FMUL.FTZ R47, R0.reuse, R159 ;  /* 0x0000009f002f7220 */ /* 0x040fe40000410000 */
[----:B--2---:R-:W-:Y:S02]  /*1a560*/  FFMA.FTZ R103, R215, c[0x0][0x2d0], -R169 ;  /* 0x0000b400d7677a23 */ /* 0x004fe400000108a9 */
[C---:B------:R-:W-:Y:S02]  /*1a570*/  FMUL.FTZ R58, R0.reuse, R58 ;  /* 0x0000003a003a7220 */ /* 0x040fe40000410000 */
[----:B------:R2:W-:Y:S01]  /*1a580*/  MUFU.EX2 R215, R103 ;  /* 0x0000006700d77308 */ /* 0x0005e20000000800 */
[----:B------:R-:W-:Y:S02]  /*1a590*/  FMUL.FTZ R59, R0, R59 ;  /* 0x0000003b003b7220 */ /* 0x000fe40000410000 */
[----:B-1----:R-:W-:Y:S01]  /*1a5a0*/  FMUL.FTZ R3, R2, c[0x0][0x2d0] ;  /* 0x0000b40002037a20 */ /* 0x002fe20000410000 */
[----:B----4-:R-:W-:Y:S01]  /*1a5b0*/  F2FP.PACK_AB R118, R242, R236 ;  /* 0x000000ecf276723e */ /* 0x010fe200000000ff */
[C---:B------:R-:W-:Y:S02]  /*1a5c0*/  FMUL.FTZ R62, R0.reuse, R62 ;  /* 0x0000003e003e7220 */ /* 0x040fe40000410000 */
[--C-:B------:R-:W-:Y:S02]  /*1a5d0*/  FFMA.FTZ R6, R189, c[0x0][0x2d0], -R3.reuse ;  /* 0x0000b400bd067a23 */ /* 0x100fe40000010803 */
[--C-:B------:R-:W-:Y:S02]  /*1a5e0*/  FFMA.FTZ R7, R207, c[0x0][0x2d0], -R3.reuse ;  /* 0x0000b400cf077a23 */ /* 0x100fe40000010803 */
[----:B------:R1:W4:Y:S01]  /*1a5f0*/  MUFU.EX2 R188, R6 ;  /* 0x0000000600bc7308 */ /* 0x0003220000000800 */
[C---:B------:R-:W-:Y:S02]  /*1a600*/  FMUL.FTZ R63, R0.reuse, R63 ;  /* 0x0000003f003f7220 */ /* 0x040fe40000410000 */
[C---:B------:R-:W-:Y:S02]  /*1a610*/  FMUL.FTZ R74, R0.reuse, R74 ;  /* 0x0000004a004a7220 */ /* 0x040fe40000410000 */
[C---:B------:R-:W-:Y:S02]  /*1a620*/  FMUL.FTZ R75, R0.reuse, R75 ;  /* 0x0000004b004b7220 */ /* 0x040fe40000410000 */
[C---:B------:R-:W-:Y:S02]  /*1a630*/  FMUL.FTZ R78, R0.reuse, R78 ;  /* 0x0000004e004e7220 */ /* 0x040fe40000410000 */
[C---:B------:R-:W-:Y:S01]  /*1a640*/  FMUL.FTZ R79, R0.reuse, R79 ;  /* 0x0000004f004f7220 */ /* 0x040fe20000410000 */
[----:B------:R5:W-:Y:S01]  /*1a650*/  MUFU.EX2 R235, R7 ;  /* 0x0000000700eb7308 */ /* 0x000be20000000800 */
[----:B------:R-:W-:Y:S02]  /*1a660*/  FMUL.FTZ R90, R0, R90 ;  /* 0x0000005a005a7220 */ /* 0x000fe40000410000 */
[----:B--2---:R-:W-:Y:S02]  /*1a670*/  FFMA.FTZ R103, R214, c[0x0][0x2d0], -R3 ;  /* 0x0000b400d6677a23 */ /* 0x004fe40000010803 */
[C---:B------:R-:W-:Y:S02]  /*1a680*/  FMUL.FTZ R91, R0.reuse, R91 ;  /* 0x0000005b005b7220 */ /* 0x040fe40000410000 */
[C---:B------:R-:W-:Y:S02]  /*1a690*/  FMUL.FTZ R94, R0.reuse, R94 ;  /* 0x0000005e005e7220 */ /* 0x040fe40000410000 */
[----:B------:R-:W-:Y:S02]  /*1a6a0*/  FMUL.FTZ R95, R0, R95 ;  /* 0x0000005f005f7220 */ /* 0x000fe40000410000 */
[----:B------:R-:W-:Y:S01]  /*1a6b0*/  FFMA.FTZ R135, R100, R249, R190 ;  /* 0x000000f964877223 */ /* 0x000fe200000100be */
[----:B------:R-:W-:Y:S01]  /*1a6c0*/  F2FP.PACK_AB R100, R229, R226 ;  /* 0x000000e2e564723e */ /* 0x000fe200000000ff */
[----:B------:R-:W-:Y:S02]  /*1a6d0*/  FFMA.FTZ R133, R180, c[0x0][0x2d0], -R169 ;  /* 0x0000b400b4857a23 */ /* 0x000fe400000108a9 */
[--C-:B-1----:R-:W-:Y:S01]  /*1a6e0*/  FFMA.FTZ R6, R209, c[0x0][0x2d0], -R3.reuse ;  /* 0x0000b400d1067a23 */ /* 0x102fe20000010803 */
[----:B------:R-:W-:Y:S01]  /*1a6f0*/  MUFU.EX2 R180, R187 ;  /* 0x000000bb00b47308 */ /* 0x000fe20000000800 */
[----:B------:R-:W-:Y:S02]  /*1a700*/  FFMA.FTZ R134, R105, c[0x0][0x2d0], -R3 ;  /* 0x0000b40069867a23 */ /* 0x000fe40000010803 */
[----:B------:R-:W-:Y:S02]  /*1a710*/  FFMA.FTZ R105, R102, R243, R222 ;  /* 0x000000f366697223 */ /* 0x000fe400000100de */
[----:B----4-:R-:W-:Y:S02]  /*1a720*/  FFMA.FTZ R0, R0, R250, R188 ;  /* 0x000000fa00007223 */ /* 0x010fe400000100bc */
[----:B------:R-:W-:Y:S02]  /*1a730*/  FADD.FTZ R137, R224, R105 ;  /* 0x00000069e0897221 */ /* 0x000fe40000010000 */
[----:B-----5:R-:W-:Y:S01]  /*1a740*/  FMUL.FTZ R7, R101, R115 ;  /* 0x0000007365077220 */ /* 0x020fe20000410000 */
[----:B------:R1:W2:Y:S01]  /*1a750*/  MUFU.EX2 R233, R6 ;  /* 0x0000000600e97308 */ /* 0x0002a20000000800 */
[----:B------:R-:W-:Y:S01]  /*1a760*/  F2FP.PACK_AB R115, R240, R237 ;  /* 0x000000edf073723e */ /* 0x000fe200000000ff */
[----:B------:R-:W-:Y:S04]  /*1a770*/  FADD.FTZ R105, R234, R135 ;  /* 0x00000087ea697221 */ /* 0x000fe80000010000 */
[----:B------:R-:W-:Y:S04]  /*1a780*/  FADD.FTZ R172, R236, R105 ;  /* 0x00000069ecac7221 */ /* 0x000fe80000010000 */
[----:B------:R4:W-:Y:S10]  /*1a790*/  MUFU.EX2 R209, R103 ;  /* 0x0000006700d17308 */ /* 0x0009f40000000800 */
[----:B------:R-:W-:Y:S01]  /*1a7a0*/  MUFU.EX2 R187, R176 ;  /* 0x000000b000bb7308 */ /* 0x000fe20000000800 */
[--C-:B-1----:R-:W-:Y:S01]  /*1a7b0*/  FFMA.FTZ R6, R206, c[0x0][0x2d0], -R3.reuse ;  /* 0x0000b400ce067a23 */ /* 0x102fe20000010803 */
[C---:B--2---:R-:W-:Y:S01]  /*1a7c0*/  F2FP.PACK_AB R117, R233.reuse, R188 ;  /* 0x000000bce975723e */ /* 0x044fe200000000ff */
[----:B------:R-:W-:Y:S07]  /*1a7d0*/  FADD.FTZ R0, R233, R0 ;  /* 0x00000000e9007221 */ /* 0x000fee0000010000 */
[----:B------:R1:W2:Y:S01]  /*1a7e0*/  MUFU.EX2 R239, R6 ;  /* 0x0000000600ef7308 */ /* 0x0002a20000000800 */
[----:B------:R-:W-:Y:S02]  /*1a7f0*/  FADD.FTZ R0, R235, R0 ;  /* 0x00000000eb007221 */ /* 0x000fe40000010000 */
[----:B----4-:R-:W-:Y:S07]  /*1a800*/  FFMA.FTZ R103, R213, c[0x0][0x2d0], -R3 ;  /* 0x0000b400d5677a23 */ /* 0x010fee0000010803 */
[----:B------:R4:W-:Y:S10]  /*1a810*/  MUFU.EX2 R210, R103 ;  /* 0x0000006700d27308 */ /* 0x0009f40000000800 */
[----:B------:R-:W-:Y:S01]  /*1a820*/  MUFU.EX2 R188, R184 ;  /* 0x000000b800bc7308 */ /* 0x000fe20000000800 */
[----:B-1----:R-:W-:Y:S01]  /*1a830*/  FMUL.FTZ R6, R101, R114 ;  /* 0x0000007265067220 */ /* 0x002fe20000410000 */
[----:B------:R-:W-:Y:S01]  /*1a840*/  F2FP.PACK_AB R114, R241, R238 ;  /* 0x000000eef172723e */ /* 0x000fe200000000ff */
[C---:B--2---:R-:W-:Y:S01]  /*1a850*/  FADD.FTZ R0, R239.reuse, R0 ;  /* 0x00000000ef007221 */ /* 0x044fe20000010000 */
[----:B------:R-:W-:Y:S06]  /*1a860*/  F2FP.PACK_AB R119, R239, R235 ;  /* 0x000000ebef77723e */ /* 0x000fec00000000ff */
[----:B------:R-:W-:Y:S01]  /*1a870*/  MUFU.EX2 R184, R177 ;  /* 0x000000b100b87308 */ /* 0x000fe20000000800 */
[-C--:B------:R-:W-:Y:S05]  /*1a880*/  HMMA.16816.F32 R4, R112, R20.reuse, R4 ;  /* 0x000000147004723c */ /* 0x080fea0000001804 */
[----:B----4-:R-:W-:Y:S03]  /*1a890*/  FFMA.FTZ R103, R216, c[0x0][0x2d0], -R169 ;  /* 0x0000b400d8677a23 */ /* 0x010fe600000108a9 */
[C---:B------:R-:W-:Y:S01]  /*1a8a0*/  HMMA.16816.F32 R8, R116.reuse, R20, R8 ;  /* 0x000000147408723c */ /* 0x040fe20000001808 */
[----:B------:R1:W-:Y:S06]  /*1a8b0*/  MUFU.EX2 R207, R103 ;  /* 0x0000006700cf7308 */ /* 0x0003ec0000000800 */
[----:B------:R-:W-:Y:S01]  /*1a8c0*/  FMUL.FTZ R20, R102, R128 ;  /* 0x0000008066147220 */ /* 0x000fe20000410000 */
[-C--:B------:R-:W-:Y:S03]  /*1a8d0*/  HMMA.16816.F32 R12, R116, R22.reuse, R12 ;  /* 0x00000016740c723c */ /* 0x080fe6000000180c */
[----:B------:R-:W-:Y:S01]  /*1a8e0*/  MUFU.EX2 R176, R132 ;  /* 0x0000008400b07308 */ /* 0x000fe20000000800 */
[----:B------:R-:W-:Y:S02]  /*1a8f0*/  FFMA.FTZ R128, R212, c[0x0][0x2d0], -R3 ;  /* 0x0000b400d4807a23 */ /* 0x000fe40000010803 */
[----:B------:R-:W-:Y:S02]  /*1a900*/  FMUL.FTZ R21, R102, R129 ;  /* 0x0000008166157220 */ /* 0x000fe40000410000 */
[C---:B------:R-:W-:Y:S04]  /*1a910*/  HMMA.16816.F32 R16, R112.reuse, R22, R16 ;  /* 0x000000167010723c */ /* 0x040fe80000001810 */
[----:B------:R-:W-:Y:S01]  /*1a920*/  FFMA.FTZ R129, R182, c[0x0][0x2d0], -R169 ;  /* 0x0000b400b6817a23 */ /* 0x000fe200000108a9 */
[----:B------:R-:W2:Y:S02]  /*1a930*/  MUFU.EX2 R175, R133 ;  /* 0x0000008500af7308 */ /* 0x000ea40000000800 */
[C---:B------:R-:W-:Y:S02]  /*1a940*/  FMUL.FTZ R22, R101.reuse, R130 ;  /* 0x0000008265167220 */ /* 0x040fe40000410000 */
[----:B------:R-:W-:Y:S03]  /*1a950*/  FMUL.FTZ R23, R101, R131 ;  /* 0x0000008365177220 */ /* 0x000fe60000410000 */
[----:B------:R-:W-:Y:S02]  /*1a960*/  FFMA.FTZ R131, R211, c[0x0][0x2d0], -R3 ;  /* 0x0000b400d3837a23 */ /* 0x000fe40000010803 */
[--C-:B------:R-:W-:Y:S01]  /*1a970*/  FFMA.FTZ R130, R183, c[0x0][0x2d0], -R169.reuse ;  /* 0x0000b400b7827a23 */ /* 0x100fe200000108a9 */
[----:B------:R-:W-:Y:S01]  /*1a980*/  MUFU.EX2 R181, R129 ;  /* 0x0000008100b57308 */ /* 0x000fe20000000800 */
[-C--:B------:R-:W-:Y:S03]  /*1a990*/  HMMA.16816.F32 R20, R112, R36.reuse, R20 ;  /* 0x000000247014723c */ /* 0x080fe60000001814 */
[----:B-1----:R-:W-:Y:S05]  /*1a9a0*/  FFMA.FTZ R103, R217, c[0x0][0x2d0], -R169 ;  /* 0x0000b400d9677a23 */ /* 0x002fea00000108a9 */
[C---:B------:R-:W-:Y:S01]  /*1a9b0*/  HMMA.16816.F32 R24, R116.reuse, R36, R24 ;  /* 0x000000247418723c */ /* 0x040fe20000001818 */
[----:B------:R-:W-:Y:S03]  /*1a9c0*/  MUFU.EX2 R177, R131 ;  /* 0x0000008300b17308 */ /* 0x000fe60000000800 */
[----:B--2---:R-:W-:Y:S03]  /*1a9d0*/  F2FP.PACK_AB R170, R175, R176 ;  /* 0x000000b0afaa723e */ /* 0x004fe600000000ff */
[C---:B------:R-:W-:Y:S01]  /*1a9e0*/  FMUL.FTZ R36, R102.reuse, R144 ;  /* 0x0000009066247220 */ /* 0x040fe20000410000 */
[-C--:B------:R-:W-:Y:S03]  /*1a9f0*/  HMMA.16816.F32 R28, R116, R38.reuse, R28 ;  /* 0x00000026741c723c */ /* 0x080fe6000000181c */
[----:B------:R-:W-:Y:S01]  /*1aa00*/  MUFU.EX2 R182, R179 ;  /* 0x000000b300b67308 */ /* 0x000fe20000000800 */
[----:B------:R-:W-:Y:S01]  /*1aa10*/  FMUL.FTZ R37, R102, R145 ;  /* 0x0000009166257220 */ /* 0x000fe20000410000 */
[----:B------:R-:W-:Y:S03]  /*1aa20*/  F2FP.PACK_AB R102, R232, R230 ;  /* 0x000000e6e866723e */ /* 0x000fe600000000ff */
[C---:B------:R-:W-:Y:S05]  /*1aa30*/  HMMA.16816.F32 R32, R112.reuse, R38, R32 ;  /* 0x000000267020723c */ /* 0x040fea0000001820 */
[----:B------:R-:W1:Y:S02]  /*1aa40*/  MUFU.EX2 R179, R130 ;  /* 0x0000008200b37308 */ /* 0x000e640000000800 */
[C---:B------:R-:W-:Y:S02]  /*1aa50*/  FMUL.FTZ R38, R101.reuse, R146 ;  /* 0x0000009265267220 */ /* 0x040fe40000410000 */
[----:B------:R-:W-:Y:S06]  /*1aa60*/  FMUL.FTZ R39, R101, R147 ;  /* 0x0000009365277220 */ /* 0x000fec0000410000 */
[----:B------:R-:W-:Y:S01]  /*1aa70*/  MUFU.EX2 R183, R178 ;  /* 0x000000b200b77308 */ /* 0x000fe20000000800 */
[-C--:B---3--:R-:W-:Y:S08]  /*1aa80*/  HMMA.16816.F32 R36, R112, R120.reuse, R36 ;  /* 0x000000787024723c */ /* 0x088ff00000001824 */
[C---:B------:R-:W-:Y:S01]  /*1aa90*/  HMMA.16816.F32 R40, R116.reuse, R120, R40 ;  /* 0x000000787428723c */ /* 0x040fe20000001828 */
[----:B------:R2:W3:Y:S03]  /*1aaa0*/  MUFU.EX2 R178, R128 ;  /* 0x0000008000b27308 */ /* 0x0004e60000000800 */
[----:B-1----:R-:W-:Y:S04]  /*1aab0*/  F2FP.PACK_AB R168, R181, R179 ;  /* 0x000000b3b5a8723e */ /* 0x002fe800000000ff */
[-C--:B------:R-:W-:Y:S03]  /*1aac0*/  HMMA.16816.F32 R44, R116, R122.reuse, R44 ;  /* 0x0000007a742c723c */ /* 0x080fe6000000182c */
[----:B------:R1:W-:Y:S05]  /*1aad0*/  MUFU.EX2 R206, R103 ;  /* 0x0000006700ce7308 */ /* 0x0003ea0000000800 */
[C---:B------:R-:W-:Y:S01]  /*1aae0*/  HMMA.16816.F32 R48, R112.reuse, R122, R48 ;  /* 0x0000007a7030723c */ /* 0x040fe20000001830 */
[----:B------:R-:W4:Y:S04]  /*1aaf0*/  LDSM.16.MT88.4 R120, [R167+0xc00] ;  /* 0x000c0000a778783b */ /* 0x000f280000004200 */
[----:B------:R-:W-:Y:S04]  /*1ab00*/  MUFU.EX2 R174, R134 ;  /* 0x0000008600ae7308 */ /* 0x000fe80000000800 */
[----:B--2---:R-:W-:Y:S03]  /*1ab10*/  LDSM.16.MT88.4 R128, [R166+0x800] ;  /* 0x00080000a680783b */ /* 0x004fe60000004200 */
[----:B---3--:R-:W-:Y:S01]  /*1ab20*/  F2FP.PACK_AB R169, R177, R178 ;  /* 0x000000b2b1a9723e */ /* 0x008fe200000000ff */
[--C-:B-1----:R-:W-:Y:S04]  /*1ab30*/  FFMA.FTZ R103, R220, c[0x0][0x2d0], -R3.reuse ;  /* 0x0000b400dc677a23 */ /* 0x102fe80000010803 */
[----:B------:R1:W-:Y:S01]  /*1ab40*/  MUFU.EX2 R191, R103 ;  /* 0x0000006700bf7308 */ /* 0x0003e20000000800 */
[-C--:B----4-:R-:W-:Y:S03]  /*1ab50*/  HMMA.16816.F32 R52, R112, R120.reuse, R52 ;  /* 0x000000787034723c */ /* 0x090fe60000001834 */
[--C-:B-1----:R-:W-:Y:S05]  /*1ab60*/  FFMA.FTZ R103, R219, c[0x0][0x2d0], -R3.reuse ;  /* 0x0000b400db677a23 */ /* 0x102fea0000010803 */
[C---:B------:R-:W-:Y:S01]  /*1ab70*/  HMMA.16816.F32 R56, R116.reuse, R120, R56 ;  /* 0x000000787438723c */ /* 0x040fe20000001838 */
[----:B------:R1:W-:Y:S03]  /*1ab80*/  MUFU.EX2 R189, R103 ;  /* 0x0000006700bd7308 */ /* 0x0003e60000000800 */
[----:B------:R-:W-:Y:S02]  /*1ab90*/  FFMA.FTZ R3, R104, c[0x0][0x2d0], -R3 ;  /* 0x0000b40068037a23 */ /* 0x000fe40000010803 */
[----:B------:R-:W-:Y:S01]  /*1aba0*/  FFMA.FTZ R104, R101, R245, R221 ;  /* 0x000000f565687223 */ /* 0x000fe200000100dd */
[----:B------:R-:W-:Y:S01]  /*1abb0*/  F2FP.PACK_AB R101, R227, R225 ;  /* 0x000000e1e365723e */ /* 0x000fe200000000ff */
[-C--:B------:R-:W-:Y:S03]  /*1abc0*/  HMMA.16816.F32 R60, R116, R122.reuse, R60 ;  /* 0x0000007a743c723c */ /* 0x080fe6000000183c */
[----:B------:R-:W2:Y:S01]  /*1abd0*/  MUFU.EX2 R173, R3 ;  /* 0x0000000300ad7308 */ /* 0x000ea20000000800 */
[----:B------:R-:W-:Y:S02]  /*1abe0*/  FADD.FTZ R136, R223, R104 ;  /* 0x00000068df887221 */ /* 0x000fe40000010000 */
[----:B------:R-:W-:Y:S02]  /*1abf0*/  FADD.FTZ R104, R238, R137 ;  /* 0x00000089ee687221 */ /* 0x000fe40000010000 */
[C---:B------:R-:W-:Y:S01]  /*1ac00*/  HMMA.16816.F32 R64, R112.reuse, R122, R64 ;  /* 0x0000007a7040723c */ /* 0x040fe20000001840 */
[----:B------:R-:W3:Y:S03]  /*1ac10*/  LDSM.16.MT88.4 R120, [R166+0x1800] ;  /* 0x00180000a678783b */ /* 0x000ee60000004200 */
[----:B------:R-:W-:Y:S01]  /*1ac20*/  FADD.FTZ R105, R241, R104 ;  /* 0x00000068f1697221 */ /* 0x000fe20000010000 */
[----:B-1----:R-:W-:Y:S02]  /*1ac30*/  F2FP.PACK_AB R103, R231, R228 ;  /* 0x000000e4e767723e */ /* 0x002fe400000000ff */
[----:B--2---:R-:W-:Y:S01]  /*1ac40*/  F2FP.PACK_AB R171, R173, R174 ;  /* 0x000000aeadab723e */ /* 0x004fe200000000ff */
[----:B------:R-:W-:Y:S04]  /*1ac50*/  FADD.FTZ R3, R237, R136 ;  /* 0x00000088ed037221 */ /* 0x000fe80000010000 */
[----:B------:R-:W-:Y:S02]  /*1ac60*/  FADD.FTZ R104, R240, R3 ;  /* 0x00000003f0687221 */ /* 0x000fe40000010000 */
[----:B------:R-:W-:Y:S04]  /*1ac70*/  FADD.FTZ R3, R226, R105 ;  /* 0x00000069e2037221 */ /* 0x000fe80000010000 */
[----:B------:R-:W-:Y:S01]  /*1ac80*/  FADD.FTZ R3, R229, R3 ;  /* 0x00000003e5037221 */ /* 0x000fe20000010000 */
[-C--:B---3--:R-:W-:Y:S08]  /*1ac90*/  HMMA.16816.F32 R68, R112, R120.reuse, R68 ;  /* 0x000000787044723c */ /* 0x088ff00000001844 */
[C---:B------:R-:W-:Y:S08]  /*1aca0*/  HMMA.16816.F32 R72, R116.reuse, R120, R72 ;  /* 0x000000787448723c */ /* 0x040ff00000001848 */
[-C--:B------:R-:W-:Y:S08]  /*1acb0*/  HMMA.16816.F32 R76, R116, R122.reuse, R76 ;  /* 0x0000007a744c723c */ /* 0x080ff0000000184c */
[C---:B------:R-:W-:Y:S01]  /*1acc0*/  HMMA.16816.F32 R80, R112.reuse, R122, R80 ;  /* 0x0000007a7050723c */ /* 0x040fe20000001850 */
[----:B------:R-:W1:Y:S07]  /*1acd0*/  LDSM.16.MT88.4 R120, [R167+0x1800] ;  /* 0x00180000a778783b */ /* 0x000e6e0000004200 */
[-C--:B-1----:R-:W-:Y:S08]  /*1ace0*/  HMMA.16816.F32 R84, R112, R120.reuse, R84 ;  /* 0x000000787054723c */ /* 0x082ff00000001854 */
[C---:B------:R-:W-:Y:S08]  /*1acf0*/  HMMA.16816.F32 R88, R116.reuse, R120, R88 ;  /* 0x000000787458723c */ /* 0x040ff00000001858 */
[-C--:B------:R-:W-:Y:S07]  /*1ad00*/  HMMA.16816.F32 R92, R116, R122.reuse, R92 ;  /* 0x0000007a745c723c */ /* 0x080fee000000185c */
[----:B------:R-:W-:Y:S01]  /*1ad10*/  F2FP.PACK_AB R116, R215, R208 ;  /* 0x000000d0d774723e */ /* 0x000fe200000000ff */
[----:B------:R-:W-:Y:S01]  /*1ad20*/  HMMA.16816.F32 R96, R112, R122, R96 ;  /* 0x0000007a7060723c */ /* 0x000fe20000001860 */
[----:B------:R-:W1:Y:S03]  /*1ad30*/  LDSM.16.MT88.4 R112, [R166+0x400] ;  /* 0x00040000a670783b */ /* 0x000e660000004200 */
[----:B------:R-:W-:Y:S02]  /*1ad40*/  F2FP.PACK_AB R117, R210, R209 ;  /* 0x000000d1d275723e */ /* 0x000fe400000000ff */
[----:B------:R-:W-:Y:S02]  /*1ad50*/  F2FP.PACK_AB R118, R206, R207 ;  /* 0x000000cfce76723e */ /* 0x000fe400000000ff */
[----:B------:R-:W-:Y:S01]  /*1ad60*/  F2FP.PACK_AB R119, R189, R191 ;  /* 0x000000bfbd77723e */ /* 0x000fe200000000ff */
[----:B------:R-:W2:Y:S01]  /*1ad70*/  LDSM.16.MT88.4 R120, [R167+0x400] ;  /* 0x00040000a778783b */ /* 0x000ea20000004200 */
        /* <DEDUP_REMOVED lines=23> */
[-C--:B---3--:R-:W-:Y:S08]  /*1aef0*/  HMMA.16816.F32 R84, R100, R124.reuse, R84 ;  /* 0x0000007c6454723c */ /* 0x088ff00000001854 */
[C---:B------:R-:W-:Y:S08]  /*1af00*/  HMMA.16816.F32 R88, R116.reuse, R124, R88 ;  /* 0x0000007c7458723c */ /* 0x040ff00000001858 */
[-C--:B------:R-:W-:Y:S08]  /*1af10*/  HMMA.16816.F32 R92, R116, R126.reuse, R92 ;  /* 0x0000007e745c723c */ /* 0x080ff0000000185c */
[----:B------:R-:W-:Y:S07]  /*1af20*/  HMMA.16816.F32 R96, R100, R126, R96 ;  /* 0x0000007e6460723c */ /* 0x000fee0000001860 */
[----:B------:R-:W-:Y:S02]  /*1af30*/  F2FP.PACK_AB R100, R186, R180 ;  /* 0x000000b4ba64723e */ /* 0x000fe400000000ff */
[----:B------:R-:W-:Y:S03]  /*1af40*/  F2FP.PACK_AB R101, R183, R182 ;  /* 0x000000b6b765723e */ /* 0x000fe600000000ff */
[----:B------:R-:W-:Y:S02]  /*1af50*/  F2FP.PACK_AB R102, R188, R185 ;  /* 0x000000b9bc66723e */ /* 0x000fe400000000ff */
[----:B------:R-:W-:Y:S07]  /*1af60*/  F2FP.PACK_AB R103, R187, R184 ;  /* 0x000000b8bb67723e */ /* 0x000fee00000000ff */
        /* <DEDUP_REMOVED lines=59> */
[----:B------:R-:W-:-:S05]  /*1b320*/  @P0 BRA `(.L_x_860) ;  /* 0xffffcfb000000947 */ /* 0x000fca000383ffff */
.L_x_855:
[----:B------:R-:W2:Y:S02]  /*1b330*/  LDL R0, [R1+0x18] ;  /* 0x0000180001007983 */ /* 0x000ea40000100800 */
[----:B--2---:R-:W-:-:S13]  /*1b340*/  ISETP.GE.AND P0, PT, R205, R0, PT ;  /* 0x00000000cd00720c */ /* 0x004fda0003f06270 */
[----:B------:R-:W-:Y:S05]  /*1b350*/  @!P0 BRA `(.L_x_861) ;  /* 0x000042b000008947 */ /* 0x000fea0003800000 */
[----:B------:R-:W-:Y:S01]  /*1b360*/  IMAD.MOV.U32 R101, RZ, RZ, R107 ;  /* 0x000000ffff657224 */ /* 0x000fe200078e006b */
[----:B------:R-:W-:Y:S01]  /*1b370*/  MOV R104, R103 ;  /* 0x0000006700687202 */ /* 0x000fe20000000f00 */
[----:B------:R-:W-:Y:S01]  /*1b380*/  IMAD.MOV.U32 R100, RZ, RZ, R108 ;  /* 0x000000ffff647224 */ /* 0x000fe200078e006c */
[----:B------:R-:W-:Y:S02]  /*1b390*/  MOV R102, R106 ;  /* 0x0000006a00667202 */ /* 0x000fe40000000f00 */
.L_x_880:
[----:B------:R-:W-:Y:S04]  /*1b3a0*/  DEPBAR.LE SB0, 0x0 ;  /* 0x000080000000791a */ /* 0x000fe80000000000 */
[----:B------:R-:W-:Y:S01]  /*1b3b0*/  WARPSYNC 0xffffffff ;  /* 0xffffffff00007948 */ /* 0x000fe20003800000 */
[----:B------:R-:W-:Y:S01]  /*1b3c0*/  BAR.SYNC.DEFER_BLOCKING 0x0 ;  /* 0x0000000000007b1d */ /* 0x000fe20000010000 */
[----:B------:R-:W-:Y:S01]  /*1b3d0*/  SHF.R.S32.HI R0, RZ, 0x1f, R205 ;  /* 0x0000001fff007819 */ /* 0x000fe200000114cd */
[----:B------:R-:W-:Y:S01]  /*1b3e0*/  IMAD.WIDE.U32 R2, R205, c[0x0][0x208], RZ ;  /* 0x00008200cd027a25 */ /* 0x000fe200078e00ff */
[C---:B------:R-:W-:Y:S02]  /*1b3f0*/  LOP3.LUT P5, RZ, R203.reuse, 0x100, RZ, 0xc0, !PT ;  /* 0x00000100cbff7812 */ /* 0x040fe400078ac0ff */
[C---:B------:R-:W-:Y:S01]  /*1b400*/  LOP3.LUT P4, RZ, R203.reuse, 0x80, RZ, 0xc0, !PT ;  /* 0x00000080cbff7812 */ /* 0x040fe2000788c0ff */
[----:B------:R-:W-:Y:S01]  /*1b410*/  IMAD R0, R0, c[0x0][0x208], RZ ;  /* 0x0000820000007a24 */ /* 0x000fe200078e02ff */
[----:B------:R-:W-:Y:S03]  /*1b420*/  LOP3.LUT P3, RZ, R203, 0x40, RZ, 0xc0, !PT ;  /* 0x00000040cbff7812 */ /* 0x000fe6000786c0ff */
[----:B------:R-:W-:Y:S05]  /*1b430*/  IMAD R0, R205, c[0x0][0x20c], R0 ;  /* 0x00008300cd007a24 */ /* 0x000fea00078e0200 */
[----:B------:R-:W-:Y:S01]  /*1b440*/  IADD3 R12, R3, R0, RZ ;  /* 0x00000000030c7210 */ /* 0x000fe20007ffe0ff */
[----:B------:R-:W-:Y:S01]  /*1b450*/  IMAD.WIDE.U32 R2, R2, 0x30, RZ ;  /* 0x0000003002027825 */ /* 0x000fe200078e00ff */
[----:B------:R-:W-:Y:S01]  /*1b460*/  LDSM.16.M88.4 R48, [R192] ;  /* 0x00000000c030783b */ /* 0x000fe20000000200 */
[----:B------:R-:W-:Y:S07]  /*1b470*/  BSSY B0, `(.L_x_862) ;  /* 0x000010e000007945 */ /* 0x000fee0003800000 */
        /* <DEDUP_REMOVED lines=11> */
[----:B------:R-:W-:Y:S01]  /*1b530*/  IMAD R16, R12, 0x30, RZ ;  /* 0x000000300c107824 */ /* 0x000fe200078e02ff */
[----:B------:R-:W-:Y:S01]  /*1b540*/  @!P1 MOV R0, c[0x0][0x208] ;  /* 0x0000820000009a02 */ /* 0x000fe20000000f00 */
[-C--:B------:R-:W-:Y:S03]  /*1b550*/  HMMA.16816.F32 R12, R44, R18.reuse, RZ ;  /* 0x000000122c0c723c */ /* 0x080fe600000018ff */
[C---:B------:R-:W-:Y:S02]  /*1b560*/  @!P1 LEA R24, P0, R0.reuse, R2, 0x5 ;  /* 0x0000000200189211 */ /* 0x040fe400078028ff */
[----:B------:R-:W2:Y:S01]  /*1b570*/  LDSM.16.M88.4 R180, [R193+0x1000] ;  /* 0x00100000c1b4783b */ /* 0x000ea20000000200 */
[----:B------:R-:W-:Y:S02]  /*1b580*/  @!P1 MOV R17, c[0x0][0x20c] ;  /* 0x0000830000119a02 */ /* 0x000fe40000000f00 */
[----:B------:R-:W-:Y:S04]  /*1b590*/  IADD3 R3, R3, R16, RZ ;  /* 0x0000001003037210 */ /* 0x000fe80007ffe0ff */
[----:B------:R-:W-:Y:S01]  /*1b5a0*/  @!P1 LEA.HI.X R28, R0, R3, R17, 0x5, P0 ;  /* 0x00000003001c9211 */ /* 0x000fe200000f2c11 */
        /* <DEDUP_REMOVED lines=13> */
[----:B------:R4:W-:Y:S06]  /*1b680*/  LDGSTS.E.BYPASS.LTC128B.128 [R204+0x1880], [R2.64], !P5 ;  /* 0x0188000002cc7fae */ /* 0x0009ec000e901d46 */
[----:B------:R-:W-:Y:S02]  /*1b690*/  @!P1 IADD3.X R32, R28, R248, RZ, P0, !PT ;  /* 0x000000f81c209210 */ /* 0x000fe400007fe4ff */
[-C--:B------:R-:W-:Y:S01]  /*1b6a0*/  HMMA.16816.F32 R28, R44, R34.reuse, RZ ;  /* 0x000000222c1c723c */ /* 0x080fe200000018ff */
[----:B------:R4:W-:Y:S02]  /*1b6b0*/  LDGSTS.E.BYPASS.LTC128B.128 [R204+0x2480], [R2.64+0x40], !P4 ;  /* 0x0248004002cc7fae */ /* 0x0009e4000e101d46 */
[C---:B------:R-:W-:Y:S04]  /*1b6c0*/  @!P1 LEA R36, P0, R0.reuse, c[0x0][0x1f8], 0x1 ;  /* 0x00007e0000249a11 */ /* 0x040fe800078008ff */
[----:B------:R-:W-:Y:S02]  /*1b6d0*/  @!P1 LEA.HI.X R37, R0, c[0x0][0x1fc], R32, 0x1, P0 ;  /* 0x00007f0000259a11 */ /* 0x000fe400000f0c20 */
[C---:B------:R-:W-:Y:S01]  /*1b6e0*/  HMMA.16816.F32 R32, R48.reuse, R34, RZ ;  /* 0x000000223020723c */ /* 0x040fe200000018ff */
[----:B------:R4:W-:Y:S08]  /*1b6f0*/  LDGSTS.E.BYPASS.LTC128B.128 [R204+0x3080], [R2.64+0x80], !P3 ;  /* 0x0308008002cc7fae */ /* 0x0009f0000d901d46 */
[----:B------:R1:W-:Y:S08]  /*1b700*/  @!P1 LDGSTS.E.BYPASS.LTC128B.128 [R204+0x2080], [R36.64], !P5 ;  /* 0x0208000024cc9fae */ /* 0x0003f0000e901d46 */
[----:B------:R1:W-:Y:S08]  /*1b710*/  @!P1 LDGSTS.E.BYPASS.LTC128B.128 [R204+0x2c80], [R36.64+0x40], !P4 ;  /* 0x02c8004024cc9fae */ /* 0x0003f0000e101d46 */
[----:B------:R1:W-:Y:S08]  /*1b720*/  @!P1 LDGSTS.E.BYPASS.LTC128B.128 [R204+0x3880], [R36.64+0x80], !P3 ;  /* 0x0388008024cc9fae */ /* 0x0003f0000d901d46 */
[----:B------:R-:W0:Y:S01]  /*1b730*/  LDGDEPBAR ;  /* 0x00000000000079af */ /* 0x000e220000000000 */
[-C--:B-1----:R-:W-:Y:S08]  /*1b740*/  HMMA.16816.F32 R36, R48, R168.reuse, RZ ;  /* 0x000000a83024723c */ /* 0x082ff000000018ff */
[C---:B------:R-:W-:Y:S08]  /*1b750*/  HMMA.16816.F32 R40, R44.reuse, R168, RZ ;  /* 0x000000a82c28723c */ /* 0x040ff000000018ff */
[-C--:B------:R-:W-:Y:S08]  /*1b760*/  HMMA.16816.F32 R44, R44, R170.reuse, RZ ;  /* 0x000000aa2c2c723c */ /* 0x080ff000000018ff */
[----:B------:R-:W-:Y:S01]  /*1b770*/  HMMA.16816.F32 R48, R48, R170, RZ ;  /* 0x000000aa3030723c */ /* 0x000fe200000018ff */
[----:B------:R-:W-:Y:S07]  /*1b780*/  LDSM.16.M88.4 R168, [R192+0x2000] ;  /* 0x00200000c0a8783b */ /* 0x000fee0000000200 */
[-C--:B------:R-:W-:Y:S08]  /*1b790*/  HMMA.16816.F32 R4, R172, R176.reuse, R4 ;  /* 0x000000b0ac04723c */ /* 0x080ff00000001804 */
        /* <DEDUP_REMOVED lines=19> */
[----:B------:R-:W-:Y:S03]  /*1b8d0*/  LDSM.16.M88.4 R176, [R200] ;  /* 0x00000000c8b0783b */ /* 0x000fe60000000200 */
[----:B-----5:R-:W-:Y:S04]  /*1b8e0*/  ISETP.GT.AND P0, PT, R205, R216, PT ;  /* 0x000000d8cd00720c */ /* 0x020fe80003f04270 */
        /* <DEDUP_REMOVED lines=52> */
[----:B----4-:R-:W-:Y:S04]  /*1bc30*/  FMUL.FTZ R3, R10, c[0x0][0x320] ;  /* 0x0000c8000a037a20 */ /* 0x010fe80000410000 */
        /* <DEDUP_REMOVED lines=129> */
[--C-:B---3--:R-:W-:Y:S01]  /*1c450*/  @P1 IMAD.X R0, R0, 0x1, R215.reuse, P2 ;  /* 0x0000000100001824 */ /* 0x108fe200010e06d7 */
        /* <DEDUP_REMOVED lines=15> */
.L_x_863:
[----:B--234-:R-:W-:Y:S05]  /*1c550*/  BSYNC B0 ;  /* 0x0000000000007941 */ /* 0x01cfea0003800000 */
.L_x_862:
        /* <DEDUP_REMOVED lines=35> */
.L_x_866:
[----:B------:R-:W-:Y:S04]  /*1c790*/  MOV R8, c[0x0][0x32c] ;  /* 0x0000cb0000087a02 */ /* 0x000fe80000000f00 */
[----:B------:R-:W-:Y:S11]  /*1c7a0*/  ISETP.NE.AND P0, PT, R8, 0x1, PT ;  /* 0x000000010800780c */ /* 0x000ff60003f05270 */
[----:B------:R-:W-:Y:S02]  /*1c7b0*/  @!UPT UIADD3 URZ, URZ, URZ, URZ ;  /* 0x0000003f3f3ff290 */ /* 0x000fe4000fffe03f */
[----:B------:R-:W-:Y:S05]  /*1c7c0*/  @P0 IMAD.HI.U32 R8, R4, c[0x0][0x330], RZ ;  /* 0x0000cc0004080a27 */ /* 0x000fea00078e00ff */
[----:B------:R-:W-:Y:S02]  /*1c7d0*/  @P0 SHF.R.U32.HI R4, RZ, c[0x0][0x334], R8 ;  /* 0x0000cd00ff040a19 */ /* 0x000fe40000011608 */
.L_x_867:
[----:B------:R-:W-:Y:S05]  /*1c7e0*/  BSYNC B0 ;  /* 0x0000000000007941 */ /* 0x000fea0003800000 */
.L_x_865:
[----:B------:R-:W-:Y:S04]  /*1c7f0*/  IMAD.IADD R8, R0, 0x1, -R44 ;  /* 0x0000000100087824 */ /* 0x000fe800078e0a2c */
[----:B------:R-:W-:Y:S05]  /*1c800*/  IMAD R4, R4, c[0x0][0x32c], R8 ;  /* 0x0000cb0004047a24 */ /* 0x000fea00078e0208 */
[----:B------:R-:W-:Y:S02]  /*1c810*/  IADD3 R8, R4, c[0x0][0x32c], RZ ;  /* 0x0000cb0004087a10 */ /* 0x000fe40007ffe0ff */
[----:B------:R-:W-:Y:S02]  /*1c820*/  IMNMX R2, R2, R4, !PT ;  /* 0x0000000402027217 */ /* 0x000fe40007800200 */
[----:B------:R-:W-:Y:S02]  /*1c830*/  IMNMX R3, R3, R8, PT ;  /* 0x0000000803037217 */ /* 0x000fe40003800200 */
.L_x_864:
        /* <DEDUP_REMOVED lines=31> */
[C---:B------:R-:W-:Y:S02]  /*1ca30*/  ISETP.GT.AND P0, PT, R2.reuse, 0x10, !P1 ;  /* 0x000000100200780c */ /* 0x040fe40004f04270 */
        /* <DEDUP_REMOVED lines=8> */
[C---:B------:R-:W-:Y:S02]  /*1cac0*/  ISETP.GT.AND P0, PT, R2.reuse, 0x18, !P5 ;  /* 0x000000180200780c */ /* 0x040fe40006f04270 */
[----:B------:R-:W-:Y:S02]  /*1cad0*/  LOP3.LUT R203, R203, 0xffffffdf, RZ, 0xc0, !PT ;  /* 0xffffffdfcbcb7812 */ /* 0x000fe400078ec0ff */
        /* <DEDUP_REMOVED lines=38> */
.L_x_870:
[----:B------:R-:W-:Y:S04]  /*1cd40*/  MOV R9, c[0x0][0x32c] ;  /* 0x0000cb0000097a02 */ /* 0x000fe80000000f00 */
[----:B------:R-:W-:Y:S11]  /*1cd50*/  ISETP.NE.AND P0, PT, R9, 0x1, PT ;  /* 0x000000010900780c */ /* 0x000ff60003f05270 */
[----:B------:R-:W-:Y:S02]  /*1cd60*/  @!UPT UIADD3 URZ, URZ, URZ, URZ ;  /* 0x0000003f3f3ff290 */ /* 0x000fe4000fffe03f */
[----:B------:R-:W-:Y:S05]  /*1cd70*/  @P0 IMAD.HI.U32 R9, R4, c[0x0][0x330], RZ ;  /* 0x0000cc0004090a27 */ /* 0x000fea00078e00ff */
[----:B------:R-:W-:Y:S02]  /*1cd80*/  @P0 SHF.R.U32.HI R4, RZ, c[0x0][0x334], R9 ;  /* 0x0000cd00ff040a19 */ /* 0x000fe40000011609 */
.L_x_871:
[----:B------:R-:W-:Y:S05]  /*1cd90*/  BSYNC B0 ;  /* 0x0000000000007941 */ /* 0x000fea0003800000 */
.L_x_869:
[----:B------:R-:W-:Y:S04]  /*1cda0*/  IMAD.IADD R9, R0, 0x1, -R44 ;  /* 0x0000000100097824 */ /* 0x000fe800078e0a2c */
[----:B------:R-:W-:Y:S05]  /*1cdb0*/  IMAD R4, R4, c[0x0][0x32c], R9 ;  /* 0x0000cb0004047a24 */ /* 0x000fea00078e0209 */
[----:B------:R-:W-:Y:S02]  /*1cdc0*/  IADD3 R9, R4, c[0x0][0x32c], RZ ;  /* 0x0000cb0004097a10 */ /* 0x000fe40007ffe0ff */
[----:B------:R-:W-:Y:S02]  /*1cdd0*/  IMNMX R2, R2, R4, !PT ;  /* 0x0000000402027217 */ /* 0x000fe40007800200 */
[----:B------:R-:W-:Y:S02]  /*1cde0*/  IMNMX R3, R3, R9, PT ;  /* 0x0000000903037217 */ /* 0x000fe40003800200 */
.L_x_868:
[----:B------:R-:W-:Y:S01]  /*1cdf0*/  LOP3.LUT P0, RZ, R203, 0x8, RZ, 0xc0, !PT ;  /* 0x00000008cbff7812 */ /* 0x000fe2000780c0ff */
[----:B------:R-:W1:Y:S03]  /*1ce00*/  SHFL.IDX PT, R4, R5, 0x2, 0x1c1f ;  /* 0x005c1f0005047f89 */ /* 0x000e6600000e0000 */
        /* <DEDUP_REMOVED lines=59> */
.L_x_874:
[----:B------:R-:W-:Y:S04]  /*1d1c0*/  MOV R9, c[0x0][0x32c] ;  /* 0x0000cb0000097a02 */ /* 0x000fe80000000f00 */
[----:B------:R-:W-:Y:S11]  /*1d1d0*/  ISETP.NE.AND P0, PT, R9, 0x1, PT ;  /* 0x000000010900780c */ /* 0x000ff60003f05270 */
[----:B------:R-:W-:Y:S02]  /*1d1e0*/  @!UPT UIADD3 URZ, URZ, URZ, URZ ;  /* 0x0000003f3f3ff290 */ /* 0x000fe4000fffe03f */
[----:B------:R-:W-:Y:S05]  /*1d1f0*/  @P0 IMAD.HI.U32 R9, R4, c[0x0][0x330], RZ ;  /* 0x0000cc0004090a27 */ /* 0x000fea00078e00ff */
[----:B------:R-:W-:Y:S02]  /*1d200*/  @P0 SHF.R.U32.HI R4, RZ, c[0x0][0x334], R9 ;  /* 0x0000cd00ff040a19 */ /* 0x000fe40000011609 */
.L_x_875:
[----:B------:R-:W-:Y:S05]  /*1d210*/  BSYNC B0 ;  /* 0x0000000000007941 */ /* 0x000fea0003800000 */
.L_x_873:
[----:B------:R-:W-:Y:S04]  /*1d220*/  IMAD.IADD R9, R0, 0x1, -R44 ;  /* 0x0000000100097824 */ /* 0x000fe800078e0a2c */
[----:B------:R-:W-:Y:S05]  /*1d230*/  IMAD R4, R4, c[0x0][0x32c], R9 ;  /* 0x0000cb0004047a24 */ /* 0x000fea00078e0209 */
[----:B------:R-:W-:Y:S02]  /*1d240*/  IADD3 R9, R4, c[0x0][0x32c], RZ ;  /* 0x0000cb0004097a10 */ /* 0x000fe40007ffe0ff */
[----:B------:R-:W-:Y:S02]  /*1d250*/  IMNMX R2, R2, R4, !PT ;  /* 0x0000000402027217 */ /* 0x000fe40007800200 */
[----:B------:R-:W-:Y:S02]  /*1d260*/  IMNMX R3, R3, R9, PT ;  /* 0x0000000903037217 */ /* 0x000fe40003800200 */
.L_x_872:
[----:B------:R-:W-:Y:S01]  /*1d270*/  LOP3.LUT P0, RZ, R203, 0x8, RZ, 0xc0, !PT ;  /* 0x00000008cbff7812 */ /* 0x000fe2000780c0ff */
[----:B------:R-:W1:Y:S03]  /*1d280*/  SHFL.IDX PT, R4, R5, 0x3, 0x1c1f ;  /* 0x007c1f0005047f89 */ /* 0x000e6600000e0000 */
[C---:B------:R-:W-:Y:S04]  /*1d290*/  ISETP.GT.AND P0, PT, R2.reuse, 0x1, !P0 ;  /* 0x000000010200780c */ /* 0x040fe80004704270 */
        /* <DEDUP_REMOVED lines=58> */
.L_x_878:
[----:B------:R-:W-:Y:S04]  /*1d640*/  MOV R5, c[0x0][0x32c] ;  /* 0x0000cb0000057a02 */ /* 0x000fe80000000f00 */
[----:B------:R-:W-:Y:S11]  /*1d650*/  ISETP.NE.AND P0, PT, R5, 0x1, PT ;  /* 0x000000010500780c */ /* 0x000ff60003f05270 */
[----:B------:R-:W-:Y:S02]  /*1d660*/  @!UPT UIADD3 URZ, URZ, URZ, URZ ;  /* 0x0000003f3f3ff290 */ /* 0x000fe4000fffe03f */
[----:B------:R-:W-:Y:S05]  /*1d670*/  @P0 IMAD.HI.U32 R5, R4, c[0x0][0x330], RZ ;  /* 0x0000cc0004050a27 */ /* 0x000fea00078e00ff */
[----:B------:R-:W-:Y:S02]  /*1d680*/  @P0 SHF.R.U32.HI R4, RZ, c[0x0][0x334], R5 ;  /* 0x0000cd00ff040a19 */ /* 0x000fe40000011605 */
.L_x_879:
[----:B------:R-:W-:Y:S05]  /*1d690*/  BSYNC B0 ;  /* 0x0000000000007941 */ /* 0x000fea0003800000 */
.L_x_877:
[----:B------:R-:W-:Y:S04]  /*1d6a0*/  IMAD.IADD R0, R0, 0x1, -R44 ;  /* 0x0000000100007824 */ /* 0x000fe800078e0a2c */
[----:B------:R-:W-:Y:S05]  /*1d6b0*/  IMAD R0, R4, c[0x0][0x32c], R0 ;  /* 0x0000cb0004007a24 */ /* 0x000fea00078e0200 */
[----:B------:R-:W-:Y:S02]  /*1d6c0*/  IADD3 R4, R0, c[0x0][0x32c], RZ ;  /* 0x0000cb0000047a10 */ /* 0x000fe40007ffe0ff */
[----:B------:R-:W-:Y:S02]  /*1d6d0*/  IMNMX R2, R2, R0, !PT ;  /* 0x0000000002027217 */ /* 0x000fe40007800200 */
[----:B------:R-:W-:Y:S02]  /*1d6e0*/  IMNMX R3, R3, R4, PT ;  /* 0x0000000403037217 */ /* 0x000fe40003800200 */
.L_x_876:
        /* <DEDUP_REMOVED lines=34> */
[C---:B------:R-:W-:Y:S02]  /*1d910*/  ISETP.LT.OR P0, PT, R3.reuse, 0x11, P0 ;  /* 0x000000110300780c */ /* 0x040fe40000701670 */
        /* <DEDUP_REMOVED lines=24> */
[----:B------:R-:W-:Y:S01]  /*1daa0*/  ISETP.GT.AND P0, PT, R2, 0x21, !P2 ;  /* 0x000000210200780c */ /* 0x000fe20005704270 */
        /* <DEDUP_REMOVED lines=13> */
[C---:B------:R-:W-:Y:S01]  /*1db80*/  FMUL.FTZ R3, R108.reuse, c[0x0][0x2d0] ;  /* 0x0000b4006c037a20 */ /* 0x040fe20000410000 */
        /* <DEDUP_REMOVED lines=18> */
[--C-:B------:R-:W-:Y:S01]  /*1dcb0*/  FFMA.FTZ R215, R35, c[0x0][0x2d0], -R7.reuse ;  /* 0x0000b40023d77a23 */ /* 0x100fe20000010807 */
[----:B------:R-:W-:Y:S01]  /*1dcc0*/  LDSM.16.MT88.4 R36, [R167] ;  /* 0x00000000a724783b */ /* 0x000fe20000004200 */
[----:B------:R-:W-:Y:S01]  /*1dcd0*/  FMNMX.FTZ R2, R189, R5, !PT ;  /* 0x00000005bd027209 */ /* 0x000fe20007810000 */
[--C-:B------:R-:W-:Y:S02]  /*1dce0*/  FFMA.FTZ R213, R34, c[0x0][0x2d0], -R7.reuse ;  /* 0x0000b40022d57a23 */ /* 0x100fe40000010807 */
[--C-:B------:R-:W-:Y:S01]  /*1dcf0*/  FFMA.FTZ R212, R33, c[0x0][0x2d0], -R7.reuse ;  /* 0x0000b40021d47a23 */ /* 0x100fe20000010807 */
[----:B------:R-:W-:Y:S01]  /*1dd00*/  FMNMX.FTZ R2, R206, R2, !PT ;  /* 0x00000002ce027209 */ /* 0x000fe20007810000 */
[--C-:B------:R-:W-:Y:S02]  /*1dd10*/  FFMA.FTZ R214, R40, c[0x0][0x2d0], -R7.reuse ;  /* 0x0000b40028d67a23 */ /* 0x100fe40000010807 */
[----:B------:R-:W4:Y:S01]  /*1dd20*/  SHFL.BFLY PT, R5, R0, 0x1, 0x1f ;  /* 0x0c201f0000057f89 */ /* 0x000f2200000e0000 */
[----:B------:R-:W-:Y:S01]  /*1dd30*/  FMNMX.FTZ R2, R191, R2, !PT ;  /* 0x00000002bf027209 */ /* 0x000fe20007810000 */
[----:B------:R-:W-:Y:S01]  /*1dd40*/  MUFU.EX2 R221, R186 ;  /* 0x000000ba00dd7308 */ /* 0x000fe20000000800 */
[--C-:B-1----:R-:W-:Y:S05]  /*1dd50*/  FFMA.FTZ R4, R12, c[0x0][0x2d0], -R7.reuse ;  /* 0x0000b4000c047a23 */ /* 0x102fea0000010807 */
[----:B------:R-:W1:Y:S04]  /*1dd60*/  SHFL.BFLY PT, R6, R2, 0x2, 0x1f ;  /* 0x0c401f0002067f89 */ /* 0x000e6800000e0000 */
[----:B------:R5:W-:Y:S01]  /*1dd70*/  MUFU.EX2 R242, R4 ;  /* 0x0000000400f27308 */ /* 0x000be20000000800 */
[----:B--2---:R-:W-:Y:S02]  /*1dd80*/  FMNMX.FTZ R3, R14, R104, !PT ;  /* 0x000000680e037209 */ /* 0x004fe40007810000 */
[----:B---3--:R-:W-:Y:S02]  /*1dd90*/  F2FP.PACK_AB R168, R241, R224 ;  /* 0x000000e0f1a8723e */ /* 0x008fe400000000ff */
[----:B------:R-:W-:Y:S04]  /*1dda0*/  FMNMX.FTZ R3, R20, R3, !PT ;  /* 0x0000000314037209 */ /* 0x000fe80007810000 */
[----:B------:R-:W-:Y:S01]  /*1ddb0*/  FMNMX.FTZ R3, R21, R3, !PT ;  /* 0x0000000315037209 */ /* 0x000fe20007810000 */
[----:B------:R-:W-:Y:S01]  /*1ddc0*/  MUFU.EX2 R223, R185 ;  /* 0x000000b900df7308 */ /* 0x000fe20000000800 */
[----:B----4-:R-:W-:Y:S02]  /*1ddd0*/  FMNMX.FTZ R107, R0, R5, !PT ;  /* 0x00000005006b7209 */ /* 0x010fe40007810000 */
[----:B------:R-:W-:Y:S02]  /*1dde0*/  FMNMX.FTZ R0, R24, R3, !PT ;  /* 0x0000000318007209 */ /* 0x000fe40007810000 */
[----:B------:R-:W-:Y:S02]  /*1ddf0*/  FSEL R3, R108, RZ, P0 ;  /* 0x000000ff6c037208 */ /* 0x000fe40000000000 */
[C---:B------:R-:W-:Y:S02]  /*1de00*/  FSETP.NEU.FTZ.AND P0, PT, R107.reuse, -INF , PT ;  /* 0xff8000006b00780b */ /* 0x040fe40003f1d000 */
[----:B-1----:R-:W-:Y:S01]  /*1de10*/  FMNMX.FTZ R2, R2, R6, !PT ;  /* 0x0000000602027209 */ /* 0x002fe20007810000 */
[----:B------:R-:W-:Y:S01]  /*1de20*/  MUFU.EX2 R226, R184 ;  /* 0x000000b800e27308 */ /* 0x000fe20000000800 */
[----:B------:R-:W-:Y:S01]  /*1de30*/  FMNMX.FTZ R6, R176, R0, !PT ;  /* 0x00000000b0067209 */ /* 0x000fe20007810000 */
[----:B------:R-:W-:Y:S02]  /*1de40*/  FMUL.FTZ R0, R107, c[0x0][0x2d0] ;  /* 0x0000b4006b007a20 */ /* 0x000fe40000410000 */
        /* <DEDUP_REMOVED lines=11> */
[--C-:B------:R-:W-:Y:S02]  /*1df00*/  FFMA.FTZ R208, R32, c[0x0][0x2d0], -R8.reuse ;  /* 0x0000b40020d07a23 */ /* 0x100fe40000010808 */
[--C-:B------:R-:W-:Y:S01]  /*1df10*/  FFMA.FTZ R211, R31, c[0x0][0x2d0], -R8.reuse ;  /* 0x0000b4001fd37a23 */ /* 0x100fe20000010808 */
[----:B-1----:R-:W-:Y:S04]  /*1df20*/  FMNMX.FTZ R106, R2, R5, !PT ;  /* 0x00000005026a7209 */ /* 0x002fe80007810000 */
[----:B------:R-:W-:Y:S01]  /*1df30*/  MUFU.EX2 R222, R178 ;  /* 0x000000b200de7308 */ /* 0x000fe20000000800 */
[----:B------:R-:W-:Y:S02]  /*1df40*/  FSEL R5, R107, RZ, P0 ;  /* 0x000000ff6b057208 */ /* 0x000fe40000000000 */
[----:B--2---:R-:W-:Y:S01]  /*1df50*/  FMNMX.FTZ R4, R180, R6, !PT ;  /* 0x00000006b4047209 */ /* 0x004fe20007810000 */
[--C-:B------:R-:W-:Y:S01]  /*1df60*/  FFMA.FTZ R6, R22, c[0x0][0x2d0], -R8.reuse ;  /* 0x0000b40016067a23 */ /* 0x100fe20000010808 */
[----:B------:R-:W-:Y:S02]  /*1df70*/  FSETP.NEU.FTZ.AND P0, PT, R106, -INF , PT ;  /* 0xff8000006a00780b */ /* 0x000fe40003f1d000 */
[----:B------:R-:W-:Y:S02]  /*1df80*/  FMNMX.FTZ R4, R181, R4, !PT ;  /* 0x00000004b5047209 */ /* 0x000fe40007810000 */
[----:B---3--:R-:W-:Y:S01]  /*1df90*/  F2FP.PACK_AB R170, R240, R242 ;  /* 0x000000f2f0aa723e */ /* 0x008fe200000000ff */
[----:B------:R-:W-:Y:S01]  /*1dfa0*/  MUFU.EX2 R239, R6 ;  /* 0x0000000600ef7308 */ /* 0x000fe20000000800 */
[----:B----4-:R-:W-:Y:S01]  /*1dfb0*/  FMNMX.FTZ R0, R207, R4, !PT ;  /* 0x00000004cf007209 */ /* 0x010fe20007810000 */
[--C-:B------:R-:W-:Y:S03]  /*1dfc0*/  FFMA.FTZ R4, R13, c[0x0][0x2d0], -R8.reuse ;  /* 0x0000b4000d047a23 */ /* 0x100fe60000010808 */
[----:B------:R-:W-:Y:S05]  /*1dfd0*/  FMNMX.FTZ R0, R188, R0, !PT ;  /* 0x00000000bc007209 */ /* 0x000fea0007810000 */
[----:B------:R1:W2:Y:S01]  /*1dfe0*/  MUFU.EX2 R233, R4 ;  /* 0x0000000400e97308 */ /* 0x0002a20000000800 */
[----:B------:R-:W-:Y:S04]  /*1dff0*/  FMNMX.FTZ R0, R187, R0, !PT ;  /* 0x00000000bb007209 */ /* 0x000fe80007810000 */
[----:B------:R-:W-:Y:S05]  /*1e000*/  FMNMX.FTZ R0, R105, R0, !PT ;  /* 0x0000000069007209 */ /* 0x000fea0007810000 */
[----:B------:R-:W3:Y:S01]  /*1e010*/  SHFL.BFLY PT, R2, R0, 0x2, 0x1f ;  /* 0x0c401f0000027f89 */ /* 0x000ee200000e0000 */
        /* <DEDUP_REMOVED lines=42> */
[--C-:B------:R-:W-:Y:S01]  /*1e2c0*/  FFMA.FTZ R4, R24, c[0x0][0x2d0], -R101.reuse ;  /* 0x0000b40018047a23 */ /* 0x100fe20000010865 */
[----:B------:R1:W-:Y:S01]  /*1e2d0*/  MUFU.EX2 R227, R102 ;  /* 0x0000006600e37308 */ /* 0x0003e20000000800 */
[C---:B------:R-:W-:Y:S01]  /*1e2e0*/  FMUL.FTZ R16, R3.reuse, R124 ;  /* 0x0000007c03107220 */ /* 0x040fe20000410000 */
[----:B------:R-:W-:Y:S01]  /*1e2f0*/  MOV R124, R216 ;  /* 0x000000d8007c7202 */ /* 0x000fe20000000f00 */
[C---:B------:R-:W-:Y:S02]  /*1e300*/  FMUL.FTZ R32, R3.reuse, R140 ;  /* 0x0000008c03207220 */ /* 0x040fe40000410000 */
        /* <DEDUP_REMOVED lines=9> */
[----:B------:R-:W-:Y:S01]  /*1e3a0*/  FMUL.FTZ R53, R3, R53 ;  /* 0x0000003503357220 */ /* 0x000fe20000410000 */
[----:B------:R4:W-:Y:S01]  /*1e3b0*/  MUFU.EX2 R237, R4 ;  /* 0x0000000400ed7308 */ /* 0x0009e20000000800 */
[C---:B------:R-:W-:Y:S01]  /*1e3c0*/  FMUL.FTZ R54, R100.reuse, R54 ;  /* 0x0000003664367220 */ /* 0x040fe20000410000 */
[----:B------:R-:W-:Y:S01]  /*1e3d0*/  LDSM.16.MT88.4 R160, [R166+0x1400] ;  /* 0x00140000a6a0783b */ /* 0x000fe20000004200 */
[C---:B------:R-:W-:Y:S02]  /*1e3e0*/  FMUL.FTZ R55, R100.reuse, R55 ;  /* 0x0000003764377220 */ /* 0x040fe40000410000 */
[--C-:B-1----:R-:W-:Y:S02]  /*1e3f0*/  FFMA.FTZ R102, R173, c[0x0][0x2d0], -R172.reuse ;  /* 0x0000b400ad667a23 */ /* 0x102fe400000108ac */
[C---:B------:R-:W-:Y:S02]  /*1e400*/  FMUL.FTZ R64, R3.reuse, R64 ;  /* 0x0000004003407220 */ /* 0x040fe40000410000 */
[C---:B------:R-:W-:Y:S01]  /*1e410*/  FMUL.FTZ R65, R3.reuse, R65 ;  /* 0x0000004103417220 */ /* 0x040fe20000410000 */
        /* <DEDUP_REMOVED lines=8> */
[----:B------:R-:W-:Y:S02]  /*1e4a0*/  FMUL.FTZ R24, R2, R132 ;  /* 0x0000008402187220 */ /* 0x000fe40000410000 */
[C---:B----4-:R-:W-:Y:S01]  /*1e4b0*/  FMUL.FTZ R4, R3.reuse, R112 ;  /* 0x0000007003047220 */ /* 0x050fe20000410000 */
[----:B------:R-:W-:Y:S01]  /*1e4c0*/  F2FP.PACK_AB R112, R232, R230 ;  /* 0x000000e6e870723e */ /* 0x000fe200000000ff */
[C---:B------:R-:W-:Y:S02]  /*1e4d0*/  FMUL.FTZ R25, R2.reuse, R133 ;  /* 0x0000008502197220 */ /* 0x040fe40000410000 */
[C---:B------:R-:W-:Y:S02]  /*1e4e0*/  FMUL.FTZ R29, R2.reuse, R137 ;  /* 0x00000089021d7220 */ /* 0x040fe40000410000 */
[C---:B------:R-:W-:Y:S02]  /*1e4f0*/  FMUL.FTZ R40, R2.reuse, R148 ;  /* 0x0000009402287220 */ /* 0x040fe40000410000 */
[C---:B------:R-:W-:Y:S02]  /*1e500*/  FMUL.FTZ R41, R2.reuse, R149 ;  /* 0x0000009502297220 */ /* 0x040fe40000410000 */
[C---:B------:R-:W-:Y:S02]  /*1e510*/  FMUL.FTZ R44, R2.reuse, R156 ;  /* 0x0000009c022c7220 */ /* 0x040fe40000410000 */
[----:B------:R-:W-:Y:S02]  /*1e520*/  FMUL.FTZ R45, R2, R157 ;  /* 0x0000009d022d7220 */ /* 0x000fe40000410000 */
[--C-:B-1----:R-:W-:Y:S02]  /*1e530*/  FFMA.FTZ R102, R174, c[0x0][0x2d0], -R172.reuse ;  /* 0x0000b400ae667a23 */ /* 0x102fe400000108ac */
[----:B------:R-:W-:Y:S02]  /*1e540*/  FMUL.FTZ R56, R2, R56 ;  /* 0x0000003802387220 */ /* 0x000fe40000410000 */
[----:B------:R1:W-:Y:S01]  /*1e550*/  MUFU.EX2 R218, R102 ;  /* 0x0000006600da7308 */ /* 0x0003e20000000800 */
[--C-:B--2---:R-:W-:Y:S02]  /*1e560*/  FFMA.FTZ R0, R20, c[0x0][0x2d0], -R101.reuse ;  /* 0x0000b40014007a23 */ /* 0x104fe40000010865 */
[C---:B------:R-:W-:Y:S02]  /*1e570*/  FMUL.FTZ R57, R2.reuse, R57 ;  /* 0x0000003902397220 */ /* 0x040fe40000410000 */
[C---:B------:R-:W-:Y:S02]  /*1e580*/  FMUL.FTZ R60, R2.reuse, R60 ;  /* 0x0000003c023c7220 */ /* 0x040fe40000410000 */
[----:B------:R-:W-:Y:S02]  /*1e590*/  FMUL.FTZ R61, R2, R61 ;  /* 0x0000003d023d7220 */ /* 0x000fe40000410000 */
[C---:B------:R-:W-:Y:S01]  /*1e5a0*/  FMUL.FTZ R68, R3.reuse, R68 ;  /* 0x0000004403447220 */ /* 0x040fe20000410000 */
[----:B------:R2:W3:Y:S01]  /*1e5b0*/  MUFU.EX2 R236, R0 ;  /* 0x0000000000ec7308 */ /* 0x0004e20000000800 */
[----:B------:R-:W-:Y:S02]  /*1e5c0*/  FMUL.FTZ R69, R3, R69 ;  /* 0x0000004503457220 */ /* 0x000fe40000410000 */
[C---:B------:R-:W-:Y:S02]  /*1e5d0*/  FMUL.FTZ R70, R100.reuse, R70 ;  /* 0x0000004664467220 */ /* 0x040fe40000410000 */
[----:B------:R-:W-:Y:S02]  /*1e5e0*/  FMUL.FTZ R71, R100, R71 ;  /* 0x0000004764477220 */ /* 0x000fe40000410000 */
[C---:B------:R-:W-:Y:S02]  /*1e5f0*/  FMUL.FTZ R72, R2.reuse, R72 ;  /* 0x0000004802487220 */ /* 0x040fe40000410000 */
[C---:B------:R-:W-:Y:S02]  /*1e600*/  FMUL.FTZ R73, R2.reuse, R73 ;  /* 0x0000004902497220 */ /* 0x040fe40000410000 */
[C---:B------:R-:W-:Y:S02]  /*1e610*/  FMUL.FTZ R76, R2.reuse, R76 ;  /* 0x0000004c024c7220 */ /* 0x040fe40000410000 */
[----:B------:R-:W-:Y:S02]  /*1e620*/  FMUL.FTZ R77, R2, R77 ;  /* 0x0000004d024d7220 */ /* 0x000fe40000410000 */
[--C-:B-1----:R-:W-:Y:S02]  /*1e630*/  FFMA.FTZ R102, R175, c[0x0][0x2d0], -R172.reuse ;  /* 0x0000b400af667a23 */ /* 0x102fe400000108ac */
[C---:B------:R-:W-:Y:S02]  /*1e640*/  FMUL.FTZ R80, R3.reuse, R80 ;  /* 0x0000005003507220 */ /* 0x040fe40000410000 */
[----:B------:R1:W-:Y:S01]  /*1e650*/  MUFU.EX2 R219, R102 ;  /* 0x0000006600db7308 */ /* 0x0003e20000000800 */
[----:B------:R-:W-:Y:S02]  /*1e660*/  FMUL.FTZ R81, R3, R81 ;  /* 0x0000005103517220 */ /* 0x000fe40000410000 */
[----:B------:R-:W-:Y:S02]  /*1e670*/  FMUL.FTZ R82, R100, R82 ;  /* 0x0000005264527220 */ /* 0x000fe40000410000 */
[--C-:B--2---:R-:W-:Y:S01]  /*1e680*/  FFMA.FTZ R0, R21, c[0x0][0x2d0], -R101.reuse ;  /* 0x0000b40015007a23 */ /* 0x104fe20000010865 */
[----:B---3--:R-:W-:Y:S01]  /*1e690*/  F2FP.PACK_AB R113, R236, R229 ;  /* 0x000000e5ec71723e */ /* 0x008fe200000000ff */
[----:B------:R-:W2:Y:S01]  /*1e6a0*/  LDSM.16.MT88.4 R20, [R166] ;  /* 0x00000000a614783b */ /* 0x000ea20000004200 */
[C---:B------:R-:W-:Y:S02]  /*1e6b0*/  FMUL.FTZ R83, R100.reuse, R83 ;  /* 0x0000005364537220 */ /* 0x040fe40000410000 */
[----:B------:R3:W4:Y:S01]  /*1e6c0*/  MUFU.EX2 R238, R0 ;  /* 0x0000000000ee7308 */ /* 0x0007220000000800 */
[C---:B------:R-:W-:Y:S02]  /*1e6d0*/  FMUL.FTZ R96, R3.reuse, R96 ;  /* 0x0000006003607220 */ /* 0x040fe40000410000 */
[C---:B------:R-:W-:Y:S02]  /*1e6e0*/  FMUL.FTZ R97, R3.reuse, R97 ;  /* 0x0000006103617220 */ /* 0x040fe40000410000 */
[C---:B------:R-:W-:Y:S02]  /*1e6f0*/  FMUL.FTZ R98, R100.reuse, R98 ;  /* 0x0000006264627220 */ /* 0x040fe40000410000 */
[C---:B------:R-:W-:Y:S02]  /*1e700*/  FMUL.FTZ R99, R100.reuse, R99 ;  /* 0x0000006364637220 */ /* 0x040fe40000410000 */
[C---:B------:R-:W-:Y:S02]  /*1e710*/  FMUL.FTZ R84, R3.reuse, R84 ;  /* 0x0000005403547220 */ /* 0x040fe40000410000 */
[----:B------:R-:W-:Y:S02]  /*1e720*/  FMUL.FTZ R85, R3, R85 ;  /* 0x0000005503557220 */ /* 0x000fe40000410000 */
[C---:B------:R-:W-:Y:S02]  /*1e730*/  FMUL.FTZ R86, R100.reuse, R86 ;  /* 0x0000005664567220 */ /* 0x040fe40000410000 */
[----:B-1----:R-:W-:Y:S02]  /*1e740*/  FFMA.FTZ R102, R177, c[0x0][0x2d0], -R172 ;  /* 0x0000b400b1667a23 */ /* 0x002fe400000108ac */
[----:B------:R-:W-:Y:S02]  /*1e750*/  FMUL.FTZ R87, R100, R87 ;  /* 0x0000005764577220 */ /* 0x000fe40000410000 */
[----:B------:R1:W-:Y:S01]  /*1e760*/  MUFU.EX2 R216, R102 ;  /* 0x0000006600d87308 */ /* 0x0003e20000000800 */
[C---:B------:R-:W-:Y:S02]  /*1e770*/  FMUL.FTZ R88, R2.reuse, R88 ;  /* 0x0000005802587220 */ /* 0x040fe40000410000 */
[C---:B------:R-:W-:Y:S01]  /*1e780*/  FMUL.FTZ R89, R2.reuse, R89 ;  /* 0x0000005902597220 */ /* 0x040fe20000410000 */
[----:B---3--:R-:W-:Y:S01]  /*1e790*/  FSEL R0, R103, RZ, P0 ;  /* 0x000000ff67007208 */ /* 0x008fe20000000000 */
[C---:B------:R-:W-:Y:S01]  /*1e7a0*/  FMUL.FTZ R92, R2.reuse, R92 ;  /* 0x0000005c025c7220 */ /* 0x040fe20000410000 */
[----:B----4-:R-:W-:Y:S01]  /*1e7b0*/  F2FP.PACK_AB R115, R237, R238 ;  /* 0x000000eeed73723e */ /* 0x010fe200000000ff */
[----:B------:R-:W-:Y:S02]  /*1e7c0*/  FMUL.FTZ R93, R2, R93 ;  /* 0x0000005d025d7220 */ /* 0x000fe40000410000 */
[----:B------:R-:W-:Y:S02]  /*1e7d0*/  FADD.FTZ R0, -R0, R104 ;  /* 0x0000006800007221 */ /* 0x000fe40000010100 */
[----:B------:R-:W-:Y:S02]  /*1e7e0*/  FFMA.FTZ R104, R28, c[0x0][0x2d0], -R8 ;  /* 0x0000b4001c687a23 */ /* 0x000fe40000010808 */
[----:B------:R-:W-:Y:S02]  /*1e7f0*/  FMUL.FTZ R0, R0, c[0x0][0x2d0] ;  /* 0x0000b40000007a20 */ /* 0x000fe40000410000 */
[C---:B------:R-:W-:Y:S01]  /*1e800*/  FMUL.FTZ R8, R2.reuse, R116 ;  /* 0x0000007402087220 */ /* 0x040fe20000410000 */
[----:B------:R3:W-:Y:S01]  /*1e810*/  MUFU.EX2 R225, R104 ;  /* 0x0000006800e17308 */ /* 0x0007e20000000800 */
[-C--:B--2---:R-:W-:Y:S01]  /*1e820*/  HMMA.16816.F32 R4, R168, R20.reuse, R4 ;  /* 0x00000014a804723c */ /* 0x084fe20000001804 */
[C---:B------:R-:W-:Y:S02]  /*1e830*/  FMUL.FTZ R28, R2.reuse, R136 ;  /* 0x00000088021c7220 */ /* 0x040fe40000410000 */
[----:B------:R-:W-:Y:S02]  /*1e840*/  FFMA.FTZ R2, R2, R249, R230 ;  /* 0x000000f902027223 */ /* 0x000fe400000100e6 */
[--C-:B-1----:R-:W-:Y:S04]  /*1e850*/  FFMA.FTZ R102, R176, c[0x0][0x2d0], -R101.reuse ;  /* 0x0000b400b0667a23 */ /* 0x102fe80000010865 */
[----:B------:R-:W1:Y:S10]  /*1e860*/  MUFU.EX2 R0, R0 ;  /* 0x0000000000007308 */ /* 0x000e740000000800 */
[----:B------:R2:W-:Y:S01]  /*1e870*/  MUFU.EX2 R178, R102 ;  /* 0x0000006600b27308 */ /* 0x0005e20000000800 */
[--C-:B---3--:R-:W-:Y:S09]  /*1e880*/  FFMA.FTZ R104, R207, c[0x0][0x2d0], -R101.reuse ;  /* 0x0000b400cf687a23 */ /* 0x108ff20000010865 */
[----:B------:R-:W-:Y:S01]  /*1e890*/  MUFU.EX2 R104, R104 ;  /* 0x0000006800687308 */ /* 0x000fe20000000800 */
        /* <DEDUP_REMOVED lines=20> */
[C---:B------:R-:W-:Y:S02]  /*1e9e0*/  FMUL.FTZ R62, R0.reuse, R62 ;  /* 0x0000003e003e7220 */ /* 0x040fe40000410000 */
[C---:B------:R-:W-:Y:S02]  /*1e9f0*/  FMUL.FTZ R63, R0.reuse, R63 ;  /* 0x0000003f003f7220 */ /* 0x040fe40000410000 */
[C---:B------:R-:W-:Y:S01]  /*1ea00*/  FMUL.FTZ R74, R0.reuse, R74 ;  /* 0x0000004a004a7220 */ /* 0x040fe20000410000 */
        /* <DEDUP_REMOVED lines=8> */
[C---:B------:R-:W-:Y:S01]  /*1ea90*/  FFMA.FTZ R131, R3.reuse, R243, R224 ;  /* 0x000000f303837223 */ /* 0x040fe200000100e0 */
[----:B------:R-:W-:Y:S01]  /*1eaa0*/  MOV R224, R124 ;  /* 0x0000007c00e07202 */ /* 0x000fe20000000f00 */
[C---:B------:R-:W-:Y:S01]  /*1eab0*/  FMUL.FTZ R36, R3.reuse, R144 ;  /* 0x0000009003247220 */ /* 0x040fe20000410000 */
[----:B------:R-:W-:Y:S02]  /*1eac0*/  LDSM.16.MT88.4 R124, [R166+0x800] ;  /* 0x00080000a67c783b */ /* 0x000fe40000004200 */
[-C--:B------:R-:W-:Y:S01]  /*1ead0*/  HMMA.16816.F32 R28, R112, R38.reuse, R28 ;  /* 0x00000026701c723c */ /* 0x080fe2000000181c */
[----:B------:R-:W-:Y:S01]  /*1eae0*/  FMUL.FTZ R37, R3, R145 ;  /* 0x0000009103257220 */ /* 0x000fe20000410000 */
[----:B------:R-:W-:Y:S01]  /*1eaf0*/  ISETP.GT.AND P0, PT, R205, R224, PT ;  /* 0x000000e0cd00720c */ /* 0x000fe20003f04270 */
[--C-:B--2---:R-:W-:Y:S02]  /*1eb00*/  FFMA.FTZ R102, R179, c[0x0][0x2d0], -R101.reuse ;  /* 0x0000b400b3667a23 */ /* 0x104fe40000010865 */
[C---:B------:R-:W-:Y:S02]  /*1eb10*/  FMUL.FTZ R90, R0.reuse, R90 ;  /* 0x0000005a005a7220 */ /* 0x040fe40000410000 */
[----:B------:R2:W-:Y:S01]  /*1eb20*/  MUFU.EX2 R177, R102 ;  /* 0x0000006600b17308 */ /* 0x0005e20000000800 */
[C---:B------:R-:W-:Y:S01]  /*1eb30*/  HMMA.16816.F32 R32, R168.reuse, R38, R32 ;  /* 0x00000026a820723c */ /* 0x040fe20000001820 */
[C---:B------:R-:W-:Y:S03]  /*1eb40*/  FMUL.FTZ R91, R0.reuse, R91 ;  /* 0x0000005b005b7220 */ /* 0x040fe60000410000 */
[C---:B------:R-:W-:Y:S02]  /*1eb50*/  FMUL.FTZ R94, R0.reuse, R94 ;  /* 0x0000005e005e7220 */ /* 0x040fe40000410000 */
[----:B------:R-:W-:Y:S02]  /*1eb60*/  FMUL.FTZ R95, R0, R95 ;  /* 0x0000005f005f7220 */ /* 0x000fe40000410000 */
[C---:B------:R-:W-:Y:S04]  /*1eb70*/  FMUL.FTZ R38, R100.reuse, R146 ;  /* 0x0000009264267220 */ /* 0x040fe80000410000 */
[----:B------:R-:W-:Y:S02]  /*1eb80*/  FMUL.FTZ R39, R100, R147 ;  /* 0x0000009364277220 */ /* 0x000fe40000410000 */
[--C-:B------:R-:W-:Y:S02]  /*1eb90*/  FFMA.FTZ R130, R190, c[0x0][0x2d0], -R172.reuse ;  /* 0x0000b400be827a23 */ /* 0x100fe400000108ac */
[----:B------:R-:W-:Y:S01]  /*1eba0*/  MUFU.EX2 R190, R209 ;  /* 0x000000d100be7308 */ /* 0x000fe20000000800 */
[--C-:B------:R-:W-:Y:S02]  /*1ebb0*/  FFMA.FTZ R129, R189, c[0x0][0x2d0], -R172.reuse ;  /* 0x0000b400bd817a23 */ /* 0x100fe400000108ac */
[-C--:B-1----:R-:W-:Y:S01]  /*1ebc0*/  HMMA.16816.F32 R36, R168, R116.reuse, R36 ;  /* 0x00000074a824723c */ /* 0x082fe20000001824 */
[--C-:B------:R-:W-:Y:S02]  /*1ebd0*/  FFMA.FTZ R128, R206, c[0x0][0x2d0], -R172.reuse ;  /* 0x0000b400ce807a23 */ /* 0x100fe400000108ac */
[----:B------:R-:W-:Y:S02]  /*1ebe0*/  FFMA.FTZ R172, R191, c[0x0][0x2d0], -R172 ;  /* 0x0000b400bfac7a23 */ /* 0x000fe400000108ac */
[--C-:B--2---:R-:W-:Y:S02]  /*1ebf0*/  FFMA.FTZ R102, R180, c[0x0][0x2d0], -R101.reuse ;  /* 0x0000b400b4667a23 */ /* 0x104fe40000010865 */
[----:B------:R-:W-:Y:S01]  /*1ec00*/  MUFU.EX2 R191, R214 ;  /* 0x000000d600bf7308 */ /* 0x000fe20000000800 */
[C---:B------:R-:W-:Y:S01]  /*1ec10*/  HMMA.16816.F32 R40, R112.reuse, R116, R40 ;  /* 0x000000747028723c */ /* 0x040fe20000001828 */
[----:B------:R-:W-:Y:S03]  /*1ec20*/  FFMA.FTZ R3, R187, c[0x0][0x2d0], -R101 ;  /* 0x0000b400bb037a23 */ /* 0x000fe60000010865 */
[----:B------:R-:W-:Y:S04]  /*1ec30*/  FFMA.FTZ R0, R0, R250, R229 ;  /* 0x000000fa00007223 */ /* 0x000fe800000100e5 */
[-C--:B------:R-:W-:Y:S01]  /*1ec40*/  HMMA.16816.F32 R44, R112, R118.reuse, R44 ;  /* 0x00000076702c723c */ /* 0x080fe2000000182c */
[----:B------:R1:W-:Y:S07]  /*1ec50*/  MUFU.EX2 R179, R102 ;  /* 0x0000006600b37308 */ /* 0x0003ee0000000800 */
[C---:B------:R-:W-:Y:S01]  /*1ec60*/  HMMA.16816.F32 R48, R168.reuse, R118, R48 ;  /* 0x00000076a830723c */ /* 0x040fe20000001830 */
[----:B------:R-:W2:Y:S02]  /*1ec70*/  LDSM.16.MT88.4 R116, [R167+0xc00] ;  /* 0x000c0000a774783b */ /* 0x000ea40000004200 */
[----:B------:R-:W-:Y:S10]  /*1ec80*/  MUFU.EX2 R189, R210 ;  /* 0x000000d200bd7308 */ /* 0x000ff40000000800 */
[----:B------:R-:W-:Y:S01]  /*1ec90*/  MUFU.EX2 R209, R213 ;  /* 0x000000d500d17308 */ /* 0x000fe20000000800 */
[--C-:B-1----:R-:W-:Y:S09]  /*1eca0*/  FFMA.FTZ R102, R181, c[0x0][0x2d0], -R101.reuse ;  /* 0x0000b400b5667a23 */ /* 0x102ff20000010865 */
[----:B------:R1:W-:Y:S10]  /*1ecb0*/  MUFU.EX2 R180, R102 ;  /* 0x0000006600b47308 */ /* 0x0003f40000000800 */
[----:B------:R-:W-:Y:S01]  /*1ecc0*/  MUFU.EX2 R210, R212 ;  /* 0x000000d400d27308 */ /* 0x000fe20000000800 */
[-C--:B--2---:R-:W-:Y:S09]  /*1ecd0*/  HMMA.16816.F32 R52, R168, R116.reuse, R52 ;  /* 0x00000074a834723c */ /* 0x084ff20000001834 */
[----:B------:R-:W-:Y:S03]  /*1ece0*/  MUFU.EX2 R206, R208 ;  /* 0x000000d000ce7308 */ /* 0x000fe60000000800 */
[--C-:B-1----:R-:W-:Y:S01]  /*1ecf0*/  FFMA.FTZ R102, R188, c[0x0][0x2d0], -R101.reuse ;  /* 0x0000b400bc667a23 */ /* 0x102fe20000010865 */
[C---:B------:R-:W-:Y:S01]  /*1ed00*/  HMMA.16816.F32 R56, R112.reuse, R116, R56 ;  /* 0x000000747038723c */ /* 0x040fe20000001838 */
[----:B------:R-:W-:Y:S05]  /*1ed10*/  FFMA.FTZ R101, R105, c[0x0][0x2d0], -R101 ;  /* 0x0000b40069657a23 */ /* 0x000fea0000010865 */
[----:B------:R-:W-:Y:S02]  /*1ed20*/  MUFU.EX2 R181, R130 ;  /* 0x0000008200b57308 */ /* 0x000fe40000000800 */
[-C--:B------:R-:W-:Y:S08]  /*1ed30*/  HMMA.16816.F32 R60, R112, R118.reuse, R60 ;  /* 0x00000076703c723c */ /* 0x080ff0000000183c */
[----:B------:R-:W1:Y:S01]  /*1ed40*/  MUFU.EX2 R182, R129 ;  /* 0x0000008100b67308 */ /* 0x000e620000000800 */
[C---:B------:R-:W-:Y:S01]  /*1ed50*/  HMMA.16816.F32 R64, R168.reuse, R118, R64 ;  /* 0x00000076a840723c */ /* 0x040fe20000001840 */
[----:B------:R-:W2:Y:S08]  /*1ed60*/  LDSM.16.MT88.4 R116, [R166+0x1800] ;  /* 0x00180000a674783b */ /* 0x000eb00000004200 */
[----:B------:R-:W-:Y:S10]  /*1ed70*/  MUFU.EX2 R183, R128 ;  /* 0x0000008000b77308 */ /* 0x000ff40000000800 */
[----:B------:R1:W3:Y:S10]  /*1ed80*/  MUFU.EX2 R184, R172 ;  /* 0x000000ac00b87308 */ /* 0x0002f40000000800 */
[----:B------:R-:W4:Y:S10]  /*1ed90*/  MUFU.EX2 R102, R102 ;  /* 0x0000006600667308 */ /* 0x000f340000000800 */
[----:B------:R5:W-:Y:S01]  /*1eda0*/  MUFU.EX2 R176, R3 ;  /* 0x0000000300b07308 */ /* 0x000be20000000800 */
[-C--:B--2---:R-:W-:Y:S01]  /*1edb0*/  HMMA.16816.F32 R68, R168, R116.reuse, R68 ;  /* 0x00000074a844723c */ /* 0x084fe20000001844 */
[----:B-1----:R-:W-:Y:S02]  /*1edc0*/  F2FP.PACK_AB R172, R182, R181 ;  /* 0x000000b5b6ac723e */ /* 0x002fe400000000ff */
[----:B---3--:R-:W-:Y:S06]  /*1edd0*/  F2FP.PACK_AB R174, R184, R183 ;  /* 0x000000b7b8ae723e */ /* 0x008fec00000000ff */
[----:B------:R-:W1:Y:S01]  /*1ede0*/  MUFU.EX2 R105, R101 ;  /* 0x0000006500697308 */ /* 0x000e620000000800 */
[C---:B------:R-:W-:Y:S02]  /*1edf0*/  HMMA.16816.F32 R72, R112.reuse, R116, R72 ;  /* 0x000000747048723c */ /* 0x040fe40000001848 */
[----:B----4-:R-:W-:Y:S06]  /*1ee00*/  F2FP.PACK_AB R173, R102, R104 ;  /* 0x0000006866ad723e */ /* 0x010fec00000000ff */
[-C--:B------:R-:W-:Y:S01]  /*1ee10*/  HMMA.16816.F32 R76, R112, R118.reuse, R76 ;  /* 0x00000076704c723c */ /* 0x080fe2000000184c */
[----:B-----5:R-:W-:Y:S07]  /*1ee20*/  FFMA.FTZ R3, R100, R245, R234 ;  /* 0x000000f564037223 */ /* 0x020fee00000100ea */
[C---:B------:R-:W-:Y:S01]  /*1ee30*/  HMMA.16816.F32 R80, R168.reuse, R118, R80 ;  /* 0x00000076a850723c */ /* 0x040fe20000001850 */
[----:B------:R-:W2:Y:S03]  /*1ee40*/  LDSM.16.MT88.4 R116, [R167+0x1800] ;  /* 0x00180000a774783b */ /* 0x000ea60000004200 */
[----:B------:R-:W-:Y:S02]  /*1ee50*/  FADD.FTZ R100, R233, R3 ;  /* 0x00000003e9647221 */ /* 0x000fe40000010000 */
[----:B------:R-:W-:Y:S01]  /*1ee60*/  FADD.FTZ R3, R232, R2 ;  /* 0x00000002e8037221 */ /* 0x000fe20000010000 */
[----:B-1----:R-:W-:Y:S01]  /*1ee70*/  F2FP.PACK_AB R175, R105, R176 ;  /* 0x000000b069af723e */ /* 0x002fe200000000ff */
        /* <DEDUP_REMOVED lines=10> */
[-C--:B--2---:R-:W-:Y:S08]  /*1ef20*/  HMMA.16816.F32 R84, R168, R116.reuse, R84 ;  /* 0x00000074a854723c */ /* 0x084ff00000001854 */
        /* <DEDUP_REMOVED lines=20> */
[-C--:B-1----:R-:W-:Y:S08]  /*1f070*/  HMMA.16816.F32 R20, R112, R120.reuse, R20 ;  /* 0x000000787014723c */ /* 0x082ff00000001814 */
        /* <DEDUP_REMOVED lines=49> */
[-C--:B--2---:R-:W-:Y:S01]  /*1f390*/  HMMA.16816.F32 R68, R168, R8.reuse, R68 ;  /* 0x00000008a844723c */ /* 0x084fe20000001844 */
[----:B------:R-:W-:Y:S03]  /*1f3a0*/  FADD.FTZ R6, R220, R100 ;  /* 0x00000064dc067221 */ /* 0x000fe60000010000 */
[----:B------:R-:W-:Y:S01]  /*1f3b0*/  MOV R100, R108 ;  /* 0x0000006c00647202 */ /* 0x000fe20000000f00 */
[----:B------:R-:W-:Y:S02]  /*1f3c0*/  FADD.FTZ R0, R222, R6 ;  /* 0x00000006de007221 */ /* 0x000fe40000010000 */
[----:B------:R-:W-:Y:S01]  /*1f3d0*/  FADD.FTZ R6, R226, R2 ;  /* 0x00000002e2067221 */ /* 0x000fe20000010000 */
        /* <DEDUP_REMOVED lines=14> */
[----:B------:R-:W-:Y:S02]  /*1f4c0*/  FADD.FTZ R4, R191, R4 ;  /* 0x00000004bf047221 */ /* 0x000fe40000010000 */
[----:B------:R-:W-:Y:S02]  /*1f4d0*/  FADD.FTZ R5, R190, R2 ;  /* 0x00000002be057221 */ /* 0x000fe40000010000 */
[C---:B------:R-:W-:Y:S01]  /*1f4e0*/  HMMA.16816.F32 R88, R172.reuse, R12, R88 ;  /* 0x0000000cac58723c */ /* 0x040fe20000001858 */
[----:B------:R-:W-:Y:S03]  /*1f4f0*/  FADD.FTZ R2, R104, R3 ;  /* 0x0000000368027221 */ /* 0x000fe60000010000 */
[----:B------:R-:W-:Y:S01]  /*1f500*/  FADD.FTZ R3, R182, R0 ;  /* 0x00000000b6037221 */ /* 0x000fe20000010000 */
[----:B------:R-:W-:Y:S01]  /*1f510*/  MOV R104, R103 ;  /* 0x0000006700687202 */ /* 0x000fe20000000f00 */
[----:B------:R-:W-:Y:S02]  /*1f520*/  FADD.FTZ R0, R209, R4 ;  /* 0x00000004d1007221 */ /* 0x000fe40000010000 */
[-C--:B------:R-:W-:Y:S01]  /*1f530*/  HMMA.16816.F32 R92, R172, R14.reuse, R92 ;  /* 0x0000000eac5c723c */ /* 0x080fe2000000185c */
[----:B------:R-:W-:Y:S03]  /*1f540*/  FADD.FTZ R2, R102, R2 ;  /* 0x0000000266027221 */ /* 0x000fe60000010000 */
[----:B------:R-:W-:Y:S01]  /*1f550*/  FADD.FTZ R4, R206, R5 ;  /* 0x00000005ce047221 */ /* 0x000fe20000010000 */
[----:B------:R-:W-:Y:S01]  /*1f560*/  MOV R102, R106 ;  /* 0x0000006a00667202 */ /* 0x000fe20000000f00 */
[----:B------:R-:W-:Y:S02]  /*1f570*/  FADD.FTZ R3, R183, R3 ;  /* 0x00000003b7037221 */ /* 0x000fe40000010000 */
[----:B------:R-:W-:Y:S01]  /*1f580*/  FADD.FTZ R243, R210, R0 ;  /* 0x00000000d2f37221 */ /* 0x000fe20000010000 */
[----:B------:R-:W-:Y:S03]  /*1f590*/  HMMA.16816.F32 R96, R168, R14, R96 ;  /* 0x0000000ea860723c */ /* 0x000fe60000001860 */
[----:B------:R-:W-:Y:S01]  /*1f5a0*/  FADD.FTZ R2, R176, R2 ;  /* 0x00000002b0027221 */ /* 0x000fe20000010000 */
[----:B------:R-:W-:Y:S01]  /*1f5b0*/  IADD3 R0, R205, -0x1, RZ ;  /* 0xffffffffcd007810 */ /* 0x000fe20007ffe0ff */
[----:B------:R-:W-:Y:S02]  /*1f5c0*/  FADD.FTZ R245, R185, R4 ;  /* 0x00000004b9f57221 */ /* 0x000fe40000010000 */
[----:B------:R-:W-:Y:S01]  /*1f5d0*/  FADD.FTZ R249, R184, R3 ;  /* 0x00000003b8f97221 */ /* 0x000fe20000010000 */
[----:B------:R-:W-:Y:S01]  /*1f5e0*/  MOV R205, R0 ;  /* 0x0000000000cd7202 */ /* 0x000fe20000000f00 */
[----:B------:R-:W-:Y:S01]  /*1f5f0*/  FADD.FTZ R250, R105, R2 ;  /* 0x0000000269fa7221 */ /* 0x000fe20000010000 */
[----:B------:R-:W-:-:S05]  /*1f600*/  @P0 BRA `(.L_x_880) ;  /* 0xffffbd9000000947 */ /* 0x000fca000383ffff */
.L_x_861:
[----:B------:R-:W-:Y:S02]  /*1f610*/  MOV R9, 0x1f ;  /* 0x0000001f00097802 */ /* 0x000fe40000000f00 */
[----:B------:R-:W-:Y:S01]  /*1f620*/  MOV R8, 0xffffffff ;  /* 0xffffffff00087802 */ /* 0x000fe20000000f00 */
[----:B------:R-:W-:Y:S06]  /*1f630*/  BRA.DIV ~URZ, `(.L_x_881) ;  /* 0x000059a27f007947 */ /* 0x000fec000b800000 */
[----:B------:R1:W2:Y:S02]  /*1f640*/  SHFL.BFLY PT, R0, R243, 0x2, 0x1f ;  /* 0x0c401f00f3007f89 */ /* 0x0002a400000e0000 */
.L_x_961:
[----:B--2---:R-:W-:Y:S01]  /*1f650*/  FADD.FTZ R5, R0, R243 ;  /* 0x000000f300057221 */ /* 0x004fe20000010000 */
[----:B------:R-:W-:Y:S05]  /*1f660*/  BRA.DIV ~URZ, `(.L_x_882) ;  /* 0x000059c27f007947 */ /* 0x000fea000b800000 */
[----:B------:R-:W2:Y:S04]  /*1f670*/  SHFL.BFLY PT, R2, R245, 0x2, 0x1f ;  /* 0x0c401f00f5027f89 */ /* 0x000ea800000e0000 */
[----:B------:R-:W3:Y:S04]  /*1f680*/  SHFL.BFLY PT, R0, R249, 0x2, 0x1f ;  /* 0x0c401f00f9007f89 */ /* 0x000ee800000e0000 */
[----:B------:R-:W4:Y:S04]  /*1f690*/  SHFL.BFLY PT, R6, R250, 0x2, 0x1f ;  /* 0x0c401f00fa067f89 */ /* 0x000f2800000e0000 */
[----:B------:R-:W5:Y:S01]  /*1f6a0*/  SHFL.BFLY PT, R3, R5, 0x1, 0x1f ;  /* 0x0c201f0005037f89 */ /* 0x000f6200000e0000 */
[----:B--2---:R-:W-:-:S02]  /*1f6b0*/  FADD.FTZ R2, R2, R245 ;  /* 0x000000f502027221 */ /* 0x004fc40000010000 */
[----:B---3--:R-:W-:-:S03]  /*1f6c0*/  FADD.FTZ R0, R0, R249 ;  /* 0x000000f900007221 */ /* 0x008fc60000010000 */
[----:B------:R-:W2:Y:S01]  /*1f6d0*/  SHFL.BFLY PT, R4, R2, 0x1, 0x1f ;  /* 0x0c201f0002047f89 */ /* 0x000ea200000e0000 */
[----:B----4-:R-:W-:-:S03]  /*1f6e0*/  FADD.FTZ R6, R6, R250 ;  /* 0x000000fa06067221 */ /* 0x010fc60000010000 */
[----:B------:R-:W3:Y:S01]  /*1f6f0*/  SHFL.BFLY PT, R7, R0, 0x1, 0x1f ;  /* 0x0c201f0000077f89 */ /* 0x000ee200000e0000 */
[----:B-----5:R-:W-:-:S03]  /*1f700*/  FADD.FTZ R5, R5, R3 ;  /* 0x0000000305057221 */ /* 0x020fc60000010000 */
[----:B------:R4:W1:Y:S01]  /*1f710*/  SHFL.BFLY PT, R8, R6, 0x1, 0x1f ;  /* 0x0c201f0006087f89 */ /* 0x00086200000e0000 */
[----:B--2---:R-:W-:Y:S02]  /*1f720*/  FADD.FTZ R4, R2, R4 ;  /* 0x0000000402047221 */ /* 0x004fe40000010000 */
[----:B---3--:R-:W-:Y:S02]  /*1f730*/  FADD.FTZ R7, R0, R7 ;  /* 0x0000000700077221 */ /* 0x008fe40000010000 */
.L_x_962:
[----:B------:R-:W-:Y:S01]  /*1f740*/  FSETP.NE.FTZ.AND P3, PT, R5, RZ, PT ;  /* 0x000000ff0500720b */ /* 0x000fe20003f75000 */
[----:B------:R-:W-:Y:S01]  /*1f750*/  CS2R R2, SRZ ;  /* 0x0000000000027805 */ /* 0x000fe2000001ff00 */
[----:B------:R-:W-:Y:S01]  /*1f760*/  MOV R0, RZ ;  /* 0x000000ff00007202 */ /* 0x000fe20000000f00 */
[----:B-1--4-:R-:W-:Y:S01]  /*1f770*/  FADD.FTZ R6, R8, R6 ;  /* 0x0000000608067221 */ /* 0x012fe20000010000 */
[----:B------:R-:W-:Y:S02]  /*1f780*/  FSETP.NE.FTZ.AND P2, PT, R4, RZ, PT ;  /* 0x000000ff0400720b */ /* 0x000fe40003f55000 */
[----:B------:R-:W-:Y:S02]  /*1f790*/  FSETP.NE.FTZ.AND P1, PT, R7, RZ, PT ;  /* 0x000000ff0700720b */ /* 0x000fe40003f35000 */
[----:B------:R-:W-:-:S02]  /*1f7a0*/  FSETP.NE.FTZ.AND P0, PT, R6, RZ, PT ;  /* 0x000000ff0600720b */ /* 0x000fc40003f15000 */
[----:B------:R-:W-:Y:S02]  /*1f7b0*/  MOV R23, 0xff800000 ;  /* 0xff80000000177802 */ /* 0x000fe40000000f00 */
[----:B------:R-:W-:Y:S01]  /*1f7c0*/  MOV R22, 0xff800000 ;  /* 0xff80000000167802 */ /* 0x000fe20000000f00 */
[----:B------:R-:W1:Y:S01]  /*1f7d0*/  @P3 MUFU.RCP R0, R5 ;  /* 0x0000000500003308 */ /* 0x000e620000001000 */
[----:B------:R-:W-:Y:S02]  /*1f7e0*/  MOV R21, 0xff800000 ;  /* 0xff80000000157802 */ /* 0x000fe40000000f00 */
[----:B------:R-:W-:-:S03]  /*1f7f0*/  MOV R20, 0xff800000 ;  /* 0xff80000000147802 */ /* 0x000fc60000000f00 */
[----:B------:R-:W-:Y:S02]  /*1f800*/  @P1 MOV R10, 0x3f317218 ;  /* 0x3f317218000a1802 */ /* 0x000fe40000000f00 */
[----:B------:R-:W-:Y:S08]  /*1f810*/  @P2 MUFU.RCP R3, R4 ;  /* 0x0000000400032308 */ /* 0x000ff00000001000 */
[----:B------:R-:W2:Y:S01]  /*1f820*/  @P2 MUFU.LG2 R4, R4 ;  /* 0x0000000400042308 */ /* 0x000ea20000000c00 */
[----:B-1----:R-:W-:-:S02]  /*1f830*/  FMUL.FTZ R168, R0, R112 ;  /* 0x0000007000a87220 */ /* 0x002fc40000410000 */
[C---:B------:R-:W-:Y:S02]  /*1f840*/  FMUL.FTZ R169, R0.reuse, R113 ;  /* 0x0000007100a97220 */ /* 0x040fe40000410000 */
[C---:B------:R-:W-:Y:S02]  /*1f850*/  FMUL.FTZ R170, R0.reuse, R124 ;  /* 0x0000007c00aa7220 */ /* 0x040fe40000410000 */
[C---:B------:R-:W-:Y:S01]  /*1f860*/  FMUL.FTZ R171, R0.reuse, R125 ;  /* 0x0000007d00ab7220 */ /* 0x040fe20000410000 */
[----:B------:R-:W1:Y:S01]  /*1f870*/  @P1 MUFU.RCP R2, R7 ;  /* 0x0000000700021308 */ /* 0x000e620000001000 */
[C---:B------:R-:W-:Y:S02]  /*1f880*/  FMUL.FTZ R172, R0.reuse, R128 ;  /* 0x0000008000ac7220 */ /* 0x040fe40000410000 */
[C---:B------:R-:W-:Y:S02]  /*1f890*/  FMUL.FTZ R173, R0.reuse, R129 ;  /* 0x0000008100ad7220 */ /* 0x040fe40000410000 */
[----:B------:R-:W-:-:S02]  /*1f8a0*/  FMUL.FTZ R174, R0, R140 ;  /* 0x0000008c00ae7220 */ /* 0x000fc40000410000 */
[C---:B------:R-:W-:Y:S01]  /*1f8b0*/  FMUL.FTZ R175, R0.reuse, R141 ;  /* 0x0000008d00af7220 */ /* 0x040fe20000410000 */
[----:B------:R-:W-:Y:S01]  /*1f8c0*/  @P3 MUFU.LG2 R5, R5 ;  /* 0x0000000500053308 */ /* 0x000fe20000000c00 */
        /* <DEDUP_REMOVED lines=17> */
[----:B--2---:R-:W-:-:S02]  /*1f9e0*/  @P2 FMUL.FTZ R8, R4, 0.69314718246459960938 ;  /* 0x3f31721804082820 */ /* 0x004fc40000410000 */
[C---:B------:R-:W-:Y:S02]  /*1f9f0*/  FMUL.FTZ R144, R3.reuse, R126 ;  /* 0x0000007e03907220 */ /* 0x040fe40000410000 */
[C---:B------:R-:W-:Y:S02]  /*1fa00*/  FMUL.FTZ R145, R3.reuse, R127 ;  /* 0x0000007f03917220 */ /* 0x040fe40000410000 */
[C---:B------:R-:W-:Y:S02]  /*1fa10*/  FMUL.FTZ R126, R3.reuse, R54 ;  /* 0x00000036037e7220 */ /* 0x040fe40000410000 */
[C---:B------:R-:W-:Y:S02]  /*1fa20*/  FMUL.FTZ R127, R3.reuse, R55 ;  /* 0x00000037037f7220 */ /* 0x040fe40000410000 */
[C---:B------:R-:W-:Y:S02]  /*1fa30*/  FMUL.FTZ R140, R3.reuse, R114 ;  /* 0x00000072038c7220 */ /* 0x040fe40000410000 */
[----:B------:R-:W-:-:S02]  /*1fa40*/  FMUL.FTZ R141, R3, R115 ;  /* 0x00000073038d7220 */ /* 0x000fc40000410000 */
[C---:B-1----:R-:W-:Y:S01]  /*1fa50*/  FMUL.FTZ R54, R2.reuse, R56 ;  /* 0x0000003802367220 */ /* 0x042fe20000410000 */
[----:B---3--:R-:W-:Y:S01]  /*1fa60*/  @P2 MOV R7, 0x3f317218 ;  /* 0x3f31721800072802 */ /* 0x008fe20000000f00 */
[----:B------:R-:W-:Y:S02]  /*1fa70*/  FMUL.FTZ R55, R2, R57 ;  /* 0x0000003902377220 */ /* 0x000fe40000410000 */
[----:B------:R-:W-:Y:S02]  /*1fa80*/  FMUL.FTZ R112, R3, R142 ;  /* 0x0000008e03707220 */ /* 0x000fe40000410000 */
        /* <DEDUP_REMOVED lines=8> */
[----:B------:R-:W-:Y:S02]  /*1fb10*/  FMUL.FTZ R129, R3, R67 ;  /* 0x0000004303817220 */ /* 0x000fe40000410000 */
        /* <DEDUP_REMOVED lines=72> */
.L_x_750:
        /* <DEDUP_REMOVED lines=19> */
.L_x_884:
[----:B--2---:R-:W-:Y:S05]  /*200d0*/  BSYNC B0 ;  /* 0x0000000000007941 */ /* 0x004fea0003800000 */
.L_x_883:
        /* <DEDUP_REMOVED lines=115> */
[----:B------:R-:W-:Y:S02]  /*20810*/  STS [R11+0x5000], R3 ;  /* 0x005000030b007388 */ /* 0x000fe40000000800 */
        /* <DEDUP_REMOVED lines=9> */
[----:B-----5:R1:W2:Y:S04]  /*208b0*/  LDG.E R10, [R4.64] ;  /* 0x00000006040a7981 */ /* 0x0202a8000c1e1900 */
[----:B-1----:R-:W2:Y:S02]  /*208c0*/  LDG.E R4, [R4.64+0x4] ;  /* 0x0000040604047981 */ /* 0x002ea4000c1e1900 */
[----:B--2---:R-:W-:Y:S02]  /*208d0*/  IADD3 R10, -R10, R4, RZ ;  /* 0x000000040a0a7210 */ /* 0x004fe40007ffe1ff */
.L_x_887:
[----:B--2---:R-:W2:Y:S04]  /*208e0*/  LDL R3, [R1+0x44] ;  /* 0x0000440001037983 */ /* 0x004ea80000100800 */
[----:B------:R-:W2:Y:S04]  /*208f0*/  LDL R78, [R1+0x20] ;  /* 0x00002000014e7983 */ /* 0x000ea80000100800 */
[----:B------:R-:W3:Y:S04]  /*20900*/  LDL R24, [R1+0x48] ;  /* 0x0000480001187983 */ /* 0x000ee80000100800 */
[----:B------:R-:W4:Y:S04]  /*20910*/  LDL R13, [R1+0x30] ;  /* 0x00003000010d7983 */ /* 0x000f280000100800 */
[----:B------:R-:W4:Y:S01]  /*20920*/  LDL R25, [R1+0xa8] ;  /* 0x0000a80001197983 */ /* 0x000f220000100800 */
[----:B------:R-:W-:Y:S01]  /*20930*/  IMAD.MOV.U32 R11, RZ, RZ, 0x368 ;  /* 0x00000368ff0b7424 */ /* 0x000fe200078e00ff */
[----:B------:R-:W-:-:S04]  /*20940*/  ISETP.GT.AND P2, PT, R0, 0x1, PT ;  /* 0x000000010000780c */ /* 0x000fc80003f44270 */
[----:B------:R-:W-:-:S04]  /*20950*/  SEL R11, R11, 0x328, P2 ;  /* 0x000003280b0b7807 */ /* 0x000fc80001000000 */
[----:B------:R-:W1:Y:S08]  /*20960*/  LDC.64 R6, c[0x0][R11+0x170] ;  /* 0x00005c000b067b82 */ /* 0x000e700000000a00 */
[----:B------:R-:W3:Y:S08]  /*20970*/  LDC.64 R14, c[0x0][R11+0x168] ;  /* 0x00005a000b0e7b82 */ /* 0x000ef00000000a00 */
[----:B------:R1:W2:Y:S08]  /*20980*/  LDC.64 R18, c[0x0][R11+0x178] ;  /* 0x00005e000b127b82 */ /* 0x0002b00000000a00 */
[----:B------:R1:W2:Y:S01]  /*20990*/  LDC.64 R16, c[0x0][R11+0x160] ;  /* 0x000058000b107b82 */ /* 0x0002a20000000a00 */
[----:B------:R-:W-:Y:S01]  /*209a0*/  ISETP.NE.U32.AND P0, PT, RZ, c[0x0][0x500], PT ;  /* 0x00014000ff007a0c */ /* 0x000fe20003f05070 */
[----:B------:R-:W-:-:S03]  /*209b0*/  IMAD.MOV.U32 R0, RZ, RZ, c[0x0][0x4e8] ;  /* 0x00013a00ff007624 */ /* 0x000fc600078e00ff */
[----:B------:R-:W-:Y:S02]  /*209c0*/  ISETP.NE.AND.EX P0, PT, RZ, c[0x0][0x504], PT, P0 ;  /* 0x00014100ff007a0c */ /* 0x000fe40003f05300 */
[----:B------:R-:W-:Y:S02]  /*209d0*/  ISETP.NE.AND P5, PT, R0, 0x1, PT ;  /* 0x000000010000780c */ /* 0x000fe40003fa5270 */
[----:B------:R-:W-:Y:S02]  /*209e0*/  SHF.R.S32.HI R4, RZ, 0x1f, R8 ;  /* 0x0000001fff047819 */ /* 0x000fe40000011408 */
[----:B------:R-:W-:Y:S02]  /*209f0*/  SEL R0, R8, RZ, !P0 ;  /* 0x000000ff08007207 */ /* 0x000fe40004000000 */
[----:B------:R-:W-:Y:S01]  /*20a00*/  SEL R5, R4, RZ, !P0 ;  /* 0x000000ff04057207 */ /* 0x000fe20004000000 */
[----:B------:R-:W2:Y:S02]  /*20a10*/  S2R R26, SR_TID.X ;  /* 0x00000000001a7919 */ /* 0x000ea40000002100 */
[----:B-1----:R-:W-:-:S04]  /*20a20*/  IMAD R4, R7, R0, RZ ;  /* 0x0000000007047224 */ /* 0x002fc800078e02ff */
[C---:B------:R-:W-:Y:S02]  /*20a30*/  IMAD R12, R6.reuse, R5, R4 ;  /* 0x00000005060c7224 */ /* 0x040fe400078e0204 */
[----:B------:R-:W-:-:S04]  /*20a40*/  IMAD.WIDE.U32 R6, R6, R0, RZ ;  /* 0x0000000006067225 */ /* 0x000fc800078e00ff */
[----:B------:R-:W-:Y:S01]  /*20a50*/  IMAD.IADD R12, R7, 0x1, R12 ;  /* 0x00000001070c7824 */ /* 0x000fe200078e020c */
[----:B------:R-:W-:-:S04]  /*20a60*/  LOP3.LUT R203, R203, 0xfffffffd, RZ, 0xc0, !PT ;  /* 0xfffffffdcbcb7812 */ /* 0x000fc800078ec0ff */
[----:B------:R-:W-:Y:S01]  /*20a70*/  LOP3.LUT R203, R203, 0xfffffffe, RZ, 0xc0, !PT ;  /* 0xfffffffecbcb7812 */ /* 0x000fe200078ec0ff */
[----:B--2---:R-:W-:-:S04]  /*20a80*/  IMAD.IADD R3, R3, 0x1, R78 ;  /* 0x0000000103037824 */ /* 0x004fc800078e024e */
[----:B------:R-:W-:-:S04]  /*20a90*/  @P5 IMAD.HI.U32 R5, R3, c[0x0][0x4ec], RZ ;  /* 0x00013b0003055a27 */ /* 0x000fc800078e00ff */
[----:B---3--:R-:W-:-:S04]  /*20aa0*/  IMAD.WIDE.U32 R8, R14, R24, RZ ;  /* 0x000000180e087225 */ /* 0x008fc800078e00ff */
[----:B------:R-:W-:Y:S01]  /*20ab0*/  IMAD.MOV.U32 R4, RZ, RZ, R3 ;  /* 0x000000ffff047224 */ /* 0x000fe200078e0003 */
[----:B------:R-:W-:Y:S01]  /*20ac0*/  @P5 SHF.R.U32.HI R4, RZ, c[0x0][0x4f0], R5 ;  /* 0x00013c00ff045a19 */ /* 0x000fe20000011605 */
[----:B------:R-:W-:Y:S01]  /*20ad0*/  IMAD R11, R15, R24, RZ ;  /* 0x000000180f0b7224 */ /* 0x000fe200078e02ff */
[----:B----4-:R-:W-:Y:S02]  /*20ae0*/  SEL R5, R13, RZ, P2 ;  /* 0x000000ff0d057207 */ /* 0x010fe40001000000 */
        /* <DEDUP_REMOVED lines=35> */
[----:B------:R-:W4:Y:S04]  /*20d20*/  SHFL.IDX PT, R8, R6, 0x2, 0x1c1f ;  /* 0x005c1f0006087f89 */ /* 0x000f2800000e0000 */
[----:B------:R-:W1:Y:S01]  /*20d30*/  SHFL.IDX PT, R6, R6, 0x3, 0x1c1f ;  /* 0x007c1f0006067f89 */ /* 0x000e6200000e0000 */
[----:B---3--:R-:W-:-:S05]  /*20d40*/  IMAD.IADD R5, R25, 0x1, R78 ;  /* 0x0000000119057824 */ /* 0x008fca00078e024e */
[C---:B------:R-:W-:Y:S02]  /*20d50*/  IADD3 R17, R5.reuse, 0x8, RZ ;  /* 0x0000000805117810 */ /* 0x040fe40007ffe0ff */
[CC--:B------:R-:W-:Y:S02]  /*20d60*/  ISETP.GE.OR P4, PT, R5.reuse, R4.reuse, P0 ;  /* 0x000000040500720c */ /* 0x0c0fe40000786670 */
[----:B------:R-:W-:Y:S02]  /*20d70*/  IADD3 R16, R5, 0x40, RZ ;  /* 0x0000004005107810 */ /* 0x000fe40007ffe0ff */
[-C--:B------:R-:W-:Y:S02]  /*20d80*/  ISETP.GE.OR P3, PT, R17, R4.reuse, P0 ;  /* 0x000000041100720c */ /* 0x080fe40000766670 */
[----:B------:R-:W-:Y:S02]  /*20d90*/  ISETP.GE.OR P1, PT, R16, R4, P0 ;  /* 0x000000041000720c */ /* 0x000fe40000726670 */
[----:B------:R-:W-:-:S05]  /*20da0*/  IADD3 R15, R5, 0x48, RZ ;  /* 0x00000048050f7810 */ /* 0x000fca0007ffe0ff */
[----:B-1----:R1:W-:Y:S04]  /*20db0*/  @!P4 ST.E [R12.64], R21 ;  /* 0x000000150c00c985 */ /* 0x0023e8000c101906 */
        /* <DEDUP_REMOVED lines=67> */
.L_x_963:
[----:B------:R-:W-:Y:S05]  /*211f0*/  BRA.DIV ~URZ, `(.L_x_890) ;  /* 0x000040e27f007947 */ /* 0x000fea000b800000 */
[----:B------:R3:W4:Y:S02]  /*21200*/  SHFL.IDX PT, R0, R13, RZ, 0x1c1f ;  /* 0x001c1fff0d007589 */ /* 0x00072400000e0000 */
.L_x_964:
        /* <DEDUP_REMOVED lines=20> */
.L_x_892:
[----:B------:R-:W-:Y:S05]  /*21350*/  BSYNC B0 ;  /* 0x0000000000007941 */ /* 0x000fea0003800000 */
.L_x_891:
[----:B------:R-:W-:Y:S05]  /*21360*/  BRA.DIV ~URZ, `(.L_x_893) ;  /* 0x00003fd27f007947 */ /* 0x000fea000b800000 */
[----:B--2---:R2:W1:Y:S04]  /*21370*/  SHFL.IDX PT, R10, R12, 0x1, 0x1c1f ;  /* 0x003c1f000c0a7f89 */ /* 0x00446800000e0000 */
[----:B----4-:R2:W4:Y:S02]  /*21380*/  SHFL.IDX PT, R0, R13, 0x1, 0x1c1f ;  /* 0x003c1f000d007f89 */ /* 0x01052400000e0000 */
.L_x_965:
        /* <DEDUP_REMOVED lines=21> */
.L_x_895:
[----:B------:R-:W-:Y:S05]  /*214e0*/  BSYNC B0 ;  /* 0x0000000000007941 */ /* 0x000fea0003800000 */
.L_x_894:
[----:B------:R-:W-:Y:S05]  /*214f0*/  BRA.DIV ~URZ, `(.L_x_896) ;  /* 0x00003f027f007947 */ /* 0x000fea000b800000 */
[----:B-1----:R1:W2:Y:S02]  /*21500*/  SHFL.IDX PT, R10, R12, 0x2, 0x1c1f ;  /* 0x005c1f000c0a7f89 */ /* 0x0022a400000e0000 */
.L_x_966:
[----:B------:R-:W-:Y:S05]  /*21510*/  BRA.DIV ~URZ, `(.L_x_897) ;  /* 0x00003f527f007947 */ /* 0x000fea000b800000 */
[----:B----4-:R4:W1:Y:S02]  /*21520*/  SHFL.IDX PT, R0, R13, 0x2, 0x1c1f ;  /* 0x005c1f000d007f89 */ /* 0x01086400000e0000 */
.L_x_967:
        /* <DEDUP_REMOVED lines=21> */
.L_x_899:
[----:B------:R-:W-:Y:S05]  /*21680*/  BSYNC B0 ;  /* 0x0000000000007941 */ /* 0x000fea0003800000 */
.L_x_898:
[----:B------:R-:W-:Y:S05]  /*21690*/  BRA.DIV ~URZ, `(.L_x_900) ;  /* 0x00003e327f007947 */ /* 0x000fea000b800000 */
[----:B-1----:R1:W3:Y:S04]  /*216a0*/  SHFL.IDX PT, R6, R12, 0x3, 0x1c1f ;  /* 0x007c1f000c067f89 */ /* 0x0022e800000e0000 */
[----:B------:R1:W4:Y:S02]  /*216b0*/  SHFL.IDX PT, R0, R13, 0x3, 0x1c1f ;  /* 0x007c1f000d007f89 */ /* 0x00032400000e0000 */
.L_x_968:
        /* <DEDUP_REMOVED lines=22> */
.L_x_888:
[----:B-1----:R-:W2:Y:S04]  /*21820*/  LDL.LU R6, [R1+0x48] ;  /* 0x0000480001067983 */ /* 0x002ea80000300800 */
        /* <DEDUP_REMOVED lines=33> */
.L_x_969:
[----:B------:R-:W-:Y:S05]  /*21a40*/  BRA.DIV ~URZ, `(.L_x_903) ;  /* 0x00003bb27f007947 */ /* 0x000fea000b800000 */
[----:B------:R3:W4:Y:S02]  /*21a50*/  SHFL.IDX PT, R0, R24, RZ, 0x1c1f ;  /* 0x001c1fff18007589 */ /* 0x00072400000e0000 */
.L_x_970:
[----:B------:R-:W5:Y:S01]  /*21a60*/  LDL R5, [R1] ;  /* 0x0000000001057983 */ /* 0x000f620000100800 */
        /* <DEDUP_REMOVED lines=10> */
[----:B------:R-:W-:Y:S02]  /*21b10*/  IADD3 R6, R5, 0x50, RZ ;  /* 0x0000005005067810 */ /* 0x000fe40007ffe0ff */
[----:B------:R-:W-:-:S02]  /*21b20*/  SHF.R.S32.HI R26, RZ, 0x1f, R5 ;  /* 0x0000001fff1a7819 */ /* 0x000fc40000011405 */
        /* <DEDUP_REMOVED lines=9> */
[----:B------:R-:W-:Y:S01]  /*21bc0*/  SHF.R.S32.HI R34, RZ, 0x1f, R6 ;  /* 0x0000001fff227819 */ /* 0x000fe20000011406 */
[----:B------:R-:W-:Y:S05]  /*21bd0*/  @P0 BRA `(.L_x_905) ;  /* 0x0000032000000947 */ /* 0x000fea0003800000 */
[----:B------:R-:W-:Y:S01]  /*21be0*/  ISETP.GE.AND P1, PT, R5, c[0x0][0x3c8], PT ;  /* 0x0000f20005007a0c */ /* 0x000fe20003f26270 */
[----:B------:R-:W5:Y:S01]  /*21bf0*/  LDL R20, [R1+0x7c] ;  /* 0x00007c0001147983 */ /* 0x000f620000100800 */
[----:B------:R-:W-:Y:S02]  /*21c00*/  ISETP.GE.AND P2, PT, R15, c[0x0][0x3c8], PT ;  /* 0x0000f2000f007a0c */ /* 0x000fe40003f46270 */
[----:B------:R-:W-:-:S09]  /*21c10*/  ISETP.GE.AND P4, PT, R14, c[0x0][0x3c8], PT ;  /* 0x0000f2000e007a0c */ /* 0x000fd20003f86270 */
[----:B----4-:R-:W-:-:S04]  /*21c20*/  @!P1 LEA R2, P0, R5, R0, 0x2 ;  /* 0x0000000005029211 */ /* 0x010fc800078010ff */
[----:B--2---:R-:W-:Y:S02]  /*21c30*/  @!P1 LEA.HI.X R3, R5, R4, R26, 0x2, P0 ;  /* 0x0000000405039211 */ /* 0x004fe400000f141a */
[----:B------:R-:W2:Y:S01]  /*21c40*/  LDL R5, [R1+0x54] ;  /* 0x0000540001057983 */ /* 0x000ea20000100800 */
[----:B------:R-:W-:Y:S02]  /*21c50*/  @!P2 LEA R16, P0, R15, R0, 0x2 ;  /* 0x000000000f10a211 */ /* 0x000fe400078010ff */
[----:B------:R-:W-:Y:S01]  /*21c60*/  ISETP.GE.AND P3, PT, R13, c[0x0][0x3c8], PT ;  /* 0x0000f2000d007a0c */ /* 0x000fe20003f66270 */
[----:B------:R4:W-:Y:S01]  /*21c70*/  @!P1 ST.E.64 [R2.64], R168 ;  /* 0x000000a802009985 */ /* 0x0009e2000c101b06 */
[----:B------:R-:W-:Y:S02]  /*21c80*/  @!P2 LEA.HI.X R17, R15, R4, R23, 0x2, P0 ;  /* 0x000000040f11a211 */ /* 0x000fe400000f1417 */
[----:B------:R-:W-:-:S03]  /*21c90*/  ISETP.GE.AND P1, PT, R12, c[0x0][0x3c8], PT ;  /* 0x0000f2000c007a0c */ /* 0x000fc60003f26270 */
[----:B------:R1:W-:Y:S01]  /*21ca0*/  @!P2 ST.E.64 [R16.64], R170 ;  /* 0x000000aa1000a985 */ /* 0x0003e2000c101b06 */
[----:B------:R-:W-:Y:S02]  /*21cb0*/  ISETP.GE.AND P2, PT, R10, c[0x0][0x3c8], PT ;  /* 0x0000f2000a007a0c */ /* 0x000fe40003f46270 */
[----:B----4-:R-:W-:-:S04]  /*21cc0*/  @!P4 LEA R2, P0, R14, R0, 0x2 ;  /* 0x000000000e02c211 */ /* 0x010fc800078010ff */
[----:B------:R-:W-:Y:S02]  /*21cd0*/  @!P4 LEA.HI.X R3, R14, R4, R25, 0x2, P0 ;  /* 0x000000040e03c211 */ /* 0x000fe400000f1419 */
[----:B-1----:R-:W-:-:S03]  /*21ce0*/  @!P3 LEA R16, P0, R13, R0, 0x2 ;  /* 0x000000000d10b211 */ /* 0x002fc600078010ff */
[----:B------:R1:W-:Y:S01]  /*21cf0*/  @!P4 ST.E.64 [R2.64], R172 ;  /* 0x000000ac0200c985 */ /* 0x0003e2000c101b06 */
[----:B------:R-:W-:Y:S02]  /*21d00*/  ISETP.GE.AND P4, PT, R11, c[0x0][0x3c8], PT ;  /* 0x0000f2000b007a0c */ /* 0x000fe40003f86270 */
[----:B------:R-:W-:-:S05]  /*21d10*/  @!P3 LEA.HI.X R17, R13, R4, R28, 0x2, P0 ;  /* 0x000000040d11b211 */ /* 0x000fca00000f141c */
[----:B------:R4:W-:Y:S01]  /*21d20*/  @!P3 ST.E.64 [R16.64], R174 ;  /* 0x000000ae1000b985 */ /* 0x0009e2000c101b06 */
[----:B-1----:R-:W-:-:S04]  /*21d30*/  @!P1 LEA R2, P0, R12, R0, 0x2 ;  /* 0x000000000c029211 */ /* 0x002fc800078010ff */
[----:B------:R-:W-:Y:S02]  /*21d40*/  @!P1 LEA.HI.X R3, R12, R4, R27, 0x2, P0 ;  /* 0x000000040c039211 */ /* 0x000fe400000f141b */
[----:B----4-:R-:W-:-:S03]  /*21d50*/  @!P4 LEA R16, P0, R11, R0, 0x2 ;  /* 0x000000000b10c211 */ /* 0x010fc600078010ff */
        /* <DEDUP_REMOVED lines=8> */
[----:B----4-:R-:W-:-:S03]  /*21de0*/  @!P1 LEA R16, P0, R9, R0, 0x2 ;  /* 0x0000000009109211 */ /* 0x010fc600078010ff */
[----:B------:R1:W-:Y:S01]  /*21df0*/  @!P2 ST.E.64 [R2.64], R178 ;  /* 0x000000b20200a985 */ /* 0x0003e2000c101b06 */
[----:B------:R-:W-:Y:S02]  /*21e00*/  ISETP.GE.AND P2, PT, R6, c[0x0][0x3c8], PT ;  /* 0x0000f20006007a0c */ /* 0x000fe40003f46270 */
[----:B------:R-:W-:-:S05]  /*21e10*/  @!P1 LEA.HI.X R17, R9, R4, R30, 0x2, P0 ;  /* 0x0000000409119211 */ /* 0x000fca00000f141e */
[----:B------:R4:W-:Y:S01]  /*21e20*/  @!P1 ST.E.64 [R16.64], R180 ;  /* 0x000000b410009985 */ /* 0x0009e2000c101b06 */
[----:B-1----:R-:W-:-:S04]  /*21e30*/  @!P4 LEA R2, P0, R8, R0, 0x2 ;  /* 0x000000000802c211 */ /* 0x002fc800078010ff */
[----:B------:R-:W-:Y:S02]  /*21e40*/  @!P4 LEA.HI.X R3, R8, R4, R32, 0x2, P0 ;  /* 0x000000040803c211 */ /* 0x000fe400000f1420 */
[----:B------:R-:W-:-:S04]  /*21e50*/  @!P3 LEA R18, P0, R7, R0, 0x2 ;  /* 0x000000000712b211 */ /* 0x000fc800078010ff */
[----:B------:R-:W-:Y:S02]  /*21e60*/  @!P3 LEA.HI.X R19, R7, R4, R33, 0x2, P0 ;  /* 0x000000040713b211 */ /* 0x000fe400000f1421 */
[C---:B----4-:R-:W-:Y:S01]  /*21e70*/  @!P2 LEA R16, P0, R6.reuse, R0, 0x2 ;  /* 0x000000000610a211 */ /* 0x050fe200078010ff */
[----:B------:R1:W-:Y:S03]  /*21e80*/  @!P4 ST.E.64 [R2.64], R100 ;  /* 0x000000640200c985 */ /* 0x0003e6000c101b06 */
[----:B------:R-:W-:Y:S01]  /*21e90*/  @!P2 LEA.HI.X R17, R6, R4, R34, 0x2, P0 ;  /* 0x000000040611a211 */ /* 0x000fe200000f1422 */
[----:B------:R4:W-:Y:S04]  /*21ea0*/  @!P3 ST.E.64 [R18.64], R184 ;  /* 0x000000b81200b985 */ /* 0x0009e8000c101b06 */
[----:B------:R4:W-:Y:S01]  /*21eb0*/  @!P2 ST.E.64 [R16.64], R182 ;  /* 0x000000b61000a985 */ /* 0x0009e2000c101b06 */
[----:B--2---:R-:W-:-:S13]  /*21ec0*/  ISETP.GE.AND P1, PT, R5, c[0x0][0x3c8], PT ;  /* 0x0000f20005007a0c */ /* 0x004fda0003f26270 */
[----:B-1----:R-:W-:-:S04]  /*21ed0*/  @!P1 LEA R2, P0, R5, R0, 0x2 ;  /* 0x0000000005029211 */ /* 0x002fc800078010ff */
[----:B-----5:R-:W-:-:S05]  /*21ee0*/  @!P1 LEA.HI.X R3, R5, R4, R20, 0x2, P0 ;  /* 0x0000000405039211 */ /* 0x020fca00000f1414 */
[----:B------:R4:W-:Y:S04]  /*21ef0*/  @!P1 ST.E.64 [R2.64], R96 ;  /* 0x0000006002009985 */ /* 0x0009e8000c101b06 */
.L_x_905:
[----:B------:R-:W-:Y:S05]  /*21f00*/  BSYNC B0 ;  /* 0x0000000000007941 */ /* 0x000fea0003800000 */
.L_x_904:
[----:B------:R-:W-:Y:S05]  /*21f10*/  BRA.DIV ~URZ, `(.L_x_906) ;  /* 0x000037427f007947 */ /* 0x000fea000b800000 */
[----:B--2---:R2:W1:Y:S04]  /*21f20*/  SHFL.IDX PT, R4, R22, 0x1, 0x1c1f ;  /* 0x003c1f0016047f89 */ /* 0x00446800000e0000 */
[----:B----4-:R2:W4:Y:S02]  /*21f30*/  SHFL.IDX PT, R0, R24, 0x1, 0x1c1f ;  /* 0x003c1f0018007f89 */ /* 0x01052400000e0000 */
.L_x_971:
[----:B------:R-:W-:Y:S01]  /*21f40*/  BSSY B0, `(.L_x_907) ;  /* 0x0000035000007945 */ /* 0x000fe20003800000 */
[----:B------:R-:W-:Y:S05]  /*21f50*/  @P6 BRA `(.L_x_908) ;  /* 0x0000033000006947 */ /* 0x000fea0003800000 */
[----:B------:R-:W5:Y:S01]  /*21f60*/  LDL R5, [R1] ;  /* 0x0000000001057983 */ /* 0x000f620000100800 */
[----:B------:R-:W-:Y:S02]  /*21f70*/  ISETP.GE.AND P0, PT, R15, c[0x0][0x3c8], PT ;  /* 0x0000f2000f007a0c */ /* 0x000fe40003f06270 */
[----:B------:R-:W-:Y:S01]  /*21f80*/  ISETP.GE.AND P3, PT, R14, c[0x0][0x3c8], PT ;  /* 0x0000f2000e007a0c */ /* 0x000fe20003f66270 */
[----:B--2---:R-:W2:Y:S01]  /*21f90*/  LDL R35, [R1+0x7c] ;  /* 0x00007c0001237983 */ /* 0x004ea20000100800 */
[----:B------:R-:W-:-:S02]  /*21fa0*/  ISETP.GE.AND P5, PT, R13, c[0x0][0x3c8], PT ;  /* 0x0000f2000d007a0c */ /* 0x000fc40003fa6270 */
[----:B-----5:R-:W-:-:S13]  /*21fb0*/  ISETP.GE.AND P1, PT, R5, c[0x0][0x3c8], PT ;  /* 0x0000f20005007a0c */ /* 0x020fda0003f26270 */
[----:B----4-:R-:W-:-:S04]  /*21fc0*/  @!P1 LEA R2, P2, R5, R0, 0x2 ;  /* 0x0000000005029211 */ /* 0x010fc800078410ff */
[----:B-1----:R-:W-:Y:S02]  /*21fd0*/  @!P1 LEA.HI.X R3, R5, R4, R26, 0x2, P2 ;  /* 0x0000000405039211 */ /* 0x002fe400010f141a */
[----:B------:R-:W4:Y:S01]  /*21fe0*/  LDL R5, [R1+0x54] ;  /* 0x0000540001057983 */ /* 0x000f220000100800 */
[----:B------:R-:W-:-:S04]  /*21ff0*/  @!P0 LEA R16, P2, R15, R0, 0x2 ;  /* 0x000000000f108211 */ /* 0x000fc800078410ff */
[----:B------:R-:W-:Y:S02]  /*22000*/  @!P0 LEA.HI.X R17, R15, R4, R23, 0x2, P2 ;  /* 0x000000040f118211 */ /* 0x000fe400010f1417 */
[----:B------:R-:W-:Y:S01]  /*22010*/  ISETP.GE.AND P2, PT, R12, c[0x0][0x3c8], PT ;  /* 0x0000f2000c007a0c */ /* 0x000fe20003f46270 */
[----:B------:R1:W-:Y:S01]  /*22020*/  @!P1 ST.E.64 [R2.64], R140 ;  /* 0x0000008c02009985 */ /* 0x0003e2000c101b06 */
[----:B------:R-:W-:-:S03]  /*22030*/  ISETP.GE.AND P1, PT, R11, c[0x0][0x3c8], PT ;  /* 0x0000f2000b007a0c */ /* 0x000fc60003f26270 */
[----:B------:R5:W-:Y:S01]  /*22040*/  @!P0 ST.E.64 [R16.64], R144 ;  /* 0x0000009010008985 */ /* 0x000be2000c101b06 */
[CC--:B-1----:R-:W-:Y:S02]  /*22050*/  @!P3 LEA R2, P4, R14.reuse, R0.reuse, 0x2 ;  /* 0x000000000e02b211 */ /* 0x0c2fe400078810ff */
[C---:B-----5:R-:W-:Y:S02]  /*22060*/  @!P5 LEA R16, P0, R13.reuse, R0, 0x2 ;  /* 0x000000000d10d211 */ /* 0x060fe400078010ff */
        /* <DEDUP_REMOVED lines=9> */
[----:B------:R-:W-:-:S03]  /*22100*/  @!P1 LEA R18, P3, R11, R0, 0x2 ;  /* 0x000000000b129211 */ /* 0x000fc600078610ff */
[----:B------:R1:W-:Y:S01]  /*22110*/  @!P2 ST.E.64 [R2.64], R114 ;  /* 0x000000720200a985 */ /* 0x0003e2000c101b06 */
[C---:B-----5:R-:W-:Y:S02]  /*22120*/  @!P0 LEA R16, P2, R10.reuse, R0, 0x2 ;  /* 0x000000000a108211 */ /* 0x060fe400078410ff */
[-C--:B------:R-:W-:Y:S02]  /*22130*/  @!P1 LEA.HI.X R19, R11, R4.reuse, R29, 0x2, P3 ;  /* 0x000000040b139211 */ /* 0x080fe400018f141d */
[----:B------:R-:W-:Y:S02]  /*22140*/  ISETP.GE.AND P3, PT, R7, c[0x0][0x3c8], PT ;  /* 0x0000f20007007a0c */ /* 0x000fe40003f66270 */
[----:B------:R-:W-:Y:S01]  /*22150*/  @!P0 LEA.HI.X R17, R10, R4, R31, 0x2, P2 ;  /* 0x000000040a118211 */ /* 0x000fe200010f141f */
[----:B------:R5:W-:Y:S01]  /*22160*/  @!P1 ST.E.64 [R18.64], R124 ;  /* 0x0000007c12009985 */ /* 0x000be2000c101b06 */
[----:B------:R-:W-:-:S03]  /*22170*/  ISETP.GE.AND P2, PT, R6, c[0x0][0x3c8], PT ;  /* 0x0000f20006007a0c */ /* 0x000fc60003f46270 */
[----:B------:R3:W-:Y:S01]  /*22180*/  @!P0 ST.E.64 [R16.64], R126 ;  /* 0x0000007e10008985 */ /* 0x0007e2000c101b06 */
[----:B------:R-:W-:-:S04]  /*22190*/  @!P5 LEA R20, P0, R8, R0, 0x2 ;  /* 0x000000000814d211 */ /* 0x000fc800078010ff */
[----:B------:R-:W-:Y:S02]  /*221a0*/  @!P5 LEA.HI.X R21, R8, R4, R32, 0x2, P0 ;  /* 0x000000040815d211 */ /* 0x000fe400000f1420 */
[----:B-1----:R-:W-:-:S04]  /*221b0*/  @!P4 LEA R2, P1, R9, R0, 0x2 ;  /* 0x000000000902c211 */ /* 0x002fc800078210ff */
[----:B------:R-:W-:Y:S02]  /*221c0*/  @!P4 LEA.HI.X R3, R9, R4, R30, 0x2, P1 ;  /* 0x000000040903c211 */ /* 0x000fe400008f141e */
[----:B-----5:R-:W-:-:S04]  /*221d0*/  @!P3 LEA R18, P0, R7, R0, 0x2 ;  /* 0x000000000712b211 */ /* 0x020fc800078010ff */
[----:B------:R-:W-:Y:S02]  /*221e0*/  @!P3 LEA.HI.X R19, R7, R4, R33, 0x2, P0 ;  /* 0x000000040713b211 */ /* 0x000fe400000f1421 */
[C---:B---3--:R-:W-:Y:S01]  /*221f0*/  @!P2 LEA R16, P0, R6.reuse, R0, 0x2 ;  /* 0x000000000610a211 */ /* 0x048fe200078010ff */
[----:B------:R1:W-:Y:S03]  /*22200*/  @!P4 ST.E.64 [R2.64], R128 ;  /* 0x000000800200c985 */ /* 0x0003e6000c101b06 */
[----:B------:R-:W-:Y:S01]  /*22210*/  @!P2 LEA.HI.X R17, R6, R4, R34, 0x2, P0 ;  /* 0x000000040611a211 */ /* 0x000fe200000f1422 */
[----:B------:R3:W-:Y:S04]  /*22220*/  @!P5 ST.E.64 [R20.64], R146 ;  /* 0x000000921400d985 */ /* 0x0007e8000c101b06 */
[----:B------:R3:W-:Y:S04]  /*22230*/  @!P3 ST.E.64 [R18.64], R142 ;  /* 0x0000008e1200b985 */ /* 0x0007e8000c101b06 */
[----:B------:R3:W-:Y:S01]  /*22240*/  @!P2 ST.E.64 [R16.64], R104 ;  /* 0x000000681000a985 */ /* 0x0007e2000c101b06 */
[----:B----4-:R-:W-:-:S13]  /*22250*/  ISETP.GE.AND P1, PT, R5, c[0x0][0x3c8], PT ;  /* 0x0000f20005007a0c */ /* 0x010fda0003f26270 */
[----:B-1----:R-:W-:-:S04]  /*22260*/  @!P1 LEA R2, P0, R5, R0, 0x2 ;  /* 0x0000000005029211 */ /* 0x002fc800078010ff */
[----:B--2---:R-:W-:-:S05]  /*22270*/  @!P1 LEA.HI.X R3, R5, R4, R35, 0x2, P0 ;  /* 0x0000000405039211 */ /* 0x004fca00000f1423 */
[----:B------:R3:W-:Y:S04]  /*22280*/  @!P1 ST.E.64 [R2.64], R98 ;  /* 0x0000006202009985 */ /* 0x0007e8000c101b06 */
.L_x_908:
[----:B------:R-:W-:Y:S05]  /*22290*/  BSYNC B0 ;  /* 0x0000000000007941 */ /* 0x000fea0003800000 */
.L_x_907:
[----:B------:R-:W-:Y:S05]  /*222a0*/  BRA.DIV ~URZ, `(.L_x_909) ;  /* 0x000034727f007947 */ /* 0x000fea000b800000 */
[----:B-1----:R1:W2:Y:S02]  /*222b0*/  SHFL.IDX PT, R4, R22, 0x2, 0x1c1f ;  /* 0x005c1f0016047f89 */ /* 0x0022a400000e0000 */
.L_x_972:
[----:B------:R-:W-:Y:S05]  /*222c0*/  BRA.DIV ~URZ, `(.L_x_910) ;  /* 0x000034c27f007947 */ /* 0x000fea000b800000 */
[----:B----4-:R4:W1:Y:S02]  /*222d0*/  SHFL.IDX PT, R0, R24, 0x2, 0x1c1f ;  /* 0x005c1f0018007f89 */ /* 0x01086400000e0000 */
.L_x_973:
[----:B------:R-:W-:Y:S01]  /*222e0*/  LOP3.LUT P0, RZ, R203, 0x1, RZ, 0xc0, !PT ;  /* 0x00000001cbff7812 */ /* 0x000fe2000780c0ff */
[----:B------:R-:W-:-:S12]  /*222f0*/  BSSY B0, `(.L_x_911) ;  /* 0x0000035000007945 */ /* 0x000fd80003800000 */
[----:B------:R-:W-:Y:S05]  /*22300*/  @P0 BRA `(.L_x_912) ;  /* 0x0000033000000947 */ /* 0x000fea0003800000 */
[----:B---3--:R-:W3:Y:S04]  /*22310*/  LDL R16, [R1] ;  /* 0x0000000001107983 */ /* 0x008ee80000100800 */
[----:B------:R-:W5:Y:S01]  /*22320*/  LDL R5, [R1+0x54] ;  /* 0x0000540001057983 */ /* 0x000f620000100800 */
[----:B------:R-:W-:Y:S02]  /*22330*/  ISETP.GE.AND P2, PT, R15, c[0x0][0x3c8], PT ;  /* 0x0000f2000f007a0c */ /* 0x000fe40003f46270 */
[----:B------:R-:W-:Y:S01]  /*22340*/  ISETP.GE.AND P4, PT, R14, c[0x0][0x3c8], PT ;  /* 0x0000f2000e007a0c */ /* 0x000fe20003f86270 */
[----:B----4-:R-:W4:Y:S01]  /*22350*/  LDL R35, [R1+0x7c] ;  /* 0x00007c0001237983 */ /* 0x010f220000100800 */
[----:B------:R-:W-:-:S09]  /*22360*/  ISETP.GE.AND P3, PT, R13, c[0x0][0x3c8], PT ;  /* 0x0000f2000d007a0c */ /* 0x000fd20003f66270 */
[----:B-1----:R-:W-:-:S04]  /*22370*/  @!P2 LEA R18, P1, R15, R0, 0x2 ;  /* 0x000000000f12a211 */ /* 0x002fc800078210ff */
[----:B--2---:R-:W-:Y:S02]  /*22380*/  @!P2 LEA.HI.X R19, R15, R4, R23, 0x2, P1 ;  /* 0x000000040f13a211 */ /* 0x004fe400008f1417 */
[----:B------:R-:W-:Y:S02]  /*22390*/  ISETP.GE.AND P1, PT, R12, c[0x0][0x3c8], PT ;  /* 0x0000f2000c007a0c */ /* 0x000fe40003f26270 */
[----:B------:R-:W-:Y:S02]  /*223a0*/  ISETP.GE.AND P6, PT, R10, c[0x0][0x3c8], PT ;  /* 0x0000f2000a007a0c */ /* 0x000fe40003fc6270 */
[----:B---3--:R-:W-:-:S13]  /*223b0*/  ISETP.GE.AND P0, PT, R16, c[0x0][0x3c8], PT ;  /* 0x0000f20010007a0c */ /* 0x008fda0003f06270 */
[----:B------:R-:W-:-:S04]  /*223c0*/  @!P0 LEA R2, P5, R16, R0, 0x2 ;  /* 0x0000000010028211 */ /* 0x000fc800078a10ff */
[----:B------:R-:W-:Y:S02]  /*223d0*/  @!P0 LEA.HI.X R3, R16, R4, R26, 0x2, P5 ;  /* 0x0000000410038211 */ /* 0x000fe400028f141a */
[----:B------:R-:W-:-:S03]  /*223e0*/  @!P4 LEA R16, P5, R14, R0, 0x2 ;  /* 0x000000000e10c211 */ /* 0x000fc600078a10ff */
[----:B------:R1:W-:Y:S01]  /*223f0*/  @!P0 ST.E.64 [R2.64], R44 ;  /* 0x0000002c02008985 */ /* 0x0003e2000c101b06 */
[----:B------:R-:W-:-:S03]  /*22400*/  ISETP.GE.AND P0, PT, R11, c[0x0][0x3c8], PT ;  /* 0x0000f2000b007a0c */ /* 0x000fc60003f06270 */
[----:B------:R2:W-:Y:S01]  /*22410*/  @!P2 ST.E.64 [R18.64], R46 ;  /* 0x0000002e1200a985 */ /* 0x0005e2000c101b06 */
[----:B------:R-:W-:-:S05]  /*22420*/  @!P4 LEA.HI.X R17, R14, R4, R25, 0x2, P5 ;  /* 0x000000040e11c211 */ /* 0x000fca00028f1419 */
[----:B------:R3:W-:Y:S01]  /*22430*/  @!P4 ST.E.64 [R16.64], R48 ;  /* 0x000000301000c985 */ /* 0x0007e2000c101b06 */
[----:B------:R-:W-:Y:S02]  /*22440*/  ISETP.GE.AND P4, PT, R9, c[0x0][0x3c8], PT ;  /* 0x0000f20009007a0c */ /* 0x000fe40003f86270 */
[----:B-1----:R-:W-:-:S04]  /*22450*/  @!P3 LEA R2, P2, R13, R0, 0x2 ;  /* 0x000000000d02b211 */ /* 0x002fc800078410ff */
[----:B------:R-:W-:Y:S02]  /*22460*/  @!P3 LEA.HI.X R3, R13, R4, R28, 0x2, P2 ;  /* 0x000000040d03b211 */ /* 0x000fe400010f141c */
[----:B--2---:R-:W-:-:S03]  /*22470*/  @!P1 LEA R18, P5, R12, R0, 0x2 ;  /* 0x000000000c129211 */ /* 0x004fc600078a10ff */
[----:B------:R1:W-:Y:S01]  /*22480*/  @!P3 ST.E.64 [R2.64], R50 ;  /* 0x000000320200b985 */ /* 0x0003e2000c101b06 */
[----:B------:R-:W-:Y:S02]  /*22490*/  @!P1 LEA.HI.X R19, R12, R4, R27, 0x2, P5 ;  /* 0x000000040c139211 */ /* 0x000fe400028f141b */
[----:B---3--:R-:W-:Y:S02]  /*224a0*/  @!P6 LEA R16, P5, R10, R0, 0x2 ;  /* 0x000000000a10e211 */ /* 0x008fe400078a10ff */
[----:B------:R-:W-:Y:S01]  /*224b0*/  ISETP.GE.AND P3, PT, R8, c[0x0][0x3c8], PT ;  /* 0x0000f20008007a0c */ /* 0x000fe20003f66270 */
[----:B------:R-:W-:Y:S01]  /*224c0*/  @!P1 ST.E.64 [R18.64], R66 ;  /* 0x0000004212009985 */ /* 0x000fe2000c101b06 */
[----:B------:R-:W-:Y:S02]  /*224d0*/  @!P6 LEA.HI.X R17, R10, R4, R31, 0x2, P5 ;  /* 0x000000040a11e211 */ /* 0x000fe400028f141f */
[----:B------:R-:W-:Y:S02]  /*224e0*/  ISETP.GE.AND P1, PT, R6, c[0x0][0x3c8], PT ;  /* 0x0000f20006007a0c */ /* 0x000fe40003f26270 */
[----:B-1----:R-:W-:-:S04]  /*224f0*/  @!P0 LEA R2, P2, R11, R0, 0x2 ;  /* 0x000000000b028211 */ /* 0x002fc800078410ff */
[----:B------:R-:W-:Y:S02]  /*22500*/  @!P0 LEA.HI.X R3, R11, R4, R29, 0x2, P2 ;  /* 0x000000040b038211 */ /* 0x000fe400010f141d */
[----:B------:R-:W-:-:S03]  /*22510*/  ISETP.GE.AND P2, PT, R7, c[0x0][0x3c8], PT ;  /* 0x0000f20007007a0c */ /* 0x000fc60003f46270 */
[----:B------:R1:W-:Y:S01]  /*22520*/  @!P0 ST.E.64 [R2.64], R52 ;  /* 0x0000003402008985 */ /* 0x0003e2000c101b06 */
[----:B-----5:R-:W-:-:S03]  /*22530*/  ISETP.GE.AND P0, PT, R5, c[0x0][0x3c8], PT ;  /* 0x0000f20005007a0c */ /* 0x020fc60003f06270 */
        /* <DEDUP_REMOVED lines=8> */
[-C--:B------:R-:W-:Y:S02]  /*225c0*/  @!P2 LEA.HI.X R19, R7, R4.reuse, R33, 0x2, P4 ;  /* 0x000000040713a211 */ /* 0x080fe400020f1421 */
[----:B------:R-:W-:Y:S01]  /*225d0*/  @!P1 LEA.HI.X R17, R6, R4, R34, 0x2, P5 ;  /* 0x0000000406119211 */ /* 0x000fe200028f1422 */
[----:B------:R2:W-:Y:S04]  /*225e0*/  @!P3 ST.E.64 [R20.64], R80 ;  /* 0x000000501400b985 */ /* 0x0005e8000c101b06 */
[----:B------:R2:W-:Y:S04]  /*225f0*/  @!P2 ST.E.64 [R18.64], R68 ;  /* 0x000000441200a985 */ /* 0x0005e8000c101b06 */
[----:B------:R2:W-:Y:S01]  /*22600*/  @!P1 ST.E.64 [R16.64], R60 ;  /* 0x0000003c10009985 */ /* 0x0005e2000c101b06 */
[----:B-1----:R-:W-:-:S04]  /*22610*/  @!P0 LEA R2, P4, R5, R0, 0x2 ;  /* 0x0000000005028211 */ /* 0x002fc800078810ff */
[----:B----4-:R-:W-:-:S05]  /*22620*/  @!P0 LEA.HI.X R3, R5, R4, R35, 0x2, P4 ;  /* 0x0000000405038211 */ /* 0x010fca00020f1423 */
[----:B------:R2:W-:Y:S04]  /*22630*/  @!P0 ST.E.64 [R2.64], R38 ;  /* 0x0000002602008985 */ /* 0x0005e8000c101b06 */
.L_x_912:
[----:B------:R-:W-:Y:S05]  /*22640*/  BSYNC B0 ;  /* 0x0000000000007941 */ /* 0x000fea0003800000 */
.L_x_911:
[----:B------:R-:W-:Y:S05]  /*22650*/  BRA.DIV ~URZ, `(.L_x_913) ;  /* 0x000031927f007947 */ /* 0x000fea000b800000 */
[----:B--2---:R2:W3:Y:S04]  /*22660*/  SHFL.IDX PT, R4, R22, 0x3, 0x1c1f ;  /* 0x007c1f0016047f89 */ /* 0x0044e800000e0000 */
[----:B-1----:R2:W1:Y:S02]  /*22670*/  SHFL.IDX PT, R0, R24, 0x3, 0x1c1f ;  /* 0x007c1f0018007f89 */ /* 0x00246400000e0000 */
.L_x_974:
[----:B------:R-:W-:-:S13]  /*22680*/  LOP3.LUT P0, RZ, R203, 0x2, RZ, 0xc0, !PT ;  /* 0x00000002cbff7812 */ /* 0x000fda000780c0ff */
[----:B------:R-:W-:Y:S05]  /*22690*/  @P0 BRA `(.L_x_901) ;  /* 0x0000115000000947 */ /* 0x000fea0003800000 */
[----:B---3--:R-:W3:Y:S01]  /*226a0*/  LDL R2, [R1] ;  /* 0x0000000001027983 */ /* 0x008ee20000100800 */
[----:B------:R-:W-:Y:S02]  /*226b0*/  ISETP.GE.AND P3, PT, R15, c[0x0][0x3c8], PT ;  /* 0x0000f2000f007a0c */ /* 0x000fe40003f66270 */
[----:B------:R-:W-:Y:S01]  /*226c0*/  ISETP.GE.AND P2, PT, R14, c[0x0][0x3c8], PT ;  /* 0x0000f2000e007a0c */ /* 0x000fe20003f46270 */
[----:B------:R-:W5:Y:S01]  /*226d0*/  LDL R5, [R1+0x54] ;  /* 0x0000540001057983 */ /* 0x000f620000100800 */
[----:B------:R-:W-:Y:S02]  /*226e0*/  ISETP.GE.AND P1, PT, R13, c[0x0][0x3c8], PT ;  /* 0x0000f2000d007a0c */ /* 0x000fe40003f26270 */
[----:B------:R-:W-:-:S07]  /*226f0*/  ISETP.GE.AND P0, PT, R12, c[0x0][0x3c8], PT ;  /* 0x0000f2000c007a0c */ /* 0x000fce0003f06270 */
[----:B-1----:R-:W-:-:S04]  /*22700*/  @!P3 LEA R20, P5, R15, R0, 0x2 ;  /* 0x000000000f14b211 */ /* 0x002fc800078a10ff */
[----:B------:R-:W-:Y:S02]  /*22710*/  @!P3 LEA.HI.X R21, R15, R4, R23, 0x2, P5 ;  /* 0x000000040f15b211 */ /* 0x000fe400028f1417 */
[----:B------:R-:W-:-:S04]  /*22720*/  @!P2 LEA R16, P5, R14, R0, 0x2 ;  /* 0x000000000e10a211 */ /* 0x000fc800078a10ff */
[----:B------:R-:W-:Y:S02]  /*22730*/  @!P2 LEA.HI.X R17, R14, R4, R25, 0x2, P5 ;  /* 0x000000040e11a211 */ /* 0x000fe400028f1419 */
[----:B---3--:R-:W-:-:S13]  /*22740*/  ISETP.GE.AND P4, PT, R2, c[0x0][0x3c8], PT ;  /* 0x0000f20002007a0c */ /* 0x008fda0003f86270 */
[----:B------:R-:W-:-:S04]  /*22750*/  @!P4 LEA R18, P6, R2, R0, 0x2 ;  /* 0x000000000212c211 */ /* 0x000fc800078c10ff */
[----:B------:R-:W-:Y:S02]  /*22760*/  @!P4 LEA.HI.X R19, R2, R4, R26, 0x2, P6 ;  /* 0x000000040213c211 */ /* 0x000fe400030f141a */
[CC--:B------:R-:W-:Y:S02]  /*22770*/  @!P1 LEA R14, P6, R13.reuse, R0.reuse, 0x2 ;  /* 0x000000000d0e9211 */ /* 0x0c0fe400078c10ff */
[C---:B------:R-:W-:Y:S02]  /*22780*/  @!P0 LEA R2, P5, R12.reuse, R0, 0x2 ;  /* 0x000000000c028211 */ /* 0x040fe400078a10ff */
[-C--:B------:R-:W-:Y:S02]  /*22790*/  @!P1 LEA.HI.X R15, R13, R4.reuse, R28, 0x2, P6 ;  /* 0x000000040d0f9211 */ /* 0x080fe400030f141c */
[----:B------:R-:W-:Y:S02]  /*227a0*/  ISETP.GE.AND P6, PT, R11, c[0x0][0x3c8], PT ;  /* 0x0000f2000b007a0c */ /* 0x000fe40003fc6270 */
[----:B------:R-:W-:-:S02]  /*227b0*/  @!P0 LEA.HI.X R3, R12, R4, R27, 0x2, P5 ;  /* 0x000000040c038211 */ /* 0x000fc400028f141b */
[----:B------:R-:W-:Y:S01]  /*227c0*/  ISETP.GE.AND P5, PT, R10, c[0x0][0x3c8], PT ;  /* 0x0000f2000a007a0c */ /* 0x000fe20003fa6270 */
[----:B------:R-:W-:Y:S01]  /*227d0*/  @!P4 ST.E.64 [R18.64], R84 ;  /* 0x000000541200c985 */ /* 0x000fe2000c101b06 */
[----:B------:R-:W-:-:S03]  /*227e0*/  ISETP.GE.AND P4, PT, R9, c[0x0][0x3c8], PT ;  /* 0x0000f20009007a0c */ /* 0x000fc60003f86270 */
[----:B------:R-:W-:Y:S01]  /*227f0*/  @!P3 ST.E.64 [R20.64], R76 ;  /* 0x0000004c1400b985 */ /* 0x000fe2000c101b06 */
[----:B------:R-:W-:-:S03]  /*22800*/  ISETP.GE.AND P3, PT, R8, c[0x0][0x3c8], PT ;  /* 0x0000f20008007a0c */ /* 0x000fc60003f66270 */
[----:B------:R1:W-:Y:S04]  /*22810*/  @!P2 ST.E.64 [R16.64], R70 ;  /* 0x000000461000a985 */ /* 0x0003e8000c101b06 */
[----:B------:R3:W-:Y:S01]  /*22820*/  @!P1 ST.E.64 [R14.64], R64 ;  /* 0x000000400e009985 */ /* 0x0007e2000c101b06 */
[----:B------:R-:W-:-:S03]  /*22830*/  ISETP.GE.AND P2, PT, R7, c[0x0][0x3c8], PT ;  /* 0x0000f20007007a0c */ /* 0x000fc60003f46270 */
[----:B------:R2:W-:Y:S01]  /*22840*/  @!P0 ST.E.64 [R2.64], R40 ;  /* 0x0000002802008985 */ /* 0x0005e2000c101b06 */
[CC--:B-1----:R-:W-:Y:S02]  /*22850*/  @!P6 LEA R16, P0, R11.reuse, R0.reuse, 0x2 ;  /* 0x000000000b10e211 */ /* 0x0c2fe400078010ff */
[C---:B---3--:R-:W-:Y:S02]  /*22860*/  @!P5 LEA R14, P1, R10.reuse, R0, 0x2 ;  /* 0x000000000a0ed211 */ /* 0x048fe400078210ff */
[----:B------:R-:W-:Y:S02]  /*22870*/  @!P6 LEA.HI.X R17, R11, R4, R29, 0x2, P0 ;  /* 0x000000040b11e211 */ /* 0x000fe400000f141d */
[----:B------:R-:W-:Y:S02]  /*22880*/  @!P4 LEA R12, P0, R9, R0, 0x2 ;  /* 0x00000000090cc211 */ /* 0x000fe400078010ff */
[----:B------:R-:W-:Y:S02]  /*22890*/  @!P5 LEA.HI.X R15, R10, R4, R31, 0x2, P1 ;  /* 0x000000040a0fd211 */ /* 0x000fe400008f141f */
[----:B------:R-:W-:-:S02]  /*228a0*/  ISETP.GE.AND P1, PT, R6, c[0x0][0x3c8], PT ;  /* 0x0000f20006007a0c */ /* 0x000fc40003f26270 */
[----:B------:R-:W-:Y:S02]  /*228b0*/  @!P4 LEA.HI.X R13, R9, R4, R30, 0x2, P0 ;  /* 0x00000004090dc211 */ /* 0x000fe400000f141e */
[----:B------:R-:W-:-:S04]  /*228c0*/  @!P3 LEA R10, P0, R8, R0, 0x2 ;  /* 0x00000000080ab211 */ /* 0x000fc800078010ff */
[----:B------:R-:W-:Y:S02]  /*228d0*/  @!P3 LEA.HI.X R11, R8, R4, R32, 0x2, P0 ;  /* 0x00000004080bb211 */ /* 0x000fe400000f1420 */
[----:B------:R-:W-:-:S04]  /*228e0*/  @!P2 LEA R8, P0, R7, R0, 0x2 ;  /* 0x000000000708a211 */ /* 0x000fc800078010ff */
[----:B------:R-:W-:Y:S02]  /*228f0*/  @!P2 LEA.HI.X R9, R7, R4, R33, 0x2, P0 ;  /* 0x000000040709a211 */ /* 0x000fe400000f1421 */
[C---:B--2---:R-:W-:Y:S01]  /*22900*/  @!P1 LEA R2, P0, R6.reuse, R0, 0x2 ;  /* 0x0000000006029211 */ /* 0x044fe200078010ff */
[----:B------:R1:W-:Y:S03]  /*22910*/  @!P6 ST.E.64 [R16.64], R86 ;  /* 0x000000561000e985 */ /* 0x0003e6000c101b06 */
[----:B------:R-:W-:Y:S01]  /*22920*/  @!P1 LEA.HI.X R3, R6, R4, R34, 0x2, P0 ;  /* 0x0000000406039211 */ /* 0x000fe200000f1422 */
[----:B------:R1:W-:Y:S04]  /*22930*/  @!P5 ST.E.64 [R14.64], R82 ;  /* 0x000000520e00d985 */ /* 0x0003e8000c101b06 */
[----:B------:R1:W-:Y:S04]  /*22940*/  @!P4 ST.E.64 [R12.64], R72 ;  /* 0x000000480c00c985 */ /* 0x0003e8000c101b06 */
[----:B------:R1:W-:Y:S04]  /*22950*/  @!P3 ST.E.64 [R10.64], R62 ;  /* 0x0000003e0a00b985 */ /* 0x0003e8000c101b06 */
[----:B------:R1:W-:Y:S04]  /*22960*/  @!P2 ST.E.64 [R8.64], R58 ;  /* 0x0000003a0800a985 */ /* 0x0003e8000c101b06 */
[----:B------:R1:W-:Y:S01]  /*22970*/  @!P1 ST.E.64 [R2.64], R42 ;  /* 0x0000002a02009985 */ /* 0x0003e2000c101b06 */
[----:B-----5:R-:W-:-:S13]  /*22980*/  ISETP.GE.AND P0, PT, R5, c[0x0][0x3c8], PT ;  /* 0x0000f20005007a0c */ /* 0x020fda0003f06270 */
[----:B------:R-:W-:Y:S05]  /*22990*/  @P0 BRA `(.L_x_901) ;  /* 0x00000e5000000947 */ /* 0x000fea0003800000 */
[----:B------:R-:W2:Y:S01]  /*229a0*/  LDL R22, [R1+0x7c] ;  /* 0x00007c0001167983 */ /* 0x000ea20000100800 */
[----:B-1----:R-:W-:-:S04]  /*229b0*/  LEA R2, P0, R5, R0, 0x2 ;  /* 0x0000000005027211 */ /* 0x002fc800078010ff */
[----:B--2---:R-:W-:-:S05]  /*229c0*/  LEA.HI.X R3, R5, R4, R22, 0x2, P0 ;  /* 0x0000000405037211 */ /* 0x004fca00000f1416 */
[----:B------:R1:W-:Y:S01]  /*229d0*/  ST.E.64 [R2.64], R36 ;  /* 0x0000002402007985 */ /* 0x0003e2000c101b06 */
[----:B------:R-:W-:Y:S05]  /*229e0*/  BRA `(.L_x_901) ;  /* 0x00000e0000007947 */ /* 0x000fea0003800000 */
.L_x_886:
[----:B------:R-:W2:Y:S04]  /*229f0*/  LDL.LU R7, [R1+0x2c] ;  /* 0x00002c0001077983 */ /* 0x000ea80000300800 */
[----:B-1----:R-:W3:Y:S01]  /*22a00*/  LDL R6, [R1+0x34] ;  /* 0x0000340001067983 */ /* 0x002ee20000100800 */
[----:B------:R-:W-:Y:S01]  /*22a10*/  ISETP.NE.U32.AND P0, PT, RZ, c[0x0][0x508], PT ;  /* 0x00014200ff007a0c */ /* 0x000fe20003f05070 */
[----:B------:R-:W-:Y:S01]  /*22a20*/  IMAD.MOV.U32 R4, RZ, RZ, 0x4 ;  /* 0x00000004ff047424 */ /* 0x000fe200078e00ff */
[----:B------:R-:W-:Y:S01]  /*22a30*/  ISETP.NE.U32.AND P2, PT, RZ, c[0x0][0x500], PT ;  /* 0x00014000ff007a0c */ /* 0x000fe20003f45070 */
[----:B------:R-:W-:Y:S01]  /*22a40*/  IMAD.MOV.U32 R19, RZ, RZ, c[0x0][0x388] ;  /* 0x0000e200ff137624 */ /* 0x000fe200078e00ff */
[----:B------:R-:W-:Y:S01]  /*22a50*/  ISETP.NE.AND.EX P0, PT, RZ, c[0x0][0x50c], PT, P0 ;  /* 0x00014300ff007a0c */ /* 0x000fe20003f05300 */
[----:B------:R-:W-:Y:S01]  /*22a60*/  IMAD.MOV.U32 R0, RZ, RZ, RZ ;  /* 0x000000ffff007224 */ /* 0x000fe200078e00ff */
[----:B------:R-:W-:Y:S01]  /*22a70*/  ISETP.NE.AND.EX P2, PT, RZ, c[0x0][0x504], PT, P2 ;  /* 0x00014100ff007a0c */ /* 0x000fe20003f45320 */
[----:B---3--:R-:W-:-:S10]  /*22a80*/  IMAD.WIDE R2, R6, R4, c[0x0][0x500] ;  /* 0x0001400006027625 */ /* 0x008fd400078e0204 */
[----:B------:R-:W-:Y:S02]  /*22a90*/  @P0 IMAD.WIDE R4, R6, R4, c[0x0][0x508] ;  /* 0x0001420006040625 */ /* 0x000fe400078e0204 */
        /* <DEDUP_REMOVED lines=9> */
.L_x_914:
[----:B-1----:R-:W1:Y:S01]  /*22b30*/  S2R R4, SR_TID.X ;  /* 0x0000000000047919 */ /* 0x002e620000002100 */
[----:B------:R-:W-:Y:S01]  /*22b40*/  SHF.R.S32.HI R2, RZ, 0x1f, R6 ;  /* 0x0000001fff027819 */ /* 0x000fe20000011406 */
[----:B------:R-:W-:Y:S01]  /*22b50*/  BSSY B0, `(.L_x_915) ;  /* 0x0000038000007945 */ /* 0x000fe20003800000 */
[----:B-----5:R-:W-:-:S02]  /*22b60*/  SHF.R.S32.HI R17, RZ, 0x1f, R0 ;  /* 0x0000001fff117819 */ /* 0x020fc40000011400 */
[----:B------:R-:W-:Y:S02]  /*22b70*/  SEL R10, R6, RZ, !P2 ;  /* 0x000000ff060a7207 */ /* 0x000fe40005000000 */
[----:B------:R-:W-:Y:S02]  /*22b80*/  SEL R20, R2, RZ, !P2 ;  /* 0x000000ff02147207 */ /* 0x000fe40005000000 */
[----:B-1----:R-:W-:-:S13]  /*22b90*/  ISETP.GT.AND P0, PT, R4, 0x7f, PT ;  /* 0x0000007f0400780c */ /* 0x002fda0003f04270 */
        /* <DEDUP_REMOVED lines=51> */
.L_x_916:
[----:B------:R-:W-:Y:S05]  /*22ed0*/  BSYNC B0 ;  /* 0x0000000000007941 */ /* 0x000fea0003800000 */
.L_x_915:
        /* <DEDUP_REMOVED lines=47> */
.L_x_975:
[----:B------:R-:W-:Y:S05]  /*231d0*/  BRA.DIV ~URZ, `(.L_x_918) ;  /* 0x000027427f007947 */ /* 0x000fea000b800000 */
[----:B------:R3:W4:Y:S02]  /*231e0*/  SHFL.IDX PT, R0, R12, RZ, 0x1c1f ;  /* 0x001c1fff0c007589 */ /* 0x00072400000e0000 */
.L_x_976:
        /* <DEDUP_REMOVED lines=21> */
.L_x_920:
[----:B------:R-:W-:Y:S05]  /*23340*/  BSYNC B0 ;  /* 0x0000000000007941 */ /* 0x000fea0003800000 */
.L_x_919:
[----:B------:R-:W-:Y:S05]  /*23350*/  BRA.DIV ~URZ, `(.L_x_921) ;  /* 0x000026227f007947 */ /* 0x000fea000b800000 */
[----:B--2---:R2:W1:Y:S04]  /*23360*/  SHFL.IDX PT, R8, R9, 0x1, 0x1c1f ;  /* 0x003c1f0009087f89 */ /* 0x00446800000e0000 */
[----:B----4-:R2:W4:Y:S02]  /*23370*/  SHFL.IDX PT, R0, R12, 0x1, 0x1c1f ;  /* 0x003c1f000c007f89 */ /* 0x01052400000e0000 */
.L_x_977:
        /* <DEDUP_REMOVED lines=21> */
.L_x_923:
[----:B------:R-:W-:Y:S05]  /*234d0*/  BSYNC B0 ;  /* 0x0000000000007941 */ /* 0x000fea0003800000 */
.L_x_922:
[----:B------:R-:W-:Y:S05]  /*234e0*/  BRA.DIV ~URZ, `(.L_x_924) ;  /* 0x000025527f007947 */ /* 0x000fea000b800000 */
[----:B-1----:R1:W2:Y:S02]  /*234f0*/  SHFL.IDX PT, R8, R9, 0x2, 0x1c1f ;  /* 0x005c1f0009087f89 */ /* 0x0022a400000e0000 */
.L_x_978:
[----:B------:R-:W-:Y:S05]  /*23500*/  BRA.DIV ~URZ, `(.L_x_925) ;  /* 0x000025a27f007947 */ /* 0x000fea000b800000 */
[----:B----4-:R4:W1:Y:S02]  /*23510*/  SHFL.IDX PT, R0, R12, 0x2, 0x1c1f ;  /* 0x005c1f000c007f89 */ /* 0x01086400000e0000 */
.L_x_979:
        /* <DEDUP_REMOVED lines=21> */
.L_x_927:
[----:B------:R-:W-:Y:S05]  /*23670*/  BSYNC B0 ;  /* 0x0000000000007941 */ /* 0x000fea0003800000 */
.L_x_926:
[----:B------:R-:W-:Y:S05]  /*23680*/  BRA.DIV ~URZ, `(.L_x_928) ;  /* 0x000024827f007947 */ /* 0x000fea000b800000 */
[----:B--2---:R2:W3:Y:S04]  /*23690*/  SHFL.IDX PT, R8, R9, 0x3, 0x1c1f ;  /* 0x007c1f0009087f89 */ /* 0x0044e800000e0000 */
[----:B-1----:R2:W1:Y:S02]  /*236a0*/  SHFL.IDX PT, R0, R12, 0x3, 0x1c1f ;  /* 0x007c1f000c007f89 */ /* 0x00246400000e0000 */
.L_x_980:
        /* <DEDUP_REMOVED lines=20> */
.L_x_901:
[----:B------:R-:W-:Y:S05]  /*237f0*/  BSYNC B1 ;  /* 0x0000000000017941 */ /* 0x000fea0003800000 */
.L_x_885:
        /* <DEDUP_REMOVED lines=15> */
.L_x_981:
[----:B------:R-:W-:Y:S05]  /*238f0*/  BRA.DIV ~URZ, `(.L_x_931) ;  /* 0x000023427f007947 */ /* 0x000fea000b800000 */
[----:B------:R3:W4:Y:S02]  /*23900*/  SHFL.IDX PT, R8, R74, 0x1, 0x1f ;  /* 0x00201f004a087f89 */ /* 0x00072400000e0000 */
.L_x_982:
        /* <DEDUP_REMOVED lines=19> */
.L_x_983:
        /* <DEDUP_REMOVED lines=16> */
.L_x_984:
[----:B---3--:R-:W-:Y:S01]  /*23b40*/  IMAD R0, R0, c[0x0][0x538], RZ ;  /* 0x00014e0000007a24 */ /* 0x008fe200078e02ff */
[----:B------:R-:W-:Y:S04]  /*23b50*/  BSSY B1, `(.L_x_934) ;  /* 0x00000ce000017945 */ /* 0x000fe80003800000 */
[----:B----4-:R-:W-:-:S04]  /*23b60*/  IADD3 R8, R0, R8, RZ ;  /* 0x0000000800087210 */ /* 0x010fc80007ffe0ff */
[----:B--2---:R-:W-:-:S13]  /*23b70*/  ISETP.GT.AND P0, PT, R8, R9, PT ;  /* 0x000000090800720c */ /* 0x004fda0003f04270 */
[----:B------:R-:W-:Y:S05]  /*23b80*/  @P0 BRA `(.L_x_935) ;  /* 0x0000025000000947 */ /* 0x000fea0003800000 */
.L_x_939:
        /* <DEDUP_REMOVED lines=17> */
.L_x_985:
        /* <DEDUP_REMOVED lines=16> */
.L_x_986:
[----:B--2---:R-:W-:-:S05]  /*23da0*/  IMAD R0, R0, c[0x0][0x538], RZ ;  /* 0x00014e0000007a24 */ /* 0x004fca00078e02ff */
[----:B------:R-:W-:-:S04]  /*23db0*/  IADD3 R8, R0, R8, RZ ;  /* 0x0000000800087210 */ /* 0x000fc80007ffe0ff */
[----:B------:R-:W-:-:S13]  /*23dc0*/  ISETP.GT.AND P0, PT, R8, R9, PT ;  /* 0x000000090800720c */ /* 0x000fda0003f04270 */
[----:B-1----:R-:W-:Y:S05]  /*23dd0*/  @!P0 BRA `(.L_x_939) ;  /* 0xfffffdb000008947 */ /* 0x002fea000383ffff */
.L_x_935:
[----:B------:R-:W-:-:S05]  /*23de0*/  IADD3 R11, -R0, R8, RZ ;  /* 0x00000008000b7210 */ /* 0x000fca0007ffe1ff */
[----:B------:R-:W-:-:S05]  /*23df0*/  IMAD R0, R4, c[0x0][0x538], R11 ;  /* 0x00014e0004007a24 */ /* 0x000fca00078e020b */
[----:B------:R-:W-:Y:S01]  /*23e00*/  ISETP.GT.AND P0, PT, R0, R9, PT ;  /* 0x000000090000720c */ /* 0x000fe20003f04270 */
[----:B------:R-:W-:-:S12]  /*23e10*/  BRA.DIV ~URZ, `(.L_x_940) ;  /* 0x000022627f007947 */ /* 0x000fd8000b800000 */
[----:B------:R-:W-:-:S03]  /*23e20*/  VOTE.ANY R12, PT, !P0 ;  /* 0x00000000000c7806 */ /* 0x000fc600040e0100 */
.L_x_987:
[----:B------:R-:W2:Y:S01]  /*23e30*/  LDL.LU R0, [R1+0x34] ;  /* 0x0000340001007983 */ /* 0x000ea20000300800 */
[----:B------:R-:W2:Y:S02]  /*23e40*/  POPC R8, R12 ;  /* 0x0000000c00087309 */ /* 0x000ea40000000000 */
[----:B--2---:R-:W-:-:S05]  /*23e50*/  IADD3 R0, R8, R0, RZ ;  /* 0x0000000008007210 */ /* 0x004fca0007ffe0ff */
[----:B------:R2:W-:Y:S01]  /*23e60*/  STL [R1+0x34], R0 ;  /* 0x0000340001007387 */ /* 0x0005e20000100800 */
[----:B------:R-:W-:Y:S05]  /*23e70*/  BRA.DIV ~URZ, `(.L_x_941) ;  /* 0x000022527f007947 */ /* 0x000fea000b800000 */
[----:B------:R3:W4:Y:S04]  /*23e80*/  SHFL.IDX PT, R10, R6, R8, 0x1f ;  /* 0x00001f08060a7589 */ /* 0x00072800000e0000 */
[----:B------:R3:W1:Y:S02]  /*23e90*/  SHFL.IDX PT, R7, R7, R8, 0x1f ;  /* 0x00001f0807077589 */ /* 0x00066400000e0000 */
.L_x_988:
[----:B------:R-:W-:Y:S01]  /*23ea0*/  ISETP.NE.AND P0, PT, R12, RZ, PT ;  /* 0x000000ff0c00720c */ /* 0x000fe20003f05270 */
[----:B------:R-:W-:-:S12]  /*23eb0*/  BSSY B0, `(.L_x_942) ;  /* 0x0000005000007945 */ /* 0x000fd80003800000 */
[----:B------:R-:W-:Y:S05]  /*23ec0*/  @!P0 BRA `(.L_x_943) ;  /* 0x0000003000008947 */ /* 0x000fea0003800000 */
[----:B------:R-:W-:Y:S01]  /*23ed0*/  IADD3 R3, R8, -0x1, RZ ;  /* 0xffffffff08037810 */ /* 0x000fe20007ffe0ff */
[----:B------:R-:W-:Y:S05]  /*23ee0*/  BRA.DIV ~URZ, `(.L_x_944) ;  /* 0x000022b27f007947 */ /* 0x000fea000b800000 */
[----:B------:R2:W3:Y:S02]  /*23ef0*/  SHFL.IDX PT, R13, R4, R3, 0x1f ;  /* 0x00001f03040d7589 */ /* 0x0004e400000e0000 */
.L_x_943:
[----:B------:R-:W-:Y:S05]  /*23f00*/  BSYNC B0 ;  /* 0x0000000000007941 */ /* 0x000fea0003800000 */
.L_x_942:
        /* <DEDUP_REMOVED lines=68> */
.L_x_946:
        /* <DEDUP_REMOVED lines=68> */
.L_x_947:
[----:B------:R-:W-:Y:S05]  /*24790*/  BSYNC B0 ;  /* 0x0000000000007941 */ /* 0x000fea0003800000 */
.L_x_945:
[----:B------:R-:W-:-:S04]  /*247a0*/  LOP3.LUT R2, RZ, R2, RZ, 0x33, !PT ;  /* 0x00000002ff027212 */ /* 0x000fc800078e33ff */
[----:B-1----:R-:W-:-:S05]  /*247b0*/  IADD3 R0, R2, R10, RZ ;  /* 0x0000000a02007210 */ /* 0x002fca0007ffe0ff */
[----:B------:R1:W-:Y:S01]  /*247c0*/  STL [R1+0x2c], R0 ;  /* 0x00002c0001007387 */ /* 0x0003e20000100800 */
[----:B------:R-:W-:Y:S05]  /*247d0*/  BRA `(.L_x_948) ;  /* 0x0000005000007947 */ /* 0x000fea0003800000 */
.L_x_936:
[----:B------:R-:W-:Y:S01]  /*247e0*/  MOV R0, c[0x0][0x53c] ;  /* 0x00014f0000007a02 */ /* 0x000fe20000000f00 */
[----:B------:R2:W-:Y:S04]  /*247f0*/  STL [R1+0x28], R9 ;  /* 0x0000280901007387 */ /* 0x0005e80000100800 */
[----:B------:R2:W-:Y:S04]  /*24800*/  STL [R1+0x2c], RZ ;  /* 0x00002cff01007387 */ /* 0x0005e80000100800 */
[----:B------:R2:W-:Y:S04]  /*24810*/  STL [R1+0x30], RZ ;  /* 0x000030ff01007387 */ /* 0x0005e80000100800 */
[----:B------:R2:W-:Y:S02]  /*24820*/  STL [R1+0x34], R0 ;  /* 0x0000340001007387 */ /* 0x0005e40000100800 */
.L_x_948:
[----:B------:R-:W-:Y:S05]  /*24830*/  BSYNC B1 ;  /* 0x0000000000017941 */ /* 0x000fea0003800000 */
.L_x_934:
        /* <DEDUP_REMOVED lines=9> */
.L_x_929:
[----:B--2---:R-:W2:Y:S02]  /*248d0*/  LDL R0, [R1+0x34] ;  /* 0x0000340001007983 */ /* 0x004ea40000100800 */
[----:B--2---:R-:W-:-:S13]  /*248e0*/  ISETP.GE.AND P0, PT, R0, c[0x0][0x53c], PT ;  /* 0x00014f0000007a0c */ /* 0x004fda0003f06270 */
[----:B-1----:R-:W-:Y:S01]  /*248f0*/  @P0 CALL.REL.NOINC `(.L_x_949) ;  /* 0x0000001000000944 */ /* 0x002fe20003c00000 */
[----:B------:R-:W-:Y:S05]  /*24900*/  BRA `(.L_x_950) ;  /* 0xfffdd70000007947 */ /* 0x000fea000383ffff */
.L_x_949:
[----:B------:R-:W-:Y:S05]  /*24910*/  EXIT ;  /* 0x000000000000794d */ /* 0x000fea0003800000 */
.L_x_687:
[----:B------:R-:W-:Y:S01]  /*24920*/  IMAD.MOV.U32 R0, RZ, RZ, R5 ;  /* 0x000000ffff007224 */ /* 0x000fe200078e0005 */
[----:B------:R-:W-:Y:S02]  /*24930*/  MOV R2, 0x1 ;  /* 0x0000000100027802 */ /* 0x000fe40000000f00 */
[----:B------:R-:W-:Y:S02]  /*24940*/  MOV R3, 0x24960 ;  /* 0x0002496000037802 */ /* 0x000fe40000000f00 */
[----:B------:R-:W-:Y:S05]  /*24950*/  CALL.REL.NOINC `($__internal_14_$__cuda_sm70_shflsync_up_p) ;  /* 0x0000193000007944 */ /* 0x000fea0003c00000 */
[----:B------:R-:W-:Y:S01]  /*24960*/  MOV R0, R4 ;  /* 0x0000000400007202 */ /* 0x000fe20000000f00 */
[----:B------:R-:W-:Y:S05]  /*24970*/  BRA `(.L_x_951) ;  /* 0xfffdbae000007947 */ /* 0x000fea000383ffff */
.L_x_688:
[----:B------:R-:W-:Y:S01]  /*24980*/  IMAD.MOV.U32 R0, RZ, RZ, R5 ;  /* 0x000000ffff007224 */ /* 0x000fe200078e0005 */
[----:B------:R-:W-:Y:S02]  /*24990*/  MOV R2, 0x2 ;  /* 0x0000000200027802 */ /* 0x000fe40000000f00 */
[----:B------:R-:W-:Y:S02]  /*249a0*/  MOV R3, 0x249c0 ;  /* 0x000249c000037802 */ /* 0x000fe40000000f00 */
[----:B------:R-:W-:Y:S05]  /*249b0*/  CALL.REL.NOINC `($__internal_14_$__cuda_sm70_shflsync_up_p) ;  /* 0x000018d000007944 */ /* 0x000fea0003c00000 */
[----:B------:R-:W-:Y:S01]  /*249c0*/  SEL R0, R4, RZ, P4 ;  /* 0x000000ff04007207 */ /* 0x000fe20002000000 */
[----:B------:R-:W-:Y:S01]  /*249d0*/  IMAD.MOV.U32 R2, RZ, RZ, 0x4 ;  /* 0x00000004ff027424 */ /* 0x000fe200078e00ff */
[----:B------:R-:W-:-:S03]  /*249e0*/  MOV R3, 0x24a10 ;  /* 0x00024a1000037802 */ /* 0x000fc60000000f00 */
[----:B------:R-:W-:Y:S02]  /*249f0*/  IMAD.IADD R0, R5, 0x1, R0 ;  /* 0x0000000105007824 */ /* 0x000fe400078e0200 */
        /* <DEDUP_REMOVED lines=14> */
[----:B------:R-:W-:Y:S01]  /*24ae0*/  IMAD.IADD R4, R0, 0x1, R4 ;  /* 0x0000000100047824 */ /* 0x000fe200078e0204 */
[----:B------:R-:W-:-:S03]  /*24af0*/  MOV R0, 0x1f ;  /* 0x0000001f00007802 */ /* 0x000fc60000000f00 */
[----:B------:R-:W-:Y:S02]  /*24b00*/  IMAD.MOV.U32 R5, RZ, RZ, R4 ;  /* 0x000000ffff057224 */ /* 0x000fe400078e0004 */
[----:B------:R-:W-:Y:S05]  /*24b10*/  CALL.REL.NOINC `($__internal_13_$__cuda_sm70_shflsync_idx_p) ;  /* 0x0000172000007944 */ /* 0x000fea0003c00000 */
[----:B------:R-:W-:Y:S05]  /*24b20*/  BRA `(.L_x_952) ;  /* 0xfffdba3000007947 */ /* 0x000fea000383ffff */
.L_x_690:
[----:B------:R-:W-:Y:S02]  /*24b30*/  SEL R0, RZ, 0x1, P0 ;  /* 0x00000001ff007807 */ /* 0x000fe40000000000 */
[----:B------:R-:W-:Y:S02]  /*24b40*/  MOV R2, 0x24b60 ;  /* 0x00024b6000027802 */ /* 0x000fe40000000f00 */
[----:B------:R-:W-:Y:S05]  /*24b50*/  CALL.REL.NOINC `($__internal_15_$__cuda_sm70_votesync_ballot) ;  /* 0x000017a000007944 */ /* 0x000fea0003c00000 */
[----:B------:R-:W-:Y:S01]  /*24b60*/  MOV R10, R0 ;  /* 0x00000000000a7202 */ /* 0x000fe20000000f00 */
[----:B------:R-:W-:Y:S05]  /*24b70*/  BRA `(.L_x_953) ;  /* 0xfffdba7000007947 */ /* 0x000fea000383ffff */
.L_x_691:
[----:B------:R-:W-:Y:S01]  /*24b80*/  IMAD.MOV.U32 R5, RZ, RZ, R9 ;  /* 0x000000ffff057224 */ /* 0x000fe200078e0009 */
[----:B------:R-:W-:Y:S01]  /*24b90*/  MOV R3, R7 ;  /* 0x0000000700037202 */ /* 0x000fe20000000f00 */
[----:B-1----:R-:W-:Y:S01]  /*24ba0*/  IMAD.MOV.U32 R0, RZ, RZ, 0x1f ;  /* 0x0000001fff007424 */ /* 0x002fe200078e00ff */
[----:B------:R-:W-:Y:S02]  /*24bb0*/  MOV R2, 0x24bd0 ;  /* 0x00024bd000027802 */ /* 0x000fe40000000f00 */
[----:B------:R-:W-:Y:S05]  /*24bc0*/  CALL.REL.NOINC `($__internal_13_$__cuda_sm70_shflsync_idx_p) ;  /* 0x0000167000007944 */ /* 0x000fea0003c00000 */
[----:B------:R-:W-:Y:S01]  /*24bd0*/  IMAD.MOV.U32 R12, RZ, RZ, R0 ;  /* 0x000000ffff0c7224 */ /* 0x000fe200078e0000 */
[----:B------:R-:W-:Y:S01]  /*24be0*/  MOV R5, R8 ;  /* 0x0000000800057202 */ /* 0x000fe20000000f00 */
[----:B------:R-:W-:Y:S01]  /*24bf0*/  IMAD.MOV.U32 R6, RZ, RZ, RZ ;  /* 0x000000ffff067224 */ /* 0x000fe200078e00ff */
[----:B------:R-:W-:Y:S01]  /*24c00*/  MOV R3, R7 ;  /* 0x0000000700037202 */ /* 0x000fe20000000f00 */
[----:B------:R-:W-:Y:S01]  /*24c10*/  IMAD.MOV.U32 R0, RZ, RZ, 0x1f ;  /* 0x0000001fff007424 */ /* 0x000fe200078e00ff */
[----:B------:R-:W-:-:S02]  /*24c20*/  MOV R2, 0x24c40 ;  /* 0x00024c4000027802 */ /* 0x000fc40000000f00 */
[----:B------:R-:W-:Y:S05]  /*24c30*/  CALL.REL.NOINC `($__internal_13_$__cuda_sm70_shflsync_idx_p) ;  /* 0x0000160000007944 */ /* 0x000fea0003c00000 */
[----:B------:R-:W-:Y:S01]  /*24c40*/  MOV R9, R0 ;  /* 0x0000000000097202 */ /* 0x000fe20000000f00 */
[----:B------:R-:W-:Y:S05]  /*24c50*/  BRA `(.L_x_954) ;  /* 0xfffdba0000007947 */ /* 0x000fea000383ffff */
.L_x_694:
[----:B------:R-:W-:Y:S01]  /*24c60*/  IMAD.MOV.U32 R5, RZ, RZ, R4 ;  /* 0x000000ffff057224 */ /* 0x000fe200078e0004 */
[----:B-1----:R-:W-:-:S02]  /*24c70*/  MOV R0, 0x1f ;  /* 0x0000001f00007802 */ /* 0x002fc40000000f00 */
[----:B------:R-:W-:Y:S02]  /*24c80*/  MOV R2, 0x24ca0 ;  /* 0x00024ca000027802 */ /* 0x000fe40000000f00 */
[----:B--234-:R-:W-:Y:S05]  /*24c90*/  CALL.REL.NOINC `($__internal_13_$__cuda_sm70_shflsync_idx_p) ;  /* 0x000015a000007944 */ /* 0x01cfea0003c00000 */
[----:B------:R-:W-:Y:S01]  /*24ca0*/  MOV R6, R0 ;  /* 0x0000000000067202 */ /* 0x000fe20000000f00 */
[----:B------:R-:W-:Y:S05]  /*24cb0*/  BRA `(.L_x_693) ;  /* 0xfffdba0000007947 */ /* 0x000fea000383ffff */
.L_x_751:
[----:B------:R-:W-:Y:S01]  /*24cc0*/  IMAD.MOV.U32 R5, RZ, RZ, R10 ;  /* 0x000000ffff057224 */ /* 0x000fe200078e000a */
[----:B------:R-:W-:Y:S01]  /*24cd0*/  MOV R3, RZ ;  /* 0x000000ff00037202 */ /* 0x000fe20000000f00 */
[----:B------:R-:W-:Y:S01]  /*24ce0*/  IMAD.MOV.U32 R0, RZ, RZ, 0x1c1f ;  /* 0x00001c1fff007424 */ /* 0x000fe200078e00ff */
[----:B-1----:R-:W-:Y:S02]  /*24cf0*/  MOV R2, 0x24d10 ;  /* 0x00024d1000027802 */ /* 0x002fe40000000f00 */
[----:B-----5:R-:W-:Y:S05]  /*24d00*/  CALL.REL.NOINC `($__internal_13_$__cuda_sm70_shflsync_idx_p) ;  /* 0x0000153000007944 */ /* 0x020fea0003c00000 */
[----:B------:R-:W-:Y:S01]  /*24d10*/  MOV R8, R0 ;  /* 0x0000000000087202 */ /* 0x000fe20000000f00 */
[----:B------:R-:W-:Y:S05]  /*24d20*/  BRA `(.L_x_955) ;  /* 0xfffe41c000007947 */ /* 0x000fea000383ffff */
.L_x_752:
[----:B------:R-:W-:Y:S01]  /*24d30*/  IMAD.MOV.U32 R5, RZ, RZ, R11 ;  /* 0x000000ffff057224 */ /* 0x000fe200078e000b */
[----:B------:R-:W-:Y:S01]  /*24d40*/  MOV R3, RZ ;  /* 0x000000ff00037202 */ /* 0x000fe20000000f00 */
[----:B------:R-:W-:Y:S01]  /*24d50*/  IMAD.MOV.U32 R0, RZ, RZ, 0x1c1f ;  /* 0x00001c1fff007424 */ /* 0x000fe200078e00ff */
[----:B-1----:R-:W-:Y:S02]  /*24d60*/  MOV R2, 0x24d80 ;  /* 0x00024d8000027802 */ /* 0x002fe40000000f00 */
[----:B--23-5:R-:W-:Y:S05]  /*24d70*/  CALL.REL.NOINC `($__internal_13_$__cuda_sm70_shflsync_idx_p) ;  /* 0x000014c000007944 */ /* 0x02cfea0003c00000 */
[----:B------:R-:W-:Y:S05]  /*24d80*/  BRA `(.L_x_956) ;  /* 0xfffe418000007947 */ /* 0x000fea000383ffff */
.L_x_755:
[----:B-1----:R-:W-:Y:S01]  /*24d90*/  IMAD.MOV.U32 R5, RZ, RZ, R10 ;  /* 0x000000ffff057224 */ /* 0x002fe200078e000a */
[----:B------:R-:W-:Y:S01]  /*24da0*/  MOV R3, 0x1 ;  /* 0x0000000100037802 */ /* 0x000fe20000000f00 */
[----:B------:R-:W-:Y:S01]  /*24db0*/  IMAD.MOV.U32 R0, RZ, RZ, 0x1c1f ;  /* 0x00001c1fff007424 */ /* 0x000fe200078e00ff */
[----:B------:R-:W-:-:S02]  /*24dc0*/  MOV R2, 0x24de0 ;  /* 0x00024de000027802 */ /* 0x000fc40000000f00 */
[----:B--2345:R-:W-:Y:S05]  /*24dd0*/  CALL.REL.NOINC `($__internal_13_$__cuda_sm70_shflsync_idx_p) ;  /* 0x0000146000007944 */ /* 0x03cfea0003c00000 */
[----:B------:R-:W-:Y:S01]  /*24de0*/  IMAD.MOV.U32 R8, RZ, RZ, R0 ;  /* 0x000000ffff087224 */ /* 0x000fe200078e0000 */
[----:B------:R-:W-:Y:S01]  /*24df0*/  MOV R3, 0x1 ;  /* 0x0000000100037802 */ /* 0x000fe20000000f00 */
[----:B------:R-:W-:Y:S01]  /*24e00*/  IMAD.MOV.U32 R5, RZ, RZ, R11 ;  /* 0x000000ffff057224 */ /* 0x000fe200078e000b */
[----:B------:R-:W-:-:S02]  /*24e10*/  MOV R0, 0x1c1f ;  /* 0x00001c1f00007802 */ /* 0x000fc40000000f00 */
[----:B------:R-:W-:Y:S02]  /*24e20*/  MOV R2, 0x24e40 ;  /* 0x00024e4000027802 */ /* 0x000fe40000000f00 */
[----:B------:R-:W-:Y:S05]  /*24e30*/  CALL.REL.NOINC `($__internal_13_$__cuda_sm70_shflsync_idx_p) ;  /* 0x0000140000007944 */ /* 0x000fea0003c00000 */
[----:B------:R-:W-:Y:S05]  /*24e40*/  BRA `(.L_x_957) ;  /* 0xfffe427000007947 */ /* 0x000fea000383ffff */
.L_x_758:
[----:B-1----:R-:W-:Y:S01]  /*24e50*/  IMAD.MOV.U32 R5, RZ, RZ, R10 ;  /* 0x000000ffff057224 */ /* 0x002fe200078e000a */
[----:B------:R-:W-:Y:S01]  /*24e60*/  MOV R3, 0x2 ;  /* 0x0000000200037802 */ /* 0x000fe20000000f00 */
[----:B------:R-:W-:Y:S01]  /*24e70*/  IMAD.MOV.U32 R0, RZ, RZ, 0x1c1f ;  /* 0x00001c1fff007424 */ /* 0x000fe200078e00ff */
[----:B------:R-:W-:Y:S02]  /*24e80*/  MOV R2, 0x24ea0 ;  /* 0x00024ea000027802 */ /* 0x000fe40000000f00 */
[----:B--2345:R-:W-:Y:S05]  /*24e90*/  CALL.REL.NOINC `($__internal_13_$__cuda_sm70_shflsync_idx_p) ;  /* 0x000013a000007944 */ /* 0x03cfea0003c00000 */
[----:B------:R-:W-:Y:S01]  /*24ea0*/  MOV R8, R0 ;  /* 0x0000000000087202 */ /* 0x000fe20000000f00 */
[----:B------:R-:W-:Y:S05]  /*24eb0*/  BRA `(.L_x_958) ;  /* 0xfffe43a000007947 */ /* 0x000fea000383ffff */
.L_x_759:
[----:B-1----:R-:W-:Y:S01]  /*24ec0*/  IMAD.MOV.U32 R5, RZ, RZ, R11 ;  /* 0x000000ffff057224 */ /* 0x002fe200078e000b */
[----:B------:R-:W-:Y:S01]  /*24ed0*/  MOV R3, 0x2 ;  /* 0x0000000200037802 */ /* 0x000fe20000000f00 */
[----:B------:R-:W-:Y:S01]  /*24ee0*/  IMAD.MOV.U32 R0, RZ, RZ, 0x1c1f ;  /* 0x00001c1fff007424 */ /* 0x000fe200078e00ff */
[----:B------:R-:W-:Y:S02]  /*24ef0*/  MOV R2, 0x24f10 ;  /* 0x00024f1000027802 */ /* 0x000fe40000000f00 */
[----:B--2345:R-:W-:Y:S05]  /*24f00*/  CALL.REL.NOINC `($__internal_13_$__cuda_sm70_shflsync_idx_p) ;  /* 0x0000133000007944 */ /* 0x03cfea0003c00000 */
[----:B------:R-:W-:Y:S05]  /*24f10*/  BRA `(.L_x_959) ;  /* 0xfffe436000007947 */ /* 0x000fea000383ffff */
.L_x_762:
[----:B--2---:R-:W-:Y:S01]  /*24f20*/  IMAD.MOV.U32 R5, RZ, RZ, R10 ;  /* 0x000000ffff057224 */ /* 0x004fe200078e000a */
[----:B------:R-:W-:Y:S01]  /*24f30*/  MOV R3, 0x3 ;  /* 0x0000000300037802 */ /* 0x000fe20000000f00 */
[----:B------:R-:W-:Y:S01]  /*24f40*/  IMAD.MOV.U32 R0, RZ, RZ, 0x1c1f ;  /* 0x00001c1fff007424 */ /* 0x000fe200078e00ff */
[----:B------:R-:W-:-:S02]  /*24f50*/  MOV R2, 0x24f70 ;  /* 0x00024f7000027802 */ /* 0x000fc40000000f00 */
[----:B-1-345:R-:W-:Y:S05]  /*24f60*/  CALL.REL.NOINC `($__internal_13_$__cuda_sm70_shflsync_idx_p) ;  /* 0x000012d000007944 */ /* 0x03afea0003c00000 */
[----:B------:R-:W-:Y:S01]  /*24f70*/  IMAD.MOV.U32 R8, RZ, RZ, R0 ;  /* 0x000000ffff087224 */ /* 0x000fe200078e0000 */
[----:B------:R-:W-:Y:S01]  /*24f80*/  MOV R3, 0x3 ;  /* 0x0000000300037802 */ /* 0x000fe20000000f00 */
[----:B------:R-:W-:Y:S01]  /*24f90*/  IMAD.MOV.U32 R5, RZ, RZ, R11 ;  /* 0x000000ffff057224 */ /* 0x000fe200078e000b */
[----:B------:R-:W-:-:S02]  /*24fa0*/  MOV R0, 0x1c1f ;  /* 0x00001c1f00007802 */ /* 0x000fc40000000f00 */
[----:B------:R-:W-:Y:S02]  /*24fb0*/  MOV R2, 0x24fd0 ;  /* 0x00024fd000027802 */ /* 0x000fe40000000f00 */
[----:B------:R-:W-:Y:S05]  /*24fc0*/  CALL.REL.NOINC `($__internal_13_$__cuda_sm70_shflsync_idx_p) ;  /* 0x0000127000007944 */ /* 0x000fea0003c00000 */
[----:B------:R-:W-:Y:S05]  /*24fd0*/  BRA `(.L_x_960) ;  /* 0xfffe445000007947 */ /* 0x000fea000383ffff */
.L_x_881:
[----:B------:R-:W-:Y:S01]  /*24fe0*/  IMAD.MOV.U32 R0, RZ, RZ, R243 ;  /* 0x000000ffff007224 */ /* 0x000fe200078e00f3 */
[----:B------:R-:W-:Y:S02]  /*24ff0*/  MOV R3, 0x2 ;  /* 0x0000000200037802 */ /* 0x000fe40000000f00 */
[----:B------:R-:W-:Y:S02]  /*25000*/  MOV R2, 0x25020 ;  /* 0x0002502000027802 */ /* 0x000fe40000000f00 */
[----:B------:R-:W-:Y:S05]  /*25010*/  CALL.REL.NOINC `($__internal_12_$__cuda_sm70_shflsync_bfly_p) ;  /* 0x000011e000007944 */ /* 0x000fea0003c00000 */
[----:B------:R-:W-:Y:S05]  /*25020*/  BRA `(.L_x_961) ;  /* 0xffffa62000007947 */ /* 0x000fea000383ffff */
.L_x_882:
[----:B------:R-:W-:Y:S01]  /*25030*/  IMAD.MOV.U32 R0, RZ, RZ, R5 ;  /* 0x000000ffff007224 */ /* 0x000fe200078e0005 */
[----:B------:R-:W-:Y:S02]  /*25040*/  MOV R3, 0x1 ;  /* 0x0000000100037802 */ /* 0x000fe40000000f00 */
[----:B------:R-:W-:Y:S02]  /*25050*/  MOV R2, 0x25070 ;  /* 0x0002507000027802 */ /* 0x000fe40000000f00 */
[----:B-1----:R-:W-:Y:S05]  /*25060*/  CALL.REL.NOINC `($__internal_12_$__cuda_sm70_shflsync_bfly_p) ;  /* 0x0000119000007944 */ /* 0x002fea0003c00000 */
[----:B------:R-:W-:Y:S01]  /*25070*/  FADD.FTZ R5, R5, R0 ;  /* 0x0000000005057221 */ /* 0x000fe20000010000 */
[----:B------:R-:W-:Y:S02]  /*25080*/  MOV R0, R245 ;  /* 0x000000f500007202 */ /* 0x000fe40000000f00 */
[----:B------:R-:W-:Y:S02]  /*25090*/  MOV R3, 0x2 ;  /* 0x0000000200037802 */ /* 0x000fe40000000f00 */
[----:B------:R-:W-:-:S02]  /*250a0*/  MOV R2, 0x250c0 ;  /* 0x000250c000027802 */ /* 0x000fc40000000f00 */
[----:B------:R-:W-:Y:S05]  /*250b0*/  CALL.REL.NOINC `($__internal_12_$__cuda_sm70_shflsync_bfly_p) ;  /* 0x0000114000007944 */ /* 0x000fea0003c00000 */
[----:B------:R-:W-:Y:S01]  /*250c0*/  FADD.FTZ R245, R245, R0 ;  /* 0x00000000f5f57221 */ /* 0x000fe20000010000 */
[----:B------:R-:W-:-:S02]  /*250d0*/  MOV R3, 0x1 ;  /* 0x0000000100037802 */ /* 0x000fc40000000f00 */
[----:B------:R-:W-:Y:S02]  /*250e0*/  MOV R2, 0x25110 ;  /* 0x0002511000027802 */ /* 0x000fe40000000f00 */
[----:B------:R-:W-:Y:S02]  /*250f0*/  MOV R0, R245 ;  /* 0x000000f500007202 */ /* 0x000fe40000000f00 */
[----:B------:R-:W-:Y:S05]  /*25100*/  CALL.REL.NOINC `($__internal_12_$__cuda_sm70_shflsync_bfly_p) ;  /* 0x000010f000007944 */ /* 0x000fea0003c00000 */
[----:B------:R-:W-:Y:S01]  /*25110*/  FADD.FTZ R4, R245, R0 ;  /* 0x00000000f5047221 */ /* 0x000fe20000010000 */
[----:B------:R-:W-:Y:S02]  /*25120*/  MOV R0, R249 ;  /* 0x000000f900007202 */ /* 0x000fe40000000f00 */
[----:B------:R-:W-:Y:S02]  /*25130*/  MOV R3, 0x2 ;  /* 0x0000000200037802 */ /* 0x000fe40000000f00 */
[----:B------:R-:W-:Y:S02]  /*25140*/  MOV R2, 0x25160 ;  /* 0x0002516000027802 */ /* 0x000fe40000000f00 */
[----:B------:R-:W-:Y:S05]  /*25150*/  CALL.REL.NOINC `($__internal_12_$__cuda_sm70_shflsync_bfly_p) ;  /* 0x000010a000007944 */ /* 0x000fea0003c00000 */
[----:B------:R-:W-:Y:S01]  /*25160*/  FADD.FTZ R7, R249, R0 ;  /* 0x00000000f9077221 */ /* 0x000fe20000010000 */
[----:B------:R-:W-:Y:S02]  /*25170*/  MOV R3, 0x1 ;  /* 0x0000000100037802 */ /* 0x000fe40000000f00 */
[----:B------:R-:W-:-:S02]  /*25180*/  MOV R2, 0x251b0 ;  /* 0x000251b000027802 */ /* 0x000fc40000000f00 */
        /* <DEDUP_REMOVED lines=9> */
[----:B------:R-:W-:Y:S02]  /*25220*/  MOV R2, 0x25250 ;  /* 0x0002525000027802 */ /* 0x000fe40000000f00 */
[----:B------:R-:W-:-:S02]  /*25230*/  MOV R0, R6 ;  /* 0x0000000600007202 */ /* 0x000fc40000000f00 */
[----:B------:R-:W-:Y:S05]  /*25240*/  CALL.REL.NOINC `($__internal_12_$__cuda_sm70_shflsync_bfly_p) ;  /* 0x00000fb000007944 */ /* 0x000fea0003c00000 */
[----:B------:R-:W-:Y:S01]  /*25250*/  MOV R8, R0 ;  /* 0x0000000000087202 */ /* 0x000fe20000000f00 */
[----:B------:R-:W-:Y:S05]  /*25260*/  BRA `(.L_x_962) ;  /* 0xffffa4d000007947 */ /* 0x000fea000383ffff */
.L_x_889:
[----:B-1234-:R-:W-:Y:S01]  /*25270*/  IMAD.MOV.U32 R5, RZ, RZ, R12 ;  /* 0x000000ffff057224 */ /* 0x01efe200078e000c */
[----:B------:R-:W-:Y:S01]  /*25280*/  MOV R3, RZ ;  /* 0x000000ff00037202 */ /* 0x000fe20000000f00 */
[----:B------:R-:W-:Y:S01]  /*25290*/  IMAD.MOV.U32 R0, RZ, RZ, 0x1c1f ;  /* 0x00001c1fff007424 */ /* 0x000fe200078e00ff */
[----:B------:R-:W-:-:S02]  /*252a0*/  MOV R2, 0x252c0 ;  /* 0x000252c000027802 */ /* 0x000fc40000000f00 */
[----:B------:R-:W-:Y:S05]  /*252b0*/  CALL.REL.NOINC `($__internal_13_$__cuda_sm70_shflsync_idx_p) ;  /* 0x00000f8000007944 */ /* 0x000fea0003c00000 */
[----:B------:R-:W-:Y:S01]  /*252c0*/  MOV R10, R0 ;  /* 0x00000000000a7202 */ /* 0x000fe20000000f00 */
[----:B------:R-:W-:Y:S05]  /*252d0*/  BRA `(.L_x_963) ;  /* 0xffffbf1000007947 */ /* 0x000fea000383ffff */
.L_x_890:
[----:B------:R-:W-:Y:S01]  /*252e0*/  IMAD.MOV.U32 R5, RZ, RZ, R13 ;  /* 0x000000ffff057224 */ /* 0x000fe200078e000d */
[----:B------:R-:W-:Y:S01]  /*252f0*/  MOV R3, RZ ;  /* 0x000000ff00037202 */ /* 0x000fe20000000f00 */
[----:B------:R-:W-:Y:S01]  /*25300*/  IMAD.MOV.U32 R0, RZ, RZ, 0x1c1f ;  /* 0x00001c1fff007424 */ /* 0x000fe200078e00ff */
[----:B------:R-:W-:-:S02]  /*25310*/  MOV R2, 0x25330 ;  /* 0x0002533000027802 */ /* 0x000fc40000000f00 */
[----:B-12---:R-:W-:Y:S05]  /*25320*/  CALL.REL.NOINC `($__internal_13_$__cuda_sm70_shflsync_idx_p) ;  /* 0x00000f1000007944 */ /* 0x006fea0003c00000 */
[----:B------:R-:W-:Y:S05]  /*25330*/  BRA `(.L_x_964) ;  /* 0xffffbed000007947 */ /* 0x000fea000383ffff */
.L_x_893:
[----:B------:R-:W-:Y:S01]  /*25340*/  IMAD.MOV.U32 R5, RZ, RZ, R12 ;  /* 0x000000ffff057224 */ /* 0x000fe200078e000c */
[----:B--2---:R-:W-:Y:S01]  /*25350*/  MOV R3, 0x1 ;  /* 0x0000000100037802 */ /* 0x004fe20000000f00 */
[----:B----4-:R-:W-:Y:S01]  /*25360*/  IMAD.MOV.U32 R0, RZ, RZ, 0x1c1f ;  /* 0x00001c1fff007424 */ /* 0x010fe200078e00ff */
[----:B------:R-:W-:-:S02]  /*25370*/  MOV R2, 0x25390 ;  /* 0x0002539000027802 */ /* 0x000fc40000000f00 */
[----:B-1-3--:R-:W-:Y:S05]  /*25380*/  CALL.REL.NOINC `($__internal_13_$__cuda_sm70_shflsync_idx_p) ;  /* 0x00000eb000007944 */ /* 0x00afea0003c00000 */
[----:B------:R-:W-:Y:S01]  /*25390*/  IMAD.MOV.U32 R10, RZ, RZ, R0 ;  /* 0x000000ffff0a7224 */ /* 0x000fe200078e0000 */
[----:B------:R-:W-:Y:S01]  /*253a0*/  MOV R3, 0x1 ;  /* 0x0000000100037802 */ /* 0x000fe20000000f00 */
[----:B------:R-:W-:Y:S01]  /*253b0*/  IMAD.MOV.U32 R5, RZ, RZ, R13 ;  /* 0x000000ffff057224 */ /* 0x000fe200078e000d */
[----:B------:R-:W-:-:S02]  /*253c0*/  MOV R0, 0x1c1f ;  /* 0x00001c1f00007802 */ /* 0x000fc40000000f00 */
[----:B------:R-:W-:Y:S02]  /*253d0*/  MOV R2, 0x253f0 ;  /* 0x000253f000027802 */ /* 0x000fe40000000f00 */
[----:B------:R-:W-:Y:S05]  /*253e0*/  CALL.REL.NOINC `($__internal_13_$__cuda_sm70_shflsync_idx_p) ;  /* 0x00000e5000007944 */ /* 0x000fea0003c00000 */
[----:B------:R-:W-:Y:S05]  /*253f0*/  BRA `(.L_x_965) ;  /* 0xffffbf9000007947 */ /* 0x000fea000383ffff */
.L_x_896:
[----:B------:R-:W-:Y:S01]  /*25400*/  IMAD.MOV.U32 R5, RZ, RZ, R12 ;  /* 0x000000ffff057224 */ /* 0x000fe200078e000c */
[----:B-1----:R-:W-:Y:S01]  /*25410*/  MOV R3, 0x2 ;  /* 0x0000000200037802 */ /* 0x002fe20000000f00 */
[----:B----4-:R-:W-:Y:S01]  /*25420*/  IMAD.MOV.U32 R0, RZ, RZ, 0x1c1f ;  /* 0x00001c1fff007424 */ /* 0x010fe200078e00ff */
[----:B------:R-:W-:Y:S02]  /*25430*/  MOV R2, 0x25450 ;  /* 0x0002545000027802 */ /* 0x000fe40000000f00 */
[----:B--23--:R-:W-:Y:S05]  /*25440*/  CALL.REL.NOINC `($__internal_13_$__cuda_sm70_shflsync_idx_p) ;  /* 0x00000df000007944 */ /* 0x00cfea0003c00000 */
[----:B------:R-:W-:Y:S01]  /*25450*/  MOV R10, R0 ;  /* 0x00000000000a7202 */ /* 0x000fe20000000f00 */
[----:B------:R-:W-:Y:S05]  /*25460*/  BRA `(.L_x_966) ;  /* 0xffffc0a000007947 */ /* 0x000fea000383ffff */
.L_x_897:
[----:B------:R-:W-:Y:S01]  /*25470*/  IMAD.MOV.U32 R5, RZ, RZ, R13 ;  /* 0x000000ffff057224 */ /* 0x000fe200078e000d */
[----:B------:R-:W-:Y:S01]  /*25480*/  MOV R3, 0x2 ;  /* 0x0000000200037802 */ /* 0x000fe20000000f00 */
[----:B----4-:R-:W-:Y:S01]  /*25490*/  IMAD.MOV.U32 R0, RZ, RZ, 0x1c1f ;  /* 0x00001c1fff007424 */ /* 0x010fe200078e00ff */
[----:B------:R-:W-:Y:S02]  /*254a0*/  MOV R2, 0x254c0 ;  /* 0x000254c000027802 */ /* 0x000fe40000000f00 */
[----:B-123--:R-:W-:Y:S05]  /*254b0*/  CALL.REL.NOINC `($__internal_13_$__cuda_sm70_shflsync_idx_p) ;  /* 0x00000d8000007944 */ /* 0x00efea0003c00000 */
[----:B------:R-:W-:Y:S05]  /*254c0*/  BRA `(.L_x_967) ;  /* 0xffffc06000007947 */ /* 0x000fea000383ffff */
.L_x_900:
[----:B------:R-:W-:Y:S01]  /*254d0*/  IMAD.MOV.U32 R5, RZ, RZ, R12 ;  /* 0x000000ffff057224 */ /* 0x000fe200078e000c */
[----:B-1----:R-:W-:Y:S01]  /*254e0*/  MOV R3, 0x3 ;  /* 0x0000000300037802 */ /* 0x002fe20000000f00 */
[----:B------:R-:W-:Y:S01]  /*254f0*/  IMAD.MOV.U32 R0, RZ, RZ, 0x1c1f ;  /* 0x00001c1fff007424 */ /* 0x000fe200078e00ff */
[----:B------:R-:W-:-:S02]  /*25500*/  MOV R2, 0x25520 ;  /* 0x0002552000027802 */ /* 0x000fc40000000f00 */
[----:B--234-:R-:W-:Y:S05]  /*25510*/  CALL.REL.NOINC `($__internal_13_$__cuda_sm70_shflsync_idx_p) ;  /* 0x00000d2000007944 */ /* 0x01cfea0003c00000 */
[----:B------:R-:W-:Y:S01]  /*25520*/  IMAD.MOV.U32 R6, RZ, RZ, R0 ;  /* 0x000000ffff067224 */ /* 0x000fe200078e0000 */
[----:B------:R-:W-:Y:S01]  /*25530*/  MOV R3, 0x3 ;  /* 0x0000000300037802 */ /* 0x000fe20000000f00 */
[----:B------:R-:W-:Y:S01]  /*25540*/  IMAD.MOV.U32 R5, RZ, RZ, R13 ;  /* 0x000000ffff057224 */ /* 0x000fe200078e000d */
[----:B------:R-:W-:-:S02]  /*25550*/  MOV R0, 0x1c1f ;  /* 0x00001c1f00007802 */ /* 0x000fc40000000f00 */
[----:B------:R-:W-:Y:S02]  /*25560*/  MOV R2, 0x25580 ;  /* 0x0002558000027802 */ /* 0x000fe40000000f00 */
[----:B------:R-:W-:Y:S05]  /*25570*/  CALL.REL.NOINC `($__internal_13_$__cuda_sm70_shflsync_idx_p) ;  /* 0x00000cc000007944 */ /* 0x000fea0003c00000 */
[----:B------:R-:W-:Y:S05]  /*25580*/  BRA `(.L_x_968) ;  /* 0xffffc13000007947 */ /* 0x000fea000383ffff */
.L_x_902:
[----:B------:R-:W-:Y:S01]  /*25590*/  IMAD.MOV.U32 R5, RZ, RZ, R22 ;  /* 0x000000ffff057224 */ /* 0x000fe200078e0016 */
[----:B------:R-:W-:Y:S01]  /*255a0*/  MOV R3, RZ ;  /* 0x000000ff00037202 */ /* 0x000fe20000000f00 */
[----:B------:R-:W-:Y:S01]  /*255b0*/  IMAD.MOV.U32 R0, RZ, RZ, 0x1c1f ;  /* 0x00001c1fff007424 */ /* 0x000fe200078e00ff */
[----:B------:R-:W-:Y:S02]  /*255c0*/  MOV R2, 0x255e0 ;  /* 0x000255e000027802 */ /* 0x000fe40000000f00 */
[----:B------:R-:W-:Y:S05]  /*255d0*/  CALL.REL.NOINC `($__internal_13_$__cuda_sm70_shflsync_idx_p) ;  /* 0x00000c6000007944 */ /* 0x000fea0003c00000 */
[----:B------:R-:W-:Y:S01]  /*255e0*/  MOV R4, R0 ;  /* 0x0000000000047202 */ /* 0x000fe20000000f00 */
[----:B------:R-:W-:Y:S05]  /*255f0*/  BRA `(.L_x_969) ;  /* 0xffffc44000007947 */ /* 0x000fea000383ffff */
.L_x_903:
[----:B------:R-:W-:Y:S01]  /*25600*/  IMAD.MOV.U32 R5, RZ, RZ, R24 ;  /* 0x000000ffff057224 */ /* 0x000fe200078e0018 */
[----:B------:R-:W-:Y:S01]  /*25610*/  MOV R3, RZ ;  /* 0x000000ff00037202 */ /* 0x000fe20000000f00 */
[----:B------:R-:W-:Y:S01]  /*25620*/  IMAD.MOV.U32 R0, RZ, RZ, 0x1c1f ;  /* 0x00001c1fff007424 */ /* 0x000fe200078e00ff */
[----:B------:R-:W-:Y:S02]  /*25630*/  MOV R2, 0x25650 ;  /* 0x0002565000027802 */ /* 0x000fe40000000f00 */
[----:B-12---:R-:W-:Y:S05]  /*25640*/  CALL.REL.NOINC `($__internal_13_$__cuda_sm70_shflsync_idx_p) ;  /* 0x00000bf000007944 */ /* 0x006fea0003c00000 */
[----:B------:R-:W-:Y:S05]  /*25650*/  BRA `(.L_x_970) ;  /* 0xffffc40000007947 */ /* 0x000fea000383ffff */
.L_x_906:
[----:B------:R-:W-:Y:S01]  /*25660*/  IMAD.MOV.U32 R5, RZ, RZ, R22 ;  /* 0x000000ffff057224 */ /* 0x000fe200078e0016 */
[----:B----4-:R-:W-:Y:S01]  /*25670*/  MOV R3, 0x1 ;  /* 0x0000000100037802 */ /* 0x010fe20000000f00 */
[----:B------:R-:W-:Y:S01]  /*25680*/  IMAD.MOV.U32 R0, RZ, RZ, 0x1c1f ;  /* 0x00001c1fff007424 */ /* 0x000fe200078e00ff */
[----:B------:R-:W-:-:S02]  /*25690*/  MOV R2, 0x256b0 ;  /* 0x000256b000027802 */ /* 0x000fc40000000f00 */
[----:B-123--:R-:W-:Y:S05]  /*256a0*/  CALL.REL.NOINC `($__internal_13_$__cuda_sm70_shflsync_idx_p) ;  /* 0x00000b9000007944 */ /* 0x00efea0003c00000 */
[----:B------:R-:W-:Y:S01]  /*256b0*/  IMAD.MOV.U32 R4, RZ, RZ, R0 ;  /* 0x000000ffff047224 */ /* 0x000fe200078e0000 */
[----:B------:R-:W-:Y:S01]  /*256c0*/  MOV R3, 0x1 ;  /* 0x0000000100037802 */ /* 0x000fe20000000f00 */
[----:B------:R-:W-:Y:S01]  /*256d0*/  IMAD.MOV.U32 R5, RZ, RZ, R24 ;  /* 0x000000ffff057224 */ /* 0x000fe200078e0018 */
[----:B------:R-:W-:-:S02]  /*256e0*/  MOV R0, 0x1c1f ;  /* 0x00001c1f00007802 */ /* 0x000fc40000000f00 */
[----:B------:R-:W-:Y:S02]  /*256f0*/  MOV R2, 0x25710 ;  /* 0x0002571000027802 */ /* 0x000fe40000000f00 */
[----:B------:R-:W-:Y:S05]  /*25700*/  CALL.REL.NOINC `($__internal_13_$__cuda_sm70_shflsync_idx_p) ;  /* 0x00000b3000007944 */ /* 0x000fea0003c00000 */
[----:B------:R-:W-:Y:S05]  /*25710*/  BRA `(.L_x_971) ;  /* 0xffffc82000007947 */ /* 0x000fea000383ffff */
.L_x_909:
[----:B------:R-:W-:Y:S01]  /*25720*/  IMAD.MOV.U32 R5, RZ, RZ, R22 ;  /* 0x000000ffff057224 */ /* 0x000fe200078e0016 */
[----:B---3--:R-:W-:Y:S01]  /*25730*/  MOV R3, 0x2 ;  /* 0x0000000200037802 */ /* 0x008fe20000000f00 */
[----:B----4-:R-:W-:Y:S01]  /*25740*/  IMAD.MOV.U32 R0, RZ, RZ, 0x1c1f ;  /* 0x00001c1fff007424 */ /* 0x010fe200078e00ff */
[----:B------:R-:W-:Y:S02]  /*25750*/  MOV R2, 0x25770 ;  /* 0x0002577000027802 */ /* 0x000fe40000000f00 */
[----:B-12---:R-:W-:Y:S05]  /*25760*/  CALL.REL.NOINC `($__internal_13_$__cuda_sm70_shflsync_idx_p) ;  /* 0x00000ad000007944 */ /* 0x006fea0003c00000 */
[----:B------:R-:W-:Y:S01]  /*25770*/  MOV R4, R0 ;  /* 0x0000000000047202 */ /* 0x000fe20000000f00 */
[----:B------:R-:W-:Y:S05]  /*25780*/  BRA `(.L_x_972) ;  /* 0xffffcb3000007947 */ /* 0x000fea000383ffff */
.L_x_910:
[----:B------:R-:W-:Y:S01]  /*25790*/  IMAD.MOV.U32 R5, RZ, RZ, R24 ;  /* 0x000000ffff057224 */ /* 0x000fe200078e0018 */
[----:B---3--:R-:W-:Y:S01]  /*257a0*/  MOV R3, 0x2 ;  /* 0x0000000200037802 */ /* 0x008fe20000000f00 */
[----:B----4-:R-:W-:Y:S01]  /*257b0*/  IMAD.MOV.U32 R0, RZ, RZ, 0x1c1f ;  /* 0x00001c1fff007424 */ /* 0x010fe200078e00ff */
[----:B------:R-:W-:Y:S02]  /*257c0*/  MOV R2, 0x257e0 ;  /* 0x000257e000027802 */ /* 0x000fe40000000f00 */
[----:B-12---:R-:W-:Y:S05]  /*257d0*/  CALL.REL.NOINC `($__internal_13_$__cuda_sm70_shflsync_idx_p) ;  /* 0x00000a6000007944 */ /* 0x006fea0003c00000 */
[----:B------:R-:W-:Y:S05]  /*257e0*/  BRA `(.L_x_973) ;  /* 0xffffcaf000007947 */ /* 0x000fea000383ffff */
.L_x_913:
[----:B------:R-:W-:Y:S01]  /*257f0*/  IMAD.MOV.U32 R5, RZ, RZ, R22 ;  /* 0x000000ffff057224 */ /* 0x000fe200078e0016 */
[----:B--23--:R-:W-:Y:S01]  /*25800*/  MOV R3, 0x3 ;  /* 0x0000000300037802 */ /* 0x00cfe20000000f00 */
[----:B-1----:R-:W-:Y:S01]  /*25810*/  IMAD.MOV.U32 R0, RZ, RZ, 0x1c1f ;  /* 0x00001c1fff007424 */ /* 0x002fe200078e00ff */
[----:B------:R-:W-:-:S02]  /*25820*/  MOV R2, 0x25840 ;  /* 0x0002584000027802 */ /* 0x000fc40000000f00 */
[----:B----4-:R-:W-:Y:S05]  /*25830*/  CALL.REL.NOINC `($__internal_13_$__cuda_sm70_shflsync_idx_p) ;  /* 0x00000a0000007944 */ /* 0x010fea0003c00000 */
[----:B------:R-:W-:Y:S01]  /*25840*/  IMAD.MOV.U32 R4, RZ, RZ, R0 ;  /* 0x000000ffff047224 */ /* 0x000fe200078e0000 */
[----:B------:R-:W-:Y:S01]  /*25850*/  MOV R3, 0x3 ;  /* 0x0000000300037802 */ /* 0x000fe20000000f00 */
[----:B------:R-:W-:Y:S01]  /*25860*/  IMAD.MOV.U32 R5, RZ, RZ, R24 ;  /* 0x000000ffff057224 */ /* 0x000fe200078e0018 */
[----:B------:R-:W-:-:S02]  /*25870*/  MOV R0, 0x1c1f ;  /* 0x00001c1f00007802 */ /* 0x000fc40000000f00 */
[----:B------:R-:W-:Y:S02]  /*25880*/  MOV R2, 0x258a0 ;  /* 0x000258a000027802 */ /* 0x000fe40000000f00 */
[----:B------:R-:W-:Y:S05]  /*25890*/  CALL.REL.NOINC `($__internal_13_$__cuda_sm70_shflsync_idx_p) ;  /* 0x000009a000007944 */ /* 0x000fea0003c00000 */
[----:B------:R-:W-:Y:S05]  /*258a0*/  BRA `(.L_x_974) ;  /* 0xffffcdd000007947 */ /* 0x000fea000383ffff */
.L_x_917:
[----:B------:R-:W-:Y:S01]  /*258b0*/  IMAD.MOV.U32 R5, RZ, RZ, R9 ;  /* 0x000000ffff057224 */ /* 0x000fe200078e0009 */
[----:B------:R-:W-:Y:S01]  /*258c0*/  MOV R3, RZ ;  /* 0x000000ff00037202 */ /* 0x000fe20000000f00 */
[----:B------:R-:W-:Y:S01]  /*258d0*/  IMAD.MOV.U32 R0, RZ, RZ, 0x1c1f ;  /* 0x00001c1fff007424 */ /* 0x000fe200078e00ff */
[----:B------:R-:W-:Y:S02]  /*258e0*/  MOV R2, 0x25900 ;  /* 0x0002590000027802 */ /* 0x000fe40000000f00 */
[----:B------:R-:W-:Y:S05]  /*258f0*/  CALL.REL.NOINC `($__internal_13_$__cuda_sm70_shflsync_idx_p) ;  /* 0x0000094000007944 */ /* 0x000fea0003c00000 */
[----:B------:R-:W-:Y:S01]  /*25900*/  MOV R8, R0 ;  /* 0x0000000000087202 */ /* 0x000fe20000000f00 */
[----:B------:R-:W-:Y:S05]  /*25910*/  BRA `(.L_x_975) ;  /* 0xffffd8b000007947 */ /* 0x000fea000383ffff */
.L_x_918:
[----:B------:R-:W-:Y:S01]  /*25920*/  IMAD.MOV.U32 R5, RZ, RZ, R12 ;  /* 0x000000ffff057224 */ /* 0x000fe200078e000c */
[----:B------:R-:W-:Y:S01]  /*25930*/  MOV R3, RZ ;  /* 0x000000ff00037202 */ /* 0x000fe20000000f00 */
[----:B------:R-:W-:Y:S01]  /*25940*/  IMAD.MOV.U32 R0, RZ, RZ, 0x1c1f ;  /* 0x00001c1fff007424 */ /* 0x000fe200078e00ff */
[----:B------:R-:W-:Y:S02]  /*25950*/  MOV R2, 0x25970 ;  /* 0x0002597000027802 */ /* 0x000fe40000000f00 */
[----:B-12---:R-:W-:Y:S05]  /*25960*/  CALL.REL.NOINC `($__internal_13_$__cuda_sm70_shflsync_idx_p) ;  /* 0x000008d000007944 */ /* 0x006fea0003c00000 */
[----:B------:R-:W-:Y:S05]  /*25970*/  BRA `(.L_x_976) ;  /* 0xffffd87000007947 */ /* 0x000fea000383ffff */
.L_x_921:
[----:B--2---:R-:W-:Y:S01]  /*25980*/  IMAD.MOV.U32 R5, RZ, RZ, R9 ;  /* 0x000000ffff057224 */ /* 0x004fe200078e0009 */
[----:B------:R-:W-:Y:S01]  /*25990*/  MOV R3, 0x1 ;  /* 0x0000000100037802 */ /* 0x000fe20000000f00 */
        /* <DEDUP_REMOVED lines=10> */
.L_x_924:
[----:B-1----:R-:W-:Y:S01]  /*25a40*/  IMAD.MOV.U32 R5, RZ, RZ, R9 ;  /* 0x000000ffff057224 */ /* 0x002fe200078e0009 */
[----:B------:R-:W-:Y:S01]  /*25a50*/  MOV R3, 0x2 ;  /* 0x0000000200037802 */ /* 0x000fe20000000f00 */
[----:B----4-:R-:W-:Y:S01]  /*25a60*/  IMAD.MOV.U32 R0, RZ, RZ, 0x1c1f ;  /* 0x00001c1fff007424 */ /* 0x010fe200078e00ff */
[----:B------:R-:W-:Y:S02]  /*25a70*/  MOV R2, 0x25a90 ;  /* 0x00025a9000027802 */ /* 0x000fe40000000f00 */
[----:B--23--:R-:W-:Y:S05]  /*25a80*/  CALL.REL.NOINC `($__internal_13_$__cuda_sm70_shflsync_idx_p) ;  /* 0x000007b000007944 */ /* 0x00cfea0003c00000 */
[----:B------:R-:W-:Y:S01]  /*25a90*/  MOV R8, R0 ;  /* 0x0000000000087202 */ /* 0x000fe20000000f00 */
[----:B------:R-:W-:Y:S05]  /*25aa0*/  BRA `(.L_x_978) ;  /* 0xffffda5000007947 */ /* 0x000fea000383ffff */
.L_x_925:
[----:B------:R-:W-:Y:S01]  /*25ab0*/  IMAD.MOV.U32 R5, RZ, RZ, R12 ;  /* 0x000000ffff057224 */ /* 0x000fe200078e000c */
[----:B------:R-:W-:Y:S01]  /*25ac0*/  MOV R3, 0x2 ;  /* 0x0000000200037802 */ /* 0x000fe20000000f00 */
[----:B----4-:R-:W-:Y:S01]  /*25ad0*/  IMAD.MOV.U32 R0, RZ, RZ, 0x1c1f ;  /* 0x00001c1fff007424 */ /* 0x010fe200078e00ff */
[----:B------:R-:W-:Y:S02]  /*25ae0*/  MOV R2, 0x25b00 ;  /* 0x00025b0000027802 */ /* 0x000fe40000000f00 */
[----:B-123--:R-:W-:Y:S05]  /*25af0*/  CALL.REL.NOINC `($__internal_13_$__cuda_sm70_shflsync_idx_p) ;  /* 0x0000074000007944 */ /* 0x00efea0003c00000 */
[----:B------:R-:W-:Y:S05]  /*25b00*/  BRA `(.L_x_979) ;  /* 0xffffda1000007947 */ /* 0x000fea000383ffff */
.L_x_928:
[----:B-1----:R-:W-:Y:S01]  /*25b10*/  IMAD.MOV.U32 R5, RZ, RZ, R9 ;  /* 0x000000ffff057224 */ /* 0x002fe200078e0009 */
[----:B------:R-:W-:Y:S01]  /*25b20*/  MOV R3, 0x3 ;  /* 0x0000000300037802 */ /* 0x000fe20000000f00 */
        /* <DEDUP_REMOVED lines=10> */
.L_x_930:
[----:B------:R-:W-:Y:S01]  /*25bd0*/  IMAD.MOV.U32 R5, RZ, RZ, R74 ;  /* 0x000000ffff057224 */ /* 0x000fe200078e004a */
[----:B------:R-:W-:Y:S01]  /*25be0*/  MOV R3, RZ ;  /* 0x000000ff00037202 */ /* 0x000fe20000000f00 */
[----:B------:R-:W-:Y:S01]  /*25bf0*/  IMAD.MOV.U32 R0, RZ, RZ, 0x1f ;  /* 0x0000001fff007424 */ /* 0x000fe200078e00ff */
[----:B------:R-:W-:Y:S02]  /*25c00*/  MOV R2, 0x25c20 ;  /* 0x00025c2000027802 */ /* 0x000fe40000000f00 */
[----:B--2---:R-:W-:Y:S05]  /*25c10*/  CALL.REL.NOINC `($__internal_13_$__cuda_sm70_shflsync_idx_p) ;  /* 0x0000062000007944 */ /* 0x004fea0003c00000 */
[----:B------:R-:W-:Y:S01]  /*25c20*/  MOV R9, R0 ;  /* 0x0000000000097202 */ /* 0x000fe20000000f00 */
[----:B------:R-:W-:Y:S05]  /*25c30*/  BRA `(.L_x_981) ;  /* 0xffffdcb000007947 */ /* 0x000fea000383ffff */
.L_x_931:
[----:B------:R-:W-:Y:S01]  /*25c40*/  IMAD.MOV.U32 R5, RZ, RZ, R74 ;  /* 0x000000ffff057224 */ /* 0x000fe200078e004a */
[----:B------:R-:W-:Y:S01]  /*25c50*/  MOV R3, 0x1 ;  /* 0x0000000100037802 */ /* 0x000fe20000000f00 */
[----:B------:R-:W-:Y:S01]  /*25c60*/  IMAD.MOV.U32 R0, RZ, RZ, 0x1f ;  /* 0x0000001fff007424 */ /* 0x000fe200078e00ff */
[----:B------:R-:W-:Y:S02]  /*25c70*/  MOV R2, 0x25c90 ;  /* 0x00025c9000027802 */ /* 0x000fe40000000f00 */
[----:B-12---:R-:W-:Y:S05]  /*25c80*/  CALL.REL.NOINC `($__internal_13_$__cuda_sm70_shflsync_idx_p) ;  /* 0x000005b000007944 */ /* 0x006fea0003c00000 */
[----:B------:R-:W-:Y:S01]  /*25c90*/  MOV R8, R0 ;  /* 0x0000000000087202 */ /* 0x000fe20000000f00 */
[----:B------:R-:W-:Y:S05]  /*25ca0*/  BRA `(.L_x_982) ;  /* 0xffffdc6000007947 */ /* 0x000fea000383ffff */
.L_x_932:
[----:B------:R-:W-:Y:S02]  /*25cb0*/  MOV R2, 0x1 ;  /* 0x0000000100027802 */ /* 0x000fe40000000f00 */
[----:B------:R-:W-:-:S02]  /*25cc0*/  MOV R3, 0x25ce0 ;  /* 0x00025ce000037802 */ /* 0x000fc40000000f00 */
[----:B-1234-:R-:W-:Y:S05]  /*25cd0*/  CALL.REL.NOINC `($__internal_14_$__cuda_sm70_shflsync_up_p) ;  /* 0x000005b000007944 */ /* 0x01efea0003c00000 */
[----:B------:R-:W-:Y:S05]  /*25ce0*/  BRA `(.L_x_983) ;  /* 0xffffdd5000007947 */ /* 0x000fea000383ffff */
.L_x_933:
[----:B------:R-:W-:Y:S02]  /*25cf0*/  MOV R2, 0x2 ;  /* 0x0000000200027802 */ /* 0x000fe40000000f00 */
[----:B------:R-:W-:-:S02]  /*25d00*/  MOV R3, 0x25d20 ;  /* 0x00025d2000037802 */ /* 0x000fc40000000f00 */
[----:B--2-4-:R-:W-:Y:S05]  /*25d10*/  CALL.REL.NOINC `($__internal_14_$__cuda_sm70_shflsync_up_p) ;  /* 0x0000057000007944 */ /* 0x014fea0003c00000 */
        /* <DEDUP_REMOVED lines=23> */
.L_x_937:
[----:B------:R-:W-:Y:S02]  /*25e90*/  MOV R2, 0x1 ;  /* 0x0000000100027802 */ /* 0x000fe40000000f00 */
[----:B------:R-:W-:Y:S02]  /*25ea0*/  MOV R3, 0x25ec0 ;  /* 0x00025ec000037802 */ /* 0x000fe40000000f00 */
[----:B------:R-:W-:Y:S05]  /*25eb0*/  CALL.REL.NOINC `($__internal_14_$__cuda_sm70_shflsync_up_p) ;  /* 0x000003d000007944 */ /* 0x000fea0003c00000 */
[----:B------:R-:W-:Y:S01]  /*25ec0*/  MOV R2, R4 ;  /* 0x0000000400027202 */ /* 0x000fe20000000f00 */
[----:B------:R-:W-:Y:S05]  /*25ed0*/  BRA `(.L_x_985) ;  /* 0xffffddc000007947 */ /* 0x000fea000383ffff */
.L_x_938:
        /* <DEDUP_REMOVED lines=26> */
.L_x_940:
[----:B------:R-:W-:Y:S02]  /*26080*/  SEL R0, RZ, 0x1, P0 ;  /* 0x00000001ff007807 */ /* 0x000fe40000000000 */
[----:B------:R-:W-:Y:S02]  /*26090*/  MOV R2, 0x260b0 ;  /* 0x000260b000027802 */ /* 0x000fe40000000f00 */
[----:B-1----:R-:W-:Y:S05]  /*260a0*/  CALL.REL.NOINC `($__internal_15_$__cuda_sm70_votesync_ballot) ;  /* 0x0000025000007944 */ /* 0x002fea0003c00000 */
[----:B------:R-:W-:Y:S01]  /*260b0*/  MOV R12, R0 ;  /* 0x00000000000c7202 */ /* 0x000fe20000000f00 */
[----:B------:R-:W-:Y:S05]  /*260c0*/  BRA `(.L_x_987) ;  /* 0xffffdd6000007947 */ /* 0x000fea000383ffff */
.L_x_941:
[----:B------:R-:W-:Y:S01]  /*260d0*/  IMAD.MOV.U32 R5, RZ, RZ, R6 ;  /* 0x000000ffff057224 */ /* 0x000fe200078e0006 */
[----:B------:R-:W-:Y:S01]  /*260e0*/  MOV R3, R8 ;  /* 0x0000000800037202 */ /* 0x000fe20000000f00 */
[----:B--2---:R-:W-:Y:S01]  /*260f0*/  IMAD.MOV.U32 R0, RZ, RZ, 0x1f ;  /* 0x0000001fff007424 */ /* 0x004fe200078e00ff */
[----:B------:R-:W-:Y:S02]  /*26100*/  MOV R2, 0x26120 ;  /* 0x0002612000027802 */ /* 0x000fe40000000f00 */
[----:B-1----:R-:W-:Y:S05]  /*26110*/  CALL.REL.NOINC `($__internal_13_$__cuda_sm70_shflsync_idx_p) ;  /* 0x0000012000007944 */ /* 0x002fea0003c00000 */
[----:B------:R-:W-:Y:S01]  /*26120*/  IMAD.MOV.U32 R10, RZ, RZ, R0 ;  /* 0x000000ffff0a7224 */ /* 0x000fe200078e0000 */
[----:B------:R-:W-:Y:S01]  /*26130*/  MOV R3, R8 ;  /* 0x0000000800037202 */ /* 0x000fe20000000f00 */
[----:B------:R-:W-:Y:S01]  /*26140*/  IMAD.MOV.U32 R5, RZ, RZ, R7 ;  /* 0x000000ffff057224 */ /* 0x000fe200078e0007 */
[----:B------:R-:W-:Y:S02]  /*26150*/  MOV R0, 0x1f ;  /* 0x0000001f00007802 */ /* 0x000fe40000000f00 */
[----:B------:R-:W-:-:S02]  /*26160*/  MOV R2, 0x26180 ;  /* 0x0002618000027802 */ /* 0x000fc40000000f00 */
[----:B------:R-:W-:Y:S05]  /*26170*/  CALL.REL.NOINC `($__internal_13_$__cuda_sm70_shflsync_idx_p) ;  /* 0x000000c000007944 */ /* 0x000fea0003c00000 */
[----:B------:R-:W-:Y:S01]  /*26180*/  MOV R7, R0 ;  /* 0x0000000000077202 */ /* 0x000fe20000000f00 */
[----:B------:R-:W-:Y:S05]  /*26190*/  BRA `(.L_x_988) ;  /* 0xffffdd0000007947 */ /* 0x000fea000383ffff */
.L_x_944:
[----:B------:R-:W-:Y:S01]  /*261a0*/  IMAD.MOV.U32 R5, RZ, RZ, R4 ;  /* 0x000000ffff057224 */ /* 0x000fe200078e0004 */
[----:B--2---:R-:W-:-:S02]  /*261b0*/  MOV R0, 0x1f ;  /* 0x0000001f00007802 */ /* 0x004fc40000000f00 */
[----:B------:R-:W-:Y:S02]  /*261c0*/  MOV R2, 0x261e0 ;  /* 0x000261e000027802 */ /* 0x000fe40000000f00 */
[----:B-1-34-:R-:W-:Y:S05]  /*261d0*/  CALL.REL.NOINC `($__internal_13_$__cuda_sm70_shflsync_idx_p) ;  /* 0x0000006000007944 */ /* 0x01afea0003c00000 */
[----:B------:R-:W-:Y:S01]  /*261e0*/  MOV R13, R0 ;  /* 0x00000000000d7202 */ /* 0x000fe20000000f00 */
[----:B------:R-:W-:Y:S05]  /*261f0*/  BRA `(.L_x_943) ;  /* 0xffffdd0000007947 */ /* 0x000fea000383ffff */
        .weak           $__internal_12_$__cuda_sm70_shflsync_bfly_p
        .type           $__internal_12_$__cuda_sm70_shflsync_bfly_p,@function
        .size           $__internal_12_$__cuda_sm70_shflsync_bfly_p,($__internal_13_$__cuda_sm70_shflsync_idx_p - $__internal_12_$__cuda_sm70_shflsync_bfly_p)
$__internal_12_$__cuda_sm70_shflsync_bfly_p:
[----:B------:R-:W-:Y:S04]  /*26200*/  WARPSYNC R8 ;  /* 0x0000000800007348 */ /* 0x000fe80003800000 */
[----:B------:R1:W2:Y:S02]  /*26210*/  SHFL.BFLY PT, R0, R0, R3, R9 ;  /* 0x0c00000300007389 */ /* 0x0002a400000e0009 */
[----:B-1----:R-:W-:-:S04]  /*26220*/  MOV R3, 0x0 ;  /* 0x0000000000037802 */ /* 0x002fc80000000f00 */
[----:B--2---:R-:W-:Y:S05]  /*26230*/  RET.REL.NODEC R2 `(_ZN7cutlass13device_kernelIN5flash19enable_sm80_to_sm89INS1_16FlashAttnFwdSm80INS1_25CollectiveMainloopFwdSm80ILi4ELi1ELb0EN4cute5tupleIJNS5_1CILi128EEENS7_ILi48EEENS7_ILi96EEEEEELi96ENS_6half_tEfNS_4arch4Sm80ELb0ELb1ELb1ELb1ELb0ELb1ELb1ELb1EEENS1_21CollectiveEpilogueFwdINS6_IJS8_SA_S9_EEENS6_IJNS7_ILi1EEESI_SI_EEESC_SE_Li128ELb1ELb1ELb1ELb0EEENS1_36VarlenDynamicPersistentTileSchedulerILi128ELi48ELi128ELi128ELb1ELb1ELb0ELb1ELb0ELb1EEEEEEEEEvNT_6ParamsE) ;  /* 0xfffd9dc002007950 */ /* 0x004fea0003c3ffff */
        .weak           $__internal_13_$__cuda_sm70_shflsync_idx_p
        .type           $__internal_13_$__cuda_sm70_shflsync_idx_p,@function
        .size           $__internal_13_$__cuda_sm70_shflsync_idx_p,($__internal_14_$__cuda_sm70_shflsync_up_p - $__internal_13_$__cuda_sm70_shflsync_idx_p)
$__internal_13_$__cuda_sm70_shflsync_idx_p:
[----:B------:R-:W-:-:S04]  /*26240*/  MOV R75, 0xffffffff ;  /* 0xffffffff004b7802 */ /* 0x000fc80000000f00 */
[----:B------:R-:W-:Y:S04]  /*26250*/  WARPSYNC R75 ;  /* 0x0000004b00007348 */ /* 0x000fe80003800000 */
[----:B------:R1:W2:Y:S02]  /*26260*/  SHFL.IDX PT, R0, R5, R3, R0 ;  /* 0x0000000305007389 */ /* 0x0002a400000e0000 */
[----:B-1----:R-:W-:-:S04]  /*26270*/  MOV R3, 0x0 ;  /* 0x0000000000037802 */ /* 0x002fc80000000f00 */
[----:B--2---:R-:W-:Y:S05]  /*26280*/  RET.REL.NODEC R2 `(_ZN7cutlass13device_kernelIN5flash19enable_sm80_to_sm89INS1_16FlashAttnFwdSm80INS1_25CollectiveMainloopFwdSm80ILi4ELi1ELb0EN4cute5tupleIJNS5_1CILi128EEENS7_ILi48EEENS7_ILi96EEEEEELi96ENS_6half_tEfNS_4arch4Sm80ELb0ELb1ELb1ELb1ELb0ELb1ELb1ELb1EEENS1_21CollectiveEpilogueFwdINS6_IJS8_SA_S9_EEENS6_IJNS7_ILi1EEESI_SI_EEESC_SE_Li128ELb1ELb1ELb1ELb0EEENS1_36VarlenDynamicPersistentTileSchedulerILi128ELi48ELi128ELi128ELb1ELb1ELb0ELb1ELb0ELb1EEEEEEEEEvNT_6ParamsE) ;  /* 0xfffd9d7002007950 */ /* 0x004fea0003c3ffff */
        .weak           $__internal_14_$__cuda_sm70_shflsync_up_p
        .type           $__internal_14_$__cuda_sm70_shflsync_up_p,@function
        .size           $__internal_14_$__cuda_sm70_shflsync_up_p,($__internal_15_$__cuda_sm70_votesync_ballot - $__internal_14_$__cuda_sm70_shflsync_up_p)
$__internal_14_$__cuda_sm70_shflsync_up_p:
[----:B------:R-:W-:Y:S02]  /*26290*/  IMAD.MOV.U32 R4, RZ, RZ, RZ ;  /* 0x000000ffff047224 */ /* 0x000fe400078e00ff */
[----:B------:R-:W-:-:S04]  /*262a0*/  IMAD.MOV.U32 R10, RZ, RZ, -0x1 ;  /* 0xffffffffff0a7424 */ /* 0x000fc800078e00ff */
[----:B------:R-:W-:Y:S04]  /*262b0*/  WARPSYNC R10 ;  /* 0x0000000a00007348 */ /* 0x000fe80003800000 */
[----:B------:R1:W2:Y:S02]  /*262c0*/  SHFL.UP PT, R4, R0, R2, R4 ;  /* 0x0400000200047389 */ /* 0x0002a400000e0004 */
[----:B-1----:R-:W-:Y:S02]  /*262d0*/  MOV R2, R3 ;  /* 0x0000000300027202 */ /* 0x002fe40000000f00 */
[----:B------:R-:W-:-:S04]  /*262e0*/  MOV R3, 0x0 ;  /* 0x0000000000037802 */ /* 0x000fc80000000f00 */
[----:B--2---:R-:W-:Y:S05]  /*262f0*/  RET.REL.NODEC R2 `(_ZN7cutlass13device_kernelIN5flash19enable_sm80_to_sm89INS1_16FlashAttnFwdSm80INS1_25CollectiveMainloopFwdSm80ILi4ELi1ELb0EN4cute5tupleIJNS5_1CILi128EEENS7_ILi48EEENS7_ILi96EEEEEELi96ENS_6half_tEfNS_4arch4Sm80ELb0ELb1ELb1ELb1ELb0ELb1ELb1ELb1EEENS1_21CollectiveEpilogueFwdINS6_IJS8_SA_S9_EEENS6_IJNS7_ILi1EEESI_SI_EEESC_SE_Li128ELb1ELb1ELb1ELb0EEENS1_36VarlenDynamicPersistentTileSchedulerILi128ELi48ELi128ELi128ELb1ELb1ELb0ELb1ELb0ELb1EEEEEEEEEvNT_6ParamsE) ;  /* 0xfffd9d0002007950 */ /* 0x004fea0003c3ffff */
        .weak           $__internal_15_$__cuda_sm70_votesync_ballot
        .type           $__internal_15_$__cuda_sm70_votesync_ballot,@function
        .size           $__internal_15_$__cuda_sm70_votesync_ballot,(.L_x_1441 - $__internal_15_$__cuda_sm70_votesync_ballot)
$__internal_15_$__cuda_sm70_votesync_ballot:
[----:B------:R-:W-:Y:S01]  /*26300*/  ISETP.NE.U32.AND P0, PT, R0, 0x1, PT ;  /* 0x000000010000780c */ /* 0x000fe20003f05070 */
[----:B------:R-:W-:-:S04]  /*26310*/  IMAD.MOV.U32 R3, RZ, RZ, -0x1 ;  /* 0xffffffffff037424 */ /* 0x000fc800078e00ff */
[----:B------:R-:W-:Y:S08]  /*26320*/  WARPSYNC R3 ;  /* 0x0000000300007348 */ /* 0x000ff00003800000 */
[----:B------:R-:W-:-:S04]  /*26330*/  VOTE.ANY R0, PT, !P0 ;  /* 0x0000000000007806 */ /* 0x000fc800040e0100 */
[----:B------:R-:W-:Y:S01]  /*26340*/  LOP3.LUT R0, R0, R3, RZ, 0xc0, !PT ;  /* 0x0000000300007212 */ /* 0x000fe200078ec0ff */
[----:B------:R-:W-:-:S04]  /*26350*/  IMAD.MOV.U32 R3, RZ, RZ, 0x0 ;  /* 0x00000000ff037424 */ /* 0x000fc800078e00ff */
[----:B------:R-:W-:Y:S05]  /*26360*/  RET.REL.NODEC R2 `(_ZN7cutlass13device_kernelIN5flash19enable_sm80_to_sm89INS1_16FlashAttnFwdSm80INS1_25CollectiveMainloopFwdSm80ILi4ELi1ELb0EN4cute5tupleIJNS5_1CILi128EEENS7_ILi48EEENS7_ILi96EEEEEELi96ENS_6half_tEfNS_4arch4Sm80ELb0ELb1ELb1ELb1ELb0ELb1ELb1ELb1EEENS1_21CollectiveEpilogueFwdINS6_IJS8_SA_S9_EEENS6_IJNS7_ILi1EEESI_SI_EEESC_SE_Li128ELb1ELb1ELb1ELb0EEENS1_36VarlenDynamicPersistentTileSchedulerILi128ELi48ELi128ELi128ELb1ELb1ELb0ELb1ELb0ELb1EEEEEEEEEvNT_6ParamsE) ;  /* 0xfffd9c9002007950 */ /* 0x000fea0003c3ffff */
.L_x_989:
        /* <DEDUP_REMOVED lines=9> */
.L_x_1441:


//--------------------- .text._ZN7cutlass13device_kernelIN5flash19enable_sm80_to_sm89INS1_16FlashAttnFwdSm80INS1_25CollectiveMainloopFwdSm80ILi4ELi1ELb0EN4cute5tupleIJNS5_1CILi128EEENS7_ILi64EEENS7_ILi96EEEEEELi96ENS_6half_tEfNS_4arch4Sm80ELb1ELb0ELb1ELb0ELb0ELb0ELb1ELb1EEENS1_21CollectiveEpilogueFwdINS6_IJS8_SA_S9_EEENS6_IJNS7_ILi1EEESI_SI_EEESC_SE_Li128ELb0ELb1ELb1ELb0EEENS1_30DynamicPersistentTileSchedulerILi128ELi128ELb1ELb1ELb0EEEEEEEEEvNT_6ParamsE --------------------------
	.section	.text._ZN7cutlass13device_kernelIN5flash19enable_sm80_to_sm89INS1_16FlashAttnFwdSm80INS1_25CollectiveMainloopFwdSm80ILi4ELi1ELb0EN4cute5tupleIJNS5_1CILi128EEENS7_ILi64EEENS7_ILi96EEEEEELi96ENS_6half_tEfNS_4arch4Sm80ELb1ELb0ELb1ELb0ELb0ELb0ELb1ELb1EEENS1_21CollectiveEpilogueFwdINS6_IJS8_SA_S9_EEENS6_IJNS7_ILi1EEESI_SI_EEESC_SE_Li128ELb0ELb1ELb1ELb0EEENS1_30DynamicPersistentTileSchedulerILi128ELi128ELb1ELb1ELb0EEEEEEEEEvNT_6ParamsE,"ax",@progbits
	.sectioninfo	@"SHI_REGISTERS=255"
	.align	128
.text._ZN7cutlass13device_kernelIN5flash19enable_sm80_to_sm89INS1_16FlashAttnFwdSm80INS1_25CollectiveMainloopFwdSm80ILi4ELi1ELb0EN4cute5tupleIJNS5_1CILi128EEENS7_ILi64EEENS7_ILi96EEEEEELi96ENS_6half_tEfNS_4arch4Sm80ELb1ELb0ELb1ELb0ELb0ELb0ELb1ELb1EEENS1_21CollectiveEpilogueFwdINS6_IJS8_SA_S9_EEENS6_IJNS7_ILi1EEESI_SI_EEESC_SE_Li128ELb0ELb1ELb1ELb0EEENS1_30DynamicPersistentTileSchedulerILi128ELi128ELb1ELb1ELb0EEEEEEEEEvNT_6ParamsE:
        .type           _ZN7cutlass13device_kernelIN5flash19enable_sm80_to_sm89INS1_16FlashAttnFwdSm80INS1_25CollectiveMainloopFwdSm80ILi4ELi1ELb0EN4cute5tupleIJNS5_1CILi128EEENS7_ILi64EEENS7_ILi96EEEEEELi96ENS_6half_tEfNS_4arch4Sm80ELb1ELb0ELb1ELb0ELb0ELb0ELb1ELb1EEENS1_21CollectiveEpilogueFwdINS6_IJS8_SA_S9_EEENS6_IJNS7_ILi1EEESI_SI_EEESC_SE_Li128ELb0ELb1ELb1ELb0EEENS1_30DynamicPersistentTileSchedulerILi128ELi128ELb1ELb1ELb0EEEEEEEEEvNT_6ParamsE,@function
        .size           _ZN7cutlass13device_kernelIN5flash19enable_sm80_to_sm89INS1_16FlashAttnFwdSm80INS1_25CollectiveMainloopFwdSm80ILi4ELi1ELb0EN4cute5tupleIJNS5_1CILi128EEENS7_ILi64EEENS7_ILi96EEEEEELi96ENS_6half_tEfNS_4arch4Sm80ELb1ELb0ELb1ELb0ELb0ELb0ELb1ELb1EEENS1_21CollectiveEpilogueFwdINS6_IJS8_SA_S9_EEENS6_IJNS7_ILi1EEESI_SI_EEESC_SE_Li128ELb0ELb1ELb1ELb0EEENS1_30DynamicPersistentTileSchedulerILi128ELi128ELb1ELb1ELb0EEEEEEEEEvNT_6ParamsE,(.L_x_1446 - _ZN7cutlass13device_kernelIN5flash19enable_sm80_to_sm89INS1_16FlashAttnFwdSm80INS1_25CollectiveMainloopFwdSm80ILi4ELi1ELb0EN4cute5tupleIJNS5_1CILi128EEENS7_ILi64EEENS7_ILi96EEEEEELi96ENS_6half_tEfNS_4arch4Sm80ELb1ELb0ELb1ELb0ELb0ELb0ELb1ELb1EEENS1_21CollectiveEpilogueFwdINS6_IJS8_SA_S9_EEENS6_IJNS7_ILi1EEESI_SI_EEESC_SE_Li128ELb0ELb1ELb1ELb0EEENS1_30DynamicPersistentTileSchedulerILi128ELi128ELb1ELb1ELb0EEEEEEEEEvNT_6ParamsE)
        .other          _ZN7cutlass13device_kernelIN5flash19enable_sm80_to_sm89INS1_16FlashAttnFwdSm80INS1_25CollectiveMainloopFwdSm80ILi4ELi1ELb0EN4cute5tupleIJNS5_1CILi128EEENS7_ILi64EEENS7_ILi96EEEEEELi96ENS_6half_tEfNS_4arch4Sm80ELb1ELb0ELb1ELb0ELb0ELb0ELb1ELb1EEENS1_21CollectiveEpilogueFwdINS6_IJS8_SA_S9_EEENS6_IJNS7_ILi1EEESI_SI_EEESC_SE_Li128ELb0ELb1ELb1ELb0EEENS1_30DynamicPersistentTileSchedulerILi128ELi128ELb1ELb1ELb0EEEEEEEEEvNT_6ParamsE,@"STO_CUDA_ENTRY STV_DEFAULT"
_ZN7cutlass13device_kernelIN5flash19enable_sm80_to_sm89INS1_16FlashAttnFwdSm80INS1_25CollectiveMainloopFwdSm80ILi4ELi1ELb0EN4cute5tupleIJNS5_1CILi128EEENS7_ILi64EEENS7_ILi96EEEEEELi96ENS_6half_tEfNS_4arch4Sm80ELb1ELb0ELb1ELb0ELb0ELb0ELb1ELb1EEENS1_21CollectiveEpilogueFwdINS6_IJS8_SA_S9_EEENS6_IJNS7_ILi1EEESI_SI_EEESC_SE_Li128ELb0ELb1ELb1ELb0EEENS1_30DynamicPersistentTileSchedulerILi128ELi128ELb1ELb1ELb0EEEEEEEEEvNT_6ParamsE:
[----:B------:R-:W-:-:S03]  /*0000*/  MOV R1, c[0x0][0x28] ;  /* 0x00000a0000017a02 */ /* 0x000fc60000000f00 */
[----:B------:R-:W1:Y:S01]  /*0010*/  S2R R13, SR_TID.X ;  /* 0x00000000000d7919 */ /* 0x000e620000002100 */
[----:B------:R-:W-:-:S03]  /*0020*/  IADD3 R1, R1, -0x78, RZ ;  /* 0xffffff8801017810 */ /* 0x000fc60007ffe0ff */
[----:B------:R-:W2:Y:S01]  /*0030*/  S2R R17, SR_CTAID.X ;  /* 0x0000000000117919 */ /* 0x000ea20000002500 */
[----:B-1----:R-:W-:-:S05]  /*0040*/  SHF.R.U32.HI R2, RZ, 0x5, R13 ;  /* 0x00000005ff027819 */ /* 0x002fca000001160d */
[----:B------:R-:W1:Y:S02]  /*0050*/  SHFL.IDX PT, R0, R2, RZ, 0x1f ;  /* 0x00001fff02007589 */ /* 0x000e6400000e0000 */
[----:B-1----:R-:W-:Y:S02]  /*0060*/  ISETP.GE.AND P0, PT, R0, 0x1, PT ;  /* 0x000000010000780c */ /* 0x002fe40003f06270 */
[----:B------:R1:W-:Y:S11]  /*0070*/  STL [R1+0x68], R0 ;  /* 0x0000680001007387 */ /* 0x0003f60000100800 */
[----:B------:R-:W-:Y:S06]  /*0080*/  @P0 BAR.ARV 0x4, 0x80 ;  /* 0x0102000000000b1d */ /* 0x000fec0000002000 */
[----:B--2---:R-:W-:-:S13]  /*0090*/  ISETP.GE.AND P0, PT, R17, c[0x0][0x538], PT ;  /* 0x00014e0011007a0c */ /* 0x004fda0003f06270 */
[----:B------:R-:W-:Y:S05]  /*00a0*/  @P0 EXIT ;  /* 0x000000000000094d */ /* 0x000fea0003800000 */
[----:B-1----:R-:W-:Y:S01]  /*00b0*/  SHF.R.S32.HI R8, RZ, 0x1f, R13 ;  /* 0x0000001fff087819 */ /* 0x002fe2000001140d */
[----:B------:R-:W-:Y:S01]  /*00c0*/  IMAD.MOV.U32 R214, RZ, RZ, 0x20 ;  /* 0x00000020ffd67424 */ /* 0x000fe200078e00ff */
[----:B------:R-:W-:Y:S02]  /*00d0*/  ULDC.64 UR6, c[0x0][0x118] ;  /* 0x0000460000067ab9 */ /* 0x000fe40000000a00 */
[CC--:B------:R-:W-:Y:S02]  /*00e0*/  LEA.HI R16, R8.reuse, R13.reuse, RZ, 0x3 ;  /* 0x0000000d08107211 */ /* 0x0c0fe400078f18ff */
[----:B------:R-:W-:Y:S02]  /*00f0*/  LEA.HI R4, R8, R13, RZ, 0x4 ;  /* 0x0000000d08047211 */ /* 0x000fe400078f20ff */
[----:B------:R-:W-:Y:S02]  /*0100*/  LOP3.LUT R2, R16, 0xfffffff8, RZ, 0xc0, !PT ;  /* 0xfffffff810027812 */ /* 0x000fe400078ec0ff */
[----:B------:R-:W-:-:S02]  /*0110*/  SHF.R.S32.HI R5, RZ, 0x4, R4 ;  /* 0x00000004ff057819 */ /* 0x000fc40000011404 */
        /* <DEDUP_REMOVED lines=12> */
[----:B------:R-:W-:Y:S01]  /*01e0*/  SHF.R.S32.HI R3, RZ, 0x1f, R0 ;  /* 0x0000001fff037819 */ /* 0x000fe20000011400 */
[----:B------:R-:W-:Y:S01]  /*01f0*/  IMAD R11, R12, 0x8, R11 ;  /* 0x000000080c0b7824 */ /* 0x000fe200078e020b */
        /* <DEDUP_REMOVED lines=13> */
[----:B------:R-:W-:Y:S01]  /*02d0*/  SHF.R.U32.HI R5, RZ, 0x3, R0 ;  /* 0x00000003ff057819 */ /* 0x000fe20000011600 */
[----:B------:R-:W-:Y:S01]  /*02e0*/  STL [R1+0x48], R20 ;  /* 0x0000481401007387 */ /* 0x000fe20000100800 */
[----:B------:R-:W-:Y:S02]  /*02f0*/  LOP3.LUT R4, R0, 0x18, R20, 0xf8, !PT ;  /* 0x0000001800047812 */ /* 0x000fe400078ef814 */
[----:B------:R-:W-:-:S02]  /*0300*/  SHF.R.S32.HI R215, RZ, 0x5, R8 ;  /* 0x00000005ffd77819 */ /* 0x000fc40000011408 */
[----:B------:R-:W-:Y:S02]  /*0310*/  SHF.R.S32.HI R0, RZ, 0x1f, R8 ;  /* 0x0000001fff007819 */ /* 0x000fe40000011408 */
[----:B------:R-:W-:Y:S02]  /*0320*/  LOP3.LUT R2, R3, 0x7fffffe, RZ, 0xc0, !PT ;  /* 0x07fffffe03027812 */ /* 0x000fe400078ec0ff */
[----:B------:R-:W-:Y:S02]  /*0330*/  LEA.HI R0, R0, R215, RZ, 0x2 ;  /* 0x000000d700007211 */ /* 0x000fe400078f10ff */
[----:B------:R-:W-:Y:S01]  /*0340*/  LOP3.LUT R8, R4, R5, RZ, 0x3c, !PT ;  /* 0x0000000504087212 */ /* 0x000fe200078e3cff */
[----:B------:R-:W-:Y:S01]  /*0350*/  IMAD.IADD R2, R22, 0x1, -R2 ;  /* 0x0000000116027824 */ /* 0x000fe200078e0a02 */
[--C-:B------:R-:W-:Y:S02]  /*0360*/  SHF.R.S32.HI R6, RZ, 0x1, R7.reuse ;  /* 0x00000001ff067819 */ /* 0x100fe40000011407 */
[----:B------:R-:W-:-:S02]  /*0370*/  SHF.R.S32.HI R4, RZ, 0x1f, R7 ;  /* 0x0000001fff047819 */ /* 0x000fc40000011407 */
[----:B------:R-:W-:Y:S02]  /*0380*/  SHF.R.S32.HI R5, RZ, 0x1f, R19 ;  /* 0x0000001fff057819 */ /* 0x000fe40000011413 */
[----:B------:R-:W-:Y:S01]  /*0390*/  LOP3.LUT R3, R0, 0xffffffc, RZ, 0xc0, !PT ;  /* 0x0ffffffc00037812 */ /* 0x000fe200078ec0ff */
[----:B------:R-:W-:Y:S01]  /*03a0*/  IMAD R0, R215, 0x8, R2 ;  /* 0x00000008d7007824 */ /* 0x000fe200078e0202 */
[----:B------:R-:W-:Y:S02]  /*03b0*/  LEA.HI R2, R4, R6, RZ, 0x2 ;  /* 0x0000000604027211 */ /* 0x000fe400078f10ff */
[----:B------:R-:W-:Y:S01]  /*03c0*/  LEA.HI R13, R5, R19, RZ, 0x2 ;  /* 0x00000013050d7211 */ /* 0x000fe200078f10ff */
[----:B------:R-:W-:Y:S01]  /*03d0*/  IMAD.IADD R5, R215, 0x1, -R3 ;  /* 0x00000001d7057824 */ /* 0x000fe200078e0a03 */
[----:B------:R-:W-:Y:S01]  /*03e0*/  LOP3.LUT R3, R2, 0xfffffffc, RZ, 0xc0, !PT ;  /* 0xfffffffc02037812 */ /* 0x000fe200078ec0ff */
[----:B------:R-:W-:Y:S01]  /*03f0*/  IMAD.U32 R7, R0, 0x20, R8 ;  /* 0x0000002000077824 */ /* 0x000fe200078e0008 */
[----:B------:R-:W-:-:S02]  /*0400*/  SHF.R.S32.HI R4, RZ, 0x2, R13 ;  /* 0x00000002ff047819 */ /* 0x000fc4000001140d */
[----:B------:R-:W-:Y:S01]  /*0410*/  LEA.HI R0, R10, R10, RZ, 0x1 ;  /* 0x0000000a0a007211 */ /* 0x000fe200078f08ff */
[----:B------:R-:W-:Y:S01]  /*0420*/  IMAD.IADD R8, R6, 0x1, -R3 ;  /* 0x0000000106087824 */ /* 0x000fe200078e0a03 */
[----:B------:R-:W-:Y:S01]  /*0430*/  SHF.R.S32.HI R2, RZ, 0x1, R9 ;  /* 0x00000001ff027819 */ /* 0x000fe20000011409 */
[----:B------:R-:W-:Y:S01]  /*0440*/  IMAD R18, R5, 0x10, R4 ;  /* 0x0000001005127824 */ /* 0x000fe200078e0204 */
[C---:B------:R-:W-:Y:S01]  /*0450*/  LOP3.LUT R4, R0.reuse, 0x1ffffffe, RZ, 0xc0, !PT ;  /* 0x1ffffffe00047812 */ /* 0x040fe200078ec0ff */
[----:B------:R-:W-:Y:S01]  /*0460*/  IMAD.SHL.U32 R3, R0, 0x20, RZ ;  /* 0x0000002000037824 */ /* 0x000fe200078e00ff */
[C---:B------:R-:W-:Y:S01]  /*0470*/  LOP3.LUT P0, RZ, R2.reuse, 0x2, RZ, 0xc0, !PT ;  /* 0x0000000202ff7812 */ /* 0x040fe2000780c0ff */
[----:B------:R-:W-:Y:S01]  /*0480*/  IMAD.SHL.U32 R0, R2, 0x40, RZ ;  /* 0x0000004002007824 */ /* 0x000fe200078e00ff */
[----:B------:R1:W-:Y:S01]  /*0490*/  STL [R1+0x34], R7 ;  /* 0x0000340701007387 */ /* 0x0003e20000100800 */
[----:B------:R-:W-:Y:S01]  /*04a0*/  IMAD.SHL.U32 R5, R15, 0x20, RZ ;  /* 0x000000200f057824 */ /* 0x000fe200078e00ff */
[----:B------:R-:W-:Y:S01]  /*04b0*/  LOP3.LUT R6, R3, 0xffffffc0, RZ, 0xc0, !PT ;  /* 0xffffffc003067812 */ /* 0x000fe200078ec0ff */
[----:B------:R-:W-:Y:S01]  /*04c0*/  IMAD.SHL.U32 R2, R8, 0x40, RZ ;  /* 0x0000004008027824 */ /* 0x000fe200078e00ff */
[----:B------:R-:W-:Y:S01]  /*04d0*/  LOP3.LUT R0, R0, 0xc0, RZ, 0xc0, !PT ;  /* 0x000000c000007812 */ /* 0x000fe200078ec0ff */
[----:B------:R-:W-:Y:S01]  /*04e0*/  IMAD.IADD R9, R10, 0x1, -R4 ;  /* 0x000000010a097824 */ /* 0x000fe200078e0a04 */
[----:B------:R-:W-:Y:S01]  /*04f0*/  LOP3.LUT R4, R5, 0xffffff00, RZ, 0xc0, !PT ;  /* 0xffffff0005047812 */ /* 0x000fe200078ec0ff */
[----:B------:R-:W-:Y:S01]  /*0500*/  STL [R1+0x6c], R18 ;  /* 0x00006c1201007387 */ /* 0x000fe20000100800 */
[----:B------:R-:W-:Y:S01]  /*0510*/  LOP3.LUT R2, R2, 0xc0, RZ, 0xc0, !PT ;  /* 0x000000c002027812 */ /* 0x000fe200078ec0ff */
[----:B------:R-:W-:Y:S01]  /*0520*/  IMAD R6, R9, 0x8, R6 ;  /* 0x0000000809067824 */ /* 0x000fe200078e0206 */
[----:B------:R-:W-:Y:S01]  /*0530*/  LOP3.LUT R3, R0, 0x8, R16, 0xf8, !PT ;  /* 0x0000000800037812 */ /* 0x000fe200078ef810 */
[----:B------:R-:W-:Y:S01]  /*0540*/  IMAD R215, R215, 0x200, R4 ;  /* 0x00000200d7d77824 */ /* 0x000fe200078e0204 */
[----:B------:R-:W-:Y:S01]  /*0550*/  SHF.R.U32.HI R212, RZ, 0x3, R0 ;  /* 0x00000003ffd47819 */ /* 0x000fe20000011600 */
[----:B------:R-:W-:Y:S01]  /*0560*/  STL [R1+0x58], R17 ;  /* 0x0000581101007387 */ /* 0x000fe20000100800 */
[----:B------:R-:W-:Y:S01]  /*0570*/  SHF.R.U32.HI R213, RZ, 0x3, R2 ;  /* 0x00000003ffd57819 */ /* 0x000fe20000011602 */
[----:B------:R-:W-:Y:S01]  /*0580*/  IMAD R215, R14, 0x20, R215 ;  /* 0x000000200ed77824 */ /* 0x000fe200078e02d7 */
[----:B------:R-:W-:-:S02]  /*0590*/  LOP3.LUT R212, R3, R212, RZ, 0x3c, !PT ;  /* 0x000000d403d47212 */ /* 0x000fc400078e3cff */
[----:B------:R-:W-:Y:S02]  /*05a0*/  IADD3 R3, R20, 0x20, RZ ;  /* 0x0000002014037810 */ /* 0x000fe40007ffe0ff */
[----:B------:R-:W-:Y:S01]  /*05b0*/  LOP3.LUT P1, RZ, R8, 0x2, RZ, 0xc0, !PT ;  /* 0x0000000208ff7812 */ /* 0x000fe2000782c0ff */
[----:B------:R-:W-:-:S03]  /*05c0*/  IMAD.U32 R212, R11, 0x20, R212 ;  /* 0x000000200bd47824 */ /* 0x000fc600078e00d4 */
[----:B------:R-:W-:Y:S01]  /*05d0*/  SEL R214, R214, 0xffffffe0, !P1 ;  /* 0xffffffe0d6d67807 */ /* 0x000fe20004800000 */
[----:B-1----:R-:W-:Y:S01]  /*05e0*/  IMAD.SHL.U32 R7, R12, 0x8, RZ ;  /* 0x000000080c077824 */ /* 0x002fe200078e00ff */
[----:B------:R-:W-:-:S04]  /*05f0*/  LEA R212, R212, 0x3100, 0x1 ;  /* 0x00003100d4d47811 */ /* 0x000fc800078e08ff */
[----:B------:R-:W-:Y:S01]  /*0600*/  LOP3.LUT R0, R2, 0x8, R7, 0xf8, !PT ;  /* 0x0000000802007812 */ /* 0x000fe200078ef807 */
[----:B------:R-:W-:Y:S01]  /*0610*/  IMAD R2, R10, 0x20, R22 ;  /* 0x000000200a027824 */ /* 0x000fe200078e0216 */
[----:B------:R-:W-:Y:S02]  /*0620*/  IADD3 R217, R212, 0x20, RZ ;  /* 0x00000020d4d97810 */ /* 0x000fe40007ffe0ff */
[----:B------:R-:W-:Y:S01]  /*0630*/  LOP3.LUT R213, R0, R213, RZ, 0x3c, !PT ;  /* 0x000000d500d57212 */ /* 0x000fe200078e3cff */
[----:B------:R-:W-:Y:S01]  /*0640*/  IMAD R0, R14, 0x20, R4 ;  /* 0x000000200e007824 */ /* 0x000fe200078e0204 */
[----:B------:R1:W-:Y:S01]  /*0650*/  STL [R1+0x70], R2 ;  /* 0x0000700201007387 */ /* 0x0003e20000100800 */
[----:B------:R-:W-:Y:S02]  /*0660*/  SHF.R.S32.HI R4, RZ, 0x1f, R3 ;  /* 0x0000001fff047819 */ /* 0x000fe40000011403 */
[C---:B------:R-:W-:Y:S01]  /*0670*/  IMAD.IADD R215, R213.reuse, 0x1, R215 ;  /* 0x00000001d5d77824 */ /* 0x040fe200078e02d7 */
[----:B------:R-:W-:Y:S01]  /*0680*/  @P0 IADD3 R217, R212, -0x20, RZ ;  /* 0xffffffe0d4d90810 */ /* 0x000fe20007ffe0ff */
[----:B------:R-:W-:Y:S01]  /*0690*/  IMAD.IADD R213, R213, 0x1, R0 ;  /* 0x00000001d5d57824 */ /* 0x000fe200078e0200 */
[----:B------:R-:W-:Y:S01]  /*06a0*/  LOP3.LUT R0, R13, 0x7ffffffc, RZ, 0xc0, !PT ;  /* 0x7ffffffc0d007812 */ /* 0x000fe200078ec0ff */
[----:B------:R2:W-:Y:S01]  /*06b0*/  STL [R1+0x60], R4 ;  /* 0x0000600401007387 */ /* 0x0005e20000100800 */
[----:B------:R-:W-:-:S02]  /*06c0*/  LEA R215, R215, 0x6100, 0x1 ;  /* 0x00006100d7d77811 */ /* 0x000fc400078e08ff */
[----:B------:R-:W-:Y:S01]  /*06d0*/  LEA R213, R213, 0x100, 0x1 ;  /* 0x00000100d5d57811 */ /* 0x000fe200078e08ff */
[----:B------:R-:W-:Y:S01]  /*06e0*/  IMAD.IADD R0, R19, 0x1, -R0 ;  /* 0x0000000113007824 */ /* 0x000fe200078e0a00 */
[----:B------:R-:W-:Y:S01]  /*06f0*/  IADD3 R228, R217, 0x400, RZ ;  /* 0x00000400d9e47810 */ /* 0x000fe20007ffe0ff */
[----:B------:R-:W-:Y:S01]  /*0700*/  IMAD.IADD R216, R215, 0x1, R214 ;  /* 0x00000001d7d87824 */ /* 0x000fe200078e02d6 */
[C---:B------:R-:W-:Y:S01]  /*0710*/  IADD3 R227, R217.reuse, 0x800, RZ ;  /* 0x00000800d9e37810 */ /* 0x040fe20007ffe0ff */
[----:B------:R-:W-:Y:S01]  /*0720*/  IMAD.IADD R214, R214, 0x1, R213 ;  /* 0x00000001d6d67824 */ /* 0x000fe200078e02d5 */
[C---:B------:R-:W-:Y:S02]  /*0730*/  IADD3 R226, R217.reuse, 0xc00, RZ ;  /* 0x00000c00d9e27810 */ /* 0x040fe40007ffe0ff */
[C---:B------:R-:W-:Y:S02]  /*0740*/  IADD3 R225, R217.reuse, 0x1000, RZ ;  /* 0x00001000d9e17810 */ /* 0x040fe40007ffe0ff */
[----:B------:R-:W-:-:S02]  /*0750*/  IADD3 R224, R217, 0x1400, RZ ;  /* 0x00001400d9e07810 */ /* 0x000fc40007ffe0ff */
[C---:B------:R-:W-:Y:S02]  /*0760*/  IADD3 R223, R217.reuse, 0x1800, RZ ;  /* 0x00001800d9df7810 */ /* 0x040fe40007ffe0ff */
[C---:B------:R-:W-:Y:S02]  /*0770*/  IADD3 R222, R217.reuse, 0x1c00, RZ ;  /* 0x00001c00d9de7810 */ /* 0x040fe40007ffe0ff */
[----:B-1----:R-:W-:Y:S02]  /*0780*/  IADD3 R2, R20, 0x40, RZ ;  /* 0x0000004014027810 */ /* 0x002fe40007ffe0ff */
[C---:B------:R-:W-:Y:S02]  /*0790*/  IADD3 R221, R217.reuse, 0x2000, RZ ;  /* 0x00002000d9dd7810 */ /* 0x040fe40007ffe0ff */
[----:B------:R-:W-:Y:S01]  /*07a0*/  SHF.R.S32.HI R3, RZ, 0x1f, R2 ;  /* 0x0000001fff037819 */ /* 0x000fe20000011402 */
[----:B------:R-:W-:Y:S01]  /*07b0*/  IMAD.SHL.U32 R2, R0, 0x2, RZ ;  /* 0x0000000200027824 */ /* 0x000fe200078e00ff */
[C---:B------:R-:W-:Y:S01]  /*07c0*/  IADD3 R220, R217.reuse, 0x2400, RZ ;  /* 0x00002400d9dc7810 */ /* 0x040fe20007ffe0ff */
[----:B------:R-:W-:Y:S01]  /*07d0*/  IMAD.IADD R0, R18, 0x1, R6 ;  /* 0x0000000112007824 */ /* 0x000fe200078e0206 */
[C---:B------:R-:W-:Y:S01]  /*07e0*/  IADD3 R219, R217.reuse, 0x2800, RZ ;  /* 0x00002800d9db7810 */ /* 0x040fe20007ffe0ff */
[----:B------:R2:W-:Y:S01]  /*07f0*/  STL [R1+0x5c], R3 ;  /* 0x00005c0301007387 */ /* 0x0005e20000100800 */
[----:B------:R-:W-:-:S03]  /*0800*/  IADD3 R218, R217, 0x2c00, RZ ;  /* 0x00002c00d9da7810 */ /* 0x000fc60007ffe0ff */
[----:B------:R2:W-:Y:S04]  /*0810*/  STL [R1+0x3c], R2 ;  /* 0x00003c0201007387 */ /* 0x0005e80000100800 */
[----:B------:R2:W-:Y:S02]  /*0820*/  STL [R1+0x64], R0 ;  /* 0x0000640001007387 */ /* 0x0005e40000100800 */
.L_x_1031:
[----:B--2---:R-:W2:Y:S01]  /*0830*/  LDL R4, [R1+0x58] ;  /* 0x0000580001047983 */ /* 0x004ea20000100800 */
[----:B------:R-:W-:Y:S01]  /*0840*/  IMAD.MOV.U32 R0, RZ, RZ, c[0x0][0x560] ;  /* 0x00015800ff007624 */ /* 0x000fe200078e00ff */
[----:B------:R-:W-:Y:S01]  /*0850*/  YIELD ;  /* 0x0000000000007946 */ /* 0x000fe20003800000 */
[----:B------:R-:W-:Y:S03]  /*0860*/  BSSY B0, `(.L_x_990) ;  /* 0x0000016000007945 */ /* 0x000fe60003800000 */
[----:B------:R-:W-:-:S13]  /*0870*/  ISETP.NE.AND P0, PT, R0, 0x1, PT ;  /* 0x000000010000780c */ /* 0x000fda0003f05270 */
[----:B--2---:R-:W-:Y:S01]  /*0880*/  @P0 IMAD.HI.U32 R0, R4, c[0x0][0x564], RZ ;  /* 0x0001590004000a27 */ /* 0x004fe200078e00ff */
[----:B------:R-:W-:-:S04]  /*0890*/  MOV R3, R4 ;  /* 0x0000000400037202 */ /* 0x000fc80000000f00 */
[----:B------:R-:W-:-:S04]  /*08a0*/  @P0 SHF.R.U32.HI R3, RZ, c[0x0][0x568], R0 ;  /* 0x00015a00ff030a19 */ /* 0x000fc80000011600 */
[----:B------:R-:W-:Y:S01]  /*08b0*/  ISETP.GE.AND P0, PT, R3, c[0x0][0x578], PT ;  /* 0x00015e0003007a0c */ /* 0x000fe20003f06270 */
[----:B------:R-:W-:-:S04]  /*08c0*/  IMAD.MOV R2, RZ, RZ, -R3 ;  /* 0x000000ffff027224 */ /* 0x000fc800078e0a03 */
[----:B------:R-:W-:-:S08]  /*08d0*/  IMAD R2, R2, c[0x0][0x560], R4 ;  /* 0x0001580002027a24 */ /* 0x000fd000078e0204 */
[----:B------:R-:W-:Y:S05]  /*08e0*/  @!P0 BRA `(.L_x_991) ;  /* 0x0000007000008947 */ /* 0x000fea0003800000 */
[----:B------:R-:W-:-:S04]  /*08f0*/  MOV R0, c[0x0][0x56c] ;  /* 0x00015b0000007a02 */ /* 0x000fc80000000f00 */
[----:B------:R-:W-:Y:S02]  /*0900*/  ISETP.NE.AND P0, PT, R0, 0x1, PT ;  /* 0x000000010000780c */ /* 0x000fe40003f05270 */
[----:B------:R-:W-:-:S11]  /*0910*/  MOV R0, R2 ;  /* 0x0000000200007202 */ /* 0x000fd60000000f00 */
[----:B------:R-:W-:-:S05]  /*0920*/  @P0 IMAD.HI.U32 R4, R2, c[0x0][0x570], RZ ;  /* 0x00015c0002040a27 */ /* 0x000fca00078e00ff */
[----:B------:R-:W-:-:S05]  /*0930*/  @P0 SHF.R.U32.HI R0, RZ, c[0x0][0x574], R4 ;  /* 0x00015d00ff000a19 */ /* 0x000fca0000011604 */
[----:B------:R-:W-:Y:S01]  /*0940*/  IMAD R4, R0, c[0x0][0x56c], RZ ;  /* 0x00015b0000047a24 */ /* 0x000fe200078e02ff */
[----:B------:R-:W-:Y:S05]  /*0950*/  BRA `(.L_x_992) ;  /* 0x0000006000007947 */ /* 0x000fea0003800000 */
.L_x_991:
[----:B------:R-:W-:-:S04]  /*0960*/  MOV R0, c[0x0][0x554] ;  /* 0x0001550000007a02 */ /* 0x000fc80000000f00 */
[----:B------:R-:W-:Y:S02]  /*0970*/  ISETP.NE.AND P0, PT, R0, 0x1, PT ;  /* 0x000000010000780c */ /* 0x000fe40003f05270 */
[----:B------:R-:W-:-:S11]  /*0980*/  MOV R0, R2 ;  /* 0x0000000200007202 */ /* 0x000fd60000000f00 */
[----:B------:R-:W-:-:S05]  /*0990*/  @P0 IMAD.HI.U32 R4, R2, c[0x0][0x558], RZ ;  /* 0x0001560002040a27 */ /* 0x000fca00078e00ff */
[----:B------:R-:W-:-:S05]  /*09a0*/  @P0 SHF.R.U32.HI R0, RZ, c[0x0][0x55c], R4 ;  /* 0x00015700ff000a19 */ /* 0x000fca0000011604 */
[----:B------:R-:W-:Y:S02]  /*09b0*/  IMAD R4, R0, c[0x0][0x554], RZ ;  /* 0x0001550000047a24 */ /* 0x000fe400078e02ff */
.L_x_992:
[----:B------:R-:W-:Y:S05]  /*09c0*/  BSYNC B0 ;  /* 0x0000000000007941 */ /* 0x000fea0003800000 */
.L_x_990:
[----:B------:R-:W-:Y:S01]  /*09d0*/  IMAD.MOV.U32 R5, RZ, RZ, c[0x0][0x53c] ;  /* 0x00014f00ff057624 */ /* 0x000fe200078e00ff */
[----:B------:R-:W-:Y:S01]  /*09e0*/  ULDC UR5, c[0x0][0x1d0] ;  /* 0x0000740000057ab9 */ /* 0x000fe20000000800 */
[----:B------:R-:W-:Y:S01]  /*09f0*/  IMAD.MOV.U32 R11, RZ, RZ, R0 ;  /* 0x000000ffff0b7224 */ /* 0x000fe200078e0000 */
[----:B------:R-:W-:Y:S01]  /*0a00*/  UIADD3 UR5, UR5, 0x3f, URZ ;  /* 0x0000003f05057890 */ /* 0x000fe2000fffe03f */
[----:B------:R-:W-:Y:S01]  /*0a10*/  IMAD.MOV.U32 R7, RZ, RZ, c[0x0][0x548] ;  /* 0x00015200ff077624 */ /* 0x000fe200078e00ff */
[----:B------:R-:W-:Y:S01]  /*0a20*/  ISETP.NE.AND P0, PT, R5, 0x1, PT ;  /* 0x000000010500780c */ /* 0x000fe20003f05270 */
[----:B------:R-:W-:Y:S01]  /*0a30*/  IMAD.IADD R4, R2, 0x1, -R4 ;  /* 0x0000000102047824 */ /* 0x000fe200078e0a04 */
[----:B------:R-:W-:Y:S01]  /*0a40*/  LOP3.LUT R5, RZ, R0, RZ, 0x33, !PT ;  /* 0x00000000ff057212 */ /* 0x000fe200078e33ff */
[----:B------:R-:W-:Y:S01]  /*0a50*/  USHF.R.S32.HI UR4, URZ, 0x1f, UR5 ;  /* 0x0000001f3f047899 */ /* 0x000fe20008011405 */
[----:B------:R-:W-:Y:S01]  /*0a60*/  BSSY B0, `(.L_x_993) ;  /* 0x0000041000007945 */ /* 0x000fe20003800000 */
[----:B------:R-:W-:-:S02]  /*0a70*/  IMAD R3, R3, c[0x0][0x554], R4 ;  /* 0x0001550003037a24 */ /* 0x000fc400078e0204 */
[----:B------:R-:W-:Y:S01]  /*0a80*/  ULEA.HI UR4, UR4, UR5, URZ, 0x6 ;  /* 0x0000000504047291 */ /* 0x000fe2000f8f303f */
[----:B------:R-:W-:Y:S02]  /*0a90*/  IMAD.MOV.U32 R2, RZ, RZ, RZ ;  /* 0x000000ffff027224 */ /* 0x000fe400078e00ff */
[----:B------:R-:W-:Y:S01]  /*0aa0*/  IMAD.MOV.U32 R25, RZ, RZ, R3 ;  /* 0x000000ffff197224 */ /* 0x000fe200078e0003 */
[----:B------:R-:W-:Y:S02]  /*0ab0*/  USHF.R.S32.HI UR4, URZ, 0x6, UR4 ;  /* 0x000000063f047899 */ /* 0x000fe40008011404 */
[----:B------:R-:W-:Y:S01]  /*0ac0*/  @P0 IMAD.HI.U32 R6, R0, c[0x0][0x540], RZ ;  /* 0x0001500000060a27 */ /* 0x000fe200078e00ff */
[----:B------:R-:W-:-:S03]  /*0ad0*/  IADD3 R0, R5, c[0x0][0x53c], RZ ;  /* 0x00014f0005007a10 */ /* 0x000fc60007ffe0ff */
[----:B------:R-:W-:Y:S01]  /*0ae0*/  IMAD.MOV.U32 R5, RZ, RZ, c[0x0][0x2c4] ;  /* 0x0000b100ff057624 */ /* 0x000fe200078e00ff */
[----:B------:R-:W-:Y:S01]  /*0af0*/  @P0 SHF.R.U32.HI R11, RZ, c[0x0][0x544], R6 ;  /* 0x00015100ff0b0a19 */ /* 0x000fe20000011606 */
[----:B------:R-:W-:Y:S01]  /*0b00*/  IMAD.MOV.U32 R6, RZ, RZ, 0x40 ;  /* 0x00000040ff067424 */ /* 0x000fe200078e00ff */
[----:B------:R-:W-:Y:S02]  /*0b10*/  ISETP.NE.AND P0, PT, R7, 0x1, PT ;  /* 0x000000010700780c */ /* 0x000fe40003f05270 */
[----:B------:R-:W-:Y:S01]  /*0b20*/  ISETP.NE.AND P2, PT, R5, 0x1, PT ;  /* 0x000000010500780c */ /* 0x000fe20003f45270 */
[----:B------:R-:W-:Y:S01]  /*0b30*/  IMAD R0, R11, c[0x0][0x53c], R0 ;  /* 0x00014f000b007a24 */ /* 0x000fe200078e0200 */
[----:B------:R1:W-:Y:S03]  /*0b40*/  STL [R1+0x50], R11 ;  /* 0x0000500b01007387 */ /* 0x0003e60000100800 */
[----:B------:R-:W-:-:S05]  /*0b50*/  IMAD.SHL.U32 R23, R0, 0x80, RZ ;  /* 0x0000008000177824 */ /* 0x000fca00078e00ff */
[----:B------:R-:W-:Y:S01]  /*0b60*/  IADD3 R0, R23, 0x7f, RZ ;  /* 0x0000007f17007810 */ /* 0x000fe20007ffe0ff */
[----:B------:R1:W-:Y:S04]  /*0b70*/  STL [R1+0x54], R23 ;  /* 0x0000541701007387 */ /* 0x0003e80000100800 */
[----:B------:R-:W-:-:S05]  /*0b80*/  @P2 IMAD.HI.U32 R5, R0, c[0x0][0x2c8], RZ ;  /* 0x0000b20000052a27 */ /* 0x000fca00078e00ff */
[----:B------:R-:W-:Y:S02]  /*0b90*/  @P2 SHF.R.U32.HI R0, RZ, c[0x0][0x2cc], R5 ;  /* 0x0000b300ff002a19 */ /* 0x000fe40000011605 */
[----:B------:R-:W-:-:S04]  /*0ba0*/  IADD3 R5, R6, -c[0x0][0x168], RZ ;  /* 0x80005a0006057a10 */ /* 0x000fc80007ffe0ff */
[----:B------:R-:W-:-:S04]  /*0bb0*/  IADD3 R0, R0, c[0x0][0x1d0], R5 ;  /* 0x0000740000007a10 */ /* 0x000fc80007ffe005 */
[----:B------:R-:W-:-:S04]  /*0bc0*/  SHF.R.S32.HI R6, RZ, 0x1f, R0 ;  /* 0x0000001fff067819 */ /* 0x000fc80000011400 */
[----:B------:R-:W-:Y:S01]  /*0bd0*/  LEA.HI R6, R6, R0, RZ, 0x6 ;  /* 0x0000000006067211 */ /* 0x000fe200078f30ff */
[----:B------:R-:W-:-:S03]  /*0be0*/  @P0 IMAD.HI.U32 R0, R3, c[0x0][0x54c], RZ ;  /* 0x0001530003000a27 */ /* 0x000fc600078e00ff */
[----:B------:R-:W-:Y:S02]  /*0bf0*/  SHF.R.S32.HI R6, RZ, 0x6, R6 ;  /* 0x00000006ff067819 */ /* 0x000fe40000011406 */
[----:B------:R-:W-:Y:S02]  /*0c00*/  @P0 SHF.R.U32.HI R25, RZ, c[0x0][0x550], R0 ;  /* 0x00015400ff190a19 */ /* 0x000fe40000011600 */
[----:B------:R-:W-:-:S03]  /*0c10*/  IMNMX R6, R6, UR4, PT ;  /* 0x0000000406067c17 */ /* 0x000fc6000b800200 */
[----:B------:R-:W-:Y:S01]  /*0c20*/  IMAD.MOV R0, RZ, RZ, -R25 ;  /* 0x000000ffff007224 */ /* 0x000fe200078e0a19 */
[----:B------:R1:W-:Y:S01]  /*0c30*/  STL [R1+0x44], R25 ;  /* 0x0000441901007387 */ /* 0x0003e20000100800 */
[----:B------:R-:W-:Y:S02]  /*0c40*/  ISETP.GE.AND P0, PT, R6, 0x1, PT ;  /* 0x000000010600780c */ /* 0x000fe40003f06270 */
[----:B------:R-:W-:-:S05]  /*0c50*/  IMAD R14, R0, c[0x0][0x548], R3 ;  /* 0x00015200000e7a24 */ /* 0x000fca00078e0203 */
[----:B------:R1:W-:Y:S06]  /*0c60*/  STL [R1+0x40], R14 ;  /* 0x0000400e01007387 */ /* 0x0003ec0000100800 */
[----:B------:R-:W-:Y:S05]  /*0c70*/  @!P0 BRA `(.L_x_994) ;  /* 0x000001f000008947 */ /* 0x000fea0003800000 */
[----:B------:R-:W-:-:S04]  /*0c80*/  SHF.R.U32.HI R0, RZ, 0x10, R11 ;  /* 0x00000010ff007819 */ /* 0x000fc8000001160b */
[----:B------:R-:W-:-:S04]  /*0c90*/  ISETP.NE.AND P0, PT, R0, RZ, PT ;  /* 0x000000ff0000720c */ /* 0x000fc80003f05270 */
[----:B------:R-:W-:-:S04]  /*0ca0*/  SEL R0, R0, c[0x0][0x338], P0 ;  /* 0x0000ce0000007a07 */ /* 0x000fc80000000000 */
[-C--:B------:R-:W-:Y:S02]  /*0cb0*/  IABS R3, R0.reuse ;  /* 0x0000000000037213 */ /* 0x080fe40000000000 */
[----:B------:R-:W-:Y:S02]  /*0cc0*/  IADD3 R7, R0, -0x1, R6 ;  /* 0xffffffff00077810 */ /* 0x000fe40007ffe006 */
[----:B------:R-:W2:Y:S02]  /*0cd0*/  I2F.RP R4, R3 ;  /* 0x0000000300047306 */ /* 0x000ea40000209400 */
[----:B------:R-:W-:Y:S02]  /*0ce0*/  IABS R10, R7 ;  /* 0x00000007000a7213 */ /* 0x000fe40000000000 */
[----:B------:R-:W-:-:S04]  /*0cf0*/  LOP3.LUT R7, R7, R0, RZ, 0x3c, !PT ;  /* 0x0000000007077212 */ /* 0x000fc800078e3cff */
[----:B------:R-:W-:Y:S01]  /*0d00*/  ISETP.GE.AND P0, PT, R7, RZ, PT ;  /* 0x000000ff0700720c */ /* 0x000fe20003f06270 */
[----:B--2---:R-:W2:Y:S02]  /*0d10*/  MUFU.RCP R4, R4 ;  /* 0x0000000400047308 */ /* 0x004ea40000001000 */
[----:B--2---:R-:W-:-:S06]  /*0d20*/  IADD3 R4, R4, 0xffffffe, RZ ;  /* 0x0ffffffe04047810 */ /* 0x004fcc0007ffe0ff */
[----:B------:R-:W2:Y:S02]  /*0d30*/  F2I.FTZ.U32.TRUNC.NTZ R5, R4 ;  /* 0x0000000400057305 */ /* 0x000ea4000021f000 */
[----:B--2---:R-:W-:Y:S02]  /*0d40*/  IMAD.MOV R2, RZ, RZ, -R5 ;  /* 0x000000ffff027224 */ /* 0x004fe400078e0a05 */
        /* <DEDUP_REMOVED lines=14> */
[----:B------:R-:W-:-:S13]  /*0e30*/  ISETP.GE.U32.AND P3, PT, R4, R3, PT ;  /* 0x000000030400720c */ /* 0x000fda0003f66070 */
[----:B------:R-:W-:-:S05]  /*0e40*/  @P3 IADD3 R2, R2, 0x1, RZ ;  /* 0x0000000102023810 */ /* 0x000fca0007ffe0ff */
[----:B------:R-:W-:Y:S01]  /*0e50*/  @!P0 IMAD.MOV R2, RZ, RZ, -R2 ;  /* 0x000000ffff028224 */ /* 0x000fe200078e0a02 */
[----:B------:R-:W-:Y:S02]  /*0e60*/  @!P1 LOP3.LUT R2, RZ, R0, RZ, 0x33, !PT ;  /* 0x00000000ff029212 */ /* 0x000fe400078e33ff */
.L_x_994:
[----:B------:R-:W-:Y:S05]  /*0e70*/  BSYNC B0 ;  /* 0x0000000000007941 */ /* 0x000fea0003800000 */
.L_x_993:
[----:B------:R-:W-:Y:S01]  /*0e80*/  LOP3.LUT R0, R11, 0xffff, RZ, 0xc0, !PT ;  /* 0x0000ffff0b007812 */ /* 0x000fe200078ec0ff */
[----:B------:R-:W-:Y:S01]  /*0e90*/  CS2R R18, SRZ ;  /* 0x0000000000127805 */ /* 0x000fe2000001ff00 */
[----:B------:R-:W-:Y:S01]  /*0ea0*/  CS2R R20, SRZ ;  /* 0x0000000000147805 */ /* 0x000fe2000001ff00 */
[----:B------:R-:W-:Y:S01]  /*0eb0*/  CS2R R94, SRZ ;  /* 0x00000000005e7805 */ /* 0x000fe2000001ff00 */
[----:B------:R-:W-:Y:S01]  /*0ec0*/  CS2R R92, SRZ ;  /* 0x00000000005c7805 */ /* 0x000fe2000001ff00 */
        /* <DEDUP_REMOVED lines=14> */
[----:B------:R2:W-:Y:S01]  /*0fb0*/  STL [R1], R24 ;  /* 0x0000001801007387 */ /* 0x0005e20000100800 */
        /* <DEDUP_REMOVED lines=39> */
[----:B--2---:R-:W2:Y:S01]  /*1230*/  LDL R5, [R1+0x70] ;  /* 0x0000700001057983 */ /* 0x004ea20000100800 */
[----:B------:R-:W-:-:S03]  /*1240*/  ISETP.NE.U32.AND P1, PT, RZ, c[0x0][0x340], PT ;  /* 0x0000d000ff007a0c */ /* 0x000fc60003f25070 */
[----:B-1----:R-:W3:Y:S01]  /*1250*/  LDL.64 R10, [R1+0x48] ;  /* 0x00004800010a7983 */ /* 0x002ee20000100a00 */
[----:B------:R-:W-:-:S03]  /*1260*/  ISETP.NE.AND.EX P1, PT, RZ, c[0x0][0x344], PT, P1 ;  /* 0x0000d100ff007a0c */ /* 0x000fc60003f25310 */
[----:B------:R1:W3:Y:S10]  /*1270*/  LDL.64 R26, [R1+0x48] ;  /* 0x00004800011a7983 */ /* 0x0002f40000100a00 */
[----:B------:R-:W-:-:S05]  /*1280*/  @P1 MOV R2, 0x4 ;  /* 0x0000000400021802 */ /* 0x000fca0000000f00 */
[----:B------:R-:W-:-:S05]  /*1290*/  @P1 IMAD.WIDE R2, R25, R2, c[0x0][0x340] ;  /* 0x0000d00019021625 */ /* 0x000fca00078e0202 */
[----:B------:R4:W5:Y:S01]  /*12a0*/  @P1 LDG.E R18, [R2.64] ;  /* 0x0000000602121981 */ /* 0x000962000c1e1900 */
[----:B------:R-:W-:Y:S02]  /*12b0*/  SHF.R.S32.HI R13, RZ, 0x1f, R14 ;  /* 0x0000001fff0d7819 */ /* 0x000fe4000001140e */
[----:B------:R-:W-:Y:S02]  /*12c0*/  SHF.R.S32.HI R17, RZ, 0x1f, R25 ;  /* 0x0000001fff117819 */ /* 0x000fe40000011419 */
[----:B------:R-:W-:Y:S01]  /*12d0*/  IADD3 R64, R24, -0x1, RZ ;  /* 0xffffffff18407810 */ /* 0x000fe20007ffe0ff */
[----:B------:R-:W-:-:S04]  /*12e0*/  IMAD R4, R13, c[0x0][0x1b8], RZ ;  /* 0x00006e000d047a24 */ /* 0x000fc800078e02ff */
[C---:B------:R-:W-:Y:S02]  /*12f0*/  IMAD R4, R14.reuse, c[0x0][0x1bc], R4 ;  /* 0x00006f000e047a24 */ /* 0x040fe400078e0204 */
[----:B----4-:R-:W-:-:S04]  /*1300*/  IMAD.WIDE.U32 R2, R14, c[0x0][0x1b8], RZ ;  /* 0x00006e000e027a25 */ /* 0x010fc800078e00ff */
[----:B------:R-:W-:Y:S02]  /*1310*/  IMAD.IADD R3, R3, 0x1, R4 ;  /* 0x0000000103037824 */ /* 0x000fe400078e0204 */
[----:B------:R-:W-:Y:S02]  /*1320*/  IMAD R4, R17, c[0x0][0x1c0], RZ ;  /* 0x0000700011047a24 */ /* 0x000fe400078e02ff */
[----:B------:R-:W-:-:S04]  /*1330*/  IMAD.WIDE.U32 R2, R25, c[0x0][0x1c0], R2 ;  /* 0x0000700019027a25 */ /* 0x000fc800078e0002 */
[----:B------:R-:W-:-:S04]  /*1340*/  IMAD R4, R25, c[0x0][0x1c4], R4 ;  /* 0x0000710019047a24 */ /* 0x000fc800078e0204 */
[----:B------:R-:W-:Y:S02]  /*1350*/  IMAD.IADD R3, R3, 0x1, R4 ;  /* 0x0000000103037824 */ /* 0x000fe400078e0204 */
[----:B--2---:R-:W-:Y:S02]  /*1360*/  IMAD.IADD R8, R5, 0x1, R23 ;  /* 0x0000000105087824 */ /* 0x004fe400078e0217 */
[----:B------:R-:W2:Y:S03]  /*1370*/  S2R R5, SR_TID.X ;  /* 0x0000000000057919 */ /* 0x000ea60000002100 */
[----:B------:R-:W-:Y:S02]  /*1380*/  MOV R0, R8 ;  /* 0x0000000800007202 */ /* 0x000fe40000000f00 */
[----:B---3--:R-:W-:-:S04]  /*1390*/  MOV R26, R10 ;  /* 0x0000000a001a7202 */ /* 0x008fc80000000f00 */
[----:B------:R-:W-:Y:S02]  /*13a0*/  SHF.R.S32.HI R27, RZ, 0x1f, R26 ;  /* 0x0000001fff1b7819 */ /* 0x000fe4000001141a */
[----:B------:R-:W-:-:S03]  /*13b0*/  ISETP.GE.AND P5, PT, R26, c[0x0][0x1d4], PT ;  /* 0x000075001a007a0c */ /* 0x000fc60003fa6270 */
[----:B------:R1:W-:Y:S01]  /*13c0*/  STL [R1+0x4c], R27 ;  /* 0x00004c1b01007387 */ /* 0x0003e20000100800 */
[----:B------:R-:W-:Y:S02]  /*13d0*/  SEL R16, RZ, 0x1, P5 ;  /* 0x00000001ff107807 */ /* 0x000fe40002800000 */
[----:B--2---:R-:W-:-:S04]  /*13e0*/  SHF.R.S32.HI R22, RZ, 0x1f, R5 ;  /* 0x0000001fff167819 */ /* 0x004fc80000011405 */
[----:B------:R-:W-:Y:S01]  /*13f0*/  LEA.HI R22, R22, R5, RZ, 0x2 ;  /* 0x0000000516167211 */ /* 0x000fe200078f10ff */
[----:B------:R-:W-:-:S03]  /*1400*/  @P2 IMAD.HI.U32 R5, R8, c[0x0][0x2c8], RZ ;  /* 0x0000b20008052a27 */ /* 0x000fc600078e00ff */
[----:B------:R-:W-:Y:S02]  /*1410*/  SHF.R.S32.HI R22, RZ, 0x2, R22 ;  /* 0x00000002ff167819 */ /* 0x000fe40000011416 */
[----:B------:R-:W-:Y:S02]  /*1420*/  @P2 SHF.R.U32.HI R0, RZ, c[0x0][0x2cc], R5 ;  /* 0x0000b300ff002a19 */ /* 0x000fe40000011605 */
[----:B------:R-:W-:-:S03]  /*1430*/  SHF.R.S32.HI R6, RZ, 0x1f, R22 ;  /* 0x0000001fff067819 */ /* 0x000fc60000011416 */
[----:B------:R-:W-:-:S04]  /*1440*/  IMAD.WIDE.U32 R2, R0, c[0x0][0x1b0], R2 ;  /* 0x00006c0000027a25 */ /* 0x000fc800078e0002 */
[C---:B------:R-:W-:Y:S02]  /*1450*/  IMAD R7, R6.reuse, c[0x0][0x1e0], RZ ;  /* 0x0000780006077a24 */ /* 0x040fe400078e02ff */
[----:B------:R-:W-:Y:S01]  /*1460*/  IMAD R5, R6, c[0x0][0x208], RZ ;  /* 0x0000820006057a24 */ /* 0x000fe200078e02ff */
[----:B------:R-:W-:Y:S01]  /*1470*/  SHF.R.S32.HI R6, RZ, 0x1f, R0 ;  /* 0x0000001fff067819 */ /* 0x000fe20000011400 */
[C---:B------:R-:W-:Y:S02]  /*1480*/  IMAD R12, R22.reuse, c[0x0][0x1e4], R7 ;  /* 0x00007900160c7a24 */ /* 0x040fe400078e0207 */
[----:B------:R-:W-:Y:S02]  /*1490*/  IMAD R11, R22, c[0x0][0x20c], R5 ;  /* 0x00008300160b7a24 */ /* 0x000fe400078e0205 */
[----:B------:R-:W-:Y:S02]  /*14a0*/  IMAD R9, R6, c[0x0][0x1b0], RZ ;  /* 0x00006c0006097a24 */ /* 0x000fe400078e02ff */
[----:B------:R-:W-:-:S04]  /*14b0*/  IMAD.WIDE.U32 R6, R22, c[0x0][0x1e0], R26 ;  /* 0x0000780016067a25 */ /* 0x000fc800078e001a */
[C---:B------:R-:W-:Y:S01]  /*14c0*/  IMAD R10, R0.reuse, c[0x0][0x1b4], R9 ;  /* 0x00006d00000a7a24 */ /* 0x040fe200078e0209 */
[----:B------:R-:W-:Y:S01]  /*14d0*/  IADD3 R9, -R0, RZ, RZ ;  /* 0x000000ff00097210 */ /* 0x000fe20007ffe1ff */
[----:B------:R-:W-:Y:S01]  /*14e0*/  IMAD.WIDE.U32 R4, R22, c[0x0][0x208], R26 ;  /* 0x0000820016047a25 */ /* 0x000fe200078e001a */
[----:B------:R-:W-:Y:S02]  /*14f0*/  IADD3 R0, R26, 0x20, RZ ;  /* 0x000000201a007810 */ /* 0x000fe40007ffe0ff */
[----:B------:R-:W-:Y:S01]  /*1500*/  IADD3 R7, R7, R12, RZ ;  /* 0x0000000c07077210 */ /* 0x000fe20007ffe0ff */
[----:B------:R-:W-:Y:S01]  /*1510*/  IMAD R8, R9, c[0x0][0x2c4], R8 ;  /* 0x0000b10009087a24 */ /* 0x000fe200078e0208 */
[----:B------:R-:W-:Y:S01]  /*1520*/  ISETP.GE.AND P4, PT, R0, c[0x0][0x1d4], PT ;  /* 0x0000750000007a0c */ /* 0x000fe20003f86270 */
[----:B------:R-:W-:Y:S02]  /*1530*/  IMAD.IADD R5, R5, 0x1, R11 ;  /* 0x0000000105057824 */ /* 0x000fe400078e020b */
[----:B------:R-:W-:Y:S01]  /*1540*/  IMAD.IADD R3, R3, 0x1, R10 ;  /* 0x0000000103037824 */ /* 0x000fe200078e020a */
[----:B------:R-:W-:Y:S01]  /*1550*/  SHF.R.S32.HI R9, RZ, 0x1f, R8 ;  /* 0x0000001fff097819 */ /* 0x000fe20000011408 */
[C---:B------:R-:W-:Y:S01]  /*1560*/  IMAD R12, R13.reuse, c[0x0][0x1e8], RZ ;  /* 0x00007a000d0c7a24 */ /* 0x040fe200078e02ff */
[----:B------:R-:W-:Y:S01]  /*1570*/  SEL R10, RZ, 0xffffffff, P4 ;  /* 0xffffffffff0a7807 */ /* 0x000fe20002000000 */
[----:B------:R-:W-:-:S02]  /*1580*/  IMAD R11, R13, c[0x0][0x210], RZ ;  /* 0x000084000d0b7a24 */ /* 0x000fc400078e02ff */
[----:B------:R-:W-:Y:S02]  /*1590*/  IMAD R9, R9, c[0x0][0x1a8], RZ ;  /* 0x00006a0009097a24 */ /* 0x000fe400078e02ff */
[----:B------:R-:W-:Y:S01]  /*15a0*/  IMAD R13, R14, c[0x0][0x1ec], R12 ;  /* 0x00007b000e0d7a24 */ /* 0x000fe200078e020c */
[----:B------:R-:W-:Y:S01]  /*15b0*/  SHF.L.U32 R12, R10, 0x1, RZ ;  /* 0x000000010a0c7819 */ /* 0x000fe200000006ff */
[C---:B------:R-:W-:Y:S02]  /*15c0*/  IMAD R15, R14.reuse, c[0x0][0x214], R11 ;  /* 0x000085000e0f7a24 */ /* 0x040fe400078e020b */
[----:B------:R-:W-:Y:S01]  /*15d0*/  IMAD.WIDE.U32 R10, R14, c[0x0][0x1e8], R6 ;  /* 0x00007a000e0a7a25 */ /* 0x000fe200078e0006 */
[----:B------:R-:W-:-:S03]  /*15e0*/  LOP3.LUT R12, R12, 0x2, R16, 0xe2, !PT ;  /* 0x000000020c0c7812 */ /* 0x000fc600078ee210 */
[----:B------:R-:W-:-:S04]  /*15f0*/  IMAD.WIDE.U32 R4, R14, c[0x0][0x210], R4 ;  /* 0x000084000e047a25 */ /* 0x000fc800078e0004 */
[C---:B------:R-:W-:Y:S01]  /*1600*/  IMAD R14, R8.reuse, c[0x0][0x1ac], R9 ;  /* 0x00006b00080e7a24 */ /* 0x040fe200078e0209 */
[----:B------:R-:W-:Y:S01]  /*1610*/  IADD3 R9, R5, R15, RZ ;  /* 0x0000000f05097210 */ /* 0x000fe20007ffe0ff */
[----:B------:R-:W-:Y:S01]  /*1620*/  IMAD.WIDE.U32 R6, R8, c[0x0][0x1a8], R2 ;  /* 0x00006a0008067a25 */ /* 0x000fe200078e0002 */
[----:B-----5:R-:W-:Y:S02]  /*1630*/  @P1 SHF.R.S32.HI R3, RZ, 0x1f, R18 ;  /* 0x0000001fff031819 */ /* 0x020fe40000011412 */
[----:B------:R-:W-:Y:S01]  /*1640*/  @!P1 MOV R3, R17 ;  /* 0x0000001100039202 */ /* 0x000fe20000000f00 */
[----:B------:R-:W-:Y:S01]  /*1650*/  IMAD.IADD R14, R7, 0x1, R14 ;  /* 0x00000001070e7824 */ /* 0x000fe200078e020e */
[C---:B------:R-:W-:Y:S01]  /*1660*/  LEA R16, P0, R6.reuse, c[0x0][0x160], 0x1 ;  /* 0x0000580006107a11 */ /* 0x040fe200078008ff */
[----:B------:R-:W-:Y:S01]  /*1670*/  @P1 IMAD.MOV.U32 R2, RZ, RZ, R18 ;  /* 0x000000ffff021224 */ /* 0x000fe200078e0012 */
[----:B------:R-:W-:Y:S01]  /*1680*/  MOV R8, R4 ;  /* 0x0000000400087202 */ /* 0x000fe20000000f00 */
[----:B------:R-:W-:Y:S01]  /*1690*/  IMAD.IADD R11, R11, 0x1, R13 ;  /* 0x000000010b0b7824 */ /* 0x000fe200078e020d */
[----:B------:R-:W-:Y:S01]  /*16a0*/  @!P1 MOV R2, R25 ;  /* 0x0000001900029202 */ /* 0x000fe20000000f00 */
[C---:B------:R-:W-:Y:S01]  /*16b0*/  IMAD R5, R3.reuse, c[0x0][0x1f0], RZ ;  /* 0x00007c0003057a24 */ /* 0x040fe200078e02ff */
[----:B------:R-:W-:Y:S01]  /*16c0*/  LEA.HI.X R14, R6, c[0x0][0x164], R14, 0x1, P0 ;  /* 0x00005900060e7a11 */ /* 0x000fe200000f0c0e */
[----:B------:R-:W-:Y:S01]  /*16d0*/  IMAD R6, R3, c[0x0][0x218], RZ ;  /* 0x0000860003067a24 */ /* 0x000fe200078e02ff */
[----:B------:R-:W-:Y:S01]  /*16e0*/  IADD3 R4, R26, 0x40, RZ ;  /* 0x000000401a047810 */ /* 0x000fe20007ffe0ff */
[----:B------:R-:W-:Y:S01]  /*16f0*/  IMAD.WIDE.U32 R20, R2, c[0x0][0x1f0], R10 ;  /* 0x00007c0002147a25 */ /* 0x000fe200078e000a */
[----:B------:R-:W-:-:S02]  /*1700*/  ISETP.GE.AND P1, PT, R26, c[0x0][0x198], PT ;  /* 0x000066001a007a0c */ /* 0x000fc40003f26270 */
[----:B------:R-:W-:Y:S01]  /*1710*/  ISETP.GE.AND P3, PT, R4, c[0x0][0x1d4], PT ;  /* 0x0000750004007a0c */ /* 0x000fe20003f66270 */
[----:B------:R-:W-:Y:S01]  /*1720*/  IMAD.WIDE.U32 R8, R2, c[0x0][0x218], R8 ;  /* 0x0000860002087a25 */ /* 0x000fe200078e0008 */
[----:B------:R1:W-:Y:S01]  /*1730*/  STL.64 [R1+0x8], R20 ;  /* 0x0000081401007387 */ /* 0x0003e20000100a00 */
[----:B------:R-:W-:Y:S02]  /*1740*/  ISETP.GE.AND P0, PT, R0, c[0x0][0x198], PT ;  /* 0x0000660000007a0c */ /* 0x000fe40003f06270 */
[C---:B------:R-:W-:Y:S01]  /*1750*/  IMAD R3, R2.reuse, c[0x0][0x1f4], R5 ;  /* 0x00007d0002037a24 */ /* 0x040fe200078e0205 */
[----:B------:R1:W-:Y:S01]  /*1760*/  STL.64 [R1+0x10], R8 ;  /* 0x0000100801007387 */ /* 0x0003e20000100a00 */
[----:B------:R-:W-:Y:S01]  /*1770*/  IMAD R2, R2, c[0x0][0x21c], R6 ;  /* 0x0000870002027a24 */ /* 0x000fe200078e0206 */
[----:B------:R-:W-:Y:S01]  /*1780*/  SEL R7, RZ, 0x4, P3 ;  /* 0x00000004ff077807 */ /* 0x000fe20001800000 */
[----:B------:R-:W-:Y:S01]  /*1790*/  IMAD.IADD R10, R22, 0x1, R23 ;  /* 0x00000001160a7824 */ /* 0x000fe200078e0217 */
[----:B------:R-:W-:-:S02]  /*17a0*/  IADD3 R3, R21, R3, RZ ;  /* 0x0000000315037210 */ /* 0x000fc40007ffe0ff */
[----:B------:R-:W-:Y:S02]  /*17b0*/  IADD3 R2, R9, R2, RZ ;  /* 0x0000000209027210 */ /* 0x000fe40007ffe0ff */
[----:B------:R-:W-:Y:S02]  /*17c0*/  ISETP.GE.AND P6, PT, R4, c[0x0][0x198], PT ;  /* 0x0000660004007a0c */ /* 0x000fe40003fc6270 */
[----:B------:R-:W-:Y:S01]  /*17d0*/  P2R R15, PR, RZ, 0x2 ;  /* 0x00000002ff0f7803 */ /* 0x000fe20000000000 */
[----:B------:R1:W-:Y:S01]  /*17e0*/  STL [R1+0x18], R2 ;  /* 0x0000180201007387 */ /* 0x0003e20000100800 */
[----:B------:R-:W-:Y:S02]  /*17f0*/  P2R R17, PR, RZ, 0x1 ;  /* 0x00000001ff117803 */ /* 0x000fe40000000000 */
[----:B------:R-:W-:Y:S01]  /*1800*/  LOP3.LUT R18, R12, R7, RZ, 0xfc, !PT ;  /* 0x000000070c127212 */ /* 0x000fe200078efcff */
[----:B------:R1:W-:Y:S01]  /*1810*/  STL [R1+0x4], R3 ;  /* 0x0000040301007387 */ /* 0x0003e20000100800 */
[----:B------:R-:W-:Y:S05]  /*1820*/  BRA.DIV ~URZ, `(.L_x_996) ;  /* 0x0000eed27f007947 */ /* 0x000fea000b800000 */
[----:B------:R2:W3:Y:S02]  /*1830*/  SHFL.IDX PT, R5, R14, RZ, 0x1c1f ;  /* 0x001c1fff0e057589 */ /* 0x0004e400000e0000 */
.L_x_1032:
[----:B------:R-:W-:Y:S05]  /*1840*/  BRA.DIV ~URZ, `(.L_x_997) ;  /* 0x0000ef227f007947 */ /* 0x000fea000b800000 */
[----:B-1----:R1:W4:Y:S02]  /*1850*/  SHFL.IDX PT, R2, R16, RZ, 0x1c1f ;  /* 0x001c1fff10027589 */ /* 0x00232400000e0000 */
.L_x_1033:
[----:B------:R-:W-:Y:S01]  /*1860*/  MOV R19, c[0x0][0x2c4] ;  /* 0x0000b10000137a02 */ /* 0x000fe20000000f00 */
[----:B------:R-:W-:Y:S04]  /*1870*/  BSSY B0, `(.L_x_998) ;  /* 0x0000018000007945 */ /* 0x000fe80003800000 */
[----:B------:R-:W-:-:S05]  /*1880*/  IMAD R19, R19, c[0x0][0x168], RZ ;  /* 0x00005a0013137a24 */ /* 0x000fca00078e02ff */
[----:B------:R-:W-:-:S13]  /*1890*/  ISETP.GE.AND P0, PT, R10, R19, PT ;  /* 0x000000130a00720c */ /* 0x000fda0003f06270 */
[----:B------:R-:W-:Y:S05]  /*18a0*/  @P0 BRA `(.L_x_999) ;  /* 0x0000014000000947 */ /* 0x000fea0003800000 */
[----:B------:R-:W5:Y:S04]  /*18b0*/  LDL R6, [R1+0x60] ;  /* 0x0000600001067983 */ /* 0x000f680000100800 */
[----:B--2---:R-:W2:Y:S04]  /*18c0*/  LDL R11, [R1+0x5c] ;  /* 0x00005c00010b7983 */ /* 0x004ea80000100800 */
[----:B----4-:R-:W4:Y:S04]  /*18d0*/  LDL R3, [R1+0x34] ;  /* 0x0000340001037983 */ /* 0x010f280000100800 */
[----:B---3--:R-:W3:Y:S01]  /*18e0*/  LDL.64 R20, [R1+0x48] ;  /* 0x0000480001147983 */ /* 0x008ee20000100a00 */
[C---:B------:R-:W-:Y:S01]  /*18f0*/  LEA R8, P0, R0.reuse, R2, 0x1 ;  /* 0x0000000200087211 */ /* 0x040fe200078008ff */
[----:B------:R-:W-:Y:S01]  /*1900*/  IMAD.MOV.U32 R12, RZ, RZ, R2 ;  /* 0x000000ffff0c7224 */ /* 0x000fe200078e0002 */
[----:B------:R-:W-:Y:S01]  /*1910*/  ISETP.NE.AND P1, PT, R17, RZ, PT ;  /* 0x000000ff1100720c */ /* 0x000fe20003f25270 */
[----:B------:R-:W-:Y:S01]  /*1920*/  IMAD.MOV.U32 R13, RZ, RZ, R5 ;  /* 0x000000ffff0d7224 */ /* 0x000fe200078e0005 */
[----:B-----5:R-:W-:-:S02]  /*1930*/  LEA.HI.X R9, R0, R5, R6, 0x1, P0 ;  /* 0x0000000500097211 */ /* 0x020fc400000f0c06 */
[----:B------:R-:W-:-:S04]  /*1940*/  LEA R6, P0, R4, R2, 0x1 ;  /* 0x0000000204067211 */ /* 0x000fc800078008ff */
[----:B--2---:R-:W-:Y:S02]  /*1950*/  LEA.HI.X R7, R4, R5, R11, 0x1, P0 ;  /* 0x0000000504077211 */ /* 0x004fe400000f0c0b */
[----:B------:R-:W-:Y:S01]  /*1960*/  ISETP.NE.AND P0, PT, R15, RZ, PT ;  /* 0x000000ff0f00720c */ /* 0x000fe20003f05270 */
[----:B----4-:R-:W-:Y:S02]  /*1970*/  IMAD.SHL.U32 R2, R3, 0x2, RZ ;  /* 0x0000000203027824 */ /* 0x010fe400078e00ff */
[----:B---3--:R-:W-:-:S10]  /*1980*/  IMAD.WIDE R12, R20, 0x2, R12 ;  /* 0x00000002140c7825 */ /* 0x008fd400078e020c */
[----:B------:R-:W-:Y:S01]  /*1990*/  @!PT LDS RZ, [RZ] ;  /* 0x00000000fffff984 */ /* 0x000fe20000000800 */
[----:B------:R-:W-:Y:S01]  /*19a0*/  @!PT LDS RZ, [RZ] ;  /* 0x00000000fffff984 */ /* 0x000fe20000000800 */
[----:B------:R-:W-:Y:S01]  /*19b0*/  @!PT LDS RZ, [RZ] ;  /* 0x00000000fffff984 */ /* 0x000fe20000000800 */
[----:B------:R2:W-:Y:S04]  /*19c0*/  LDGSTS.E.BYPASS.LTC128B.128 [R2+0x6100], [R12.64], !P0 ;  /* 0x061000000c027fae */ /* 0x0005e8000c101d46 */
[----:B------:R2:W-:Y:S04]  /*19d0*/  LDGSTS.E.BYPASS.LTC128B.128 [R2+0x8100], [R8.64], !P1 ;  /* 0x0810000008027fae */ /* 0x0005e8000c901d46 */
[----:B------:R2:W-:Y:S02]  /*19e0*/  LDGSTS.E.BYPASS.LTC128B.128 [R2+0xa100], [R6.64], !P6 ;  /* 0x0a10000006027fae */ /* 0x0005e4000f101d46 */
.L_x_999:
[----:B------:R-:W-:Y:S05]  /*19f0*/  BSYNC B0 ;  /* 0x0000000000007941 */ /* 0x000fea0003800000 */
.L_x_998:
[----:B------:R-:W-:Y:S05]  /*1a00*/  BRA.DIV ~URZ, `(.L_x_1000) ;  /* 0x0000edd27f007947 */ /* 0x000fea000b800000 */
[----:B---3--:R3:W1:Y:S04]  /*1a10*/  SHFL.IDX PT, R5, R14, 0x1, 0x1c1f ;  /* 0x003c1f000e057f89 */ /* 0x00866800000e0000 */
[----:B--2-4-:R3:W2:Y:S02]  /*1a20*/  SHFL.IDX PT, R2, R16, 0x1, 0x1c1f ;  /* 0x003c1f0010027f89 */ /* 0x0146a400000e0000 */
.L_x_1034:
[----:B------:R-:W-:Y:S01]  /*1a30*/  IADD3 R3, R10, 0x20, RZ ;  /* 0x000000200a037810 */ /* 0x000fe20007ffe0ff */
[----:B------:R-:W-:Y:S03]  /*1a40*/  BSSY B0, `(.L_x_1001) ;  /* 0x0000017000007945 */ /* 0x000fe60003800000 */
[----:B------:R-:W-:-:S13]  /*1a50*/  ISETP.GE.AND P0, PT, R3, R19, PT ;  /* 0x000000130300720c */ /* 0x000fda0003f06270 */
[----:B------:R-:W-:Y:S05]  /*1a60*/  @P0 BRA `(.L_x_1002) ;  /* 0x0000014000000947 */ /* 0x000fea0003800000 */
[----:B------:R-:W4:Y:S04]  /*1a70*/  LDL R6, [R1+0x60] ;  /* 0x0000600001067983 */ /* 0x000f280000100800 */
[----:B------:R-:W5:Y:S04]  /*1a80*/  LDL R12, [R1+0x5c] ;  /* 0x00005c00010c7983 */ /* 0x000f680000100800 */
[----:B---3--:R-:W3:Y:S04]  /*1a90*/  LDL R11, [R1+0x34] ;  /* 0x00003400010b7983 */ /* 0x008ee80000100800 */
[----:B--2---:R-:W2:Y:S01]  /*1aa0*/  LDL.64 R20, [R1+0x48] ;  /* 0x0000480001147983 */ /* 0x004ea20000100a00 */
[----:B------:R-:W-:Y:S01]  /*1ab0*/  LEA R8, P0, R0, R2, 0x1 ;  /* 0x0000000200087211 */ /* 0x000fe200078008ff */
[----:B-1----:R-:W-:Y:S01]  /*1ac0*/  IMAD.MOV.U32 R13, RZ, RZ, R5 ;  /* 0x000000ffff0d7224 */ /* 0x002fe200078e0005 */
[----:B------:R-:W-:-:S02]  /*1ad0*/  ISETP.NE.AND P1, PT, R17, RZ, PT ;  /* 0x000000ff1100720c */ /* 0x000fc40003f25270 */
[----:B----4-:R-:W-:Y:S02]  /*1ae0*/  LEA.HI.X R9, R0, R5, R6, 0x1, P0 ;  /* 0x0000000500097211 */ /* 0x010fe400000f0c06 */
[----:B------:R-:W-:-:S04]  /*1af0*/  LEA R6, P0, R4, R2, 0x1 ;  /* 0x0000000204067211 */ /* 0x000fc800078008ff */
[----:B-----5:R-:W-:Y:S01]  /*1b00*/  LEA.HI.X R7, R4, R5, R12, 0x1, P0 ;  /* 0x0000000504077211 */ /* 0x020fe200000f0c0c */
[----:B------:R-:W-:Y:S01]  /*1b10*/  IMAD.MOV.U32 R12, RZ, RZ, R2 ;  /* 0x000000ffff0c7224 */ /* 0x000fe200078e0002 */
[----:B------:R-:W-:Y:S01]  /*1b20*/  ISETP.NE.AND P0, PT, R15, RZ, PT ;  /* 0x000000ff0f00720c */ /* 0x000fe20003f05270 */
[----:B---3--:R-:W-:Y:S02]  /*1b30*/  IMAD.SHL.U32 R2, R11, 0x2, RZ ;  /* 0x000000020b027824 */ /* 0x008fe400078e00ff */
[----:B--2---:R-:W-:-:S10]  /*1b40*/  IMAD.WIDE R12, R20, 0x2, R12 ;  /* 0x00000002140c7825 */ /* 0x004fd400078e020c */
[----:B------:R-:W-:Y:S01]  /*1b50*/  @!PT LDS RZ, [RZ] ;  /* 0x00000000fffff984 */ /* 0x000fe20000000800 */
[----:B------:R-:W-:Y:S01]  /*1b60*/  @!PT LDS RZ, [RZ] ;  /* 0x00000000fffff984 */ /* 0x000fe20000000800 */
[----:B------:R-:W-:Y:S01]  /*1b70*/  @!PT LDS RZ, [RZ] ;  /* 0x00000000fffff984 */ /* 0x000fe20000000800 */
[----:B------:R1:W-:Y:S04]  /*1b80*/  LDGSTS.E.BYPASS.LTC128B.128 [R2+0x6900], [R12.64], !P0 ;  /* 0x069000000c027fae */ /* 0x0003e8000c101d46 */
[----:B------:R1:W-:Y:S04]  /*1b90*/  LDGSTS.E.BYPASS.LTC128B.128 [R2+0x8900], [R8.64], !P1 ;  /* 0x0890000008027fae */ /* 0x0003e8000c901d46 */
[----:B------:R1:W-:Y:S02]  /*1ba0*/  LDGSTS.E.BYPASS.LTC128B.128 [R2+0xa900], [R6.64], !P6 ;  /* 0x0a90000006027fae */ /* 0x0003e4000f101d46 */
.L_x_1002:
[----:B------:R-:W-:Y:S05]  /*1bb0*/  BSYNC B0 ;  /* 0x0000000000007941 */ /* 0x000fea0003800000 */
.L_x_1001:
[----:B------:R-:W-:Y:S05]  /*1bc0*/  BRA.DIV ~URZ, `(.L_x_1003) ;  /* 0x0000ece27f007947 */ /* 0x000fea000b800000 */
[----:B-1----:R1:W4:Y:S02]  /*1bd0*/  SHFL.IDX PT, R5, R14, 0x2, 0x1c1f ;  /* 0x005c1f000e057f89 */ /* 0x00232400000e0000 */
.L_x_1035:
[----:B------:R-:W-:Y:S05]  /*1be0*/  BRA.DIV ~URZ, `(.L_x_1004) ;  /* 0x0000ed327f007947 */ /* 0x000fea000b800000 */
[----:B--2---:R2:W1:Y:S02]  /*1bf0*/  SHFL.IDX PT, R2, R16, 0x2, 0x1c1f ;  /* 0x005c1f0010027f89 */ /* 0x00446400000e0000 */
.L_x_1036:
[----:B------:R-:W-:Y:S01]  /*1c00*/  IADD3 R3, R10, 0x40, RZ ;  /* 0x000000400a037810 */ /* 0x000fe20007ffe0ff */
[----:B------:R-:W-:Y:S03]  /*1c10*/  BSSY B0, `(.L_x_1005) ;  /* 0x0000017000007945 */ /* 0x000fe60003800000 */
[----:B------:R-:W-:-:S13]  /*1c20*/  ISETP.GE.AND P0, PT, R3, R19, PT ;  /* 0x000000130300720c */ /* 0x000fda0003f06270 */
[----:B------:R-:W-:Y:S05]  /*1c30*/  @P0 BRA `(.L_x_1006) ;  /* 0x0000014000000947 */ /* 0x000fea0003800000 */
[----:B------:R-:W5:Y:S04]  /*1c40*/  LDL R6, [R1+0x60] ;  /* 0x0000600001067983 */ /* 0x000f680000100800 */
[----:B--2---:R-:W2:Y:S04]  /*1c50*/  LDL R12, [R1+0x5c] ;  /* 0x00005c00010c7983 */ /* 0x004ea80000100800 */
[----:B---3--:R-:W3:Y:S04]  /*1c60*/  LDL R11, [R1+0x34] ;  /* 0x00003400010b7983 */ /* 0x008ee80000100800 */
[----:B----4-:R-:W4:Y:S01]  /*1c70*/  LDL.64 R20, [R1+0x48] ;  /* 0x0000480001147983 */ /* 0x010f220000100a00 */
[----:B-1----:R-:W-:Y:S01]  /*1c80*/  LEA R8, P0, R0, R2, 0x1 ;  /* 0x0000000200087211 */ /* 0x002fe200078008ff */
[----:B------:R-:W-:Y:S01]  /*1c90*/  IMAD.MOV.U32 R13, RZ, RZ, R5 ;  /* 0x000000ffff0d7224 */ /* 0x000fe200078e0005 */
[----:B------:R-:W-:-:S02]  /*1ca0*/  ISETP.NE.AND P1, PT, R17, RZ, PT ;  /* 0x000000ff1100720c */ /* 0x000fc40003f25270 */
[----:B-----5:R-:W-:Y:S02]  /*1cb0*/  LEA.HI.X R9, R0, R5, R6, 0x1, P0 ;  /* 0x0000000500097211 */ /* 0x020fe400000f0c06 */
[----:B------:R-:W-:-:S04]  /*1cc0*/  LEA R6, P0, R4, R2, 0x1 ;  /* 0x0000000204067211 */ /* 0x000fc800078008ff */
[----:B--2---:R-:W-:Y:S01]  /*1cd0*/  LEA.HI.X R7, R4, R5, R12, 0x1, P0 ;  /* 0x0000000504077211 */ /* 0x004fe200000f0c0c */
[----:B------:R-:W-:Y:S01]  /*1ce0*/  IMAD.MOV.U32 R12, RZ, RZ, R2 ;  /* 0x000000ffff0c7224 */ /* 0x000fe200078e0002 */
[----:B------:R-:W-:Y:S01]  /*1cf0*/  ISETP.NE.AND P0, PT, R15, RZ, PT ;  /* 0x000000ff0f00720c */ /* 0x000fe20003f05270 */
[----:B---3--:R-:W-:Y:S02]  /*1d00*/  IMAD.SHL.U32 R2, R11, 0x2, RZ ;  /* 0x000000020b027824 */ /* 0x008fe400078e00ff */
[----:B----4-:R-:W-:-:S10]  /*1d10*/  IMAD.WIDE R12, R20, 0x2, R12 ;  /* 0x00000002140c7825 */ /* 0x010fd400078e020c */
[----:B------:R-:W-:Y:S01]  /*1d20*/  @!PT LDS RZ, [RZ] ;  /* 0x00000000fffff984 */ /* 0x000fe20000000800 */
[----:B------:R-:W-:Y:S01]  /*1d30*/  @!PT LDS RZ, [RZ] ;  /* 0x00000000fffff984 */ /* 0x000fe20000000800 */
[----:B------:R-:W-:Y:S01]  /*1d40*/  @!PT LDS RZ, [RZ] ;  /* 0x00000000fffff984 */ /* 0x000fe20000000800 */
[----:B------:R1:W-:Y:S04]  /*1d50*/  LDGSTS.E.BYPASS.LTC128B.128 [R2+0x7100], [R12.64], !P0 ;  /* 0x071000000c027fae */ /* 0x0003e8000c101d46 */
[----:B------:R1:W-:Y:S04]  /*1d60*/  LDGSTS.E.BYPASS.LTC128B.128 [R2+0x9100], [R8.64], !P1 ;  /* 0x0910000008027fae */ /* 0x0003e8000c901d46 */
[----:B------:R1:W-:Y:S02]  /*1d70*/  LDGSTS.E.BYPASS.LTC128B.128 [R2+0xb100], [R6.64], !P6 ;  /* 0x0b10000006027fae */ /* 0x0003e4000f101d46 */
.L_x_1006:
[----:B------:R-:W-:Y:S05]  /*1d80*/  BSYNC B0 ;  /* 0x0000000000007941 */ /* 0x000fea0003800000 */
.L_x_1005:
[----:B------:R-:W-:Y:S05]  /*1d90*/  BRA.DIV ~URZ, `(.L_x_1007) ;  /* 0x0000ebf27f007947 */ /* 0x000fea000b800000 */
[----:B----4-:R4:W2:Y:S04]  /*1da0*/  SHFL.IDX PT, R5, R14, 0x3, 0x1c1f ;  /* 0x007c1f000e057f89 */ /* 0x0108a800000e0000 */
[----:B-1----:R4:W1:Y:S02]  /*1db0*/  SHFL.IDX PT, R2, R16, 0x3, 0x1c1f ;  /* 0x007c1f0010027f89 */ /* 0x00286400000e0000 */
.L_x_1037:
[----:B------:R-:W5:Y:S04]  /*1dc0*/  LDL R6, [R1+0x60] ;  /* 0x0000600001067983 */ /* 0x000f680000100800 */
[----:B---3--:R-:W3:Y:S04]  /*1dd0*/  LDL R3, [R1+0x5c] ;  /* 0x00005c0001037983 */ /* 0x008ee80000100800 */
[----:B----4-:R-:W4:Y:S04]  /*1de0*/  LDL R13, [R1+0x34] ;  /* 0x00003400010d7983 */ /* 0x010f280000100800 */
[----:B--2---:R-:W2:Y:S01]  /*1df0*/  LDL.64 R160, [R1+0x48] ;  /* 0x0000480001a07983 */ /* 0x004ea20000100a00 */
[----:B------:R-:W-:-:S02]  /*1e00*/  IADD3 R10, R10, 0x60, RZ ;  /* 0x000000600a0a7810 */ /* 0x000fc40007ffe0ff */
[----:B------:R-:W-:Y:S02]  /*1e10*/  P2R R11, PR, RZ, 0x4 ;  /* 0x00000004ff0b7803 */ /* 0x000fe40000000000 */
[----:B------:R-:W-:Y:S02]  /*1e20*/  ISETP.GE.AND P1, PT, R10, R19, PT ;  /* 0x000000130a00720c */ /* 0x000fe40003f26270 */
[----:B------:R-:W-:-:S11]  /*1e30*/  ISETP.NE.AND P2, PT, R15, RZ, PT ;  /* 0x000000ff0f00720c */ /* 0x000fd60003f45270 */
[----:B-1----:R-:W-:-:S04]  /*1e40*/  @!P1 LEA R8, P0, R0, R2, 0x1 ;  /* 0x0000000200089211 */ /* 0x002fc800078008ff */
[----:B-----5:R-:W-:Y:S02]  /*1e50*/  @!P1 LEA.HI.X R9, R0, R5, R6, 0x1, P0 ;  /* 0x0000000500099211 */ /* 0x020fe400000f0c06 */
[----:B------:R-:W-:-:S04]  /*1e60*/  @!P1 LEA R6, P0, R4, R2, 0x1 ;  /* 0x0000000204069211 */ /* 0x000fc800078008ff */
[----:B---3--:R-:W-:Y:S01]  /*1e70*/  @!P1 LEA.HI.X R7, R4, R5, R3, 0x1, P0 ;  /* 0x0000000504079211 */ /* 0x008fe200000f0c03 */
[----:B------:R-:W-:Y:S01]  /*1e80*/  @!P1 IMAD.MOV.U32 R3, RZ, RZ, R5 ;  /* 0x000000ffff039224 */ /* 0x000fe200078e0005 */
[----:B------:R-:W-:Y:S01]  /*1e90*/  ISETP.NE.AND P0, PT, R17, RZ, PT ;  /* 0x000000ff1100720c */ /* 0x000fe20003f05270 */
[----:B----4-:R-:W-:Y:S02]  /*1ea0*/  IMAD.SHL.U32 R145, R13, 0x2, RZ ;  /* 0x000000020d917824 */ /* 0x010fe400078e00ff */
[----:B--2---:R-:W-:-:S05]  /*1eb0*/  @!P1 IMAD.WIDE R2, R160, 0x2, R2 ;  /* 0x00000002a0029825 */ /* 0x004fca00078e0202 */
[----:B------:R-:W-:Y:S01]  /*1ec0*/  @!PT LDS RZ, [RZ] ;  /* 0x00000000fffff984 */ /* 0x000fe20000000800 */
[----:B------:R-:W-:Y:S01]  /*1ed0*/  @!PT LDS RZ, [RZ] ;  /* 0x00000000fffff984 */ /* 0x000fe20000000800 */
[----:B------:R-:W-:Y:S01]  /*1ee0*/  @!PT LDS RZ, [RZ] ;  /* 0x00000000fffff984 */ /* 0x000fe20000000800 */
[----:B------:R1:W-:Y:S01]  /*1ef0*/  @!P1 LDGSTS.E.BYPASS.LTC128B.128 [R145+0x7900], [R2.64], !P2 ;  /* 0x0790000002919fae */ /* 0x0003e2000d101d46 */
[----:B------:R-:W-:-:S04]  /*1f00*/  ISETP.NE.AND P2, PT, R11, RZ, PT ;  /* 0x000000ff0b00720c */ /* 0x000fc80003f45270 */
[----:B------:R1:W-:Y:S04]  /*1f10*/  @!P1 LDGSTS.E.BYPASS.LTC128B.128 [R145+0x9900], [R8.64], !P0 ;  /* 0x0990000008919fae */ /* 0x0003e8000c101d46 */
[----:B------:R1:W-:Y:S04]  /*1f20*/  @!P1 LDGSTS.E.BYPASS.LTC128B.128 [R145+0xb900], [R6.64], !P6 ;  /* 0x0b90000006919fae */ /* 0x0003e8000f101d46 */
[----:B------:R-:W0:Y:S01]  /*1f30*/  LDGDEPBAR ;  /* 0x00000000000079af */ /* 0x000e220000000000 */
[----:B------:R-:W-:Y:S02]  /*1f40*/  WARPSYNC 0xffffffff ;  /* 0xffffffff00007948 */ /* 0x000fe40003800000 */
[----:B------:R-:W2:Y:S04]  /*1f50*/  LDL.64 R162, [R1+0x8] ;  /* 0x0000080001a27983 */ /* 0x000ea80000100a00 */
[----:B------:R-:W3:Y:S04]  /*1f60*/  LDL R147, [R1+0x4] ;  /* 0x0000040001937983 */ /* 0x000ee80000100800 */
[----:B------:R-:W4:Y:S04]  /*1f70*/  S2R R14, SR_TID.X ;  /* 0x00000000000e7919 */ /* 0x000f280000002100 */
[----:B------:R-:W3:Y:S01]  /*1f80*/  LDL R10, [R1+0x18] ;  /* 0x00001800010a7983 */ /* 0x000ee20000100800 */
[----:B-1----:R-:W-:Y:S01]  /*1f90*/  SHF.R.S32.HI R7, RZ, 0x1f, R64 ;  /* 0x0000001fff077819 */ /* 0x002fe20000011440 */
[----:B------:R-:W-:Y:S01]  /*1fa0*/  IMAD.WIDE.U32 R2, R64, c[0x0][0x1e0], RZ ;  /* 0x0000780040027a25 */ /* 0x000fe200078e00ff */
[----:B------:R-:W-:Y:S01]  /*1fb0*/  MOV R146, 0xffffffc0 ;  /* 0xffffffc000927802 */ /* 0x000fe20000000f00 */
[----:B------:R-:W3:Y:S01]  /*1fc0*/  LDL R177, [R1+0x1c] ;  /* 0x00001c0001b17983 */ /* 0x000ee20000100800 */
[----:B------:R-:W-:-:S03]  /*1fd0*/  P2R R19, PR, RZ, 0x4 ;  /* 0x00000004ff137803 */ /* 0x000fc60000000000 */
[----:B------:R1:W5:Y:S01]  /*1fe0*/  LDL R176, [R1] ;  /* 0x0000000001b07983 */ /* 0x0003620000100800 */
[----:B----4-:R-:W-:-:S04]  /*1ff0*/  SHF.R.S32.HI R12, RZ, 0x1f, R14 ;  /* 0x0000001fff0c7819 */ /* 0x010fc8000001140e */
[----:B------:R-:W-:Y:S02]  /*2000*/  LEA.HI R12, R12, R14, RZ, 0x2 ;  /* 0x0000000e0c0c7211 */ /* 0x000fe400078f10ff */
[----:B------:R-:W4:Y:S02]  /*2010*/  LDL.64 R14, [R1+0x10] ;  /* 0x00001000010e7983 */ /* 0x000f240000100a00 */
[----:B------:R-:W-:-:S04]  /*2020*/  SHF.R.S32.HI R12, RZ, 0x2, R12 ;  /* 0x00000002ff0c7819 */ /* 0x000fc8000001140c */
[----:B------:R-:W-:-:S05]  /*2030*/  IADD3 R0, -R12, c[0x0][0x1d0], RZ ;  /* 0x000074000c007a10 */ /* 0x000fca0007ffe1ff */
[----:B------:R-:W-:Y:S02]  /*2040*/  IMAD R0, R64, -0x40, R0 ;  /* 0xffffffc040007824 */ /* 0x000fe400078e0200 */
[----:B------:R-:W-:Y:S01]  /*2050*/  IMAD R4, R7, c[0x0][0x1e0], RZ ;  /* 0x0000780007047a24 */ /* 0x000fe200078e02ff */
[----:B------:R-:W-:Y:S02]  /*2060*/  BAR.SYNC.DEFER_BLOCKING 0x0 ;  /* 0x0000000000007b1d */ /* 0x000fe40000010000 */
[----:B------:R-:W-:Y:S01]  /*2070*/  ISETP.GE.AND P6, PT, R0, 0x1, PT ;  /* 0x000000010000780c */ /* 0x000fe20003fc6270 */
[----:B------:R-:W-:Y:S01]  /*2080*/  IMAD R4, R64, c[0x0][0x1e4], R4 ;  /* 0x0000790040047a24 */ /* 0x000fe200078e0204 */
[----:B------:R-:W-:-:S04]  /*2090*/  ISETP.GE.AND P1, PT, R0, 0x21, PT ;  /* 0x000000210000780c */ /* 0x000fc80003f26270 */
[----:B------:R-:W-:Y:S02]  /*20a0*/  IADD3 R4, R3, R4, RZ ;  /* 0x0000000403047210 */ /* 0x000fe40007ffe0ff */
[----:B------:R-:W-:-:S05]  /*20b0*/  MOV R3, 0x20 ;  /* 0x0000002000037802 */ /* 0x000fca0000000f00 */
[----:B------:R-:W-:Y:S01]  /*20c0*/  @P6 ISETP.GE.AND P5, PT, R160, c[0x0][0x1d4], PT ;  /* 0x00007500a0006a0c */ /* 0x000fe20003fa6270 */
[----:B------:R-:W-:Y:S01]  /*20d0*/  IMAD.WIDE.U32 R8, R3, c[0x0][0x1e0], RZ ;  /* 0x0000780003087a25 */ /* 0x000fe200078e00ff */
[----:B------:R-:W-:-:S03]  /*20e0*/  @P6 SHF.L.U32 R6, R13, 0x1, RZ ;  /* 0x000000010d066819 */ /* 0x000fc600000006ff */
[----:B------:R-:W-:Y:S02]  /*20f0*/  IMAD R3, R3, c[0x0][0x1e4], RZ ;  /* 0x0000790003037a24 */ /* 0x000fe400078e02ff */
[----:B------:R-:W-:Y:S02]  /*2100*/  IMAD R7, R7, c[0x0][0x208], RZ ;  /* 0x0000820007077a24 */ /* 0x000fe400078e02ff */
[----:B------:R-:W-:Y:S01]  /*2110*/  IMAD R144, R64, R146, c[0x0][0x1d0] ;  /* 0x0000740040907624 */ /* 0x000fe200078e0292 */
[----:B--2---:R-:W-:-:S04]  /*2120*/  LEA R0, P0, R2, R162, 0x6 ;  /* 0x000000a202007211 */ /* 0x004fc800078030ff */
[----:B---3--:R-:W-:Y:S02]  /*2130*/  LEA.HI.X R2, R2, R147, R4, 0x6, P0 ;  /* 0x0000009302027211 */ /* 0x008fe400000f3404 */
[----:B------:R-:W-:-:S04]  /*2140*/  @P6 LEA R4, P0, R0, c[0x0][0x1c8], 0x1 ;  /* 0x0000720000046a11 */ /* 0x000fc800078008ff */
[C---:B------:R-:W-:Y:S02]  /*2150*/  @P6 LEA.HI.X R5, R0.reuse, c[0x0][0x1cc], R2, 0x1, P0 ;  /* 0x0000730000056a11 */ /* 0x040fe400000f0c02 */
[----:B------:R-:W-:-:S03]  /*2160*/  @P1 IADD3 R0, P0, R0, R8, RZ ;  /* 0x0000000800001210 */ /* 0x000fc60007f1e0ff */
[----:B------:R-:W-:Y:S01]  /*2170*/  @!PT LDS RZ, [RZ] ;  /* 0x00000000fffff984 */ /* 0x000fe20000000800 */
[----:B------:R-:W-:Y:S01]  /*2180*/  @!PT LDS RZ, [RZ] ;  /* 0x00000000fffff984 */ /* 0x000fe20000000800 */
[----:B------:R-:W-:Y:S01]  /*2190*/  @!PT LDS RZ, [RZ] ;  /* 0x00000000fffff984 */ /* 0x000fe20000000800 */
[----:B------:R2:W-:Y:S01]  /*21a0*/  @P6 LDGSTS.E.BYPASS.LTC128B.128 [R6+0x3100], [R4.64], !P5 ;  /* 0x0310000004066fae */ /* 0x0005e2000e901d46 */
[----:B------:R-:W-:Y:S02]  /*21b0*/  @P1 ISETP.GE.AND P5, PT, R160, c[0x0][0x1d4], PT ;  /* 0x00007500a0001a0c */ /* 0x000fe40003fa6270 */
[----:B------:R-:W-:Y:S01]  /*21c0*/  @P1 IADD3.X R3, R2, R9, R3, P0, !PT ;  /* 0x0000000902031210 */ /* 0x000fe200007fe403 */
[----:B------:R2:W-:Y:S01]  /*21d0*/  @P6 LDGSTS.E.BYPASS.LTC128B.128 [R6+0x4100], [R4.64+0x40], !P4 ;  /* 0x0410004004066fae */ /* 0x0005e2000e101d46 */
[----:B------:R-:W-:-:S03]  /*21e0*/  @P1 LEA R2, P0, R0, c[0x0][0x1c8], 0x1 ;  /* 0x0000720000021a11 */ /* 0x000fc600078008ff */
[----:B------:R2:W-:Y:S01]  /*21f0*/  @P6 LDGSTS.E.BYPASS.LTC128B.128 [R6+0x5100], [R4.64+0x80], !P3 ;  /* 0x0510008004066fae */ /* 0x0005e2000d901d46 */
[----:B------:R-:W-:Y:S02]  /*2200*/  @P1 LEA.HI.X R3, R0, c[0x0][0x1cc], R3, 0x1, P0 ;  /* 0x0000730000031a11 */ /* 0x000fe400000f0c03 */
[----:B------:R-:W-:-:S05]  /*2210*/  @P1 SHF.L.U32 R0, R13, 0x1, RZ ;  /* 0x000000010d001819 */ /* 0x000fca00000006ff */
[----:B------:R4:W-:Y:S04]  /*2220*/  @P1 LDGSTS.E.BYPASS.LTC128B.128 [R0+0x3900], [R2.64], !P5 ;  /* 0x0390000002001fae */ /* 0x0009e8000e901d46 */
[----:B------:R4:W-:Y:S04]  /*2230*/  @P1 LDGSTS.E.BYPASS.LTC128B.128 [R0+0x4900], [R2.64+0x40], !P4 ;  /* 0x0490004002001fae */ /* 0x0009e8000e101d46 */
[----:B------:R4:W-:Y:S04]  /*2240*/  @P1 LDGSTS.E.BYPASS.LTC128B.128 [R0+0x5900], [R2.64+0x80], !P3 ;  /* 0x0590008002001fae */ /* 0x0009e8000d901d46 */
[----:B------:R-:W0:Y:S01]  /*2250*/  LDGDEPBAR ;  /* 0x00000000000079af */ /* 0x000e220000000000 */
[----:B--2---:R-:W-:-:S04]  /*2260*/  IMAD.WIDE.U32 R4, R64, c[0x0][0x208], RZ ;  /* 0x0000820040047a25 */ /* 0x004fc800078e00ff */
[----:B------:R-:W-:Y:S01]  /*2270*/  IMAD R6, R64, c[0x0][0x20c], R7 ;  /* 0x0000830040067a24 */ /* 0x000fe200078e0207 */
[----:B------:R-:W-:-:S04]  /*2280*/  DEPBAR.LE SB0, 0x1 ;  /* 0x000080400000791a */ /* 0x000fc80000000000 */
[----:B------:R-:W-:-:S04]  /*2290*/  DEPBAR.LE SB0, 0x0 ;  /* 0x000080000000791a */ /* 0x000fc80000000000 */
[----:B------:R-:W-:Y:S01]  /*22a0*/  BAR.SYNC.DEFER_BLOCKING 0x0 ;  /* 0x0000000000007b1d */ /* 0x000fe20000010000 */
[----:B----4-:R-:W-:Y:S02]  /*22b0*/  LEA R0, P0, R4, R14, 0x6 ;  /* 0x0000000e04007211 */ /* 0x010fe400078030ff */
[----:B------:R-:W-:-:S04]  /*22c0*/  IADD3 R6, R5, R6, RZ ;  /* 0x0000000605067210 */ /* 0x000fc80007ffe0ff */
[----:B------:R-:W-:Y:S02]  /*22d0*/  LEA.HI.X R4, R4, R10, R6, 0x6, P0 ;  /* 0x0000000a04047211 */ /* 0x000fe400000f3406 */
[----:B------:R-:W-:Y:S02]  /*22e0*/  LEA R2, P0, R0, c[0x0][0x1f8], 0x1 ;  /* 0x00007e0000027a11 */ /* 0x000fe400078008ff */
[----:B------:R-:W-:Y:S02]  /*22f0*/  MOV R6, c[0x0][0x208] ;  /* 0x0000820000067a02 */ /* 0x000fe40000000f00 */
[----:B------:R-:W-:Y:S02]  /*2300*/  LOP3.LUT R5, R18, 0x1, RZ, 0xc0, !PT ;  /* 0x0000000112057812 */ /* 0x000fe400078ec0ff */
[----:B------:R-:W-:Y:S02]  /*2310*/  LEA.HI.X R3, R0, c[0x0][0x1fc], R4, 0x1, P0 ;  /* 0x00007f0000037a11 */ /* 0x000fe400000f0c04 */
[----:B------:R-:W-:-:S02]  /*2320*/  MOV R4, c[0x0][0x20c] ;  /* 0x0000830000047a02 */ /* 0x000fc40000000f00 */
[----:B------:R-:W-:Y:S02]  /*2330*/  LEA R16, P0, R6, R2, 0x6 ;  /* 0x0000000206107211 */ /* 0x000fe400078030ff */
[----:B------:R-:W-:Y:S02]  /*2340*/  ISETP.NE.U32.AND P6, PT, R5, 0x1, PT ;  /* 0x000000010500780c */ /* 0x000fe40003fc5070 */
[----:B------:R-:W-:Y:S01]  /*2350*/  IADD3 R0, -R12, R144, RZ ;  /* 0x000000900c007210 */ /* 0x000fe20007ffe1ff */
[----:B------:R-:W-:Y:S01]  /*2360*/  LDSM.16.M88.4 R20, [R212] ;  /* 0x00000000d414783b */ /* 0x000fe20000000200 */
[----:B------:R-:W-:Y:S02]  /*2370*/  LEA.HI.X R17, R6, R3, R4, 0x6, P0 ;  /* 0x0000000306117211 */ /* 0x000fe400000f3404 */
[----:B------:R-:W-:Y:S01]  /*2380*/  ISETP.LT.OR P0, PT, R0, 0x1, P6 ;  /* 0x000000010000780c */ /* 0x000fe20003701670 */
[----:B------:R-:W2:Y:S01]  /*2390*/  LDSM.16.M88.4 R12, [R215] ;  /* 0x00000000d70c783b */ /* 0x000ea20000000200 */
[----:B------:R-:W-:-:S03]  /*23a0*/  LOP3.LUT P1, RZ, R18, 0x2, RZ, 0xc0, !PT ;  /* 0x0000000212ff7812 */ /* 0x000fc6000782c0ff */
[----:B------:R-:W3:Y:S04]  /*23b0*/  LDSM.16.M88.4 R8, [R215+0x1000] ;  /* 0x00100000d708783b */ /* 0x000ee80000000200 */
[----:B------:R-:W4:Y:S04]  /*23c0*/  LDSM.16.M88.4 R40, [R212+0x400] ;  /* 0x00040000d428783b */ /* 0x000f280000000200 */
[----:B------:R-:W1:Y:S04]  /*23d0*/  LDSM.16.M88.4 R28, [R212+0x800] ;  /* 0x00080000d41c783b */ /* 0x000e680000000200 */
[----:B------:R-:W1:Y:S04]  /*23e0*/  LDSM.16.M88.4 R24, [R212+0xc00] ;  /* 0x000c0000d418783b */ /* 0x000e680000000200 */
[----:B------:R-:W-:Y:S04]  /*23f0*/  LDSM.16.M88.4 R36, [R216] ;  /* 0x00000000d824783b */ /* 0x000fe80000000200 */
[----:B------:R-:W-:Y:S04]  /*2400*/  LDSM.16.M88.4 R4, [R216+0x1000] ;  /* 0x00100000d804783b */ /* 0x000fe80000000200 */
[----:B------:R-:W1:Y:S04]  /*2410*/  LDSM.16.M88.4 R44, [R217] ;  /* 0x00000000d92c783b */ /* 0x000e680000000200 */
[----:B------:R-:W-:Y:S04]  /*2420*/  LDSM.16.M88.4 R68, [R228] ;  /* 0x00000000e444783b */ /* 0x000fe80000000200 */
[----:B------:R-:W-:Y:S04]  /*2430*/  LDSM.16.M88.4 R88, [R227] ;  /* 0x00000000e358783b */ /* 0x000fe80000000200 */
[----:B------:R-:W-:Y:S04]  /*2440*/  LDSM.16.M88.4 R104, [R226] ;  /* 0x00000000e268783b */ /* 0x000fe80000000200 */
[----:B------:R-:W-:Y:S01]  /*2450*/  @!PT LDS RZ, [RZ] ;  /* 0x00000000fffff984 */ /* 0x000fe20000000800 */
[----:B------:R-:W-:Y:S01]  /*2460*/  @!PT LDS RZ, [RZ] ;  /* 0x00000000fffff984 */ /* 0x000fe20000000800 */
[----:B------:R-:W-:Y:S01]  /*2470*/  @!PT LDS RZ, [RZ] ;  /* 0x00000000fffff984 */ /* 0x000fe20000000800 */
[----:B------:R1:W-:Y:S01]  /*2480*/  LDGSTS.E.BYPASS.LTC128B.128 [R145+0x100], [R2.64], !P0 ;  /* 0x0010000002917fae */ /* 0x0003e2000c101d46 */
[----:B------:R-:W-:-:S02]  /*2490*/  ISETP.LT.OR P0, PT, R0, 0x1, !P1 ;  /* 0x000000010000780c */ /* 0x000fc40004f01670 */
[C---:B------:R-:W-:Y:S02]  /*24a0*/  ISETP.LT.OR P6, PT, R0.reuse, 0x21, P6 ;  /* 0x000000210000780c */ /* 0x040fe400037c1670 */
[----:B------:R-:W-:-:S09]  /*24b0*/  ISETP.LT.OR P1, PT, R0, 0x21, !P1 ;  /* 0x000000210000780c */ /* 0x000fd20004f21670 */
[----:B------:R1:W-:Y:S01]  /*24c0*/  LDGSTS.E.BYPASS.LTC128B.128 [R145+0x1100], [R2.64+0x40], !P0 ;  /* 0x0110004002917fae */ /* 0x0003e2000c101d46 */
[----:B------:R-:W-:-:S04]  /*24d0*/  LOP3.LUT P0, RZ, R18, 0x4, RZ, 0xc0, !PT ;  /* 0x0000000412ff7812 */ /* 0x000fc8000780c0ff */
[C---:B------:R-:W-:Y:S02]  /*24e0*/  ISETP.LT.OR P2, PT, R0.reuse, 0x1, !P0 ;  /* 0x000000010000780c */ /* 0x040fe40004741670 */
[----:B------:R-:W-:Y:S01]  /*24f0*/  ISETP.LT.OR P0, PT, R0, 0x21, !P0 ;  /* 0x000000210000780c */ /* 0x000fe20004701670 */
[-C--:B--2---:R-:W-:Y:S10]  /*2500*/  HMMA.16816.F32 R48, R12, R20.reuse, RZ ;  /* 0x000000140c30723c */ /* 0x084ff400000018ff */
[----:B------:R2:W-:Y:S04]  /*2510*/  LDGSTS.E.BYPASS.LTC128B.128 [R145+0x2100], [R2.64+0x80], !P2 ;  /* 0x0210008002917fae */ /* 0x0005e8000d101d46 */
[----:B------:R1:W-:Y:S04]  /*2520*/  LDGSTS.E.BYPASS.LTC128B.128 [R145+0x900], [R16.64], !P6 ;  /* 0x0090000010917fae */ /* 0x0003e8000f101d46 */
[----:B------:R1:W-:Y:S04]  /*2530*/  LDGSTS.E.BYPASS.LTC128B.128 [R145+0x1900], [R16.64+0x40], !P1 ;  /* 0x0190004010917fae */ /* 0x0003e8000c901d46 */
[----:B------:R2:W-:Y:S04]  /*2540*/  LDGSTS.E.BYPASS.LTC128B.128 [R145+0x2900], [R16.64+0x80], !P0 ;  /* 0x0290008010917fae */ /* 0x0005e8000c101d46 */
[----:B------:R-:W-:Y:S04]  /*2550*/  LDSM.16.M88.4 R52, [R212+0x1000] ;  /* 0x00100000d434783b */ /* 0x000fe80000000200 */
[----:B------:R-:W2:Y:S01]  /*2560*/  LDSM.16.M88.4 R32, [R215+0x2000] ;  /* 0x00200000d720783b */ /* 0x000ea20000000200 */
[----:B---3--:R-:W-:Y:S01]  /*2570*/  HMMA.16816.F32 R56, R8, R20, RZ ;  /* 0x000000140838723c */ /* 0x008fe200000018ff */
[----:B------:R-:W-:-:S02]  /*2580*/  ISETP.NE.AND P2, PT, R19, RZ, PT ;  /* 0x000000ff1300720c */ /* 0x000fc40003f45270 */
[----:B------:R-:W0:Y:S05]  /*2590*/  LDGDEPBAR ;  /* 0x00000000000079af */ /* 0x000e2a0000000000 */
[C---:B----4-:R-:W-:Y:S08]  /*25a0*/  HMMA.16816.F32 R100, R8.reuse, R40, RZ ;  /* 0x000000280864723c */ /* 0x050ff000000018ff */
[C---:B-1----:R-:W-:Y:S08]  /*25b0*/  HMMA.16816.F32 R96, R8.reuse, R28, RZ ;  /* 0x0000001c0860723c */ /* 0x042ff000000018ff */
[C---:B------:R-:W-:Y:S08]  /*25c0*/  HMMA.16816.F32 R76, R8.reuse, R24, RZ ;  /* 0x00000018084c723c */ /* 0x040ff000000018ff */
[C---:B------:R-:W-:Y:S08]  /*25d0*/  HMMA.16816.F32 R92, R8.reuse, R22, RZ ;  /* 0x00000016085c723c */ /* 0x040ff000000018ff */
[C---:B------:R-:W-:Y:S08]  /*25e0*/  HMMA.16816.F32 R80, R8.reuse, R42, RZ ;  /* 0x0000002a0850723c */ /* 0x040ff000000018ff */
[C---:B------:R-:W-:Y:S08]  /*25f0*/  HMMA.16816.F32 R72, R8.reuse, R30, RZ ;  /* 0x0000001e0848723c */ /* 0x040ff000000018ff */
[----:B------:R-:W-:Y:S08]  /*2600*/  HMMA.16816.F32 R60, R8, R26, RZ ;  /* 0x0000001a083c723c */ /* 0x000ff000000018ff */
[----:B------:R-:W-:Y:S01]  /*2610*/  HMMA.16816.F32 R8, R36, R44, R48 ;  /* 0x0000002c2408723c */ /* 0x000fe20000001830 */
[----:B------:R-:W-:Y:S07]  /*2620*/  LDSM.16.M88.4 R48, [R221] ;  /* 0x00000000dd30783b */ /* 0x000fee0000000200 */
[C---:B------:R-:W-:Y:S08]  /*2630*/  HMMA.16816.F32 R108, R12.reuse, R28, RZ ;  /* 0x0000001c0c6c723c */ /* 0x040ff000000018ff */
[C---:B------:R-:W-:Y:S01]  /*2640*/  HMMA.16816.F32 R128, R12.reuse, R30, RZ ;  /* 0x0000001e0c80723c */ /* 0x040fe200000018ff */
[----:B------:R-:W1:Y:S07]  /*2650*/  LDSM.16.M88.4 R28, [R215+0x3000] ;  /* 0x00300000d71c783b */ /* 0x000e6e0000000200 */
[C---:B------:R-:W-:Y:S01]  /*2660*/  HMMA.16816.F32 R84, R12.reuse, R22, RZ ;  /* 0x000000160c54723c */ /* 0x040fe200000018ff */
[----:B------:R-:W-:Y:S07]  /*2670*/  LDSM.16.M88.4 R20, [R216+0x3000] ;  /* 0x00300000d814783b */ /* 0x000fee0000000200 */
[C---:B--2---:R-:W-:Y:S08]  /*2680*/  HMMA.16816.F32 R16, R12.reuse, R40, RZ ;  /* 0x000000280c10723c */ /* 0x044ff000000018ff */
[C---:B------:R-:W-:Y:S01]  /*2690*/  HMMA.16816.F32 R116, R12.reuse, R42, RZ ;  /* 0x0000002a0c74723c */ /* 0x040fe200000018ff */
[----:B------:R-:W-:Y:S07]  /*26a0*/  LDSM.16.M88.4 R40, [R225] ;  /* 0x00000000e128783b */ /* 0x000fee0000000200 */
[C---:B------:R-:W-:Y:S08]  /*26b0*/  HMMA.16816.F32 R112, R12.reuse, R24, RZ ;  /* 0x000000180c70723c */ /* 0x040ff000000018ff */
[----:B------:R-:W-:Y:S01]  /*26c0*/  HMMA.16816.F32 R120, R12, R26, RZ ;  /* 0x0000001a0c78723c */ /* 0x000fe200000018ff */
[----:B------:R-:W2:Y:S07]  /*26d0*/  LDSM.16.M88.4 R24, [R216+0x2000] ;  /* 0x00200000d818783b */ /* 0x000eae0000000200 */
[----:B------:R-:W-:Y:S08]  /*26e0*/  HMMA.16816.F32 R12, R4, R44, R56 ;  /* 0x0000002c040c723c */ /* 0x000ff00000001838 */
[----:B------:R-:W-:Y:S08]  /*26f0*/  HMMA.16816.F32 R8, R32, R52, R8 ;  /* 0x000000342008723c */ /* 0x000ff00000001808 */
[C---:B------:R-:W-:Y:S08]  /*2700*/  HMMA.16816.F32 R136, R4.reuse, R88, R96 ;  /* 0x000000580488723c */ /* 0x040ff00000001860 */
[C---:B------:R-:W-:Y:S08]  /*2710*/  HMMA.16816.F32 R148, R4.reuse, R104, R76 ;  /* 0x000000680494723c */ /* 0x040ff0000000184c */
[----:B------:R-:W-:Y:S08]  /*2720*/  HMMA.16816.F32 R92, R4, R46, R92 ;  /* 0x0000002e045c723c */ /* 0x000ff0000000185c */
[C---:B------:R-:W-:Y:S01]  /*2730*/  HMMA.16816.F32 R96, R36.reuse, R68, R16 ;  /* 0x000000442460723c */ /* 0x040fe20000001810 */
[----:B------:R-:W-:Y:S07]  /*2740*/  LDSM.16.M88.4 R16, [R215+0x4000] ;  /* 0x00400000d710783b */ /* 0x000fee0000000200 */
[----:B------:R-:W-:Y:S01]  /*2750*/  HMMA.16816.F32 R76, R36, R46, R84 ;  /* 0x0000002e244c723c */ /* 0x000fe20000001854 */
[----:B------:R-:W3:Y:S07]  /*2760*/  LDSM.16.M88.4 R44, [R212+0x2000] ;  /* 0x00200000d42c783b */ /* 0x000eee0000000200 */
[C---:B------:R-:W-:Y:S08]  /*2770*/  HMMA.16816.F32 R124, R4.reuse, R68, R100 ;  /* 0x00000044047c723c */ /* 0x040ff00000001864 */
[C---:B------:R-:W-:Y:S08]  /*2780*/  HMMA.16816.F32 R132, R4.reuse, R70, R80 ;  /* 0x000000460484723c */ /* 0x040ff00000001850 */
[C---:B------:R-:W-:Y:S08]  /*2790*/  HMMA.16816.F32 R140, R4.reuse, R90, R72 ;  /* 0x0000005a048c723c */ /* 0x040ff00000001848 */
[----:B------:R-:W-:Y:S08]  /*27a0*/  HMMA.16816.F32 R152, R4, R106, R60 ;  /* 0x0000006a0498723c */ /* 0x000ff0000000183c */
[----:B-1----:R-:W-:Y:S01]  /*27b0*/  HMMA.16816.F32 R4, R28, R52, R12 ;  /* 0x000000341c04723c */ /* 0x002fe2000000180c */
[----:B------:R-:W1:Y:S07]  /*27c0*/  LDSM.16.M88.4 R12, [R215+0x5000] ;  /* 0x00500000d70c783b */ /* 0x000e6e0000000200 */
[----:B--2---:R-:W-:Y:S01]  /*27d0*/  HMMA.16816.F32 R56, R24, R40, R8 ;  /* 0x000000281838723c */ /* 0x004fe20000001808 */
[----:B------:R-:W2:Y:S07]  /*27e0*/  LDSM.16.M88.4 R8, [R216+0x4000] ;  /* 0x00400000d808783b */ /* 0x000eae0000000200 */
[----:B------:R-:W-:Y:S08]  /*27f0*/  HMMA.16816.F32 R76, R32, R54, R76 ;  /* 0x00000036204c723c */ /* 0x000ff0000000184c */
[----:B------:R-:W-:Y:S01]  /*2800*/  HMMA.16816.F32 R60, R20, R40, R4 ;  /* 0x00000028143c723c */ /* 0x000fe20000001804 */
[----:B------:R-:W-:Y:S07]  /*2810*/  LDSM.16.M88.4 R4, [R216+0x5000] ;  /* 0x00500000d804783b */ /* 0x000fee0000000200 */
[----:B------:R-:W-:Y:S08]  /*2820*/  HMMA.16816.F32 R80, R28, R54, R92 ;  /* 0x000000361c50723c */ /* 0x000ff0000000185c */
[----:B---3--:R-:W-:Y:S01]  /*2830*/  HMMA.16816.F32 R72, R16, R44, R56 ;  /* 0x0000002c1048723c */ /* 0x008fe20000001838 */
[----:B------:R-:W3:Y:S07]  /*2840*/  LDSM.16.M88.4 R56, [R212+0x1400] ;  /* 0x00140000d438783b */ /* 0x000eee0000000200 */
[----:B------:R-:W-:Y:S08]  /*2850*/  HMMA.16816.F32 R100, R36, R70, R116 ;  /* 0x000000462464723c */ /* 0x000ff00000001874 */
[----:B-1----:R-:W-:Y:S01]  /*2860*/  HMMA.16816.F32 R52, R12, R44, R60 ;  /* 0x0000002c0c34723c */ /* 0x002fe2000000183c */
[----:B------:R-:W1:Y:S07]  /*2870*/  LDSM.16.M88.4 R60, [R224] ;  /* 0x00000000e03c783b */ /* 0x000e6e0000000200 */
[-C--:B------:R-:W-:Y:S08]  /*2880*/  HMMA.16816.F32 R68, R24, R42.reuse, R76 ;  /* 0x0000002a1844723c */ /* 0x080ff0000000184c */
[----:B------:R-:W-:Y:S01]  /*2890*/  HMMA.16816.F32 R76, R20, R42, R80 ;  /* 0x0000002a144c723c */ /* 0x000fe20000001850 */
[----:B------:R-:W4:Y:S07]  /*28a0*/  LDSM.16.M88.4 R40, [R212+0x2400] ;  /* 0x00240000d428783b */ /* 0x000f2e0000000200 */
[----:B--2---:R-:W-:Y:S08]  /*28b0*/  HMMA.16816.F32 R84, R8, R48, R72 ;  /* 0x000000300854723c */ /* 0x004ff00000001848 */
[----:B---3--:R-:W-:Y:S08]  /*28c0*/  HMMA.16816.F32 R72, R32, R56, R96 ;  /* 0x000000382048723c */ /* 0x008ff00000001860 */
[C---:B------:R-:W-:Y:S08]  /*28d0*/  HMMA.16816.F32 R108, R36.reuse, R88, R108 ;  /* 0x00000058246c723c */ /* 0x040ff0000000186c */
[----:B------:R-:W-:Y:S08]  /*28e0*/  HMMA.16816.F32 R128, R36, R90, R128 ;  /* 0x0000005a2480723c */ /* 0x000ff00000001880 */
[----:B------:R-:W-:Y:S08]  /*28f0*/  HMMA.16816.F32 R88, R4, R48, R52 ;  /* 0x000000300458723c */ /* 0x000ff00000001834 */
[-C--:B------:R-:W-:Y:S08]  /*2900*/  HMMA.16816.F32 R52, R16, R46.reuse, R68 ;  /* 0x0000002e1034723c */ /* 0x080ff00000001844 */
[----:B------:R-:W-:Y:S08]  /*2910*/  HMMA.16816.F32 R68, R12, R46, R76 ;  /* 0x0000002e0c44723c */ /* 0x000ff0000000184c */
[C---:B------:R-:W-:Y:S08]  /*2920*/  HMMA.16816.F32 R112, R36.reuse, R104, R112 ;  /* 0x000000682470723c */ /* 0x040ff00000001870 */
[----:B------:R-:W-:Y:S08]  /*2930*/  HMMA.16816.F32 R120, R36, R106, R120 ;  /* 0x0000006a2478723c */ /* 0x000ff00000001878 */
[----:B------:R-:W-:Y:S01]  /*2940*/  HMMA.16816.F32 R36, R28, R56, R124 ;  /* 0x000000381c24723c */ /* 0x000fe2000000187c */
[----:B------:R-:W-:-:S04]  /*2950*/  FMUL.FTZ R0, R84, c[0x0][0x320] ;  /* 0x0000c80054007a20 */ /* 0x000fc80000410000 */
[----:B------:R2:W3:Y:S03]  /*2960*/  MUFU.TANH R156, R0 ;  /* 0x00000000009c7308 */ /* 0x0004e60000002400 */
[----:B-1----:R-:W-:Y:S01]  /*2970*/  HMMA.16816.F32 R72, R24, R60, R72 ;  /* 0x0000003c1848723c */ /* 0x002fe20000001848 */
[----:B--2---:R-:W-:-:S04]  /*2980*/  FMUL.FTZ R0, R85, c[0x0][0x320] ;  /* 0x0000c80055007a20 */ /* 0x004fc80000410000 */
[----:B------:R1:W2:Y:S03]  /*2990*/  MUFU.TANH R126, R0 ;  /* 0x00000000007e7308 */ /* 0x0002a60000002400 */
[----:B------:R-:W-:Y:S08]  /*29a0*/  HMMA.16816.F32 R92, R4, R50, R68 ;  /* 0x00000032045c723c */ /* 0x000ff00000001844 */
[----:B------:R-:W-:Y:S01]  /*29b0*/  HMMA.16816.F32 R68, R32, R58, R100 ;  /* 0x0000003a2044723c */ /* 0x000fe20000001864 */
[----:B-1----:R-:W-:-:S07]  /*29c0*/  FMUL.FTZ R0, R86, c[0x0][0x320] ;  /* 0x0000c80056007a20 */ /* 0x002fce0000410000 */
[----:B------:R-:W-:Y:S01]  /*29d0*/  HMMA.16816.F32 R44, R20, R60, R36 ;  /* 0x0000003c142c723c */ /* 0x000fe20000001824 */
[----:B------:R-:W1:Y:S01]  /*29e0*/  LDSM.16.M88.4 R36, [R220] ;  /* 0x00000000dc24783b */ /* 0x000e620000000200 */
[----:B------:R2:W1:Y:S06]  /*29f0*/  MUFU.TANH R158, R0 ;  /* 0x00000000009e7308 */ /* 0x00046c0000002400 */
[----:B------:R-:W-:Y:S01]  /*2a00*/  HMMA.16816.F32 R80, R8, R50, R52 ;  /* 0x000000320850723c */ /* 0x000fe20000001834 */
[----:B------:R-:W1:Y:S01]  /*2a10*/  LDSM.16.M88.4 R52, [R212+0x1800] ;  /* 0x00180000d434783b */ /* 0x000e620000000200 */
[----:B--2---:R-:W-:-:S06]  /*2a20*/  FMUL.FTZ R0, R87, c[0x0][0x320] ;  /* 0x0000c80057007a20 */ /* 0x004fcc0000410000 */
[----:B------:R-:W-:Y:S01]  /*2a30*/  HMMA.16816.F32 R76, R28, R58, R132 ;  /* 0x0000003a1c4c723c */ /* 0x000fe20000001884 */
[----:B------:R2:W1:Y:S02]  /*2a40*/  MUFU.TANH R157, R0 ;  /* 0x00000000009d7308 */ /* 0x0004640000002400 */
[----:B--2---:R-:W-:-:S06]  /*2a50*/  FMUL.FTZ R0, R88, c[0x0][0x320] ;  /* 0x0000c80058007a20 */ /* 0x004fcc0000410000 */
[----:B------:R2:W1:Y:S01]  /*2a60*/  MUFU.TANH R119, R0 ;  /* 0x0000000000777308 */ /* 0x0004620000002400 */
[----:B----4-:R-:W-:Y:S01]  /*2a70*/  HMMA.16816.F32 R72, R16, R40, R72 ;  /* 0x000000281048723c */ /* 0x010fe20000001848 */
[----:B--2---:R-:W-:-:S06]  /*2a80*/  FMUL.FTZ R0, R89, c[0x0][0x320] ;  /* 0x0000c80059007a20 */ /* 0x004fcc0000410000 */
[----:B------:R2:W4:Y:S01]  /*2a90*/  MUFU.TANH R116, R0 ;  /* 0x0000000000747308 */ /* 0x0005220000002400 */
[----:B------:R-:W-:Y:S01]  /*2aa0*/  HMMA.16816.F32 R56, R24, R62, R68 ;  /* 0x0000003e1838723c */ /* 0x000fe20000001844 */
[----:B--2---:R-:W-:-:S06]  /*2ab0*/  FMUL.FTZ R0, R90, c[0x0][0x320] ;  /* 0x0000c8005a007a20 */ /* 0x004fcc0000410000 */
[----:B------:R2:W1:Y:S01]  /*2ac0*/  MUFU.TANH R118, R0 ;  /* 0x0000000000767308 */ /* 0x0004620000002400 */
[----:B------:R-:W-:Y:S01]  /*2ad0*/  HMMA.16816.F32 R48, R12, R40, R44 ;  /* 0x000000280c30723c */ /* 0x000fe2000000182c */
[----:B------:R-:W1:Y:S01]  /*2ae0*/  LDSM.16.M88.4 R44, [R223] ;  /* 0x00000000df2c783b */ /* 0x000e620000000200 */
[----:B--2---:R-:W-:-:S05]  /*2af0*/  FMUL.FTZ R0, R91, c[0x0][0x320] ;  /* 0x0000c8005b007a20 */ /* 0x004fca0000410000 */
[----:B------:R2:W1:Y:S01]  /*2b00*/  MUFU.TANH R117, R0 ;  /* 0x0000000000757308 */ /* 0x0004620000002400 */
[----:B------:R-:W-:Y:S01]  /*2b10*/  HMMA.16816.F32 R68, R20, R62, R76 ;  /* 0x0000003e1444723c */ /* 0x000fe2000000184c */
[----:B--2---:R-:W-:-:S06]  /*2b20*/  FMUL.FTZ R0, R80, c[0x0][0x320] ;  /* 0x0000c80050007a20 */ /* 0x004fcc0000410000 */
[----:B------:R2:W1:Y:S02]  /*2b30*/  MUFU.TANH R125, R0 ;  /* 0x00000000007d7308 */ /* 0x0004640000002400 */
[----:B--2---:R-:W-:-:S06]  /*2b40*/  FMUL.FTZ R0, R81, c[0x0][0x320] ;  /* 0x0000c80051007a20 */ /* 0x004fcc0000410000 */
[----:B------:R2:W1:Y:S01]  /*2b50*/  MUFU.TANH R124, R0 ;  /* 0x00000000007c7308 */ /* 0x0004620000002400 */
[----:B------:R-:W-:Y:S01]  /*2b60*/  HMMA.16816.F32 R60, R16, R42, R56 ;  /* 0x0000002a103c723c */ /* 0x000fe20000001838 */
[----:B------:R-:W3:Y:S01]  /*2b70*/  LDSM.16.M88.4 R56, [R212+0x2800] ;  /* 0x00280000d438783b */ /* 0x000ee20000000200 */
[----:B--2---:R-:W-:-:S05]  /*2b80*/  FMUL.FTZ R0, R82, c[0x0][0x320] ;  /* 0x0000c80052007a20 */ /* 0x004fca0000410000 */
[----:B------:R2:W2:Y:S01]  /*2b90*/  MUFU.TANH R133, R0 ;  /* 0x0000000000857308 */ /* 0x0004a20000002400 */
[----:B-1----:R-:W-:Y:S01]  /*2ba0*/  HMMA.16816.F32 R84, R4, R36, R48 ;  /* 0x000000240454723c */ /* 0x002fe20000001830 */
[----:B--2---:R-:W-:-:S07]  /*2bb0*/  FMUL.FTZ R0, R83, c[0x0][0x320] ;  /* 0x0000c80053007a20 */ /* 0x004fce0000410000 */
[----:B------:R-:W-:Y:S01]  /*2bc0*/  HMMA.16816.F32 R80, R8, R36, R72 ;  /* 0x000000240850723c */ /* 0x000fe20000001848 */
[----:B------:R1:W2:Y:S07]  /*2bd0*/  MUFU.TANH R132, R0 ;  /* 0x0000000000847308 */ /* 0x0002ae0000002400 */
[----:B------:R-:W-:Y:S01]  /*2be0*/  HMMA.16816.F32 R72, R32, R52, R108 ;  /* 0x000000342048723c */ /* 0x000fe2000000186c */
[----:B-1----:R-:W-:-:S04]  /*2bf0*/  FMUL.FTZ R0, R92, c[0x0][0x320] ;  /* 0x0000c8005c007a20 */ /* 0x002fc80000410000 */
[----:B------:R1:W1:Y:S03]  /*2c00*/  MUFU.TANH R104, R0 ;  /* 0x0000000000687308 */ /* 0x0002660000002400 */
[----:B------:R-:W-:Y:S08]  /*2c10*/  HMMA.16816.F32 R48, R28, R52, R136 ;  /* 0x000000341c30723c */ /* 0x000ff00000001888 */
[----:B------:R-:W-:Y:S01]  /*2c20*/  HMMA.16816.F32 R68, R12, R42, R68 ;  /* 0x0000002a0c44723c */ /* 0x000fe20000001844 */
[----:B-1----:R-:W-:-:S04]  /*2c30*/  FMUL.FTZ R0, R93, c[0x0][0x320] ;  /* 0x0000c8005d007a20 */ /* 0x002fc80000410000 */
[----:B------:R1:W1:Y:S03]  /*2c40*/  MUFU.TANH R100, R0 ;  /* 0x0000000000647308 */ /* 0x0002660000002400 */
        /* <DEDUP_REMOVED lines=14> */
[----:B------:R-:W2:Y:S01]  /*2d30*/  LDSM.16.M88.4 R36, [R212+0x1c00] ;  /* 0x001c0000d424783b */ /* 0x000ea20000000200 */
[----:B-1----:R-:W-:-:S04]  /*2d40*/  FMUL.FTZ R0, R82, c[0x0][0x320] ;  /* 0x0000c80052007a20 */ /* 0x002fc80000410000 */
[----:B------:R1:W1:Y:S02]  /*2d50*/  MUFU.TANH R111, R0 ;  /* 0x00000000006f7308 */ /* 0x0002640000002400 */
[----:B---3--:R-:W-:Y:S01]  /*2d60*/  HMMA.16816.F32 R68, R16, R56, R72 ;  /* 0x000000381044723c */ /* 0x008fe20000001848 */
[----:B-1----:R-:W-:-:S05]  /*2d70*/  FMUL.FTZ R0, R83, c[0x0][0x320] ;  /* 0x0000c80053007a20 */ /* 0x002fca0000410000 */
[----:B------:R1:W3:Y:S02]  /*2d80*/  MUFU.TANH R110, R0 ;  /* 0x00000000006e7308 */ /* 0x0002e40000002400 */
[----:B------:R-:W-:Y:S01]  /*2d90*/  HMMA.16816.F32 R72, R28, R54, R140 ;  /* 0x000000361c48723c */ /* 0x000fe2000000188c */
[----:B------:R-:W2:Y:S01]  /*2da0*/  LDSM.16.M88.4 R52, [R222] ;  /* 0x00000000de34783b */ /* 0x000ea20000000200 */
        /* <DEDUP_REMOVED lines=16> */
[----:B------:R-:W-:Y:S08]  /*2eb0*/  HMMA.16816.F32 R68, R32, R36, R112 ;  /* 0x000000242044723c */ /* 0x000ff00000001870 */
[----:B------:R-:W-:Y:S01]  /*2ec0*/  HMMA.16816.F32 R44, R16, R58, R60 ;  /* 0x0000003a102c723c */ /* 0x000fe2000000183c */
[----:B-1----:R-:W-:-:S07]  /*2ed0*/  FMUL.FTZ R0, R78, c[0x0][0x320] ;  /* 0x0000c8004e007a20 */ /* 0x002fce0000410000 */
[----:B------:R-:W-:Y:S01]  /*2ee0*/  HMMA.16816.F32 R60, R32, R38, R120 ;  /* 0x00000026203c723c */ /* 0x000fe20000001878 */
[----:B------:R-:W-:Y:S01]  /*2ef0*/  LDSM.16.M88.4 R32, [R218] ;  /* 0x00000000da20783b */ /* 0x000fe20000000200 */
[----:B------:R1:W1:Y:S06]  /*2f00*/  MUFU.TANH R105, R0 ;  /* 0x0000000000697308 */ /* 0x00026c0000002400 */
[----:B------:R-:W-:Y:S01]  /*2f10*/  HMMA.16816.F32 R84, R4, R48, R40 ;  /* 0x000000300454723c */ /* 0x000fe20000001828 */
[----:B------:R-:W2:Y:S01]  /*2f20*/  LDSM.16.M88.4 R40, [R212+0x2c00] ;  /* 0x002c0000d428783b */ /* 0x000ea20000000200 */
[----:B------:R-:W-:Y:S01]  /*2f30*/  ISETP.GT.AND P0, PT, R64, R177, PT ;  /* 0x000000b14000720c */ /* 0x000fe20003f04270 */
[----:B------:R-:W-:-:S04]  /*2f40*/  DEPBAR.LE SB0, 0x0 ;  /* 0x000080000000791a */ /* 0x000fc80000000000 */
[----:B-1----:R-:W-:Y:S02]  /*2f50*/  FMUL.FTZ R0, R79, c[0x0][0x320] ;  /* 0x0000c8004f007a20 */ /* 0x002fe40000410000 */
[C---:B------:R-:W-:Y:S08]  /*2f60*/  HMMA.16816.F32 R76, R28.reuse, R36, R148 ;  /* 0x000000241c4c723c */ /* 0x040ff00000001894 */
[----:B------:R-:W-:Y:S01]  /*2f70*/  HMMA.16816.F32 R28, R28, R38, R152 ;  /* 0x000000261c1c723c */ /* 0x000fe20000001898 */
[----:B------:R1:W1:Y:S02]  /*2f80*/  MUFU.TANH R106, R0 ;  /* 0x00000000006a7308 */ /* 0x0002640000002400 */
[----:B-1----:R-:W-:-:S06]  /*2f90*/  FMUL.FTZ R0, R88, c[0x0][0x320] ;  /* 0x0000c80058007a20 */ /* 0x002fcc0000410000 */
[----:B------:R1:W1:Y:S01]  /*2fa0*/  MUFU.TANH R67, R0 ;  /* 0x0000000000437308 */ /* 0x0002620000002400 */
[----:B------:R-:W-:Y:S08]  /*2fb0*/  HMMA.16816.F32 R72, R12, R58, R72 ;  /* 0x0000003a0c48723c */ /* 0x000ff00000001848 */
[----:B------:R-:W-:Y:S01]  /*2fc0*/  HMMA.16816.F32 R56, R24, R52, R68 ;  /* 0x000000341838723c */ /* 0x000fe20000001844 */
[----:B-1----:R-:W-:-:S04]  /*2fd0*/  FMUL.FTZ R0, R89, c[0x0][0x320] ;  /* 0x0000c80059007a20 */ /* 0x002fc80000410000 */
[----:B------:R1:W1:Y:S03]  /*2fe0*/  MUFU.TANH R66, R0 ;  /* 0x0000000000427308 */ /* 0x0002660000002400 */
[----:B------:R-:W-:Y:S08]  /*2ff0*/  HMMA.16816.F32 R68, R20, R52, R76 ;  /* 0x000000341444723c */ /* 0x000ff0000000184c */
[----:B------:R-:W-:Y:S01]  /*3000*/  HMMA.16816.F32 R24, R24, R54, R60 ;  /* 0x000000361818723c */ /* 0x000fe2000000183c */
[----:B-1----:R-:W-:-:S07]  /*3010*/  FMUL.FTZ R0, R90, c[0x0][0x320] ;  /* 0x0000c8005a007a20 */ /* 0x002fce0000410000 */
[----:B------:R-:W-:Y:S01]  /*3020*/  HMMA.16816.F32 R52, R20, R54, R28 ;  /* 0x000000361434723c */ /* 0x000fe2000000181c */
[----:B------:R1:W1:Y:S02]  /*3030*/  MUFU.TANH R88, R0 ;  /* 0x0000000000587308 */ /* 0x0002640000002400 */
[----:B-1----:R-:W-:-:S06]  /*3040*/  FMUL.FTZ R0, R91, c[0x0][0x320] ;  /* 0x0000c8005b007a20 */ /* 0x002fcc0000410000 */
        /* <DEDUP_REMOVED lines=8> */
[----:B------:R1:W1:Y:S02]  /*30d0*/  MUFU.TANH R97, R0 ;  /* 0x0000000000617308 */ /* 0x0002640000002400 */
[----:B-1----:R-:W-:Y:S02]  /*30e0*/  FMUL.FTZ R0, R83, c[0x0][0x320] ;  /* 0x0000c80053007a20 */ /* 0x002fe40000410000 */
[----:B------:R-:W-:Y:S08]  /*30f0*/  HMMA.16816.F32 R80, R8, R50, R44 ;  /* 0x000000320850723c */ /* 0x000ff0000000182c */
[C---:B------:R-:W-:Y:S08]  /*3100*/  HMMA.16816.F32 R44, R16.reuse, R40, R56 ;  /* 0x00000028102c723c */ /* 0x040ff00000001838 */
[----:B------:R-:W-:Y:S01]  /*3110*/  HMMA.16816.F32 R16, R16, R42, R24 ;  /* 0x0000002a1010723c */ /* 0x000fe20000001818 */
[----:B------:R1:W1:Y:S07]  /*3120*/  MUFU.TANH R98, R0 ;  /* 0x0000000000627308 */ /* 0x00026e0000002400 */
[----:B------:R-:W-:Y:S08]  /*3130*/  HMMA.16816.F32 R72, R4, R50, R72 ;  /* 0x000000320448723c */ /* 0x000ff00000001848 */
[----:B------:R-:W-:Y:S01]  /*3140*/  HMMA.16816.F32 R44, R8, R32, R44 ;  /* 0x00000020082c723c */ /* 0x000fe2000000182c */
[----:B-1----:R-:W-:-:S07]  /*3150*/  FMUL.FTZ R0, R84, c[0x0][0x320] ;  /* 0x0000c80054007a20 */ /* 0x002fce0000410000 */
[----:B------:R-:W-:Y:S08]  /*3160*/  HMMA.16816.F32 R20, R4, R32, R36 ;  /* 0x000000200414723c */ /* 0x000ff00000001824 */
[-C--:B------:R-:W-:Y:S08]  /*3170*/  HMMA.16816.F32 R8, R8, R34.reuse, R16 ;  /* 0x000000220808723c */ /* 0x080ff00000001810 */
[----:B------:R-:W-:Y:S01]  /*3180*/  HMMA.16816.F32 R4, R4, R34, R12 ;  /* 0x000000220404723c */ /* 0x000fe2000000180c */
[----:B------:R1:W1:Y:S01]  /*3190*/  MUFU.TANH R49, R0 ;  /* 0x0000000000317308 */ /* 0x0002620000002400 */
[----:B------:R-:W-:-:S02]  /*31a0*/  FMUL.FTZ R81, R81, c[0x0][0x320] ;  /* 0x0000c80051517a20 */ /* 0x000fc40000410000 */
[----:B------:R-:W-:Y:S02]  /*31b0*/  FMUL.FTZ R72, R72, c[0x0][0x320] ;  /* 0x0000c80048487a20 */ /* 0x000fe40000410000 */
[----:B-1----:R-:W-:-:S04]  /*31c0*/  FMUL.FTZ R0, R85, c[0x0][0x320] ;  /* 0x0000c80055007a20 */ /* 0x002fc80000410000 */
[----:B------:R1:W1:Y:S01]  /*31d0*/  MUFU.TANH R48, R0 ;  /* 0x0000000000307308 */ /* 0x0002620000002400 */
[----:B------:R-:W-:Y:S02]  /*31e0*/  FMUL.FTZ R73, R73, c[0x0][0x320] ;  /* 0x0000c80049497a20 */ /* 0x000fe40000410000 */
[----:B------:R-:W-:Y:S02]  /*31f0*/  FMUL.FTZ R74, R74, c[0x0][0x320] ;  /* 0x0000c8004a4a7a20 */ /* 0x000fe40000410000 */
[----:B------:R-:W-:Y:S02]  /*3200*/  FMUL.FTZ R75, R75, c[0x0][0x320] ;  /* 0x0000c8004b4b7a20 */ /* 0x000fe40000410000 */
[----:B------:R-:W-:Y:S02]  /*3210*/  FMUL.FTZ R20, R20, c[0x0][0x320] ;  /* 0x0000c80014147a20 */ /* 0x000fe40000410000 */
[----:B-1----:R-:W-:-:S04]  /*3220*/  FMUL.FTZ R0, R86, c[0x0][0x320] ;  /* 0x0000c80056007a20 */ /* 0x002fc80000410000 */
[----:B------:R1:W1:Y:S01]  /*3230*/  MUFU.TANH R65, R0 ;  /* 0x0000000000417308 */ /* 0x0002620000002400 */
[----:B------:R-:W-:Y:S02]  /*3240*/  FMUL.FTZ R21, R21, c[0x0][0x320] ;  /* 0x0000c80015157a20 */ /* 0x000fe40000410000 */
[----:B------:R-:W-:Y:S02]  /*3250*/  FMUL.FTZ R23, R23, c[0x0][0x320] ;  /* 0x0000c80017177a20 */ /* 0x000fe40000410000 */
[----:B------:R-:W-:Y:S02]  /*3260*/  FMUL.FTZ R8, R8, c[0x0][0x320] ;  /* 0x0000c80008087a20 */ /* 0x000fe40000410000 */
[----:B------:R-:W-:Y:S02]  /*3270*/  FMUL.FTZ R7, R7, c[0x0][0x320] ;  /* 0x0000c80007077a20 */ /* 0x000fe40000410000 */
[----:B------:R-:W-:Y:S02]  /*3280*/  FMUL.FTZ R82, R82, c[0x0][0x320] ;  /* 0x0000c80052527a20 */ /* 0x000fe40000410000 */
[----:B------:R-:W-:-:S02]  /*3290*/  FMUL.FTZ R83, R83, c[0x0][0x320] ;  /* 0x0000c80053537a20 */ /* 0x000fc40000410000 */
[----:B-1----:R-:W-:Y:S02]  /*32a0*/  FMUL.FTZ R0, R87, c[0x0][0x320] ;  /* 0x0000c80057007a20 */ /* 0x002fe40000410000 */
[----:B------:R-:W-:Y:S02]  /*32b0*/  FMUL.FTZ R44, R44, c[0x0][0x320] ;  /* 0x0000c8002c2c7a20 */ /* 0x000fe40000410000 */
[----:B------:R1:W1:Y:S01]  /*32c0*/  MUFU.TANH R50, R0 ;  /* 0x0000000000327308 */ /* 0x0002620000002400 */
[----:B------:R-:W-:Y:S02]  /*32d0*/  FMUL.FTZ R45, R45, c[0x0][0x320] ;  /* 0x0000c8002d2d7a20 */ /* 0x000fe40000410000 */
[----:B------:R-:W-:Y:S02]  /*32e0*/  FMUL.FTZ R46, R46, c[0x0][0x320] ;  /* 0x0000c8002e2e7a20 */ /* 0x000fe40000410000 */
[----:B------:R-:W-:Y:S02]  /*32f0*/  FMUL.FTZ R47, R47, c[0x0][0x320] ;  /* 0x0000c8002f2f7a20 */ /* 0x000fe40000410000 */
[----:B------:R-:W-:-:S02]  /*3300*/  FMUL.FTZ R22, R22, c[0x0][0x320] ;  /* 0x0000c80016167a20 */ /* 0x000fc40000410000 */
[----:B------:R-:W-:Y:S02]  /*3310*/  FMUL.FTZ R9, R9, c[0x0][0x320] ;  /* 0x0000c80009097a20 */ /* 0x000fe40000410000 */
[----:B------:R-:W-:Y:S02]  /*3320*/  FMUL.FTZ R10, R10, c[0x0][0x320] ;  /* 0x0000c8000a0a7a20 */ /* 0x000fe40000410000 */
[----:B------:R-:W-:Y:S02]  /*3330*/  FMUL.FTZ R11, R11, c[0x0][0x320] ;  /* 0x0000c8000b0b7a20 */ /* 0x000fe40000410000 */
[----:B------:R-:W-:Y:S02]  /*3340*/  FMUL.FTZ R4, R4, c[0x0][0x320] ;  /* 0x0000c80004047a20 */ /* 0x000fe40000410000 */
[----:B-1----:R-:W-:Y:S02]  /*3350*/  FMUL.FTZ R0, R80, c[0x0][0x320] ;  /* 0x0000c80050007a20 */ /* 0x002fe40000410000 */
[----:B------:R-:W-:-:S02]  /*3360*/  FMUL.FTZ R5, R5, c[0x0][0x320] ;  /* 0x0000c80005057a20 */ /* 0x000fc40000410000 */
[----:B------:R-:W-:Y:S01]  /*3370*/  FMUL.FTZ R6, R6, c[0x0][0x320] ;  /* 0x0000c80006067a20 */ /* 0x000fe20000410000 */
[----:B------:R1:W1:Y:S08]  /*3380*/  MUFU.TANH R27, R23 ;  /* 0x00000017001b7308 */ /* 0x0002700000002400 */
[----:B------:R1:W1:Y:S08]  /*3390*/  MUFU.TANH R30, R8 ;  /* 0x00000008001e7308 */ /* 0x0002700000002400 */
[----:B------:R1:W1:Y:S08]  /*33a0*/  MUFU.TANH R51, R0 ;  /* 0x0000000000337308 */ /* 0x0002700000002400 */
[----:B------:R-:W1:Y:S08]  /*33b0*/  MUFU.TANH R81, R81 ;  /* 0x0000005100517308 */ /* 0x000e700000002400 */
[----:B------:R1:W1:Y:S08]  /*33c0*/  MUFU.TANH R107, R82 ;  /* 0x00000052006b7308 */ /* 0x0002700000002400 */
[----:B------:R1:W1:Y:S08]  /*33d0*/  MUFU.TANH R101, R83 ;  /* 0x0000005300657308 */ /* 0x0002700000002400 */
[----:B------:R-:W1:Y:S08]  /*33e0*/  MUFU.TANH R72, R72 ;  /* 0x0000004800487308 */ /* 0x000e700000002400 */
[----:B------:R-:W1:Y:S08]  /*33f0*/  MUFU.TANH R73, R73 ;  /* 0x0000004900497308 */ /* 0x000e700000002400 */
[----:B------:R-:W1:Y:S08]  /*3400*/  MUFU.TANH R74, R74 ;  /* 0x0000004a004a7308 */ /* 0x000e700000002400 */
[----:B------:R-:W1:Y:S08]  /*3410*/  MUFU.TANH R75, R75 ;  /* 0x0000004b004b7308 */ /* 0x000e700000002400 */
[----:B------:R1:W1:Y:S08]  /*3420*/  MUFU.TANH R31, R44 ;  /* 0x0000002c001f7308 */ /* 0x0002700000002400 */
[----:B------:R1:W1:Y:S08]  /*3430*/  MUFU.TANH R32, R45 ;  /* 0x0000002d00207308 */ /* 0x0002700000002400 */
[----:B------:R1:W1:Y:S08]  /*3440*/  MUFU.TANH R39, R46 ;  /* 0x0000002e00277308 */ /* 0x0002700000002400 */
[----:B------:R1:W1:Y:S08]  /*3450*/  MUFU.TANH R38, R47 ;  /* 0x0000002f00267308 */ /* 0x0002700000002400 */
[----:B------:R-:W1:Y:S08]  /*3460*/  MUFU.TANH R20, R20 ;  /* 0x0000001400147308 */ /* 0x000e700000002400 */
[----:B------:R-:W1:Y:S08]  /*3470*/  MUFU.TANH R21, R21 ;  /* 0x0000001500157308 */ /* 0x000e700000002400 */
[----:B------:R1:W1:Y:S08]  /*3480*/  MUFU.TANH R28, R22 ;  /* 0x00000016001c7308 */ /* 0x0002700000002400 */
[----:B------:R1:W1:Y:S08]  /*3490*/  MUFU.TANH R29, R9 ;  /* 0x00000009001d7308 */ /* 0x0002700000002400 */
[----:B------:R1:W1:Y:S08]  /*34a0*/  MUFU.TANH R37, R10 ;  /* 0x0000000a00257308 */ /* 0x0002700000002400 */
[----:B------:R1:W1:Y:S08]  /*34b0*/  MUFU.TANH R36, R11 ;  /* 0x0000000b00247308 */ /* 0x0002700000002400 */
[----:B------:R1:W1:Y:S08]  /*34c0*/  MUFU.TANH R12, R4 ;  /* 0x00000004000c7308 */ /* 0x0002700000002400 */
[----:B------:R1:W1:Y:S08]  /*34d0*/  MUFU.TANH R8, R5 ;  /* 0x0000000500087308 */ /* 0x0002700000002400 */
[----:B------:R1:W1:Y:S08]  /*34e0*/  MUFU.TANH R23, R6 ;  /* 0x0000000600177308 */ /* 0x0002700000002400 */
[----:B------:R-:W1:Y:S01]  /*34f0*/  MUFU.TANH R7, R7 ;  /* 0x0000000700077308 */ /* 0x000e620000002400 */
[----:B------:R-:W-:Y:S01]  /*3500*/  BSSY B0, `(.L_x_1008) ;  /* 0x000001b000007945 */ /* 0x000fe20003800000 */
[----:B------:R-:W-:Y:S06]  /*3510*/  BAR.SYNC.DEFER_BLOCKING 0x0 ;  /* 0x0000000000007b1d */ /* 0x000fec0000010000 */
[----:B------:R-:W-:Y:S05]  /*3520*/  @!P0 BRA `(.L_x_1009) ;  /* 0x0000018000008947 */ /* 0x000fea0003800000 */
[----:B-12345:R-:W-:Y:S02]  /*3530*/  IADD3 R0, R176, -0x2, RZ ;  /* 0xfffffffeb0007810 */ /* 0x03efe40007ffe0ff */
[----:B------:R-:W-:-:S02]  /*3540*/  ISETP.GE.AND P5, PT, R160, c[0x0][0x1d4], PT ;  /* 0x00007500a0007a0c */ /* 0x000fc40003fa6270 */
[----:B------:R-:W-:Y:S01]  /*3550*/  SHF.R.S32.HI R2, RZ, 0x1f, R0 ;  /* 0x0000001fff027819 */ /* 0x000fe20000011400 */
[----:B------:R-:W-:-:S04]  /*3560*/  IMAD.WIDE.U32 R4, R0, c[0x0][0x1e0], RZ ;  /* 0x0000780000047a25 */ /* 0x000fc800078e00ff */
[----:B------:R-:W-:-:S04]  /*3570*/  IMAD R2, R2, c[0x0][0x1e0], RZ ;  /* 0x0000780002027a24 */ /* 0x000fc800078e02ff */
[----:B------:R-:W-:Y:S01]  /*3580*/  IMAD R2, R0, c[0x0][0x1e4], R2 ;  /* 0x0000790000027a24 */ /* 0x000fe200078e0202 */
[----:B------:R-:W-:-:S03]  /*3590*/  LEA R0, P1, R4, R162, 0x6 ;  /* 0x000000a204007211 */ /* 0x000fc600078230ff */
[----:B------:R-:W-:Y:S01]  /*35a0*/  IMAD.IADD R3, R5, 0x1, R2 ;  /* 0x0000000105037824 */ /* 0x000fe200078e0202 */
[----:B------:R-:W-:Y:S01]  /*35b0*/  LEA R2, P0, R0, c[0x0][0x1c8], 0x1 ;  /* 0x0000720000027a11 */ /* 0x000fe200078008ff */
[----:B------:R-:W-:-:S03]  /*35c0*/  IMAD.MOV.U32 R5, RZ, RZ, c[0x0][0x1e0] ;  /* 0x00007800ff057624 */ /* 0x000fc600078e00ff */
[----:B------:R-:W-:-:S04]  /*35d0*/  LEA.HI.X R4, R4, R147, R3, 0x6, P1 ;  /* 0x0000009304047211 */ /* 0x000fc800008f3403 */
[----:B------:R-:W-:Y:S01]  /*35e0*/  LEA.HI.X R3, R0, c[0x0][0x1cc], R4, 0x1, P0 ;  /* 0x0000730000037a11 */ /* 0x000fe200000f0c04 */
[----:B------:R-:W-:Y:S01]  /*35f0*/  IMAD.MOV.U32 R0, RZ, RZ, c[0x0][0x1e4] ;  /* 0x00007900ff007624 */ /* 0x000fe200078e00ff */
[----:B------:R-:W-:-:S03]  /*3600*/  LEA R4, P0, R5, R2, 0x6 ;  /* 0x0000000205047211 */ /* 0x000fc600078030ff */
[----:B------:R-:W-:Y:S01]  /*3610*/  @!PT LDS RZ, [RZ] ;  /* 0x00000000fffff984 */ /* 0x000fe20000000800 */
[----:B------:R-:W-:Y:S01]  /*3620*/  @!PT LDS RZ, [RZ] ;  /* 0x00000000fffff984 */ /* 0x000fe20000000800 */
[----:B------:R-:W-:Y:S01]  /*3630*/  @!PT LDS RZ, [RZ] ;  /* 0x00000000fffff984 */ /* 0x000fe20000000800 */
[----:B------:R1:W-:Y:S01]  /*3640*/  LDGSTS.E.BYPASS.LTC128B.128 [R145+0x3100], [R2.64], !P5 ;  /* 0x0310000002917fae */ /* 0x0003e2000e901d46 */
[----:B------:R-:W-:-:S03]  /*3650*/  LEA.HI.X R5, R5, R3, R0, 0x6, P0 ;  /* 0x0000000305057211 */ /* 0x000fc600000f3400 */
[----:B------:R1:W-:Y:S04]  /*3660*/  LDGSTS.E.BYPASS.LTC128B.128 [R145+0x4100], [R2.64+0x40], !P4 ;  /* 0x0410004002917fae */ /* 0x0003e8000e101d46 */
[----:B------:R1:W-:Y:S04]  /*3670*/  LDGSTS.E.BYPASS.LTC128B.128 [R145+0x5100], [R2.64+0x80], !P3 ;  /* 0x0510008002917fae */ /* 0x0003e8000d901d46 */
[----:B------:R1:W-:Y:S04]  /*3680*/  LDGSTS.E.BYPASS.LTC128B.128 [R145+0x3900], [R4.64], !P5 ;  /* 0x0390000004917fae */ /* 0x0003e8000e901d46 */
[----:B------:R1:W-:Y:S04]  /*3690*/  LDGSTS.E.BYPASS.LTC128B.128 [R145+0x4900], [R4.64+0x40], !P4 ;  /* 0x0490004004917fae */ /* 0x0003e8000e101d46 */
[----:B------:R1:W-:Y:S02]  /*36a0*/  LDGSTS.E.BYPASS.LTC128B.128 [R145+0x5900], [R4.64+0x80], !P3 ;  /* 0x0590008004917fae */ /* 0x0003e4000d901d46 */
.L_x_1009:
[----:B--234-:R-:W-:Y:S05]  /*36b0*/  BSYNC B0 ;  /* 0x0000000000007941 */ /* 0x01cfea0003800000 */
.L_x_1008:
[----:B-1----:R-:W2:Y:S04]  /*36c0*/  LDL R0, [R1+0x64] ;  /* 0x0000640001007983 */ /* 0x002ea80000100800 */
[----:B------:R-:W2:Y:S04]  /*36d0*/  LDL R152, [R1+0x54] ;  /* 0x0000540001987983 */ /* 0x000ea80000100800 */
[----:B------:R-:W3:Y:S04]  /*36e0*/  LDL R6, [R1+0x3c] ;  /* 0x00003c0001067983 */ /* 0x000ee80000100800 */
[----:B------:R-:W-:Y:S04]  /*36f0*/  LDSM.16.MT88.4 R52, [R213] ;  /* 0x00000000d534783b */ /* 0x000fe80000004200 */
[----:B------:R-:W-:Y:S04]  /*3700*/  LDSM.16.MT88.4 R112, [R214+0x1000] ;  /* 0x00100000d670783b */ /* 0x000fe80000004200 */
[----:B------:R-:W-:Y:S04]  /*3710*/  LDSM.16.MT88.4 R56, [R214+0x400] ;  /* 0x00040000d638783b */ /* 0x000fe80000004200 */
[----:B------:R-:W-:Y:S04]  /*3720*/  LDSM.16.MT88.4 R60, [R213+0x1400] ;  /* 0x00140000d53c783b */ /* 0x000fe80000004200 */
[----:B------:R-:W-:Y:S04]  /*3730*/  LDSM.16.MT88.4 R68, [R214+0x1400] ;  /* 0x00140000d644783b */ /* 0x000fe80000004200 */
[----:B------:R-:W-:Y:S04]  /*3740*/  LDSM.16.MT88.4 R76, [R213+0x2400] ;  /* 0x00240000d54c783b */ /* 0x000fe80000004200 */
[----:B------:R-:W0:Y:S01]  /*3750*/  LDGDEPBAR ;  /* 0x00000000000079af */ /* 0x000e220000000000 */
[----:B--2---:R-:W-:-:S04]  /*3760*/  IMAD.IADD R2, R0, 0x1, R152 ;  /* 0x0000000100027824 */ /* 0x004fc800078e0298 */
[----:B------:R-:W-:-:S04]  /*3770*/  @P2 IMAD.HI.U32 R0, R2, c[0x0][0x2c8], RZ ;  /* 0x0000b20002002a27 */ /* 0x000fc800078e00ff */
[----:B------:R-:W-:Y:S01]  /*3780*/  IMAD.MOV.U32 R3, RZ, RZ, R2 ;  /* 0x000000ffff037224 */ /* 0x000fe200078e0002 */
[----:B------:R-:W-:Y:S01]  /*3790*/  @P2 SHF.R.U32.HI R3, RZ, c[0x0][0x2cc], R0 ;  /* 0x0000b300ff032a19 */ /* 0x000fe20000011600 */
[----:B------:R-:W-:Y:S04]  /*37a0*/  STL [R1+0x30], R2 ;  /* 0x0000300201007387 */ /* 0x000fe80000100800 */
[----:B------:R-:W1:Y:S01]  /*37b0*/  SHFL.IDX PT, R2, R3, 0x2, 0x1c1f ;  /* 0x005c1f0003027f89 */ /* 0x000e6200000e0000 */
[----:B------:R-:W-:-:S05]  /*37c0*/  IMAD R0, R64, R146, 0x1 ;  /* 0x0000000140007424 */ /* 0x000fca00078e0292 */
[----:B---3--:R-:W-:-:S04]  /*37d0*/  IADD3 R0, -R6, c[0x0][0x1d0], R0 ;  /* 0x0000740006007a10 */ /* 0x008fc80007ffe100 */
[----:B------:R-:W-:Y:S01]  /*37e0*/  IADD3 R5, R0, -c[0x0][0x168], RZ ;  /* 0x80005a0000057a10 */ /* 0x000fe20007ffe0ff */
[----:B------:R-:W-:-:S04]  /*37f0*/  IMAD.IADD R6, R144, 0x1, -R6 ;  /* 0x0000000190067824 */ /* 0x000fc800078e0a06 */
[----:B-1----:R-:W-:-:S05]  /*3800*/  IMAD.IADD R2, R5, 0x1, R2 ;  /* 0x0000000105027824 */ /* 0x002fca00078e0202 */
[----:B------:R-:W-:-:S04]  /*3810*/  IMNMX R2, R6, R2, PT ;  /* 0x0000000206027217 */ /* 0x000fc80003800200 */
[C---:B------:R-:W-:Y:S01]  /*3820*/  ISETP.GT.AND P0, PT, R2.reuse, RZ, PT ;  /* 0x000000ff0200720c */ /* 0x040fe20003f04270 */
[----:B------:R-:W1:Y:S01]  /*3830*/  SHFL.IDX PT, R4, R3, 0x3, 0x1c1f ;  /* 0x007c1f0003047f89 */ /* 0x000e6200000e0000 */
[C---:B------:R-:W-:Y:S02]  /*3840*/  ISETP.GT.AND P6, PT, R2.reuse, 0x1, PT ;  /* 0x000000010200780c */ /* 0x040fe40003fc4270 */
[----:B------:R-:W-:Y:S02]  /*3850*/  FSEL R9, R119, -INF , P0 ;  /* 0xff80000077097808 */ /* 0x000fe40000000000 */
[C---:B------:R-:W-:Y:S02]  /*3860*/  ISETP.GT.AND P1, PT, R2.reuse, 0x8, PT ;  /* 0x000000080200780c */ /* 0x040fe40003f24270 */
[----:B------:R-:W-:Y:S02]  /*3870*/  ISETP.GT.AND P0, PT, R2, 0x9, PT ;  /* 0x000000090200780c */ /* 0x000fe40003f04270 */
[----:B------:R-:W-:-:S02]  /*3880*/  FSEL R10, R116, -INF , P6 ;  /* 0xff800000740a7808 */ /* 0x000fc40003000000 */
[----:B------:R-:W-:Y:S02]  /*3890*/  FSEL R11, R104, -INF , P1 ;  /* 0xff800000680b7808 */ /* 0x000fe40000800000 */
[----:B------:R-:W-:Y:S02]  /*38a0*/  FSEL R13, R100, -INF , P0 ;  /* 0xff800000640d7808 */ /* 0x000fe40000000000 */
[C---:B------:R-:W-:Y:S02]  /*38b0*/  ISETP.GT.AND P6, PT, R2.reuse, 0x10, PT ;  /* 0x000000100200780c */ /* 0x040fe40003fc4270 */
        /* <DEDUP_REMOVED lines=20> */
[----:B------:R-:W-:Y:S01]  /*3a00*/  FMNMX.FTZ R2, R9, R10, !PT ;  /* 0x0000000a09027209 */ /* 0x000fe20007810000 */
[----:B-1----:R-:W-:-:S03]  /*3a10*/  IMAD.IADD R0, R5, 0x1, R4 ;  /* 0x0000000105007824 */ /* 0x002fc600078e0204 */
[----:B------:R-:W-:Y:S02]  /*3a20*/  FMNMX.FTZ R2, R11, R2, !PT ;  /* 0x000000020b027209 */ /* 0x000fe40007810000 */
[----:B------:R-:W-:Y:S02]  /*3a30*/  IMNMX R0, R6, R0, PT ;  /* 0x0000000006007217 */ /* 0x000fe40003800200 */
[----:B------:R-:W-:Y:S02]  /*3a40*/  FMNMX.FTZ R2, R13, R2, !PT ;  /* 0x000000020d027209 */ /* 0x000fe40007810000 */
[----:B------:R-:W-:Y:S02]  /*3a50*/  FSEL R233, R21, -INF , P6 ;  /* 0xff80000015e97808 */ /* 0x000fe40003000000 */
[----:B------:R-:W-:Y:S02]  /*3a60*/  FSEL R234, R12, -INF , P1 ;  /* 0xff8000000cea7808 */ /* 0x000fe40000800000 */
[----:B------:R-:W-:-:S02]  /*3a70*/  ISETP.GT.AND P6, PT, R0, RZ, PT ;  /* 0x000000ff0000720c */ /* 0x000fc40003fc4270 */
[----:B------:R-:W-:Y:S02]  /*3a80*/  ISETP.GT.AND P1, PT, R0, 0x1, PT ;  /* 0x000000010000780c */ /* 0x000fe40003f24270 */
[----:B------:R-:W-:Y:S02]  /*3a90*/  FMNMX.FTZ R2, R18, R2, !PT ;  /* 0x0000000212027209 */ /* 0x000fe40007810000 */
[----:B------:R-:W-:Y:S02]  /*3aa0*/  FSEL R238, R8, -INF , P0 ;  /* 0xff80000008ee7808 */ /* 0x000fe40000000000 */
[----:B------:R-:W-:Y:S02]  /*3ab0*/  ISETP.GT.AND P0, PT, R0, 0x8, PT ;  /* 0x000000080000780c */ /* 0x000fe40003f04270 */
[----:B------:R-:W-:Y:S02]  /*3ac0*/  FSEL R14, R118, -INF , P6 ;  /* 0xff800000760e7808 */ /* 0x000fe40003000000 */
[----:B------:R-:W-:-:S02]  /*3ad0*/  FSEL R15, R117, -INF , P1 ;  /* 0xff800000750f7808 */ /* 0x000fc40000800000 */
[----:B------:R-:W-:Y:S01]  /*3ae0*/  FMNMX.FTZ R2, R19, R2, !PT ;  /* 0x0000000213027209 */ /* 0x000fe20007810000 */
[----:B------:R-:W-:Y:S01]  /*3af0*/  SHFL.IDX PT, R8, R3, RZ, 0x1c1f ;  /* 0x001c1fff03087589 */ /* 0x000fe200000e0000 */
[----:B------:R-:W-:Y:S02]  /*3b00*/  ISETP.GT.AND P1, PT, R0, 0x9, PT ;  /* 0x000000090000780c */ /* 0x000fe40003f24270 */
[----:B------:R-:W-:Y:S01]  /*3b10*/  FSEL R16, R103, -INF , P0 ;  /* 0xff80000067107808 */ /* 0x000fe20000000000 */
[----:B------:R-:W-:Y:S01]  /*3b20*/  LDSM.16.MT88.4 R116, [R213+0x2000] ;  /* 0x00200000d574783b */ /* 0x000fe20000004200 */
[----:B------:R-:W-:Y:S02]  /*3b30*/  FMNMX.FTZ R4, R14, R15, !PT ;  /* 0x0000000f0e047209 */ /* 0x000fe40007810000 */
[----:B------:R-:W-:Y:S02]  /*3b40*/  FMNMX.FTZ R2, R22, R2, !PT ;  /* 0x0000000216027209 */ /* 0x000fe40007810000 */
[----:B------:R-:W-:-:S02]  /*3b50*/  ISETP.GT.AND P0, PT, R0, 0x10, PT ;  /* 0x000000100000780c */ /* 0x000fc40003f04270 */
[----:B------:R-:W-:Y:S02]  /*3b60*/  FSEL R17, R102, -INF , P1 ;  /* 0xff80000066117808 */ /* 0x000fe40000800000 */
[----:B------:R-:W-:Y:S02]  /*3b70*/  FMNMX.FTZ R4, R16, R4, !PT ;  /* 0x0000000410047209 */ /* 0x000fe40007810000 */
[----:B------:R-:W-:Y:S02]  /*3b80*/  FMNMX.FTZ R2, R24, R2, !PT ;  /* 0x0000000218027209 */ /* 0x000fe40007810000 */
[----:B------:R-:W-:Y:S02]  /*3b90*/  ISETP.GT.AND P1, PT, R0, 0x11, PT ;  /* 0x000000110000780c */ /* 0x000fe40003f24270 */
[----:B------:R-:W-:Y:S02]  /*3ba0*/  FSEL R20, R95, -INF , P0 ;  /* 0xff8000005f147808 */ /* 0x000fe40000000000 */
[----:B------:R-:W-:-:S02]  /*3bb0*/  FMNMX.FTZ R4, R17, R4, !PT ;  /* 0x0000000411047209 */ /* 0x000fc40007810000 */
[----:B------:R-:W-:Y:S02]  /*3bc0*/  FMNMX.FTZ R2, R139, R2, !PT ;  /* 0x000000028b027209 */ /* 0x000fe40007810000 */
[----:B------:R-:W-:Y:S02]  /*3bd0*/  ISETP.GT.AND P0, PT, R0, 0x18, PT ;  /* 0x000000180000780c */ /* 0x000fe40003f04270 */
[----:B------:R-:W-:Y:S02]  /*3be0*/  FSEL R21, R93, -INF , P1 ;  /* 0xff8000005d157808 */ /* 0x000fe40000800000 */
[----:B------:R-:W-:Y:S01]  /*3bf0*/  FMNMX.FTZ R4, R20, R4, !PT ;  /* 0x0000000414047209 */ /* 0x000fe20007810000 */
[----:B------:R-:W-:Y:S01]  /*3c00*/  LDSM.16.MT88.4 R92, [R213+0x1000] ;  /* 0x00100000d55c783b */ /* 0x000fe20000004200 */
        /* <DEDUP_REMOVED lines=24> */
[----:B------:R-:W-:Y:S02]  /*3d90*/  FMNMX.FTZ R4, R144, R4, !PT ;  /* 0x0000000490047209 */ /* 0x000fe40007810000 */
[----:B------:R-:W-:Y:S02]  /*3da0*/  FMNMX.FTZ R2, R238, R2, !PT ;  /* 0x00000002ee027209 */ /* 0x000fe40007810000 */
[----:B------:R-:W-:-:S02]  /*3db0*/  ISETP.GT.AND P1, PT, R0, 0x31, PT ;  /* 0x000000310000780c */ /* 0x000fc40003f24270 */
[----:B------:R-:W-:Y:S01]  /*3dc0*/  FSEL R208, R28, -INF , P0 ;  /* 0xff8000001cd07808 */ /* 0x000fe20000000000 */
[----:B------:R-:W1:Y:S01]  /*3dd0*/  SHFL.BFLY PT, R103, R2, 0x2, 0x1f ;  /* 0x0c401f0002677f89 */ /* 0x000e6200000e0000 */
[----:B------:R-:W-:Y:S02]  /*3de0*/  FMNMX.FTZ R4, R147, R4, !PT ;  /* 0x0000000493047209 */ /* 0x000fe40007810000 */
[----:B------:R-:W-:Y:S02]  /*3df0*/  ISETP.GT.AND P0, PT, R0, 0x38, PT ;  /* 0x000000380000780c */ /* 0x000fe40003f04270 */
[----:B------:R-:W-:Y:S02]  /*3e00*/  FSEL R229, R27, -INF , P1 ;  /* 0xff8000001be57808 */ /* 0x000fe40000800000 */
[----:B------:R-:W-:Y:S02]  /*3e10*/  FMNMX.FTZ R4, R208, R4, !PT ;  /* 0x00000004d0047209 */ /* 0x000fe40007810000 */
[----:B------:R-:W-:-:S02]  /*3e20*/  ISETP.GT.AND P1, PT, R0, 0x39, PT ;  /* 0x000000390000780c */ /* 0x000fc40003f24270 */
[----:B------:R-:W-:Y:S02]  /*3e30*/  FSEL R230, R23, -INF , P0 ;  /* 0xff80000017e67808 */ /* 0x000fe40000000000 */
[----:B------:R-:W-:Y:S02]  /*3e40*/  FMNMX.FTZ R0, R229, R4, !PT ;  /* 0x00000004e5007209 */ /* 0x000fe40007810000 */
[----:B------:R-:W-:Y:S02]  /*3e50*/  FSEL R232, R7, -INF , P1 ;  /* 0xff80000007e87808 */ /* 0x000fe40000800000 */
[----:B------:R-:W-:-:S04]  /*3e60*/  FMNMX.FTZ R0, R230, R0, !PT ;  /* 0x00000000e6007209 */ /* 0x000fc80007810000 */
[----:B------:R-:W-:-:S05]  /*3e70*/  FMNMX.FTZ R0, R232, R0, !PT ;  /* 0x00000000e8007209 */ /* 0x000fca0007810000 */
[----:B------:R-:W2:Y:S01]  /*3e80*/  SHFL.BFLY PT, R102, R0, 0x2, 0x1f ;  /* 0x0c401f0000667f89 */ /* 0x000ea200000e0000 */
[----:B-1----:R-:W-:-:S03]  /*3e90*/  FMNMX.FTZ R103, R2, R103, !PT ;  /* 0x0000006702677209 */ /* 0x002fc60007810000 */
[----:B------:R1:W3:Y:S04]  /*3ea0*/  SHFL.IDX PT, R2, R3, 0x1, 0x1c1f ;  /* 0x003c1f0003027f89 */ /* 0x0002e800000e0000 */
[----:B------:R-:W4:Y:S01]  /*3eb0*/  SHFL.BFLY PT, R4, R103, 0x1, 0x1f ;  /* 0x0c201f0067047f89 */ /* 0x000f2200000e0000 */
[----:B--2---:R-:W-:Y:S01]  /*3ec0*/  FMNMX.FTZ R102, R0, R102, !PT ;  /* 0x0000006600667209 */ /* 0x004fe20007810000 */
[----:B-1----:R-:W-:-:S04]  /*3ed0*/  IMAD.IADD R3, R5, 0x1, R8 ;  /* 0x0000000105037824 */ /* 0x002fc800078e0208 */
[----:B------:R-:W1:Y:S01]  /*3ee0*/  SHFL.BFLY PT, R7, R102, 0x1, 0x1f ;  /* 0x0c201f0066077f89 */ /* 0x000e6200000e0000 */
[----:B---3--:R-:W-:Y:S01]  /*3ef0*/  IMAD.IADD R0, R5, 0x1, R2 ;  /* 0x0000000105007824 */ /* 0x008fe200078e0202 */
[----:B------:R-:W-:Y:S02]  /*3f00*/  IMNMX R2, R6, R3, PT ;  /* 0x0000000306027217 */ /* 0x000fe40003800200 */
[----:B----4-:R-:W-:Y:S02]  /*3f10*/  FMNMX.FTZ R103, R103, R4, !PT ;  /* 0x0000000467677209 */ /* 0x010fe40007810000 */
[----:B------:R-:W-:-:S03]  /*3f20*/  ISETP.GT.AND P0, PT, R2, 0x1, PT ;  /* 0x000000010200780c */ /* 0x000fc60003f04270 */
[C---:B------:R-:W-:Y:S01]  /*3f30*/  FMUL.FTZ R12, R103.reuse, c[0x0][0x2d0] ;  /* 0x0000b400670c7a20 */ /* 0x040fe20000410000 */
[----:B------:R-:W-:Y:S02]  /*3f40*/  FSEL R35, R126, -INF , P0 ;  /* 0xff8000007e237808 */ /* 0x000fe40000000000 */
[----:B------:R-:W-:Y:S02]  /*3f50*/  FSETP.NEU.FTZ.AND P0, PT, R103, -INF , PT ;  /* 0xff8000006700780b */ /* 0x000fe40003f1d000 */
[----:B------:R-:W-:Y:S02]  /*3f60*/  ISETP.GT.AND P1, PT, R2, 0x8, PT ;  /* 0x000000080200780c */ /* 0x000fe40003f24270 */
[----:B------:R-:W-:Y:S02]  /*3f70*/  FSEL R12, R12, RZ, P0 ;  /* 0x000000ff0c0c7208 */ /* 0x000fe40000000000 */
[C---:B------:R-:W-:Y:S02]  /*3f80*/  ISETP.GT.AND P0, PT, R2.reuse, 0x11, PT ;  /* 0x000000110200780c */ /* 0x040fe40003f04270 */
[----:B------:R-:W-:Y:S01]  /*3f90*/  FSEL R44, R125, -INF , P1 ;  /* 0xff8000007d2c7808 */ /* 0x000fe20000800000 */
[----:B------:R-:W-:Y:S01]  /*3fa0*/  FFMA.FTZ R3, R9, c[0x0][0x2d0], -R12 ;  /* 0x0000b40009037a23 */ /* 0x000fe2000001080c */
[----:B------:R-:W-:-:S02]  /*3fb0*/  ISETP.GT.AND P6, PT, R2, RZ, PT ;  /* 0x000000ff0200720c */ /* 0x000fc40003fc4270 */
[----:B------:R-:W-:Y:S02]  /*3fc0*/  ISETP.GT.AND P1, PT, R2, 0x10, PT ;  /* 0x000000100200780c */ /* 0x000fe40003f24270 */
[----:B------:R-:W-:Y:S02]  /*3fd0*/  FSEL R47, R108, -INF , P0 ;  /* 0xff8000006c2f7808 */ /* 0x000fe40000000000 */
[----:B------:R-:W-:Y:S01]  /*3fe0*/  ISETP.GT.AND P0, PT, R2, 0x20, PT ;  /* 0x000000200200780c */ /* 0x000fe20003f04270 */
[----:B------:R2:W-:Y:S01]  /*3ff0*/  MUFU.EX2 R179, R3 ;  /* 0x0000000300b37308 */ /* 0x0005e20000000800 */
[----:B------:R-:W-:Y:S02]  /*4000*/  FSEL R34, R156, -INF , P6 ;  /* 0xff8000009c227808 */ /* 0x000fe40003000000 */
[----:B------:R-:W-:Y:S02]  /*4010*/  FSEL R46, R109, -INF , P1 ;  /* 0xff8000006d2e7808 */ /* 0x000fe40000800000 */
[----:B------:R-:W-:-:S02]  /*4020*/  ISETP.GT.AND P6, PT, R2, 0x9, PT ;  /* 0x000000090200780c */ /* 0x000fc40003fc4270 */
[----:B------:R-:W-:Y:S02]  /*4030*/  ISETP.GT.AND P1, PT, R2, 0x18, PT ;  /* 0x000000180200780c */ /* 0x000fe40003f24270 */
[----:B-1----:R-:W-:Y:S02]  /*4040*/  FMNMX.FTZ R102, R102, R7, !PT ;  /* 0x0000000766667209 */ /* 0x002fe40007810000 */
[----:B------:R-:W-:Y:S02]  /*4050*/  FSEL R100, R91, -INF , P0 ;  /* 0xff8000005b647808 */ /* 0x000fe40000000000 */
[----:B------:R-:W-:Y:S01]  /*4060*/  ISETP.GT.AND P0, PT, R2, 0x29, PT ;  /* 0x000000290200780c */ /* 0x000fe20003f04270 */
[--C-:B--2---:R-:W-:Y:S01]  /*4070*/  FFMA.FTZ R3, R10, c[0x0][0x2d0], -R12.reuse ;  /* 0x0000b4000a037a23 */ /* 0x104fe2000001080c */
[----:B------:R-:W-:Y:S02]  /*4080*/  FSEL R45, R124, -INF , P6 ;  /* 0xff8000007c2d7808 */ /* 0x000fe40003000000 */
[----:B------:R-:W-:Y:S01]  /*4090*/  FSEL R49, R99, -INF , P1 ;  /* 0xff80000063317808 */ /* 0x000fe20000800000 */
[----:B------:R1:W2:Y:S01]  /*40a0*/  MUFU.EX2 R159, R3 ;  /* 0x00000003009f7308 */ /* 0x0002a20000000800 */
[C---:B------:R-:W-:Y:S01]  /*40b0*/  ISETP.GT.AND P6, PT, R2.reuse, 0x19, PT ;  /* 0x000000190200780c */ /* 0x040fe20003fc4270 */
[----:B------:R-:W-:Y:S01]  /*40c0*/  FFMA.FTZ R4, R11, c[0x0][0x2d0], -R12 ;  /* 0x0000b4000b047a23 */ /* 0x000fe2000001080c */
[----:B------:R-:W-:Y:S01]  /*40d0*/  ISETP.GT.AND P1, PT, R2, 0x21, PT ;  /* 0x000000210200780c */ /* 0x000fe20003f24270 */
[----:B------:R-:W-:Y:S01]  /*40e0*/  LDSM.16.MT88.4 R124, [R214+0x2000] ;  /* 0x00200000d67c783b */ /* 0x000fe20000004200 */
[----:B------:R-:W-:-:S02]  /*40f0*/  FSEL R143, R81, -INF , P0 ;  /* 0xff800000518f7808 */ /* 0x000fc40000000000 */
[----:B------:R-:W-:Y:S02]  /*4100*/  FSETP.NEU.FTZ.AND P0, PT, R102, -INF , PT ;  /* 0xff8000006600780b */ /* 0x000fe40003f1d000 */
[----:B------:R-:W-:Y:S01]  /*4110*/  FSEL R50, R96, -INF , P6 ;  /* 0xff80000060327808 */ /* 0x000fe20003000000 */
[----:B-1----:R-:W-:Y:S01]  /*4120*/  FMUL.FTZ R3, R102, c[0x0][0x2d0] ;  /* 0x0000b40066037a20 */ /* 0x002fe20000410000 */
[----:B------:R-:W-:Y:S01]  /*4130*/  FSEL R137, R90, -INF , P1 ;  /* 0xff8000005a897808 */ /* 0x000fe20000800000 */
[----:B------:R1:W-:Y:S01]  /*4140*/  MUFU.EX2 R252, R4 ;  /* 0x0000000400fc7308 */ /* 0x0003e20000000800 */
[C---:B------:R-:W-:Y:S01]  /*4150*/  ISETP.GT.AND P6, PT, R2.reuse, 0x28, PT ;  /* 0x000000280200780c */ /* 0x040fe20003fc4270 */
[----:B------:R-:W-:Y:S01]  /*4160*/  LDSM.16.MT88.4 R80, [R214] ;  /* 0x00000000d650783b */ /* 0x000fe20000004200 */
[----:B------:R-:W-:Y:S02]  /*4170*/  ISETP.GT.AND P1, PT, R2, 0x30, PT ;  /* 0x000000300200780c */ /* 0x000fe40003f24270 */
[----:B------:R-:W-:Y:S01]  /*4180*/  FSEL R3, R3, RZ, P0 ;  /* 0x000000ff03037208 */ /* 0x000fe20000000000 */
[----:B------:R-:W-:Y:S01]  /*4190*/  LDSM.16.MT88.4 R88, [R214+0x2400] ;  /* 0x00240000d658783b */ /* 0x000fe20000004200 */
[----:B------:R-:W-:-:S02]  /*41a0*/  FSEL R140, R51, -INF , P6 ;  /* 0xff800000338c7808 */ /* 0x000fc40003000000 */
[----:B------:R-:W-:Y:S02]  /*41b0*/  FSEL R199, R31, -INF , P1 ;  /* 0xff8000001fc77808 */ /* 0x000fe40000800000 */
[C---:B------:R-:W-:Y:S02]  /*41c0*/  ISETP.GT.AND P6, PT, R2.reuse, 0x31, PT ;  /* 0x000000310200780c */ /* 0x040fe40003fc4270 */
[C---:B------:R-:W-:Y:S02]  /*41d0*/  ISETP.GT.AND P1, PT, R2.reuse, 0x38, PT ;  /* 0x000000380200780c */ /* 0x040fe40003f24270 */
[----:B------:R-:W-:Y:S01]  /*41e0*/  ISETP.GT.AND P0, PT, R2, 0x39, PT ;  /* 0x000000390200780c */ /* 0x000fe20003f04270 */
[--C-:B------:R-:W-:Y:S02]  /*41f0*/  FFMA.FTZ R2, R14, c[0x0][0x2d0], -R3.reuse ;  /* 0x0000b4000e027a23 */ /* 0x100fe40000010803 */
[----:B-1----:R-:W-:Y:S02]  /*4200*/  FFMA.FTZ R4, R13, c[0x0][0x2d0], -R12 ;  /* 0x0000b4000d047a23 */ /* 0x002fe4000001080c */
[----:B------:R1:W-:Y:S08]  /*4210*/  MUFU.EX2 R251, R2 ;  /* 0x0000000200fb7308 */ /* 0x0003f00000000800 */
[----:B------:R3:W4:Y:S01]  /*4220*/  MUFU.EX2 R178, R4 ;  /* 0x0000000400b27308 */ /* 0x0007220000000800 */
[----:B-1----:R-:W-:-:S07]  /*4230*/  FFMA.FTZ R2, R15, c[0x0][0x2d0], -R3 ;  /* 0x0000b4000f027a23 */ /* 0x002fce0000010803 */
[----:B------:R1:W1:Y:S01]  /*4240*/  MUFU.EX2 R249, R2 ;  /* 0x0000000200f97308 */ /* 0x0002620000000800 */
[----:B---3--:R-:W-:Y:S02]  /*4250*/  FMNMX.FTZ R4, R34, R35, !PT ;  /* 0x0000002322047209 */ /* 0x008fe40007810000 */
[----:B------:R-:W-:Y:S02]  /*4260*/  IMNMX R0, R6, R0, PT ;  /* 0x0000000006007217 */ /* 0x000fe40003800200 */
[----:B------:R-:W-:Y:S02]  /*4270*/  FSEL R196, R32, -INF , P6 ;  /* 0xff80000020c47808 */ /* 0x000fe40003000000 */
[----:B-1----:R-:W-:Y:S01]  /*4280*/  FMNMX.FTZ R2, R44, R4, !PT ;  /* 0x000000042c027209 */ /* 0x002fe20007810000 */
[----:B------:R-:W-:-:S03]  /*4290*/  FFMA.FTZ R4, R16, c[0x0][0x2d0], -R3 ;  /* 0x0000b40010047a23 */ /* 0x000fc60000010803 */
[----:B------:R-:W-:Y:S02]  /*42a0*/  FMNMX.FTZ R2, R45, R2, !PT ;  /* 0x000000022d027209 */ /* 0x000fe40007810000 */
[----:B------:R-:W-:Y:S02]  /*42b0*/  FSEL R206, R30, -INF , P1 ;  /* 0xff8000001ece7808 */ /* 0x000fe40000800000 */
[C---:B------:R-:W-:Y:S02]  /*42c0*/  ISETP.GT.AND P6, PT, R0.reuse, RZ, PT ;  /* 0x000000ff0000720c */ /* 0x040fe40003fc4270 */
[----:B------:R-:W-:Y:S02]  /*42d0*/  ISETP.GT.AND P1, PT, R0, 0x1, PT ;  /* 0x000000010000780c */ /* 0x000fe40003f24270 */
[----:B------:R-:W-:Y:S01]  /*42e0*/  FMNMX.FTZ R2, R46, R2, !PT ;  /* 0x000000022e027209 */ /* 0x000fe20007810000 */
[----:B------:R1:W-:Y:S01]  /*42f0*/  MUFU.EX2 R248, R4 ;  /* 0x0000000400f87308 */ /* 0x0003e20000000800 */
[----:B------:R-:W-:-:S02]  /*4300*/  FSEL R210, R29, -INF , P0 ;  /* 0xff8000001dd27808 */ /* 0x000fc40000000000 */
[----:B------:R-:W-:Y:S02]  /*4310*/  ISETP.GT.AND P0, PT, R0, 0x8, PT ;  /* 0x000000080000780c */ /* 0x000fe40003f04270 */
[----:B------:R-:W-:Y:S02]  /*4320*/  FSEL R33, R158, -INF , P6 ;  /* 0xff8000009e217808 */ /* 0x000fe40003000000 */
[----:B------:R-:W-:Y:S02]  /*4330*/  FSEL R32, R157, -INF , P1 ;  /* 0xff8000009d207808 */ /* 0x000fe40000800000 */
[----:B------:R-:W-:Y:S02]  /*4340*/  FMNMX.FTZ R2, R47, R2, !PT ;  /* 0x000000022f027209 */ /* 0x000fe40007810000 */
[----:B------:R-:W-:Y:S01]  /*4350*/  ISETP.GT.AND P6, PT, R0, 0x9, PT ;  /* 0x000000090000780c */ /* 0x000fe20003fc4270 */
[----:B-1----:R-:W-:Y:S01]  /*4360*/  FFMA.FTZ R4, R17, c[0x0][0x2d0], -R3 ;  /* 0x0000b40011047a23 */ /* 0x002fe20000010803 */
[----:B------:R-:W-:-:S02]  /*4370*/  FSEL R15, R133, -INF , P0 ;  /* 0xff800000850f7808 */ /* 0x000fc40000000000 */
[----:B------:R-:W-:Y:S01]  /*4380*/  FMNMX.FTZ R2, R49, R2, !PT ;  /* 0x0000000231027209 */ /* 0x000fe20007810000 */
[----:B------:R1:W3:Y:S01]  /*4390*/  MUFU.EX2 R250, R4 ;  /* 0x0000000400fa7308 */ /* 0x0002e20000000800 */
[----:B------:R-:W-:Y:S02]  /*43a0*/  ISETP.GT.AND P1, PT, R0, 0x10, PT ;  /* 0x000000100000780c */ /* 0x000fe40003f24270 */
[----:B------:R-:W-:Y:S02]  /*43b0*/  FSEL R14, R132, -INF , P6 ;  /* 0xff800000840e7808 */ /* 0x000fe40003000000 */
[----:B------:R-:W-:Y:S02]  /*43c0*/  FMNMX.FTZ R2, R50, R2, !PT ;  /* 0x0000000232027209 */ /* 0x000fe40007810000 */
[----:B------:R-:W-:Y:S02]  /*43d0*/  ISETP.GT.AND P0, PT, R0, 0x11, PT ;  /* 0x000000110000780c */ /* 0x000fe40003f04270 */
[----:B-1----:R-:W-:-:S04]  /*43e0*/  FMNMX.FTZ R4, R33, R32, !PT ;  /* 0x0000002021047209 */ /* 0x002fc80007810000 */
[----:B------:R-:W-:Y:S02]  /*43f0*/  FMNMX.FTZ R4, R15, R4, !PT ;  /* 0x000000040f047209 */ /* 0x000fe40007810000 */
[----:B------:R-:W-:Y:S02]  /*4400*/  FSEL R48, R111, -INF , P1 ;  /* 0xff8000006f307808 */ /* 0x000fe40000800000 */
[----:B------:R-:W-:Y:S02]  /*4410*/  FMNMX.FTZ R4, R14, R4, !PT ;  /* 0x000000040e047209 */ /* 0x000fe40007810000 */
[----:B------:R-:W-:Y:S02]  /*4420*/  FMNMX.FTZ R2, R100, R2, !PT ;  /* 0x0000000264027209 */ /* 0x000fe40007810000 */
[----:B------:R-:W-:Y:S02]  /*4430*/  ISETP.GT.AND P6, PT, R0, 0x18, PT ;  /* 0x000000180000780c */ /* 0x000fe40003fc4270 */
[----:B------:R-:W-:-:S02]  /*4440*/  FSEL R72, R110, -INF , P0 ;  /* 0xff8000006e487808 */ /* 0x000fc40000000000 */
[----:B------:R-:W-:Y:S02]  /*4450*/  FMNMX.FTZ R2, R137, R2, !PT ;  /* 0x0000000289027209 */ /* 0x000fe40007810000 */
[----:B------:R-:W-:Y:S02]  /*4460*/  FMNMX.FTZ R4, R48, R4, !PT ;  /* 0x0000000430047209 */ /* 0x000fe40007810000 */
[----:B------:R-:W-:Y:S02]  /*4470*/  ISETP.GT.AND P1, PT, R0, 0x19, PT ;  /* 0x000000190000780c */ /* 0x000fe40003f24270 */
[----:B------:R-:W-:Y:S02]  /*4480*/  FSEL R73, R105, -INF , P6 ;  /* 0xff80000069497808 */ /* 0x000fe40003000000 */
[----:B------:R-:W-:Y:S02]  /*4490*/  FMNMX.FTZ R2, R140, R2, !PT ;  /* 0x000000028c027209 */ /* 0x000fe40007810000 */
[----:B------:R-:W-:-:S02]  /*44a0*/  FMNMX.FTZ R4, R72, R4, !PT ;  /* 0x0000000448047209 */ /* 0x000fc40007810000 */
[----:B------:R-:W-:Y:S02]  /*44b0*/  ISETP.GT.AND P0, PT, R0, 0x20, PT ;  /* 0x000000200000780c */ /* 0x000fe40003f04270 */
        /* <DEDUP_REMOVED lines=9> */
[----:B------:R-:W-:Y:S01]  /*4550*/  FMNMX.FTZ R4, R196, R2, !PT ;  /* 0x00000002c4047209 */ /* 0x000fe20007810000 */
[----:B------:R-:W-:Y:S01]  /*4560*/  FFMA.FTZ R2, R18, c[0x0][0x2d0], -R12 ;  /* 0x0000b40012027a23 */ /* 0x000fe2000001080c */
[----:B------:R-:W-:-:S02]  /*4570*/  FMNMX.FTZ R5, R106, R5, !PT ;  /* 0x000000056a057209 */ /* 0x000fc40007810000 */
[----:B------:R-:W-:Y:S01]  /*4580*/  ISETP.GT.AND P0, PT, R0, 0x29, PT ;  /* 0x000000290000780c */ /* 0x000fe20003f04270 */
[----:B------:R1:W-:Y:S01]  /*4590*/  MUFU.EX2 R245, R2 ;  /* 0x0000000200f57308 */ /* 0x0003e20000000800 */
[----:B------:R-:W-:Y:S02]  /*45a0*/  FSEL R107, R107, -INF , P1 ;  /* 0xff8000006b6b7808 */ /* 0x000fe40000800000 */
[----:B------:R-:W-:Y:S02]  /*45b0*/  FMNMX.FTZ R5, R136, R5, !PT ;  /* 0x0000000588057209 */ /* 0x000fe40007810000 */
[----:B------:R-:W-:Y:S02]  /*45c0*/  ISETP.GT.AND P6, PT, R0, 0x30, PT ;  /* 0x000000300000780c */ /* 0x000fe40003fc4270 */
[----:B------:R-:W-:Y:S02]  /*45d0*/  FSEL R101, R101, -INF , P0 ;  /* 0xff80000065657808 */ /* 0x000fe40000000000 */
[----:B------:R-:W-:-:S02]  /*45e0*/  FMNMX.FTZ R5, R107, R5, !PT ;  /* 0x000000056b057209 */ /* 0x000fc40007810000 */
[----:B------:R-:W-:Y:S01]  /*45f0*/  FMNMX.FTZ R4, R206, R4, !PT ;  /* 0x00000004ce047209 */ /* 0x000fe20007810000 */
[----:B-1----:R-:W-:Y:S01]  /*4600*/  FFMA.FTZ R2, R19, c[0x0][0x2d0], -R12 ;  /* 0x0000b40013027a23 */ /* 0x002fe2000001080c */
[----:B------:R-:W-:-:S03]  /*4610*/  ISETP.GT.AND P1, PT, R0, 0x31, PT ;  /* 0x000000310000780c */ /* 0x000fc60003f24270 */
[----:B------:R1:W1:Y:S01]  /*4620*/  MUFU.EX2 R247, R2 ;  /* 0x0000000200f77308 */ /* 0x0002620000000800 */
[----:B------:R-:W-:Y:S02]  /*4630*/  FSEL R195, R39, -INF , P6 ;  /* 0xff80000027c37808 */ /* 0x000fe40003000000 */
[----:B------:R-:W-:Y:S02]  /*4640*/  FMNMX.FTZ R5, R101, R5, !PT ;  /* 0x0000000565057209 */ /* 0x000fe40007810000 */
[----:B------:R-:W-:Y:S02]  /*4650*/  FMNMX.FTZ R4, R210, R4, !PT ;  /* 0x00000004d2047209 */ /* 0x000fe40007810000 */
[----:B------:R-:W-:Y:S02]  /*4660*/  ISETP.GT.AND P0, PT, R0, 0x38, PT ;  /* 0x000000380000780c */ /* 0x000fe40003f04270 */
[----:B------:R-:W-:Y:S01]  /*4670*/  FSEL R197, R38, -INF , P1 ;  /* 0xff80000026c57808 */ /* 0x000fe20000800000 */
[----:B-1----:R-:W-:-:S04]  /*4680*/  FFMA.FTZ R2, R22, c[0x0][0x2d0], -R12 ;  /* 0x0000b40016027a23 */ /* 0x002fc8000001080c */
[----:B------:R1:W-:Y:S01]  /*4690*/  MUFU.EX2 R246, R2 ;  /* 0x0000000200f67308 */ /* 0x0003e20000000800 */
[----:B------:R-:W2:Y:S01]  /*46a0*/  SHFL.BFLY PT, R6, R4, 0x2, 0x1f ;  /* 0x0c401f0004067f89 */ /* 0x000ea200000e0000 */
[----:B------:R-:W-:Y:S02]  /*46b0*/  ISETP.GT.AND P1, PT, R0, 0x39, PT ;  /* 0x000000390000780c */ /* 0x000fe40003f24270 */
[----:B------:R-:W-:Y:S02]  /*46c0*/  FSEL R198, R37, -INF , P0 ;  /* 0xff80000025c67808 */ /* 0x000fe40000000000 */
[----:B------:R-:W-:Y:S02]  /*46d0*/  FSEL R201, R36, -INF , P1 ;  /* 0xff80000024c97808 */ /* 0x000fe40000800000 */
[----:B-1----:R-:W-:-:S04]  /*46e0*/  FMNMX.FTZ R2, R195, R5, !PT ;  /* 0x00000005c3027209 */ /* 0x002fc80007810000 */
[----:B------:R-:W-:-:S04]  /*46f0*/  FMNMX.FTZ R2, R197, R2, !PT ;  /* 0x00000002c5027209 */ /* 0x000fc80007810000 */
[----:B------:R-:W-:-:S04]  /*4700*/  FMNMX.FTZ R2, R198, R2, !PT ;  /* 0x00000002c6027209 */ /* 0x000fc80007810000 */
[----:B------:R-:W-:Y:S01]  /*4710*/  FMNMX.FTZ R2, R201, R2, !PT ;  /* 0x00000002c9027209 */ /* 0x000fe20007810000 */
[----:B------:R-:W-:-:S04]  /*4720*/  FFMA.FTZ R0, R24, c[0x0][0x2d0], -R12 ;  /* 0x0000b40018007a23 */ /* 0x000fc8000001080c */
[----:B------:R-:W1:Y:S01]  /*4730*/  SHFL.BFLY PT, R5, R2, 0x2, 0x1f ;  /* 0x0c401f0002057f89 */ /* 0x000e6200000e0000 */
[----:B------:R2:W-:Y:S02]  /*4740*/  MUFU.EX2 R244, R0 ;  /* 0x0000000000f47308 */ /* 0x0005e40000000800 */
[----:B--2---:R-:W-:-:S06]  /*4750*/  FFMA.FTZ R0, R20, c[0x0][0x2d0], -R3 ;  /* 0x0000b40014007a23 */ /* 0x004fcc0000010803 */
[----:B------:R2:W-:Y:S02]  /*4760*/  MUFU.EX2 R240, R0 ;  /* 0x0000000000f07308 */ /* 0x0005e40000000800 */
[----:B--2---:R-:W-:-:S05]  /*4770*/  FMNMX.FTZ R0, R4, R6, !PT ;  /* 0x0000000604007209 */ /* 0x004fca0007810000 */
[----:B------:R-:W2:Y:S01]  /*4780*/  SHFL.BFLY PT, R6, R0, 0x1, 0x1f ;  /* 0x0c201f0000067f89 */ /* 0x000ea200000e0000 */
[----:B-1----:R-:W-:-:S05]  /*4790*/  FMNMX.FTZ R2, R2, R5, !PT ;  /* 0x0000000502027209 */ /* 0x002fca0007810000 */
[----:B------:R-:W1:Y:S01]  /*47a0*/  SHFL.BFLY PT, R13, R2, 0x1, 0x1f ;  /* 0x0c201f00020d7f89 */ /* 0x000e6200000e0000 */
[----:B------:R-:W-:Y:S01]  /*47b0*/  FFMA.FTZ R4, R21, c[0x0][0x2d0], -R3 ;  /* 0x0000b40015047a23 */ /* 0x000fe20000010803 */
[----:B------:R-:W-:Y:S02]  /*47c0*/  F2FP.PACK_AB R8, R159, R179 ;  /* 0x000000b39f08723e */ /* 0x000fe400000000ff */
[----:B----4-:R-:W-:Y:S01]  /*47d0*/  F2FP.PACK_AB R10, R178, R252 ;  /* 0x000000fcb20a723e */ /* 0x010fe200000000ff */
[----:B------:R4:W1:Y:S01]  /*47e0*/  MUFU.EX2 R241, R4 ;  /* 0x0000000400f17308 */ /* 0x0008620000000800 */
[----:B------:R-:W-:Y:S02]  /*47f0*/  F2FP.PACK_AB R9, R249, R251 ;  /* 0x000000fbf909723e */ /* 0x000fe400000000ff */
[----:B---3--:R-:W-:Y:S02]  /*4800*/  F2FP.PACK_AB R11, R250, R248 ;  /* 0x000000f8fa0b723e */ /* 0x008fe400000000ff */
[----:B--2---:R-:W-:-:S04]  /*4810*/  FMNMX.FTZ R105, R0, R6, !PT ;  /* 0x0000000600697209 */ /* 0x004fc80007810000 */
[C---:B------:R-:W-:Y:S01]  /*4820*/  FSETP.NEU.FTZ.AND P0, PT, R105.reuse, -INF , PT ;  /* 0xff8000006900780b */ /* 0x040fe20003f1d000 */
[----:B------:R-:W-:Y:S02]  /*4830*/  FMUL.FTZ R0, R105, c[0x0][0x2d0] ;  /* 0x0000b40069007a20 */ /* 0x000fe40000410000 */
[----:B----4-:R-:W-:-:S03]  /*4840*/  FFMA.FTZ R4, R25, c[0x0][0x2d0], -R3 ;  /* 0x0000b40019047a23 */ /* 0x010fc60000010803 */
[----:B------:R-:W-:Y:S01]  /*4850*/  FSEL R0, R0, RZ, P0 ;  /* 0x000000ff00007208 */ /* 0x000fe20000000000 */
[----:B------:R2:W-:Y:S01]  /*4860*/  MUFU.EX2 R242, R4 ;  /* 0x0000000400f27308 */ /* 0x0005e20000000800 */
[----:B------:R-:W-:Y:S01]  /*4870*/  HMMA.16816.F32 R132, R8, R52, RZ ;  /* 0x000000340884723c */ /* 0x000fe200000018ff */
[----:B-1----:R-:W-:Y:S02]  /*4880*/  FMNMX.FTZ R104, R2, R13, !PT ;  /* 0x0000000d02687209 */ /* 0x002fe40007810000 */
[----:B------:R-:W-:-:S05]  /*4890*/  FFMA.FTZ R2, R35, c[0x0][0x2d0], -R0 ;  /* 0x0000b40023027a23 */ /* 0x000fca0000010800 */
[----:B------:R-:W-:Y:S01]  /*48a0*/  HMMA.16816.F32 R128, R8, R80, RZ ;  /* 0x000000500880723c */ /* 0x000fe200000018ff */
[----:B------:R1:W-:Y:S01]  /*48b0*/  MUFU.EX2 R236, R2 ;  /* 0x0000000200ec7308 */ /* 0x0003e20000000800 */
[----:B--2---:R-:W-:-:S06]  /*48c0*/  FFMA.FTZ R4, R26, c[0x0][0x2d0], -R3 ;  /* 0x0000b4001a047a23 */ /* 0x004fcc0000010803 */
[----:B------:R-:W-:Y:S01]  /*48d0*/  HMMA.16816.F32 R120, R8, R92, RZ ;  /* 0x0000005c0878723c */ /* 0x000fe200000018ff */
[----:B------:R-:W-:-:S07]  /*48e0*/  FSETP.NEU.FTZ.AND P0, PT, R104, -INF , PT ;  /* 0xff8000006800780b */ /* 0x000fce0003f1d000 */
[----:B------:R-:W-:Y:S01]  /*48f0*/  HMMA.16816.F32 R108, R8, R112, RZ ;  /* 0x00000070086c723c */ /* 0x000fe200000018ff */
[----:B-1----:R-:W-:-:S07]  /*4900*/  FMUL.FTZ R2, R104, c[0x0][0x2d0] ;  /* 0x0000b40068027a20 */ /* 0x002fce0000410000 */
        /* <DEDUP_REMOVED lines=8> */
[----:B------:R-:W-:-:S04]  /*4990*/  FFMA.FTZ R8, R34, c[0x0][0x2d0], -R0 ;  /* 0x0000b40022087a23 */ /* 0x000fc80000010800 */
[----:B------:R1:W-:Y:S01]  /*49a0*/  MUFU.EX2 R239, R8 ;  /* 0x0000000800ef7308 */ /* 0x0003e20000000800 */
[----:B------:R-:W-:Y:S01]  /*49b0*/  FSEL R2, R2, RZ, P0 ;  /* 0x000000ff02027208 */ /* 0x000fe20000000000 */
[----:B-1----:R-:W-:-:S06]  /*49c0*/  FFMA.FTZ R8, R44, c[0x0][0x2d0], -R0 ;  /* 0x0000b4002c087a23 */ /* 0x002fcc0000010800 */
[----:B------:R1:W-:Y:S02]  /*49d0*/  MUFU.EX2 R237, R8 ;  /* 0x0000000800ed7308 */ /* 0x0003e40000000800 */
        /* <DEDUP_REMOVED lines=9> */
[----:B------:R1:W-:Y:S08]  /*4a70*/  MUFU.EX2 R209, R8 ;  /* 0x0000000800d17308 */ /* 0x0003f00000000800 */
[----:B------:R-:W2:Y:S01]  /*4a80*/  MUFU.EX2 R243, R4 ;  /* 0x0000000400f37308 */ /* 0x000ea20000000800 */
[----:B-1----:R-:W-:-:S07]  /*4a90*/  FFMA.FTZ R8, R46, c[0x0][0x2d0], -R0 ;  /* 0x0000b4002e087a23 */ /* 0x002fce0000010800 */
[----:B------:R1:W-:Y:S02]  /*4aa0*/  MUFU.EX2 R200, R8 ;  /* 0x0000000800c87308 */ /* 0x0003e40000000800 */
[----:B-1----:R-:W-:-:S06]  /*4ab0*/  FFMA.FTZ R8, R47, c[0x0][0x2d0], -R0 ;  /* 0x0000b4002f087a23 */ /* 0x002fcc0000010800 */
[----:B------:R1:W3:Y:S01]  /*4ac0*/  MUFU.EX2 R204, R8 ;  /* 0x0000000800cc7308 */ /* 0x0002e20000000800 */
[----:B------:R-:W-:Y:S02]  /*4ad0*/  F2FP.PACK_AB R4, R247, R245 ;  /* 0x000000f5f704723e */ /* 0x000fe400000000ff */
[----:B------:R-:W-:Y:S01]  /*4ae0*/  F2FP.PACK_AB R5, R241, R240 ;  /* 0x000000f0f105723e */ /* 0x000fe200000000ff */
[----:B-1----:R-:W-:-:S04]  /*4af0*/  FFMA.FTZ R8, R49, c[0x0][0x2d0], -R0 ;  /* 0x0000b40031087a23 */ /* 0x002fc80000010800 */
[----:B------:R1:W-:Y:S01]  /*4b00*/  MUFU.EX2 R203, R8 ;  /* 0x0000000800cb7308 */ /* 0x0003e20000000800 */
[----:B------:R-:W-:Y:S02]  /*4b10*/  F2FP.PACK_AB R6, R244, R246 ;  /* 0x000000f6f406723e */ /* 0x000fe400000000ff */
[----:B--2---:R-:W-:Y:S01]  /*4b20*/  F2FP.PACK_AB R7, R243, R242 ;  /* 0x000000f2f307723e */ /* 0x004fe200000000ff */
[----:B-1----:R-:W-:-:S04]  /*4b30*/  FFMA.FTZ R8, R50, c[0x0][0x2d0], -R0 ;  /* 0x0000b40032087a23 */ /* 0x002fc80000010800 */
[----:B------:R1:W-:Y:S02]  /*4b40*/  MUFU.EX2 R202, R8 ;  /* 0x0000000800ca7308 */ /* 0x0003e40000000800 */
[----:B------:R-:W-:Y:S01]  /*4b50*/  HMMA.16816.F32 R148, R4, R56, R128 ;  /* 0x000000380494723c */ /* 0x000fe20000001880 */
[----:B------:R-:W-:Y:S02]  /*4b60*/  IMAD.MOV.U32 R15, RZ, RZ, R152 ;  /* 0x000000ffff0f7224 */ /* 0x000fe400078e0098 */
[----:B------:R-:W-:Y:S02]  /*4b70*/  IMAD.MOV.U32 R14, RZ, RZ, R159 ;  /* 0x000000ffff0e7224 */ /* 0x000fe400078e009f */
[----:B-1----:R-:W-:-:S04]  /*4b80*/  FFMA.FTZ R8, R48, c[0x0][0x2d0], -R2 ;  /* 0x0000b40030087a23 */ /* 0x002fc80000010802 */
[----:B------:R1:W-:Y:S01]  /*4b90*/  MUFU.EX2 R187, R8 ;  /* 0x0000000800bb7308 */ /* 0x0003e20000000800 */
[C---:B------:R-:W-:Y:S08]  /*4ba0*/  HMMA.16816.F32 R188, R4.reuse, R60, R120 ;  /* 0x0000003c04bc723c */ /* 0x040ff00000001878 */
[----:B------:R-:W-:Y:S01]  /*4bb0*/  HMMA.16816.F32 R132, R4, R64, R132 ;  /* 0x000000400484723c */ /* 0x000fe20000001884 */
[----:B-1----:R-:W-:-:S07]  /*4bc0*/  FFMA.FTZ R8, R72, c[0x0][0x2d0], -R2 ;  /* 0x0000b40048087a23 */ /* 0x002fce0000010802 */
[C---:B------:R-:W-:Y:S01]  /*4bd0*/  HMMA.16816.F32 R164, R4.reuse, R68, R108 ;  /* 0x0000004404a4723c */ /* 0x040fe2000000186c */
[----:B------:R1:W2:Y:S07]  /*4be0*/  MUFU.EX2 R194, R8 ;  /* 0x0000000800c27308 */ /* 0x0002ae0000000800 */
[C---:B------:R-:W-:Y:S08]  /*4bf0*/  HMMA.16816.F32 R180, R4.reuse, R76, R96 ;  /* 0x0000004c04b4723c */ /* 0x040ff00000001860 */
[----:B------:R-:W-:Y:S01]  /*4c00*/  HMMA.16816.F32 R172, R4, R88, R84 ;  /* 0x0000005804ac723c */ /* 0x000fe20000001854 */
[----:B-1----:R-:W-:-:S07]  /*4c10*/  FFMA.FTZ R8, R73, c[0x0][0x2d0], -R2 ;  /* 0x0000b40049087a23 */ /* 0x002fce0000010802 */
[C---:B------:R-:W-:Y:S01]  /*4c20*/  HMMA.16816.F32 R120, R4.reuse, R66, R40 ;  /* 0x000000420478723c */ /* 0x040fe20000001828 */
[----:B------:R1:W-:Y:S07]  /*4c30*/  MUFU.EX2 R193, R8 ;  /* 0x0000000800c17308 */ /* 0x0003ee0000000800 */
[C---:B------:R-:W-:Y:S08]  /*4c40*/  HMMA.16816.F32 R160, R4.reuse, R58, R36 ;  /* 0x0000003a04a0723c */ /* 0x040ff00000001824 */
[----:B------:R-:W-:Y:S01]  /*4c50*/  HMMA.16816.F32 R152, R4, R62, R28 ;  /* 0x0000003e0498723c */ /* 0x000fe2000000181c */
[----:B-1----:R-:W-:-:S07]  /*4c60*/  FFMA.FTZ R8, R74, c[0x0][0x2d0], -R2 ;  /* 0x0000b4004a087a23 */ /* 0x002fce0000010802 */
[C---:B------:R-:W-:Y:S08]  /*4c70*/  HMMA.16816.F32 R168, R4.reuse, R70, R24 ;  /* 0x0000004604a8723c */ /* 0x040ff00000001818 */
[C---:B------:R-:W-:Y:S08]  /*4c80*/  HMMA.16816.F32 R156, R4.reuse, R78, R20 ;  /* 0x0000004e049c723c */ /* 0x040ff00000001814 */
[----:B------:R-:W-:Y:S07]  /*4c90*/  HMMA.16816.F32 R128, R4, R90, R16 ;  /* 0x0000005a0480723c */ /* 0x000fee0000001810 */
[----:B------:R-:W-:-:S02]  /*4ca0*/  F2FP.PACK_AB R4, R236, R239 ;  /* 0x000000efec04723e */ /* 0x000fc400000000ff */
[----:B------:R-:W-:Y:S02]  /*4cb0*/  F2FP.PACK_AB R6, R235, R237 ;  /* 0x000000edeb06723e */ /* 0x000fe400000000ff */
[----:B------:R-:W-:Y:S02]  /*4cc0*/  F2FP.PACK_AB R5, R205, R211 ;  /* 0x000000d3cd05723e */ /* 0x000fe400000000ff */
[----:B------:R-:W-:Y:S01]  /*4cd0*/  F2FP.PACK_AB R7, R209, R207 ;  /* 0x000000cfd107723e */ /* 0x000fe200000000ff */
[----:B------:R1:W4:Y:S06]  /*4ce0*/  MUFU.EX2 R192, R8 ;  /* 0x0000000800c07308 */ /* 0x00032c0000000800 */
        /* <DEDUP_REMOVED lines=17> */
[C---:B------:R-:W-:Y:S08]  /*4e00*/  HMMA.16816.F32 R72, R4.reuse, R118, RZ ;  /* 0x000000760448723c */ /* 0x040ff000000018ff */
[----:B------:R-:W-:Y:S07]  /*4e10*/  HMMA.16816.F32 R80, R4, R126, RZ ;  /* 0x0000007e0450723c */ /* 0x000fee00000018ff */
[----:B---3--:R-:W-:-:S02]  /*4e20*/  F2FP.PACK_AB R4, R204, R200 ;  /* 0x000000c8cc04723e */ /* 0x008fc400000000ff */
[----:B--2---:R-:W-:Y:S02]  /*4e30*/  F2FP.PACK_AB R5, R194, R187 ;  /* 0x000000bbc205723e */ /* 0x004fe400000000ff */
[----:B------:R-:W-:Y:S02]  /*4e40*/  F2FP.PACK_AB R6, R202, R203 ;  /* 0x000000cbca06723e */ /* 0x000fe400000000ff */
[----:B----4-:R-:W-:-:S07]  /*4e50*/  F2FP.PACK_AB R7, R192, R193 ;  /* 0x000000c1c007723e */ /* 0x010fce00000000ff */
[C---:B------:R-:W-:Y:S07]  /*4e60*/  HMMA.16816.F32 R124, R4.reuse, R64, R44 ;  /* 0x00000040047c723c */ /* 0x040fee000000182c */
[----:B------:R-:W-:Y:S02]  /*4e70*/  IMAD.MOV.U32 R64, RZ, RZ, R179 ;  /* 0x000000ffff407224 */ /* 0x000fe400078e00b3 */
[----:B------:R1:W-:Y:S01]  /*4e80*/  MUFU.EX2 R179, R8 ;  /* 0x0000000800b37308 */ /* 0x0003e20000000800 */
[C---:B------:R-:W-:Y:S01]  /*4e90*/  HMMA.16816.F32 R108, R4.reuse, R60, R28 ;  /* 0x0000003c046c723c */ /* 0x040fe2000000181c */
[----:B------:R-:W-:Y:S06]  /*4ea0*/  LDSM.16.MT88.4 R28, [R214+0x800] ;  /* 0x00080000d61c783b */ /* 0x000fec0000004200 */
[----:B------:R-:W-:Y:S01]  /*4eb0*/  IMAD.MOV.U32 R61, RZ, RZ, R178 ;  /* 0x000000ffff3d7224 */ /* 0x000fe200078e00b2 */
[----:B------:R-:W-:Y:S01]  /*4ec0*/  HMMA.16816.F32 R112, R4, R56, R32 ;  /* 0x000000380470723c */ /* 0x000fe20000001820 */
[----:B------:R-:W2:Y:S01]  /*4ed0*/  LDSM.16.MT88.4 R32, [R213+0x800] ;  /* 0x00080000d520783b */ /* 0x000ea20000004200 */
[----:B-1----:R-:W-:-:S04]  /*4ee0*/  FFMA.FTZ R8, R146, c[0x0][0x2d0], -R12 ;  /* 0x0000b40092087a23 */ /* 0x002fc8000001080c */
[----:B------:R1:W-:Y:S01]  /*4ef0*/  MUFU.EX2 R178, R8 ;  /* 0x0000000800b27308 */ /* 0x0003e20000000800 */
[----:B------:R-:W-:Y:S01]  /*4f00*/  IMAD.MOV.U32 R60, RZ, RZ, R177 ;  /* 0x000000ffff3c7224 */ /* 0x000fe200078e00b1 */
[----:B------:R-:W-:Y:S01]  /*4f10*/  HMMA.16816.F32 R84, R4, R88, R24 ;  /* 0x000000580454723c */ /* 0x000fe20000001818 */
[----:B------:R-:W3:Y:S01]  /*4f20*/  LDSM.16.MT88.4 R24, [R213+0x1800] ;  /* 0x00180000d518783b */ /* 0x000ee20000004200 */
[----:B-1----:R-:W-:-:S06]  /*4f30*/  FFMA.FTZ R8, R138, c[0x0][0x2d0], -R3 ;  /* 0x0000b4008a087a23 */ /* 0x002fcc0000010803 */
[C---:B------:R-:W-:Y:S01]  /*4f40*/  HMMA.16816.F32 R92, R4.reuse, R68, R20 ;  /* 0x00000044045c723c */ /* 0x040fe20000001814 */
[----:B------:R-:W-:Y:S01]  /*4f50*/  FFMA.FTZ R13, R140, c[0x0][0x2d0], -R0 ;  /* 0x0000b4008c0d7a23 */ /* 0x000fe20000010800 */
[----:B------:R-:W1:Y:S01]  /*4f60*/  LDSM.16.MT88.4 R20, [R214+0x1800] ;  /* 0x00180000d614783b */ /* 0x000e620000004200 */
[----:B------:R4:W-:Y:S04]  /*4f70*/  MUFU.EX2 R177, R8 ;  /* 0x0000000800b17308 */ /* 0x0009e80000000800 */
[----:B-----5:R-:W-:Y:S01]  /*4f80*/  IMAD.MOV.U32 R69, RZ, RZ, R176 ;  /* 0x000000ffff457224 */ /* 0x020fe200078e00b0 */
[----:B------:R-:W-:Y:S01]  /*4f90*/  HMMA.16816.F32 R52, R4, R66, R52 ;  /* 0x000000420434723c */ /* 0x000fe20000001834 */
[----:B----4-:R-:W-:-:S04]  /*4fa0*/  FFMA.FTZ R8, R141, c[0x0][0x2d0], -R3 ;  /* 0x0000b4008d087a23 */ /* 0x010fc80000010803 */
[----:B------:R4:W1:Y:S02]  /*4fb0*/  MUFU.EX2 R176, R8 ;  /* 0x0000000800b07308 */ /* 0x0008640000000800 */
[----:B----4-:R-:W-:-:S06]  /*4fc0*/  FFMA.FTZ R8, R144, c[0x0][0x2d0], -R3 ;  /* 0x0000b40090087a23 */ /* 0x010fcc0000010803 */
[----:B------:R4:W-:Y:S01]  /*4fd0*/  MUFU.EX2 R67, R8 ;  /* 0x0000000800437308 */ /* 0x0009e20000000800 */
[----:B------:R-:W-:Y:S01]  /*4fe0*/  HMMA.16816.F32 R56, R4, R58, R48 ;  /* 0x0000003a0438723c */ /* 0x000fe20000001830 */
[----:B----4-:R-:W-:-:S06]  /*4ff0*/  FFMA.FTZ R8, R147, c[0x0][0x2d0], -R3 ;  /* 0x0000b40093087a23 */ /* 0x010fcc0000010803 */
[----:B------:R4:W1:Y:S01]  /*5000*/  MUFU.EX2 R100, R8 ;  /* 0x0000000800647308 */ /* 0x0008620000000800 */
[C---:B------:R-:W-:Y:S01]  /*5010*/  HMMA.16816.F32 R96, R4.reuse, R76, R16 ;  /* 0x0000004c0460723c */ /* 0x040fe20000001810 */
[----:B------:R-:W2:Y:S07]  /*5020*/  LDSM.16.MT88.4 R16, [R213+0x2800] ;  /* 0x00280000d510783b */ /* 0x000eae0000004200 */
[C---:B------:R-:W-:Y:S01]  /*5030*/  HMMA.16816.F32 R40, R4.reuse, R62, R40 ;  /* 0x0000003e0428723c */ /* 0x040fe20000001828 */
[----:B------:R1:W-:Y:S01]  /*5040*/  MUFU.EX2 R65, R13 ;  /* 0x0000000d00417308 */ /* 0x0003e20000000800 */
[----:B----4-:R-:W4:Y:S06]  /*5050*/  LDSM.16.MT88.4 R8, [R214+0x2800] ;  /* 0x00280000d608783b */ /* 0x010f2c0000004200 */
[C---:B------:R-:W-:Y:S08]  /*5060*/  HMMA.16816.F32 R36, R4.reuse, R70, R36 ;  /* 0x000000460424723c */ /* 0x040ff00000001824 */
[----:B------:R-:W-:Y:S01]  /*5070*/  HMMA.16816.F32 R44, R4, R78, R72 ;  /* 0x0000004e042c723c */ /* 0x000fe20000001848 */
[----:B-1----:R-:W-:-:S02]  /*5080*/  FFMA.FTZ R13, R143, c[0x0][0x2d0], -R0 ;  /* 0x0000b4008f0d7a23 */ /* 0x002fc40000010800 */
[----:B------:R-:W-:Y:S05]  /*5090*/  LDSM.16.MT88.4 R140, [R214+0xc00] ;  /* 0x000c0000d68c783b */ /* 0x000fea0000004200 */
[----:B------:R-:W-:Y:S01]  /*50a0*/  HMMA.16816.F32 R48, R4, R90, R80 ;  /* 0x0000005a0430723c */ /* 0x000fe20000001850 */
[----:B------:R1:W-:Y:S01]  /*50b0*/  MUFU.EX2 R66, R13 ;  /* 0x0000000d00427308 */ /* 0x0003e20000000800 */
[----:B------:R-:W-:Y:S05]  /*50c0*/  LDSM.16.MT88.4 R80, [R213+0x2c00] ;  /* 0x002c0000d550783b */ /* 0x000fea0000004200 */
[----:B------:R-:W-:Y:S01]  /*50d0*/  FFMA.FTZ R4, R137, c[0x0][0x2d0], -R0 ;  /* 0x0000b40089047a23 */ /* 0x000fe20000010800 */
[----:B------:R-:W-:-:S02]  /*50e0*/  F2FP.PACK_AB R5, R176, R177 ;  /* 0x000000b1b005723e */ /* 0x000fc400000000ff */
[----:B------:R-:W-:Y:S01]  /*50f0*/  F2FP.PACK_AB R6, R178, R179 ;  /* 0x000000b3b206723e */ /* 0x000fe200000000ff */
[----:B------:R2:W2:Y:S01]  /*5100*/  MUFU.EX2 R63, R4 ;  /* 0x00000004003f7308 */ /* 0x0004a20000000800 */
[----:B------:R-:W-:Y:S01]  /*5110*/  F2FP.PACK_AB R7, R100, R67 ;  /* 0x000000436407723e */ /* 0x000fe200000000ff */
[----:B-1----:R-:W-:Y:S02]  /*5120*/  FFMA.FTZ R13, R106, c[0x0][0x2d0], -R2 ;  /* 0x0000b4006a0d7a23 */ /* 0x002fe40000010802 */
[----:B------:R-:W-:-:S04]  /*5130*/  IMAD.MOV.U32 R106, RZ, RZ, R60 ;  /* 0x000000ffff6a7224 */ /* 0x000fc800078e003c */
[----:B------:R1:W-:Y:S01]  /*5140*/  MUFU.EX2 R60, R13 ;  /* 0x0000000d003c7308 */ /* 0x0003e20000000800 */
[----:B--2---:R-:W-:-:S07]  /*5150*/  F2FP.PACK_AB R4, R184, R185 ;  /* 0x000000b9b804723e */ /* 0x004fce00000000ff */
[----:B------:R-:W-:Y:S01]  /*5160*/  HMMA.16816.F32 R116, R4, R32, R132 ;  /* 0x000000200474723c */ /* 0x000fe20000001884 */
[----:B-1----:R-:W-:-:S07]  /*5170*/  FFMA.FTZ R13, R136, c[0x0][0x2d0], -R2 ;  /* 0x0000b400880d7a23 */ /* 0x002fce0000010802 */
[C---:B------:R-:W-:Y:S08]  /*5180*/  HMMA.16816.F32 R132, R4.reuse, R28, R148 ;  /* 0x0000001c0484723c */ /* 0x040ff00000001894 */
[----:B---3--:R-:W-:Y:S07]  /*5190*/  HMMA.16816.F32 R148, R4, R24, R188 ;  /* 0x000000180494723c */ /* 0x008fee00000018bc */
[----:B------:R-:W-:-:S02]  /*51a0*/  IMAD.MOV.U32 R190, RZ, RZ, R61 ;  /* 0x000000ffffbe7224 */ /* 0x000fc400078e003d */
[----:B------:R1:W2:Y:S01]  /*51b0*/  MUFU.EX2 R61, R13 ;  /* 0x0000000d003d7308 */ /* 0x0002a20000000800 */
[----:B------:R-:W-:Y:S02]  /*51c0*/  IMAD.MOV.U32 R189, RZ, RZ, R64 ;  /* 0x000000ffffbd7224 */ /* 0x000fe400078e0040 */
[----:B-1----:R-:W-:-:S05]  /*51d0*/  FFMA.FTZ R13, R107, c[0x0][0x2d0], -R2 ;  /* 0x0000b4006b0d7a23 */ /* 0x002fca0000010802 */
[----:B------:R1:W-:Y:S02]  /*51e0*/  MUFU.EX2 R62, R13 ;  /* 0x0000000d003e7308 */ /* 0x0003e40000000800 */
[----:B-1----:R-:W-:-:S06]  /*51f0*/  FFMA.FTZ R13, R101, c[0x0][0x2d0], -R2 ;  /* 0x0000b400650d7a23 */ /* 0x002fcc0000010802 */
[----:B------:R1:W3:Y:S01]  /*5200*/  MUFU.EX2 R64, R13 ;  /* 0x0000000d00407308 */ /* 0x0002e20000000800 */
[C---:B------:R-:W-:Y:S08]  /*5210*/  HMMA.16816.F32 R164, R4.reuse, R20, R164 ;  /* 0x0000001404a4723c */ /* 0x040ff000000018a4 */
[C---:B------:R-:W-:Y:S08]  /*5220*/  HMMA.16816.F32 R72, R4.reuse, R16, R180 ;  /* 0x000000100448723c */ /* 0x040ff000000018b4 */
[C---:B----4-:R-:W-:Y:S01]  /*5230*/  HMMA.16816.F32 R88, R4.reuse, R8, R172 ;  /* 0x000000080458723c */ /* 0x050fe200000018ac */
[----:B-1----:R-:W-:Y:S01]  /*5240*/  FFMA.FTZ R13, R231, c[0x0][0x2d0], -R12 ;  /* 0x0000b400e70d7a23 */ /* 0x002fe2000001080c */
[----:B------:R-:W-:Y:S06]  /*5250*/  LDSM.16.MT88.4 R172, [R214+0x1c00] ;  /* 0x001c0000d6ac783b */ /* 0x000fec0000004200 */
[C---:B------:R-:W-:Y:S08]  /*5260*/  HMMA.16816.F32 R120, R4.reuse, R34, R120 ;  /* 0x000000220478723c */ /* 0x040ff00000001878 */
[C---:B------:R-:W-:Y:S08]  /*5270*/  HMMA.16816.F32 R136, R4.reuse, R30, R160 ;  /* 0x0000001e0488723c */ /* 0x040ff000000018a0 */
[C---:B------:R-:W-:Y:S08]  /*5280*/  HMMA.16816.F32 R152, R4.reuse, R26, R152 ;  /* 0x0000001a0498723c */ /* 0x040ff00000001898 */
[C---:B------:R-:W-:Y:S08]  /*5290*/  HMMA.16816.F32 R168, R4.reuse, R22, R168 ;  /* 0x0000001604a8723c */ /* 0x040ff000000018a8 */
[C---:B------:R-:W-:Y:S08]  /*52a0*/  HMMA.16816.F32 R76, R4.reuse, R18, R156 ;  /* 0x00000012044c723c */ /* 0x040ff0000000189c */
[----:B------:R-:W-:Y:S01]  /*52b0*/  HMMA.16816.F32 R144, R4, R10, R128 ;  /* 0x0000000a0490723c */ /* 0x000fe20000001880 */
[----:B------:R-:W-:Y:S01]  /*52c0*/  IMAD.MOV.U32 R191, RZ, RZ, R69 ;  /* 0x000000ffffbf7224 */ /* 0x000fe200078e0045 */
[----:B------:R-:W-:Y:S05]  /*52d0*/  LDSM.16.MT88.4 R156, [R213+0x1c00] ;  /* 0x001c0000d59c783b */ /* 0x000fea0000004200 */
[----:B------:R-:W-:-:S02]  /*52e0*/  F2FP.PACK_AB R4, R63, R186 ;  /* 0x000000ba3f04723e */ /* 0x000fc400000000ff */
[----:B--2---:R-:W-:Y:S02]  /*52f0*/  F2FP.PACK_AB R5, R61, R60 ;  /* 0x0000003c3d05723e */ /* 0x004fe400000000ff */
[----:B------:R-:W-:Y:S02]  /*5300*/  F2FP.PACK_AB R6, R66, R65 ;  /* 0x000000414206723e */ /* 0x000fe400000000ff */
[----:B---3--:R-:W-:-:S07]  /*5310*/  F2FP.PACK_AB R7, R64, R62 ;  /* 0x0000003e4007723e */ /* 0x008fce00000000ff */
[C---:B------:R-:W-:Y:S01]  /*5320*/  HMMA.16816.F32 R128, R4.reuse, R28, R112 ;  /* 0x0000001c0480723c */ /* 0x040fe20000001870 */
[----:B------:R1:W-:Y:S07]  /*5330*/  MUFU.EX2 R28, R13 ;  /* 0x0000000d001c7308 */ /* 0x0003ee0000000800 */
[----:B------:R-:W-:Y:S01]  /*5340*/  HMMA.16816.F32 R56, R4, R30, R56 ;  /* 0x0000001e0438723c */ /* 0x000fe20000001838 */
[----:B-1----:R-:W-:-:S04]  /*5350*/  FFMA.FTZ R13, R233, c[0x0][0x2d0], -R12 ;  /* 0x0000b400e90d7a23 */ /* 0x002fc8000001080c */
[----:B------:R1:W2:Y:S03]  /*5360*/  MUFU.EX2 R30, R13 ;  /* 0x0000000d001e7308 */ /* 0x0002a60000000800 */
[----:B------:R-:W-:Y:S01]  /*5370*/  HMMA.16816.F32 R108, R4, R24, R108 ;  /* 0x00000018046c723c */ /* 0x000fe2000000186c */
[--C-:B-1----:R-:W-:Y:S02]  /*5380*/  FFMA.FTZ R13, R234, c[0x0][0x2d0], -R12.reuse ;  /* 0x0000b400ea0d7a23 */ /* 0x102fe4000001080c */
[----:B------:R-:W-:-:S04]  /*5390*/  FFMA.FTZ R12, R238, c[0x0][0x2d0], -R12 ;  /* 0x0000b400ee0c7a23 */ /* 0x000fc8000001080c */
[----:B------:R1:W-:Y:S01]  /*53a0*/  MUFU.EX2 R25, R12 ;  /* 0x0000000c00197308 */ /* 0x0003e20000000800 */
[----:B------:R-:W-:Y:S01]  /*53b0*/  HMMA.16816.F32 R160, R4, R20, R92 ;  /* 0x0000001404a0723c */ /* 0x000fe2000000185c */
[----:B-1----:R-:W-:-:S06]  /*53c0*/  FFMA.FTZ R12, R208, c[0x0][0x2d0], -R3 ;  /* 0x0000b400d00c7a23 */ /* 0x002fcc0000010803 */
[----:B------:R1:W-:Y:S01]  /*53d0*/  MUFU.EX2 R24, R12 ;  /* 0x0000000c00187308 */ /* 0x0003e20000000800 */
[----:B------:R-:W-:Y:S01]  /*53e0*/  HMMA.16816.F32 R44, R4, R18, R44 ;  /* 0x00000012042c723c */ /* 0x000fe2000000182c */
[----:B-1----:R-:W-:-:S06]  /*53f0*/  FFMA.FTZ R12, R229, c[0x0][0x2d0], -R3 ;  /* 0x0000b400e50c7a23 */ /* 0x002fcc0000010803 */
[----:B------:R1:W3:Y:S01]  /*5400*/  MUFU.EX2 R21, R12 ;  /* 0x0000000c00157308 */ /* 0x0002e20000000800 */
[----:B------:R-:W-:Y:S01]  /*5410*/  HMMA.16816.F32 R68, R4, R16, R96 ;  /* 0x000000100444723c */ /* 0x000fe20000001860 */
[--C-:B-1----:R-:W-:Y:S02]  /*5420*/  FFMA.FTZ R12, R230, c[0x0][0x2d0], -R3.reuse ;  /* 0x0000b400e60c7a23 */ /* 0x102fe40000010803 */
[----:B------:R-:W-:-:S04]  /*5430*/  FFMA.FTZ R3, R232, c[0x0][0x2d0], -R3 ;  /* 0x0000b400e8037a23 */ /* 0x000fc80000010803 */
[----:B------:R1:W-:Y:S02]  /*5440*/  MUFU.EX2 R20, R3 ;  /* 0x0000000300147308 */ /* 0x0003e40000000800 */
[----:B-1----:R-:W-:-:S06]  /*5450*/  FFMA.FTZ R3, R199, c[0x0][0x2d0], -R0 ;  /* 0x0000b400c7037a23 */ /* 0x002fcc0000010800 */
[----:B------:R1:W-:Y:S01]  /*5460*/  MUFU.EX2 R19, R3 ;  /* 0x0000000300137308 */ /* 0x0003e20000000800 */
[----:B------:R-:W-:Y:S01]  /*5470*/  HMMA.16816.F32 R36, R4, R22, R36 ;  /* 0x000000160424723c */ /* 0x000fe20000001824 */
[----:B-1----:R-:W-:-:S06]  /*5480*/  FFMA.FTZ R3, R196, c[0x0][0x2d0], -R0 ;  /* 0x0000b400c4037a23 */ /* 0x002fcc0000010800 */
[----:B------:R1:W-:Y:S01]  /*5490*/  MUFU.EX2 R16, R3 ;  /* 0x0000000300107308 */ /* 0x0003e20000000800 */
[----:B------:R-:W-:Y:S01]  /*54a0*/  HMMA.16816.F32 R180, R4, R32, R124 ;  /* 0x0000002004b4723c */ /* 0x000fe2000000187c */
[----:B------:R-:W-:-:S07]  /*54b0*/  IMAD.MOV.U32 R107, RZ, RZ, R15 ;  /* 0x000000ffff6b7224 */ /* 0x000fce00078e000f */
[C---:B------:R-:W-:Y:S01]  /*54c0*/  HMMA.16816.F32 R52, R4.reuse, R34, R52 ;  /* 0x000000220434723c */ /* 0x040fe20000001834 */
[----:B------:R-:W-:Y:S07]  /*54d0*/  MUFU.EX2 R22, R12 ;  /* 0x0000000c00167308 */ /* 0x000fee0000000800 */
[----:B------:R-:W-:Y:S01]  /*54e0*/  HMMA.16816.F32 R40, R4, R26, R40 ;  /* 0x0000001a0428723c */ /* 0x000fe20000001828 */
[--C-:B-1----:R-:W-:Y:S01]  /*54f0*/  FFMA.FTZ R3, R206, c[0x0][0x2d0], -R0.reuse ;  /* 0x0000b400ce037a23 */ /* 0x102fe20000010800 */
[----:B------:R-:W1:Y:S01]  /*5500*/  MUFU.EX2 R29, R13 ;  /* 0x0000000d001d7308 */ /* 0x000e620000000800 */
[----:B------:R-:W-:-:S05]  /*5510*/  FFMA.FTZ R0, R210, c[0x0][0x2d0], -R0 ;  /* 0x0000b400d2007a23 */ /* 0x000fca0000010800 */
[C---:B------:R-:W-:Y:S08]  /*5520*/  HMMA.16816.F32 R84, R4.reuse, R8, R84 ;  /* 0x000000080454723c */ /* 0x040ff00000001854 */
[----:B------:R-:W-:Y:S01]  /*5530*/  HMMA.16816.F32 R48, R4, R10, R48 ;  /* 0x0000000a0430723c */ /* 0x000fe20000001830 */
[----:B------:R4:W-:Y:S01]  /*5540*/  MUFU.EX2 R17, R0 ;  /* 0x0000000000117308 */ /* 0x0009e20000000800 */
[----:B------:R-:W1:Y:S01]  /*5550*/  LDSM.16.MT88.4 R4, [R214+0x2c00] ;  /* 0x002c0000d604783b */ /* 0x000e620000004200 */
[----:B------:R-:W-:Y:S01]  /*5560*/  IMAD.MOV.U32 R188, RZ, RZ, R14 ;  /* 0x000000ffffbc7224 */ /* 0x000fe200078e000e */
[----:B--2---:R-:W-:-:S02]  /*5570*/  F2FP.PACK_AB R92, R30, R28 ;  /* 0x0000001c1e5c723e */ /* 0x004fc400000000ff */
[----:B---3--:R-:W-:Y:S01]  /*5580*/  F2FP.PACK_AB R93, R21, R24 ;  /* 0x00000018155d723e */ /* 0x008fe200000000ff */
[----:B------:R-:W2:Y:S01]  /*5590*/  LDSM.16.MT88.4 R124, [R213+0xc00] ;  /* 0x000c0000d57c783b */ /* 0x000ea20000004200 */
[----:B----4-:R-:W-:-:S04]  /*55a0*/  FFMA.FTZ R0, R195, c[0x0][0x2d0], -R2 ;  /* 0x0000b400c3007a23 */ /* 0x010fc80000010802 */
[----:B------:R3:W-:Y:S02]  /*55b0*/  MUFU.EX2 R12, R0 ;  /* 0x00000000000c7308 */ /* 0x0007e40000000800 */
[----:B---3--:R-:W-:-:S06]  /*55c0*/  FFMA.FTZ R0, R197, c[0x0][0x2d0], -R2 ;  /* 0x0000b400c5007a23 */ /* 0x008fcc0000010802 */
[----:B------:R3:W4:Y:S02]  /*55d0*/  MUFU.EX2 R13, R0 ;  /* 0x00000000000d7308 */ /* 0x0007240000000800 */
[--C-:B---3--:R-:W-:Y:S02]  /*55e0*/  FFMA.FTZ R0, R198, c[0x0][0x2d0], -R2.reuse ;  /* 0x0000b400c6007a23 */ /* 0x108fe40000010802 */
[----:B------:R-:W-:-:S04]  /*55f0*/  FFMA.FTZ R2, R201, c[0x0][0x2d0], -R2 ;  /* 0x0000b400c9027a23 */ /* 0x000fc80000010802 */
[----:B------:R3:W-:Y:S08]  /*5600*/  MUFU.EX2 R15, R2 ;  /* 0x00000002000f7308 */ /* 0x0007f00000000800 */
[----:B------:R1:W-:Y:S01]  /*5610*/  MUFU.EX2 R14, R0 ;  /* 0x00000000000e7308 */ /* 0x0003e20000000800 */
[----:B---3--:R-:W-:-:S07]  /*5620*/  @P2 IMAD.HI.U32 R2, R107, c[0x0][0x2c8], RZ ;  /* 0x0000b2006b022a27 */ /* 0x008fce00078e00ff */
[----:B------:R3:W2:Y:S01]  /*5630*/  MUFU.EX2 R18, R3 ;  /* 0x0000000300127308 */ /* 0x0006a20000000800 */
[----:B-1----:R-:W-:Y:S01]  /*5640*/  IMAD.MOV.U32 R0, RZ, RZ, R107 ;  /* 0x000000ffff007224 */ /* 0x002fe200078e006b */
[----:B------:R-:W-:Y:S01]  /*5650*/  @P2 SHF.R.U32.HI R0, RZ, c[0x0][0x2cc], R2 ;  /* 0x0000b300ff002a19 */ /* 0x000fe20000011602 */
[----:B------:R-:W-:-:S05]  /*5660*/  IMAD.MOV.U32 R2, RZ, RZ, c[0x0][0x168] ;  /* 0x00005a00ff027624 */ /* 0x000fca00078e00ff */
[----:B------:R-:W-:-:S04]  /*5670*/  IADD3 R0, R0, c[0x0][0x1d0], -R2 ;  /* 0x0000740000007a10 */ /* 0x000fc80007ffe802 */
[----:B------:R-:W-:Y:S01]  /*5680*/  SHF.R.S32.HI R2, RZ, 0x1f, R0 ;  /* 0x0000001fff027819 */ /* 0x000fe20000011400 */
[----:B------:R-:W-:-:S03]  /*5690*/  FADD.FTZ R8, R211, R205 ;  /* 0x000000cdd3087221 */ /* 0x000fc60000010000 */
[----:B------:R-:W-:Y:S01]  /*56a0*/  LEA.HI R23, R2, R0, RZ, 0x6 ;  /* 0x0000000002177211 */ /* 0x000fe200078f30ff */
[----:B------:R-:W-:Y:S02]  /*56b0*/  FADD.FTZ R0, R239, R236 ;  /* 0x000000ecef007221 */ /* 0x000fe40000010000 */
[----:B---3--:R-:W-:Y:S01]  /*56c0*/  FADD.FTZ R3, R189, R188 ;  /* 0x000000bcbd037221 */ /* 0x008fe20000010000 */
[----:B------:R-:W-:Y:S01]  /*56d0*/  F2FP.PACK_AB R94, R25, R29 ;  /* 0x0000001d195e723e */ /* 0x000fe200000000ff */
[----:B------:R-:W-:Y:S01]  /*56e0*/  FADD.FTZ R2, R251, R249 ;  /* 0x000000f9fb027221 */ /* 0x000fe20000010000 */
[----:B------:R-:W-:Y:S01]  /*56f0*/  F2FP.PACK_AB R95, R20, R22 ;  /* 0x00000016145f723e */ /* 0x000fe200000000ff */
[----:B------:R-:W-:Y:S01]  /*5700*/  FADD.FTZ R0, R237, R0 ;  /* 0x00000000ed007221 */ /* 0x000fe20000010000 */
[----:B------:R-:W-:Y:S01]  /*5710*/  F2FP.PACK_AB R96, R16, R19 ;  /* 0x000000131060723e */ /* 0x000fe200000000ff */
[----:B------:R-:W-:Y:S01]  /*5720*/  FADD.FTZ R11, R207, R8 ;  /* 0x00000008cf0b7221 */ /* 0x000fe20000010000 */
[----:B----4-:R-:W-:-:S02]  /*5730*/  F2FP.PACK_AB R97, R13, R12 ;  /* 0x0000000c0d61723e */ /* 0x010fc400000000ff */
[----:B--2---:R-:W-:Y:S02]  /*5740*/  F2FP.PACK_AB R98, R17, R18 ;  /* 0x000000121162723e */ /* 0x004fe400000000ff */
[----:B------:R-:W-:Y:S01]  /*5750*/  F2FP.PACK_AB R99, R15, R14 ;  /* 0x0000000e0f63723e */ /* 0x000fe200000000ff */
[----:B------:R-:W-:Y:S02]  /*5760*/  FADD.FTZ R10, R252, R3 ;  /* 0x00000003fc0a7221 */ /* 0x000fe40000010000 */
[----:B------:R-:W-:Y:S02]  /*5770*/  FADD.FTZ R9, R248, R2 ;  /* 0x00000002f8097221 */ /* 0x000fe40000010000 */
[----:B------:R-:W-:Y:S02]  /*5780*/  FADD.FTZ R8, R235, R0 ;  /* 0x00000000eb087221 */ /* 0x000fe40000010000 */
[----:B------:R-:W-:Y:S01]  /*5790*/  FADD.FTZ R3, R209, R11 ;  /* 0x0000000bd1037221 */ /* 0x000fe20000010000 */
[----:B------:R-:W-:Y:S01]  /*57a0*/  HMMA.16816.F32 R88, R92, R4, R88 ;  /* 0x000000045c58723c */ /* 0x000fe20000001858 */
[----:B------:R-:W-:-:S02]  /*57b0*/  FADD.FTZ R2, R190, R10 ;  /* 0x0000000abe027221 */ /* 0x000fc40000010000 */
[----:B------:R-:W-:Y:S02]  /*57c0*/  FADD.FTZ R0, R250, R9 ;  /* 0x00000009fa007221 */ /* 0x000fe40000010000 */
[----:B------:R-:W-:-:S03]  /*57d0*/  FADD.FTZ R3, R187, R3 ;  /* 0x00000003bb037221 */ /* 0x000fc60000010000 */
[----:B------:R-:W-:Y:S01]  /*57e0*/  HMMA.16816.F32 R84, R96, R4, R84 ;  /* 0x000000046054723c */ /* 0x000fe20000001854 */
[----:B------:R-:W-:-:S06]  /*57f0*/  FADD.FTZ R3, R194, R3 ;  /* 0x00000003c2037221 */ /* 0x000fcc0000010000 */
        /* <DEDUP_REMOVED lines=34> */
[----:B------:R-:W-:Y:S01]  /*5a20*/  SHF.R.S32.HI R5, RZ, 0x6, R23 ;  /* 0x00000006ff057819 */ /* 0x000fe20000011417 */
[----:B------:R-:W-:Y:S02]  /*5a30*/  FADD.FTZ R3, R16, R3 ;  /* 0x0000000310037221 */ /* 0x000fe40000010000 */
[----:B------:R-:W-:Y:S01]  /*5a40*/  FADD.FTZ R2, R13, R2 ;  /* 0x000000020d027221 */ /* 0x000fe20000010000 */
[----:B------:R-:W-:Y:S01]  /*5a50*/  IMNMX R5, R106, R5, !PT ;  /* 0x000000056a057217 */ /* 0x000fe20007800200 */
[----:B------:R-:W-:Y:S01]  /*5a60*/  FADD.FTZ R0, R30, R0 ;  /* 0x000000001e007221 */ /* 0x000fe20000010000 */
[----:B------:R-:W-:Y:S01]  /*5a70*/  IADD3 R204, R191, -0x2, RZ ;  /* 0xfffffffebfcc7810 */ /* 0x000fe20007ffe0ff */
[----:B------:R-:W-:-:S02]  /*5a80*/  FADD.FTZ R4, R21, R4 ;  /* 0x0000000415047221 */ /* 0x000fc40000010000 */
[----:B------:R-:W-:Y:S02]  /*5a90*/  FADD.FTZ R3, R18, R3 ;  /* 0x0000000312037221 */ /* 0x000fe40000010000 */
[----:B------:R-:W-:Y:S01]  /*5aa0*/  FADD.FTZ R2, R14, R2 ;  /* 0x000000020e027221 */ /* 0x000fe20000010000 */
[----:B------:R1:W-:Y:S01]  /*5ab0*/  STL [R1+0x38], R5 ;  /* 0x0000380501007387 */ /* 0x0003e20000100800 */
[----:B------:R-:W-:Y:S01]  /*5ac0*/  FADD.FTZ R0, R29, R0 ;  /* 0x000000001d007221 */ /* 0x000fe20000010000 */
[----:B------:R-:W-:Y:S01]  /*5ad0*/  ISETP.GE.AND P0, PT, R204, R5, PT ;  /* 0x00000005cc00720c */ /* 0x000fe20003f06270 */
[----:B------:R-:W-:Y:S02]  /*5ae0*/  FADD.FTZ R4, R22, R4 ;  /* 0x0000000416047221 */ /* 0x000fe40000010000 */
[----:B-1----:R-:W-:Y:S02]  /*5af0*/  FADD.FTZ R5, R17, R3 ;  /* 0x0000000311057221 */ /* 0x002fe40000010000 */
[----:B------:R-:W-:-:S02]  /*5b00*/  FADD.FTZ R3, R15, R2 ;  /* 0x000000020f037221 */ /* 0x000fc40000010000 */
[----:B------:R-:W-:Y:S02]  /*5b10*/  FADD.FTZ R2, R25, R0 ;  /* 0x0000000019027221 */ /* 0x000fe40000010000 */
[----:B------:R-:W-:Y:S01]  /*5b20*/  FADD.FTZ R0, R20, R4 ;  /* 0x0000000414007221 */ /* 0x000fe20000010000 */
[----:B------:R1:W-:Y:S04]  /*5b30*/  STL [R1+0x20], R5 ;  /* 0x0000200501007387 */ /* 0x0003e80000100800 */
[----:B------:R1:W-:Y:S04]  /*5b40*/  STL [R1+0x24], R3 ;  /* 0x0000240301007387 */ /* 0x0003e80000100800 */
[----:B------:R1:W-:Y:S04]  /*5b50*/  STL [R1+0x2c], R0 ;  /* 0x00002c0001007387 */ /* 0x0003e80000100800 */
[----:B------:R1:W-:Y:S01]  /*5b60*/  STL [R1+0x28], R2 ;  /* 0x0000280201007387 */ /* 0x0003e20000100800 */
        /* <DEDUP_REMOVED lines=10> */
[----:B------:R-:W-:Y:S08]  /*5c10*/  HMMA.16816.F32 R92, R92, R6, R144 ;  /* 0x000000065c5c723c */ /* 0x000ff00000001890 */
        /* <DEDUP_REMOVED lines=11> */
[----:B------:R-:W-:Y:S01]  /*5cd0*/  @!UPT UIADD3 URZ, URZ, URZ, URZ ;  /* 0x0000003f3f3ff290 */ /* 0x000fe2000fffe03f */
[----:B------:R-:W-:Y:S11]  /*5ce0*/  @!P0 BRA `(.L_x_1010) ;  /* 0x000047d000008947 */ /* 0x000ff60003800000 */
[----:B-1----:R-:W-:Y:S01]  /*5cf0*/  MOV R106, R104 ;  /* 0x00000068006a7202 */ /* 0x002fe20000000f00 */
[----:B------:R-:W-:Y:S01]  /*5d00*/  IMAD.MOV.U32 R108, RZ, RZ, R102 ;  /* 0x000000ffff6c7224 */ /* 0x000fe200078e0066 */
[----:B------:R-:W-:Y:S01]  /*5d10*/  MOV R100, R105 ;  /* 0x0000006900647202 */ /* 0x000fe20000000f00 */
[----:B------:R-:W-:Y:S01]  /*5d20*/  IMAD.MOV.U32 R229, RZ, RZ, R204 ;  /* 0x000000ffffe57224 */ /* 0x000fe200078e00cc */
[----:B------:R-:W-:-:S07]  /*5d30*/  MOV R107, R103 ;  /* 0x00000067006b7202 */ /* 0x000fce0000000f00 */
.L_x_1011:
[----:B------:R-:W2:Y:S01]  /*5d40*/  LDL R235, [R1+0x1c] ;  /* 0x00001c0001eb7983 */ /* 0x000ea20000100800 */
[----:B------:R-:W-:Y:S04]  /*5d50*/  DEPBAR.LE SB0, 0x0 ;  /* 0x000080000000791a */ /* 0x000fe80000000000 */
[----:B------:R-:W3:Y:S01]  /*5d60*/  LDL.64 R206, [R1+0x10] ;  /* 0x0000100001ce7983 */ /* 0x000ee20000100a00 */
[----:B------:R-:W-:Y:S05]  /*5d70*/  WARPSYNC 0xffffffff ;  /* 0xffffffff00007948 */ /* 0x000fea0003800000 */
[----:B------:R-:W4:Y:S04]  /*5d80*/  LDL R204, [R1+0x18] ;  /* 0x0000180001cc7983 */ /* 0x000f280000100800 */
[----:B------:R-:W3:Y:S04]  /*5d90*/  LDL R230, [R1+0x34] ;  /* 0x0000340001e67983 */ /* 0x000ee80000100800 */
[----:B------:R-:W-:Y:S08]  /*5da0*/  BAR.SYNC.DEFER_BLOCKING 0x0 ;  /* 0x0000000000007b1d */ /* 0x000ff00000010000 */
[----:B------:R-:W-:Y:S08]  /*5db0*/  LDSM.16.M88.4 R64, [R215] ;  /* 0x00000000d740783b */ /* 0x000ff00000000200 */
[----:B-1----:R-:W1:Y:S08]  /*5dc0*/  LDSM.16.M88.4 R16, [R212] ;  /* 0x00000000d410783b */ /* 0x002e700000000200 */
[----:B------:R-:W1:Y:S08]  /*5dd0*/  LDSM.16.M88.4 R60, [R215+0x1000] ;  /* 0x00100000d73c783b */ /* 0x000e700000000200 */
[----:B------:R-:W1:Y:S08]  /*5de0*/  LDSM.16.M88.4 R32, [R212+0x400] ;  /* 0x00040000d420783b */ /* 0x000e700000000200 */
[----:B------:R-:W1:Y:S08]  /*5df0*/  LDSM.16.M88.4 R48, [R212+0x800] ;  /* 0x00080000d430783b */ /* 0x000e700000000200 */
[----:B------:R-:W2:Y:S01]  /*5e00*/  LDSM.16.M88.4 R176, [R212+0xc00] ;  /* 0x000c0000d4b0783b */ /* 0x000ea20000000200 */
[-C--:B-1----:R-:W-:Y:S07]  /*5e10*/  HMMA.16816.F32 R4, R64, R16.reuse, RZ ;  /* 0x000000104004723c */ /* 0x082fee00000018ff */
[----:B------:R-:W-:Y:S01]  /*5e20*/  LDSM.16.M88.4 R180, [R216] ;  /* 0x00000000d8b4783b */ /* 0x000fe20000000200 */
[C---:B------:R-:W-:Y:S07]  /*5e30*/  HMMA.16816.F32 R8, R60.reuse, R16, RZ ;  /* 0x000000103c08723c */ /* 0x040fee00000018ff */
[----:B------:R-:W1:Y:S01]  /*5e40*/  LDSM.16.M88.4 R184, [R217] ;  /* 0x00000000d9b8783b */ /* 0x000e620000000200 */
[-C--:B------:R-:W-:Y:S07]  /*5e50*/  HMMA.16816.F32 R12, R60, R18.reuse, RZ ;  /* 0x000000123c0c723c */ /* 0x080fee00000018ff */
[----:B------:R-:W1:Y:S01]  /*5e60*/  LDSM.16.M88.4 R188, [R216+0x1000] ;  /* 0x00100000d8bc783b */ /* 0x000e620000000200 */
[C---:B------:R-:W-:Y:S07]  /*5e70*/  HMMA.16816.F32 R16, R64.reuse, R18, RZ ;  /* 0x000000124010723c */ /* 0x040fee00000018ff */
[----:B------:R-:W1:Y:S01]  /*5e80*/  LDSM.16.M88.4 R192, [R228] ;  /* 0x00000000e4c0783b */ /* 0x000e620000000200 */
[-C--:B------:R-:W-:Y:S07]  /*5e90*/  HMMA.16816.F32 R20, R64, R32.reuse, RZ ;  /* 0x000000204014723c */ /* 0x080fee00000018ff */
[----:B------:R-:W1:Y:S01]  /*5ea0*/  LDSM.16.M88.4 R196, [R227] ;  /* 0x00000000e3c4783b */ /* 0x000e620000000200 */
[C---:B------:R-:W-:Y:S07]  /*5eb0*/  HMMA.16816.F32 R24, R60.reuse, R32, RZ ;  /* 0x000000203c18723c */ /* 0x040fee00000018ff */
[----:B------:R-:W1:Y:S01]  /*5ec0*/  LDSM.16.M88.4 R200, [R226] ;  /* 0x00000000e2c8783b */ /* 0x000e620000000200 */
[-C--:B------:R-:W-:Y:S07]  /*5ed0*/  HMMA.16816.F32 R28, R60, R34.reuse, RZ ;  /* 0x000000223c1c723c */ /* 0x080fee00000018ff */
[----:B------:R-:W5:Y:S04]  /*5ee0*/  LDL R234, [R1+0x30] ;  /* 0x0000300001ea7983 */ /* 0x000f680000100800 */
[----:B------:R-:W5:Y:S01]  /*5ef0*/  LDL.64 R232, [R1+0x8] ;  /* 0x0000080001e87983 */ /* 0x000f620000100a00 */
[C---:B------:R-:W-:Y:S05]  /*5f00*/  HMMA.16816.F32 R32, R64.reuse, R34, RZ ;  /* 0x000000224020723c */ /* 0x040fea00000018ff */
[----:B------:R-:W5:Y:S03]  /*5f10*/  LDL R231, [R1+0x4] ;  /* 0x0000040001e77983 */ /* 0x000f660000100800 */
[-C--:B------:R-:W-:Y:S08]  /*5f20*/  HMMA.16816.F32 R36, R64, R48.reuse, RZ ;  /* 0x000000304024723c */ /* 0x080ff000000018ff */
[C---:B------:R-:W-:Y:S02]  /*5f30*/  HMMA.16816.F32 R40, R60.reuse, R48, RZ ;  /* 0x000000303c28723c */ /* 0x040fe400000018ff */
[----:B--2---:R-:W-:Y:S11]  /*5f40*/  ISETP.GT.AND P6, PT, R235, R229, PT ;  /* 0x000000e5eb00720c */ /* 0x004ff60003fc4270 */
[----:B------:R-:W-:Y:S02]  /*5f50*/  @!UPT UIADD3 URZ, URZ, URZ, URZ ;  /* 0x0000003f3f3ff290 */ /* 0x000fe4000fffe03f */
[----:B------:R-:W-:Y:S01]  /*5f60*/  @!P6 SHF.R.S32.HI R0, RZ, 0x1f, R229 ;  /* 0x0000001fff00e819 */ /* 0x000fe200000114e5 */
[C---:B------:R-:W-:Y:S01]  /*5f70*/  @!P6 IMAD.WIDE.U32 R44, R229.reuse, c[0x0][0x208], RZ ;  /* 0x00008200e52cea25 */ /* 0x040fe200078e00ff */
[----:B---3--:R-:W-:Y:S02]  /*5f80*/  @!P6 IADD3 R109, P0, R206, 0x20, RZ ;  /* 0x00000020ce6de810 */ /* 0x008fe40007f1e0ff */
[----:B------:R-:W-:Y:S01]  /*5f90*/  @!P6 MOV R110, c[0x0][0x208] ;  /* 0x00008200006eea02 */ /* 0x000fe20000000f00 */
[----:B------:R-:W-:Y:S01]  /*5fa0*/  @!P6 IMAD R0, R0, c[0x0][0x208], RZ ;  /* 0x000082000000ea24 */ /* 0x000fe200078e02ff */
[----:B----4-:R-:W-:Y:S01]  /*5fb0*/  @!P6 IADD3.X R105, RZ, R204, RZ, P0, !PT ;  /* 0x000000ccff69e210 */ /* 0x010fe200007fe4ff */
[----:B------:R-:W-:Y:S02]  /*5fc0*/  @!P6 IMAD.SHL.U32 R2, R44, 0x40, RZ ;  /* 0x000000402c02e824 */ /* 0x000fe400078e00ff */
[----:B------:R-:W-:Y:S02]  /*5fd0*/  @!P6 IMAD R0, R229, c[0x0][0x20c], R0 ;  /* 0x00008300e500ea24 */ /* 0x000fe400078e0200 */
[----:B------:R-:W-:Y:S01]  /*5fe0*/  @!P6 IMAD.SHL.U32 R101, R230, 0x2, RZ ;  /* 0x00000002e665e824 */ /* 0x000fe200078e00ff */
[C---:B------:R-:W-:Y:S01]  /*5ff0*/  @!P6 IADD3 R3, P1, R2.reuse, R206, RZ ;  /* 0x000000ce0203e210 */ /* 0x040fe20007f3e0ff */
[----:B------:R-:W-:Y:S01]  /*6000*/  @!P6 IMAD.MOV.U32 R111, RZ, RZ, c[0x0][0x20c] ;  /* 0x00008300ff6fe624 */ /* 0x000fe200078e00ff */
[----:B------:R-:W-:Y:S02]  /*6010*/  @!P6 IADD3 R0, R45, R0, RZ ;  /* 0x000000002d00e210 */ /* 0x000fe40007ffe0ff */
[----:B------:R-:W-:Y:S02]  /*6020*/  @!P6 IADD3 R48, P0, R2, R109, RZ ;  /* 0x0000006d0230e210 */ /* 0x000fe40007f1e0ff */
[----:B------:R-:W-:Y:S02]  /*6030*/  @!P6 SHF.L.U64.HI R0, R44, 0x6, R0 ;  /* 0x000000062c00e819 */ /* 0x000fe40000010200 */
[-C--:B------:R-:W-:Y:S02]  /*6040*/  HMMA.16816.F32 R44, R60, R50.reuse, RZ ;  /* 0x000000323c2c723c */ /* 0x080fe400000018ff */
[C---:B------:R-:W-:Y:S01]  /*6050*/  @!P6 IADD3.X R52, R0.reuse, R105, RZ, P0, !PT ;  /* 0x000000690034e210 */ /* 0x040fe200007fe4ff */
[----:B------:R-:W-:Y:S01]  /*6060*/  @!P6 IMAD.X R49, R0, 0x1, R204, P1 ;  /* 0x000000010031e824 */ /* 0x000fe200008e06cc */
[C---:B------:R-:W-:Y:S02]  /*6070*/  @!P6 LEA R58, P1, R3.reuse, c[0x0][0x1f8], 0x1 ;  /* 0x00007e00033aea11 */ /* 0x040fe400078208ff */
[C---:B------:R-:W-:Y:S02]  /*6080*/  @!P6 LEA R56, P0, R48.reuse, c[0x0][0x1f8], 0x1 ;  /* 0x00007e003038ea11 */ /* 0x040fe400078008ff */
[----:B------:R-:W-:Y:S04]  /*6090*/  @!P6 LEA.HI.X R59, R3, c[0x0][0x1fc], R49, 0x1, P1 ;  /* 0x00007f00033bea11 */ /* 0x000fe800008f0c31 */
[----:B------:R-:W-:Y:S01]  /*60a0*/  @!P6 LEA.HI.X R57, R48, c[0x0][0x1fc], R52, 0x1, P0 ;  /* 0x00007f003039ea11 */ /* 0x000fe200000f0c34 */
[----:B------:R-:W-:Y:S01]  /*60b0*/  @!PT LDS RZ, [RZ] ;  /* 0x00000000fffff984 */ /* 0x000fe20000000800 */
[----:B------:R-:W-:Y:S01]  /*60c0*/  @!PT LDS RZ, [RZ] ;  /* 0x00000000fffff984 */ /* 0x000fe20000000800 */
[----:B------:R-:W-:Y:S01]  /*60d0*/  @!PT LDS RZ, [RZ] ;  /* 0x00000000fffff984 */ /* 0x000fe20000000800 */
[----:B------:R2:W-:Y:S01]  /*60e0*/  @!P6 LDGSTS.E.BYPASS.LTC128B.128 [R101+0x100], [R58.64], !P5 ;  /* 0x001000003a65efae */ /* 0x0005e2000e901d46 */
[C---:B------:R-:W-:Y:S02]  /*60f0*/  HMMA.16816.F32 R48, R64.reuse, R50, RZ ;  /* 0x000000324030723c */ /* 0x040fe400000018ff */
[----:B------:R-:W-:Y:S04]  /*6100*/  @!P6 IADD3 R103, P0, R206, 0x40, RZ ;  /* 0x00000040ce67e810 */ /* 0x000fe80007f1e0ff */
[----:B------:R-:W-:Y:S01]  /*6110*/  @!P6 IADD3.X R104, RZ, R204, RZ, P0, !PT ;  /* 0x000000ccff68e210 */ /* 0x000fe200007fe4ff */
[----:B------:R2:W-:Y:S01]  /*6120*/  @!P6 LDGSTS.E.BYPASS.LTC128B.128 [R101+0x1100], [R56.64], !P4 ;  /* 0x011000003865efae */ /* 0x0005e2000e101d46 */
[-C--:B------:R-:W-:Y:S01]  /*6130*/  HMMA.16816.F32 R52, R64, R176.reuse, RZ ;  /* 0x000000b04034723c */ /* 0x080fe200000018ff */
[----:B------:R-:W-:Y:S03]  /*6140*/  @!P6 IADD3 R102, P1, R2, R103, RZ ;  /* 0x000000670266e210 */ /* 0x000fe60007f3e0ff */
[C---:B------:R-:W-:Y:S04]  /*6150*/  @!P6 LEA R3, P0, R110.reuse, R2, 0x5 ;  /* 0x000000026e03e211 */ /* 0x040fe800078028ff */
[----:B------:R-:W-:Y:S01]  /*6160*/  @!P6 LEA.HI.X R2, R110, R0, R111, 0x5, P0 ;  /* 0x000000006e02e211 */ /* 0x000fe200000f2c6f */
[--C-:B------:R-:W-:Y:S03]  /*6170*/  @!P6 IMAD.X R111, R0, 0x1, R104.reuse, P1 ;  /* 0x00000001006fe824 */ /* 0x100fe600008e0668 */
[C---:B------:R-:W-:Y:S02]  /*6180*/  @!P6 LEA R110, P0, R102.reuse, c[0x0][0x1f8], 0x1 ;  /* 0x00007e00666eea11 */ /* 0x040fe400078008ff */
[C---:B------:R-:W-:Y:S02]  /*6190*/  @!P6 IADD3 R0, P1, R3.reuse, R109, RZ ;  /* 0x0000006d0300e210 */ /* 0x040fe40007f3e0ff */
[----:B------:R-:W-:Y:S02]  /*61a0*/  @!P6 LEA.HI.X R111, R102, c[0x0][0x1fc], R111, 0x1, P0 ;  /* 0x00007f00666fea11 */ /* 0x000fe400000f0c6f */
[C---:B------:R-:W-:Y:S02]  /*61b0*/  @!P6 IADD3 R109, P0, R3.reuse, R103, RZ ;  /* 0x00000067036de210 */ /* 0x040fe40007f1e0ff */
[C---:B------:R-:W-:Y:S01]  /*61c0*/  @!P6 IADD3.X R105, R2.reuse, R105, RZ, P1, !PT ;  /* 0x000000690269e210 */ /* 0x040fe20000ffe4ff */
[----:B------:R3:W-:Y:S01]  /*61d0*/  @!P6 LDGSTS.E.BYPASS.LTC128B.128 [R101+0x2100], [R110.64], !P3 ;  /* 0x021000006e65efae */ /* 0x0007e2000d901d46 */
[----:B------:R-:W-:Y:S01]  /*61e0*/  @!P6 IADD3 R3, P1, R3, R206, RZ ;  /* 0x000000ce0303e210 */ /* 0x000fe20007f3e0ff */
[C---:B--2---:R-:W-:Y:S07]  /*61f0*/  HMMA.16816.F32 R56, R60.reuse, R176, RZ ;  /* 0x000000b03c38723c */ /* 0x044fee00000018ff */
[C---:B------:R-:W-:Y:S01]  /*6200*/  @!P6 IMAD.X R176, R2.reuse, 0x1, R104, P0 ;  /* 0x0000000102b0e824 */ /* 0x040fe200000e0668 */
[-C--:B------:R-:W-:Y:S01]  /*6210*/  HMMA.16816.F32 R60, R60, R178.reuse, RZ ;  /* 0x000000b23c3c723c */ /* 0x080fe200000018ff */
[C---:B------:R-:W-:Y:S03]  /*6220*/  @!P6 LEA R102, P0, R3.reuse, c[0x0][0x1f8], 0x1 ;  /* 0x00007e000366ea11 */ /* 0x040fe600078008ff */
[----:B------:R-:W-:Y:S04]  /*6230*/  @!P6 IADD3.X R2, R2, R204, RZ, P1, !PT ;  /* 0x000000cc0202e210 */ /* 0x000fe80000ffe4ff */
[----:B------:R-:W-:Y:S04]  /*6240*/  HMMA.16816.F32 R64, R64, R178, RZ ;  /* 0x000000b24040723c */ /* 0x000fe800000018ff */
[----:B------:R-:W-:Y:S02]  /*6250*/  @!P6 LEA.HI.X R103, R3, c[0x0][0x1fc], R2, 0x1, P0 ;  /* 0x00007f000367ea11 */ /* 0x000fe400000f0c02 */
[C---:B------:R-:W-:Y:S02]  /*6260*/  @!P6 LEA R104, P0, R0.reuse, c[0x0][0x1f8], 0x1 ;  /* 0x00007e000068ea11 */ /* 0x040fe400078008ff */
[-C--:B-1----:R-:W-:Y:S01]  /*6270*/  HMMA.16816.F32 R4, R180, R184.reuse, R4 ;  /* 0x000000b8b404723c */ /* 0x082fe20000001804 */
[----:B------:R1:W-:Y:S04]  /*6280*/  @!P6 LDGSTS.E.BYPASS.LTC128B.128 [R101+0x900], [R102.64], !P5 ;  /* 0x009000006665efae */ /* 0x0003e8000e901d46 */
[----:B------:R-:W-:Y:S02]  /*6290*/  @!P6 LEA.HI.X R105, R0, c[0x0][0x1fc], R105, 0x1, P0 ;  /* 0x00007f000069ea11 */ /* 0x000fe400000f0c69 */
[C---:B------:R-:W-:Y:S01]  /*62a0*/  @!P6 LEA R2, P0, R109.reuse, c[0x0][0x1f8], 0x1 ;  /* 0x00007e006d02ea11 */ /* 0x040fe200078008ff */
[C---:B------:R-:W-:Y:S02]  /*62b0*/  HMMA.16816.F32 R8, R188.reuse, R184, R8 ;  /* 0x000000b8bc08723c */ /* 0x040fe40000001808 */
[----:B------:R1:W-:Y:S02]  /*62c0*/  @!P6 LDGSTS.E.BYPASS.LTC128B.128 [R101+0x1900], [R104.64], !P4 ;  /* 0x019000006865efae */ /* 0x0003e4000e101d46 */
[----:B------:R-:W-:Y:S04]  /*62d0*/  @!P6 LEA.HI.X R3, R109, c[0x0][0x1fc], R176, 0x1, P0 ;  /* 0x00007f006d03ea11 */ /* 0x000fe800000f0cb0 */
[-C--:B------:R-:W-:Y:S02]  /*62e0*/  HMMA.16816.F32 R12, R188, R186.reuse, R12 ;  /* 0x000000babc0c723c */ /* 0x080fe4000000180c */
[----:B------:R2:W-:Y:S01]  /*62f0*/  @!P6 LDGSTS.E.BYPASS.LTC128B.128 [R101+0x2900], [R2.64], !P3 ;  /* 0x029000000265efae */ /* 0x0005e2000d901d46 */
[C---:B------:R-:W-:Y:S05]  /*6300*/  ISETP.GT.AND P6, PT, R229.reuse, R235, PT ;  /* 0x000000ebe500720c */ /* 0x040fea0003fc4270 */
[C---:B------:R-:W-:Y:S02]  /*6310*/  HMMA.16816.F32 R16, R180.reuse, R186, R16 ;  /* 0x000000bab410723c */ /* 0x040fe40000001810 */
[----:B------:R-:W-:Y:S06]  /*6320*/  LDSM.16.M88.4 R176, [R215+0x2000] ;  /* 0x00200000d7b0783b */ /* 0x000fec0000000200 */
[-C--:B------:R-:W-:Y:S02]  /*6330*/  HMMA.16816.F32 R20, R180, R192.reuse, R20 ;  /* 0x000000c0b414723c */ /* 0x080fe40000001814 */
[----:B------:R-:W0:Y:S06]  /*6340*/  LDGDEPBAR ;  /* 0x00000000000079af */ /* 0x000e2c0000000000 */
[C---:B------:R-:W-:Y:S02]  /*6350*/  HMMA.16816.F32 R24, R188.reuse, R192, R24 ;  /* 0x000000c0bc18723c */ /* 0x040fe40000001818 */
[----:B------:R-:W4:Y:S06]  /*6360*/  LDSM.16.M88.4 R204, [R212+0x1000] ;  /* 0x00100000d4cc783b */ /* 0x000f2c0000000200 */
[-C--:B------:R-:W-:Y:S02]  /*6370*/  HMMA.16816.F32 R28, R188, R194.reuse, R28 ;  /* 0x000000c2bc1c723c */ /* 0x080fe4000000181c */
[----:B------:R-:W1:Y:S06]  /*6380*/  LDSM.16.M88.4 R208, [R215+0x3000] ;  /* 0x00300000d7d0783b */ /* 0x000e6c0000000200 */
[C---:B------:R-:W-:Y:S02]  /*6390*/  HMMA.16816.F32 R32, R180.reuse, R194, R32 ;  /* 0x000000c2b420723c */ /* 0x040fe40000001820 */
[----:B------:R-:W1:Y:S06]  /*63a0*/  LDSM.16.M88.4 R184, [R212+0x1400] ;  /* 0x00140000d4b8783b */ /* 0x000e6c0000000200 */
[-C--:B------:R-:W-:Y:S02]  /*63b0*/  HMMA.16816.F32 R36, R180, R196.reuse, R36 ;  /* 0x000000c4b424723c */ /* 0x080fe40000001824 */
[----:B------:R-:W1:Y:S06]  /*63c0*/  LDSM.16.M88.4 R192, [R212+0x1800] ;  /* 0x00180000d4c0783b */ /* 0x000e6c0000000200 */
[C---:B------:R-:W-:Y:S08]  /*63d0*/  HMMA.16816.F32 R40, R188.reuse, R196, R40 ;  /* 0x000000c4bc28723c */ /* 0x040ff00000001828 */
[-C--:B------:R-:W-:Y:S08]  /*63e0*/  HMMA.16816.F32 R44, R188, R198.reuse, R44 ;  /* 0x000000c6bc2c723c */ /* 0x080ff0000000182c */
[C---:B------:R-:W-:Y:S01]  /*63f0*/  HMMA.16816.F32 R48, R180.reuse, R198, R48 ;  /* 0x000000c6b430723c */ /* 0x040fe20000001830 */
[----:B------:R-:W-:Y:S07]  /*6400*/  LDSM.16.M88.4 R196, [R225] ;  /* 0x00000000e1c4783b */ /* 0x000fee0000000200 */
[-C--:B------:R-:W-:Y:S08]  /*6410*/  HMMA.16816.F32 R52, R180, R200.reuse, R52 ;  /* 0x000000c8b434723c */ /* 0x080ff00000001834 */
[C---:B------:R-:W-:Y:S08]  /*6420*/  HMMA.16816.F32 R56, R188.reuse, R200, R56 ;  /* 0x000000c8bc38723c */ /* 0x040ff00000001838 */
[-C--:B------:R-:W-:Y:S01]  /*6430*/  HMMA.16816.F32 R60, R188, R202.reuse, R60 ;  /* 0x000000cabc3c723c */ /* 0x080fe2000000183c */
[----:B------:R-:W-:Y:S07]  /*6440*/  LDSM.16.M88.4 R188, [R216+0x2000] ;  /* 0x00200000d8bc783b */ /* 0x000fee0000000200 */
[----:B------:R-:W-:Y:S01]  /*6450*/  HMMA.16816.F32 R64, R180, R202, R64 ;  /* 0x000000cab440723c */ /* 0x000fe20000001840 */
[----:B------:R-:W2:Y:S07]  /*6460*/  LDSM.16.M88.4 R180, [R212+0x1c00] ;  /* 0x001c0000d4b4783b */ /* 0x000eae0000000200 */
[-C--:B----4-:R-:W-:Y:S01]  /*6470*/  HMMA.16816.F32 R4, R176, R204.reuse, R4 ;  /* 0x000000ccb004723c */ /* 0x090fe20000001804 */
[----:B------:R-:W4:Y:S07]  /*6480*/  LDSM.16.M88.4 R200, [R216+0x3000] ;  /* 0x00300000d8c8783b */ /* 0x000f2e0000000200 */
        /* <DEDUP_REMOVED lines=14> */
[-C--:B--2---:R-:W-:Y:S08]  /*6570*/  HMMA.16816.F32 R52, R176, R180.reuse, R52 ;  /* 0x000000b4b034723c */ /* 0x084ff00000001834 */
[C---:B------:R-:W-:Y:S08]  /*6580*/  HMMA.16816.F32 R56, R208.reuse, R180, R56 ;  /* 0x000000b4d038723c */ /* 0x040ff00000001838 */
[-C--:B------:R-:W-:Y:S08]  /*6590*/  HMMA.16816.F32 R60, R208, R182.reuse, R60 ;  /* 0x000000b6d03c723c */ /* 0x080ff0000000183c */
[----:B------:R-:W-:Y:S01]  /*65a0*/  HMMA.16816.F32 R64, R176, R182, R64 ;  /* 0x000000b6b040723c */ /* 0x000fe20000001840 */
[----:B------:R-:W-:Y:S07]  /*65b0*/  LDSM.16.M88.4 R176, [R215+0x4000] ;  /* 0x00400000d7b0783b */ /* 0x000fee0000000200 */
[-C--:B------:R-:W-:Y:S01]  /*65c0*/  HMMA.16816.F32 R4, R188, R196.reuse, R4 ;  /* 0x000000c4bc04723c */ /* 0x080fe20000001804 */
[----:B------:R-:W2:Y:S07]  /*65d0*/  LDSM.16.M88.4 R180, [R212+0x2000] ;  /* 0x00200000d4b4783b */ /* 0x000eae0000000200 */
[C---:B----4-:R-:W-:Y:S08]  /*65e0*/  HMMA.16816.F32 R8, R200.reuse, R196, R8 ;  /* 0x000000c4c808723c */ /* 0x050ff00000001808 */
[-C--:B------:R-:W-:Y:S08]  /*65f0*/  HMMA.16816.F32 R12, R200, R198.reuse, R12 ;  /* 0x000000c6c80c723c */ /* 0x080ff0000000180c */
[C---:B------:R-:W-:Y:S01]  /*6600*/  HMMA.16816.F32 R16, R188.reuse, R198, R16 ;  /* 0x000000c6bc10723c */ /* 0x040fe20000001810 */
[----:B------:R-:W4:Y:S07]  /*6610*/  LDSM.16.M88.4 R196, [R215+0x5000] ;  /* 0x00500000d7c4783b */ /* 0x000f2e0000000200 */
[-C--:B-1----:R-:W-:Y:S08]  /*6620*/  HMMA.16816.F32 R20, R188, R204.reuse, R20 ;  /* 0x000000ccbc14723c */ /* 0x082ff00000001814 */
[C---:B------:R-:W-:Y:S08]  /*6630*/  HMMA.16816.F32 R24, R200.reuse, R204, R24 ;  /* 0x000000ccc818723c */ /* 0x040ff00000001818 */
[-C--:B------:R-:W-:Y:S08]  /*6640*/  HMMA.16816.F32 R28, R200, R206.reuse, R28 ;  /* 0x000000cec81c723c */ /* 0x080ff0000000181c */
[C---:B------:R-:W-:Y:S01]  /*6650*/  HMMA.16816.F32 R32, R188.reuse, R206, R32 ;  /* 0x000000cebc20723c */ /* 0x040fe20000001820 */
        /* <DEDUP_REMOVED lines=8> */
[-C--:B------:R-:W-:Y:S01]  /*66e0*/  HMMA.16816.F32 R60, R200, R194.reuse, R60 ;  /* 0x000000c2c83c723c */ /* 0x080fe2000000183c */
[----:B------:R-:W1:Y:S07]  /*66f0*/  LDSM.16.M88.4 R200, [R212+0x2800] ;  /* 0x00280000d4c8783b */ /* 0x000e6e0000000200 */
[----:B------:R-:W-:Y:S01]  /*6700*/  HMMA.16816.F32 R64, R188, R194, R64 ;  /* 0x000000c2bc40723c */ /* 0x000fe20000001840 */
[----:B------:R-:W-:Y:S07]  /*6710*/  LDSM.16.M88.4 R188, [R216+0x4000] ;  /* 0x00400000d8bc783b */ /* 0x000fee0000000200 */
[-C--:B--2---:R-:W-:Y:S01]  /*6720*/  HMMA.16816.F32 R4, R176, R180.reuse, R4 ;  /* 0x000000b4b004723c */ /* 0x084fe20000001804 */
[----:B------:R-:W2:Y:S07]  /*6730*/  LDSM.16.M88.4 R192, [R221] ;  /* 0x00000000ddc0783b */ /* 0x000eae0000000200 */
[C---:B----4-:R-:W-:Y:S08]  /*6740*/  HMMA.16816.F32 R8, R196.reuse, R180, R8 ;  /* 0x000000b4c408723c */ /* 0x050ff00000001808 */
[-C--:B------:R-:W-:Y:S08]  /*6750*/  HMMA.16816.F32 R12, R196, R182.reuse, R12 ;  /* 0x000000b6c40c723c */ /* 0x080ff0000000180c */
[C---:B------:R-:W-:Y:S01]  /*6760*/  HMMA.16816.F32 R16, R176.reuse, R182, R16 ;  /* 0x000000b6b010723c */ /* 0x040fe20000001810 */
[----:B------:R-:W4:Y:S07]  /*6770*/  LDSM.16.M88.4 R180, [R216+0x5000] ;  /* 0x00500000d8b4783b */ /* 0x000f2e0000000200 */
        /* <DEDUP_REMOVED lines=9> */
[C---:B------:R-:W-:Y:S07]  /*6810*/  HMMA.16816.F32 R56, R196.reuse, R204, R56 ;  /* 0x000000ccc438723c */ /* 0x040fee0000001838 */
[----:B------:R-:W-:Y:S01]  /*6820*/  IADD3 R204, R229, -0x1, RZ ;  /* 0xffffffffe5cc7810 */ /* 0x000fe20007ffe0ff */
[-C--:B------:R-:W-:Y:S04]  /*6830*/  HMMA.16816.F32 R60, R196, R206.reuse, R60 ;  /* 0x000000cec43c723c */ /* 0x080fe8000000183c */
[----:B------:R-:W-:Y:S01]  /*6840*/  @P6 SHF.R.S32.HI R0, RZ, 0x1f, R204 ;  /* 0x0000001fff006819 */ /* 0x000fe200000114cc */
[----:B------:R-:W-:Y:S03]  /*6850*/  @P6 IMAD.WIDE.U32 R2, R204, c[0x0][0x1e0], RZ ;  /* 0x00007800cc026a25 */ /* 0x000fe600078e00ff */
[----:B------:R-:W-:Y:S04]  /*6860*/  HMMA.16816.F32 R64, R176, R206, R64 ;  /* 0x000000ceb040723c */ /* 0x000fe80000001840 */
[----:B------:R-:W-:Y:S04]  /*6870*/  @P6 IMAD R0, R0, c[0x0][0x1e0], RZ ;  /* 0x0000780000006a24 */ /* 0x000fe800078e02ff */
[-C--:B--2---:R-:W-:Y:S05]  /*6880*/  HMMA.16816.F32 R4, R188, R192.reuse, R4 ;  /* 0x000000c0bc04723c */ /* 0x084fea0000001804 */
[----:B------:R-:W-:Y:S03]  /*6890*/  @P6 IMAD R0, R204, c[0x0][0x1e4], R0 ;  /* 0x00007900cc006a24 */ /* 0x000fe600078e0200 */
[C---:B----4-:R-:W-:Y:S04]  /*68a0*/  HMMA.16816.F32 R8, R180.reuse, R192, R8 ;  /* 0x000000c0b408723c */ /* 0x050fe80000001808 */
[----:B------:R-:W-:Y:S01]  /*68b0*/  @P6 IMAD.IADD R0, R3, 0x1, R0 ;  /* 0x0000000103006824 */ /* 0x000fe200078e0200 */
[C---:B------:R-:W-:Y:S03]  /*68c0*/  @P6 SHF.L.U32 R3, R2.reuse, 0x6, RZ ;  /* 0x0000000602036819 */ /* 0x040fe600000006ff */
[-C--:B------:R-:W-:Y:S04]  /*68d0*/  HMMA.16816.F32 R12, R180, R194.reuse, R12 ;  /* 0x000000c2b40c723c */ /* 0x080fe8000000180c */
[----:B------:R-:W-:Y:S01]  /*68e0*/  @P6 SHF.L.U64.HI R2, R2, 0x6, R0 ;  /* 0x0000000602026819 */ /* 0x000fe20000010200 */
[----:B-----5:R-:W-:Y:S03]  /*68f0*/  IMAD.MOV.U32 R0, RZ, RZ, R234 ;  /* 0x000000ffff007224 */ /* 0x020fe600078e00ea */
[----:B------:R-:W-:Y:S01]  /*6900*/  FMUL.FTZ R4, R4, c[0x0][0x320] ;  /* 0x0000c80004047a20 */ /* 0x000fe20000410000 */
[C---:B------:R-:W-:Y:S03]  /*6910*/  HMMA.16816.F32 R16, R188.reuse, R194, R16 ;  /* 0x000000c2bc10723c */ /* 0x040fe60000001810 */
[----:B------:R-:W-:Y:S01]  /*6920*/  MUFU.TANH R207, R4 ;  /* 0x0000000400cf7308 */ /* 0x000fe20000002400 */
[----:B------:R-:W-:Y:S02]  /*6930*/  FMUL.FTZ R5, R5, c[0x0][0x320] ;  /* 0x0000c80005057a20 */ /* 0x000fe40000410000 */
[----:B------:R-:W-:Y:S02]  /*6940*/  FMUL.FTZ R6, R6, c[0x0][0x320] ;  /* 0x0000c80006067a20 */ /* 0x000fe40000410000 */
[----:B------:R-:W-:Y:S04]  /*6950*/  FMUL.FTZ R7, R7, c[0x0][0x320] ;  /* 0x0000c80007077a20 */ /* 0x000fe80000410000 */
[----:B------:R-:W-:Y:S01]  /*6960*/  FMUL.FTZ R8, R8, c[0x0][0x320] ;  /* 0x0000c80008087a20 */ /* 0x000fe20000410000 */
[----:B------:R-:W1:Y:S01]  /*6970*/  MUFU.TANH R206, R5 ;  /* 0x0000000500ce7308 */ /* 0x000e620000002400 */
[----:B------:R-:W-:Y:S02]  /*6980*/  FMUL.FTZ R9, R9, c[0x0][0x320] ;  /* 0x0000c80009097a20 */ /* 0x000fe40000410000 */
[----:B------:R-:W-:Y:S02]  /*6990*/  FMUL.FTZ R14, R14, c[0x0][0x320] ;  /* 0x0000c8000e0e7a20 */ /* 0x000fe40000410000 */
[----:B------:R-:W-:Y:S02]  /*69a0*/  FMUL.FTZ R10, R10, c[0x0][0x320] ;  /* 0x0000c8000a0a7a20 */ /* 0x000fe40000410000 */
[----:B------:R-:W-:Y:S02]  /*69b0*/  FMUL.FTZ R11, R11, c[0x0][0x320] ;  /* 0x0000c8000b0b7a20 */ /* 0x000fe40000410000 */
[----:B------:R-:W-:Y:S01]  /*69c0*/  FMUL.FTZ R12, R12, c[0x0][0x320] ;  /* 0x0000c8000c0c7a20 */ /* 0x000fe20000410000 */
[----:B------:R2:W-:Y:S01]  /*69d0*/  MUFU.TANH R176, R14 ;  /* 0x0000000e00b07308 */ /* 0x0005e20000002400 */
[----:B------:R-:W-:Y:S02]  /*69e0*/  FMUL.FTZ R15, R15, c[0x0][0x320] ;  /* 0x0000c8000f0f7a20 */ /* 0x000fe40000410000 */
[----:B------:R-:W-:Y:S02]  /*69f0*/  FMUL.FTZ R13, R13, c[0x0][0x320] ;  /* 0x0000c8000d0d7a20 */ /* 0x000fe40000410000 */
[----:B------:R-:W-:Y:S02]  /*6a00*/  FMUL.FTZ R16, R16, c[0x0][0x320] ;  /* 0x0000c80010107a20 */ /* 0x000fe40000410000 */
[----:B------:R-:W-:Y:S02]  /*6a10*/  FMUL.FTZ R17, R17, c[0x0][0x320] ;  /* 0x0000c80011117a20 */ /* 0x000fe40000410000 */
[----:B------:R-:W-:Y:S01]  /*6a20*/  FMUL.FTZ R18, R18, c[0x0][0x320] ;  /* 0x0000c80012127a20 */ /* 0x000fe20000410000 */
[----:B------:R-:W-:Y:S01]  /*6a30*/  MUFU.TANH R210, R6 ;  /* 0x0000000600d27308 */ /* 0x000fe20000002400 */
[----:B------:R-:W-:Y:S09]  /*6a40*/  FMUL.FTZ R19, R19, c[0x0][0x320] ;  /* 0x0000c80013137a20 */ /* 0x000ff20000410000 */
[----:B------:R4:W5:Y:S01]  /*6a50*/  MUFU.TANH R209, R7 ;  /* 0x0000000700d17308 */ /* 0x0009620000002400 */
[----:B--2---:R-:W2:Y:S09]  /*6a60*/  LDL R14, [R1+0x3c] ;  /* 0x00003c00010e7983 */ /* 0x004eb20000100800 */
[----:B------:R-:W-:Y:S10]  /*6a70*/  MUFU.TANH R208, R8 ;  /* 0x0000000800d07308 */ /* 0x000ff40000002400 */
[----:B------:R-:W1:Y:S01]  /*6a80*/  MUFU.TANH R205, R9 ;  /* 0x0000000900cd7308 */ /* 0x000e620000002400 */
[----:B----4-:R-:W4:Y:S09]  /*6a90*/  LDSM.16.M88.4 R4, [R220] ;  /* 0x00000000dc04783b */ /* 0x010f320000000200 */
[----:B------:R-:W-:Y:S10]  /*6aa0*/  MUFU.TANH R203, R10 ;  /* 0x0000000a00cb7308 */ /* 0x000ff40000002400 */
[----:B------:R1:W1:Y:S10]  /*6ab0*/  MUFU.TANH R202, R11 ;  /* 0x0000000b00ca7308 */ /* 0x0002740000002400 */
[----:B------:R-:W-:Y:S10]  /*6ac0*/  MUFU.TANH R199, R16 ;  /* 0x0000001000c77308 */ /* 0x000ff40000002400 */
[----:B------:R3:W-:Y:S01]  /*6ad0*/  MUFU.TANH R185, R17 ;  /* 0x0000001100b97308 */ /* 0x0007e20000002400 */
[-C--:B----4-:R-:W-:Y:S01]  /*6ae0*/  HMMA.16816.F32 R20, R188, R4.reuse, R20 ;  /* 0x00000004bc14723c */ /* 0x090fe20000001814 */
[----:B-1----:R-:W1:Y:S08]  /*6af0*/  LDSM.16.M88.4 R8, [R219] ;  /* 0x00000000db08783b */ /* 0x002e700000000200 */
[----:B------:R-:W-:Y:S01]  /*6b00*/  MUFU.TANH R184, R18 ;  /* 0x0000001200b87308 */ /* 0x000fe20000002400 */
[C---:B------:R-:W-:Y:S07]  /*6b10*/  HMMA.16816.F32 R24, R180.reuse, R4, R24 ;  /* 0x00000004b418723c */ /* 0x040fee0000001818 */
[----:B------:R-:W-:Y:S02]  /*6b20*/  @P6 IADD3 R5, P1, R3, R232, RZ ;  /* 0x000000e803056210 */ /* 0x000fe40007f3e0ff */
[----:B------:R4:W-:Y:S01]  /*6b30*/  MUFU.TANH R179, R19 ;  /* 0x0000001300b37308 */ /* 0x0009e20000002400 */
[-C--:B------:R-:W-:Y:S03]  /*6b40*/  HMMA.16816.F32 R28, R180, R6.reuse, R28 ;  /* 0x00000006b41c723c */ /* 0x080fe6000000181c */
[----:B------:R-:W-:Y:S04]  /*6b50*/  @P2 IMAD.HI.U32 R4, R234, c[0x0][0x2c8], RZ ;  /* 0x0000b200ea042a27 */ /* 0x000fe800078e00ff */
[----:B------:R-:W-:Y:S01]  /*6b60*/  FMUL.FTZ R20, R20, c[0x0][0x320] ;  /* 0x0000c80014147a20 */ /* 0x000fe20000410000 */
[C---:B------:R-:W-:Y:S01]  /*6b70*/  HMMA.16816.F32 R32, R188.reuse, R6, R32 ;  /* 0x00000006bc20723c */ /* 0x040fe20000001820 */
[----:B------:R4:W2:Y:S03]  /*6b80*/  MUFU.TANH R177, R13 ;  /* 0x0000000d00b17308 */ /* 0x0008a60000002400 */
[----:B------:R-:W-:Y:S01]  /*6b90*/  @P2 SHF.R.U32.HI R0, RZ, c[0x0][0x2cc], R4 ;  /* 0x0000b300ff002a19 */ /* 0x000fe20000011604 */
[----:B------:R-:W-:Y:S02]  /*6ba0*/  FMUL.FTZ R23, R23, c[0x0][0x320] ;  /* 0x0000c80017177a20 */ /* 0x000fe40000410000 */
[----:B------:R-:W-:Y:S01]  /*6bb0*/  @P6 IADD3.X R6, R2, R231, RZ, P1, !PT ;  /* 0x000000e702066210 */ /* 0x000fe20000ffe4ff */
[----:B------:R-:W-:Y:S01]  /*6bc0*/  @P6 IMAD.MOV.U32 R7, RZ, RZ, c[0x0][0x1e4] ;  /* 0x00007900ff076624 */ /* 0x000fe200078e00ff */
[----:B---3--:R-:W3:Y:S02]  /*6bd0*/  SHFL.IDX PT, R17, R0, RZ, 0x1c1f ;  /* 0x001c1fff00117589 */ /* 0x008ee400000e0000 */
[----:B------:R-:W-:Y:S01]  /*6be0*/  MUFU.TANH R178, R12 ;  /* 0x0000000c00b27308 */ /* 0x000fe20000002400 */
[----:B------:R-:W-:Y:S02]  /*6bf0*/  FMUL.FTZ R22, R22, c[0x0][0x320] ;  /* 0x0000c80016167a20 */ /* 0x000fe40000410000 */
[----:B------:R-:W-:Y:S01]  /*6c00*/  FMUL.FTZ R21, R21, c[0x0][0x320] ;  /* 0x0000c80015157a20 */ /* 0x000fe20000410000 */
[-C--:B-1----:R-:W-:Y:S02]  /*6c10*/  HMMA.16816.F32 R36, R188, R8.reuse, R36 ;  /* 0x00000008bc24723c */ /* 0x082fe40000001824 */
[----:B------:R-:W-:Y:S01]  /*6c20*/  SHFL.IDX PT, R16, R0, 0x1, 0x1c1f ;  /* 0x003c1f0000107f89 */ /* 0x000fe200000e0000 */
[----:B------:R-:W-:Y:S03]  /*6c30*/  FMUL.FTZ R30, R30, c[0x0][0x320] ;  /* 0x0000c8001e1e7a20 */ /* 0x000fe60000410000 */
[----:B------:R-:W-:Y:S01]  /*6c40*/  MUFU.TANH R111, R20 ;  /* 0x00000014006f7308 */ /* 0x000fe20000002400 */
[----:B------:R-:W-:Y:S02]  /*6c50*/  FMUL.FTZ R27, R27, c[0x0][0x320] ;  /* 0x0000c8001b1b7a20 */ /* 0x000fe40000410000 */
[----:B------:R-:W-:Y:S01]  /*6c60*/  FMUL.FTZ R34, R34, c[0x0][0x320] ;  /* 0x0000c80022227a20 */ /* 0x000fe20000410000 */
[C---:B------:R-:W-:Y:S01]  /*6c70*/  HMMA.16816.F32 R40, R180.reuse, R8, R40 ;  /* 0x00000008b428723c */ /* 0x040fe20000001828 */
[----:B----4-:R-:W1:Y:S01]  /*6c80*/  SHFL.IDX PT, R19, R0, 0x2, 0x1c1f ;  /* 0x005c1f0000137f89 */ /* 0x010e6200000e0000 */
[----:B------:R-:W-:Y:S02]  /*6c90*/  IMAD.MOV.U32 R13, RZ, RZ, -0x40 ;  /* 0xffffffc0ff0d7424 */ /* 0x000fe400078e00ff */
[----:B------:R-:W-:Y:S02]  /*6ca0*/  FMUL.FTZ R35, R35, c[0x0][0x320] ;  /* 0x0000c80023237a20 */ /* 0x000fe40000410000 */
[----:B------:R4:W-:Y:S01]  /*6cb0*/  MUFU.TANH R186, R34 ;  /* 0x0000002200ba7308 */ /* 0x0009e20000002400 */
[----:B------:R-:W-:Y:S01]  /*6cc0*/  @P6 MOV R9, c[0x0][0x1e0] ;  /* 0x0000780000096a02 */ /* 0x000fe20000000f00 */
[----:B------:R-:W-:Y:S01]  /*6cd0*/  FMUL.FTZ R32, R32, c[0x0][0x320] ;  /* 0x0000c80020207a20 */ /* 0x000fe20000410000 */
[-C--:B------:R-:W-:Y:S01]  /*6ce0*/  HMMA.16816.F32 R44, R180, R10.reuse, R44 ;  /* 0x0000000ab42c723c */ /* 0x080fe2000000182c */
[----:B------:R2:W1:Y:S02]  /*6cf0*/  SHFL.IDX PT, R18, R0, 0x3, 0x1c1f ;  /* 0x007c1f0000127f89 */ /* 0x00046400000e0000 */
[----:B------:R-:W-:Y:S01]  /*6d00*/  @P6 LEA R4, P0, R9, R3, 0x5 ;  /* 0x0000000309046211 */ /* 0x000fe200078028ff */
[----:B------:R-:W-:Y:S02]  /*6d10*/  FMUL.FTZ R33, R33, c[0x0][0x320] ;  /* 0x0000c80021217a20 */ /* 0x000fe40000410000 */
[----:B------:R-:W-:Y:S01]  /*6d20*/  FMUL.FTZ R36, R36, c[0x0][0x320] ;  /* 0x0000c80024247a20 */ /* 0x000fe20000410000 */
[----:B------:R-:W1:Y:S01]  /*6d30*/  MUFU.TANH R200, R15 ;  /* 0x0000000f00c87308 */ /* 0x000e620000002400 */
[----:B------:R-:W-:Y:S01]  /*6d40*/  FMUL.FTZ R28, R28, c[0x0][0x320] ;  /* 0x0000c8001c1c7a20 */ /* 0x000fe20000410000 */
[----:B------:R-:W-:Y:S01]  /*6d50*/  @P6 LEA.HI.X R9, R9, R2, R7, 0x5, P0 ;  /* 0x0000000209096211 */ /* 0x000fe200000f2c07 */
[C---:B------:R-:W-:Y:S04]  /*6d60*/  HMMA.16816.F32 R48, R188.reuse, R10, R48 ;  /* 0x0000000abc30723c */ /* 0x040fe80000001830 */
[----:B------:R-:W-:Y:S01]  /*6d70*/  @P6 IADD3 R8, P0, R232, 0x20, RZ ;  /* 0x00000020e8086810 */ /* 0x000fe20007f1e0ff */
[----:B------:R-:W-:Y:S02]  /*6d80*/  FMUL.FTZ R37, R37, c[0x0][0x320] ;  /* 0x0000c80025257a20 */ /* 0x000fe40000410000 */
[----:B------:R1:W-:Y:S01]  /*6d90*/  MUFU.TANH R101, R35 ;  /* 0x0000002300657308 */ /* 0x0003e20000002400 */
[----:B------:R-:W-:Y:S01]  /*6da0*/  @P6 IADD3.X R7, RZ, R231, RZ, P0, !PT ;  /* 0x000000e7ff076210 */ /* 0x000fe200007fe4ff */
[----:B------:R-:W-:Y:S03]  /*6db0*/  FMUL.FTZ R31, R31, c[0x0][0x320] ;  /* 0x0000c8001f1f7a20 */ /* 0x000fe60000410000 */
[----:B----4-:R-:W-:Y:S01]  /*6dc0*/  @P6 LEA R34, P1, R5, c[0x0][0x1c8], 0x1 ;  /* 0x0000720005226a11 */ /* 0x010fe200078208ff */
[----:B------:R-:W-:Y:S02]  /*6dd0*/  FMUL.FTZ R38, R38, c[0x0][0x320] ;  /* 0x0000c80026267a20 */ /* 0x000fe40000410000 */
[----:B------:R-:W-:Y:S02]  /*6de0*/  FMUL.FTZ R29, R29, c[0x0][0x320] ;  /* 0x0000c8001d1d7a20 */ /* 0x000fe40000410000 */
[----:B------:R-:W-:Y:S01]  /*6df0*/  MUFU.TANH R192, R23 ;  /* 0x0000001700c07308 */ /* 0x000fe20000002400 */
[----:B------:R-:W-:Y:S02]  /*6e00*/  FMUL.FTZ R39, R39, c[0x0][0x320] ;  /* 0x0000c80027277a20 */ /* 0x000fe40000410000 */
[----:B------:R-:W-:Y:S02]  /*6e10*/  IMAD R13, R229, R13, 0x1 ;  /* 0x00000001e50d7424 */ /* 0x000fe400078e020d */
[----:B------:R-:W-:Y:S02]  /*6e20*/  FMUL.FTZ R24, R24, c[0x0][0x320] ;  /* 0x0000c80018187a20 */ /* 0x000fe40000410000 */
[----:B------:R-:W-:Y:S02]  /*6e30*/  FMUL.FTZ R25, R25, c[0x0][0x320] ;  /* 0x0000c80019197a20 */ /* 0x000fe40000410000 */
[----:B------:R-:W-:Y:S01]  /*6e40*/  FMUL.FTZ R26, R26, c[0x0][0x320] ;  /* 0x0000c8001a1a7a20 */ /* 0x000fe20000410000 */
[----:B------:R4:W-:Y:S01]  /*6e50*/  MUFU.TANH R103, R32 ;  /* 0x0000002000677308 */ /* 0x0009e20000002400 */
[----:B------:R-:W-:Y:S02]  /*6e60*/  FMUL.FTZ R41, R41, c[0x0][0x320] ;  /* 0x0000c80029297a20 */ /* 0x000fe40000410000 */
[----:B------:R-:W-:Y:S01]  /*6e70*/  FMUL.FTZ R40, R40, c[0x0][0x320] ;  /* 0x0000c80028287a20 */ /* 0x000fe20000410000 */
[----:B-1----:R-:W-:Y:S01]  /*6e80*/  @P6 LEA.HI.X R35, R5, c[0x0][0x1cc], R6, 0x1, P1 ;  /* 0x0000730005236a11 */ /* 0x002fe200008f0c06 */
[----:B------:R-:W-:Y:S01]  /*6e90*/  FMUL.FTZ R44, R44, c[0x0][0x320] ;  /* 0x0000c8002c2c7a20 */ /* 0x000fe20000410000 */
[-C--:B------:R-:W-:Y:S01]  /*6ea0*/  @P6 IADD3 R6, P1, R3, R8.reuse, RZ ;  /* 0x0000000803066210 */ /* 0x080fe20007f3e0ff */
[----:B------:R-:W-:Y:S02]  /*6eb0*/  FMUL.FTZ R45, R45, c[0x0][0x320] ;  /* 0x0000c8002d2d7a20 */ /* 0x000fe40000410000 */
[----:B------:R-:W-:Y:S01]  /*6ec0*/  FMUL.FTZ R42, R42, c[0x0][0x320] ;  /* 0x0000c8002a2a7a20 */ /* 0x000fe20000410000 */
[----:B------:R-:W-:Y:S01]  /*6ed0*/  MUFU.TANH R198, R36 ;  /* 0x0000002400c67308 */ /* 0x000fe20000002400 */
[----:B------:R-:W-:Y:S01]  /*6ee0*/  @P6 IMAD.X R12, R2, 0x1, R7, P1 ;  /* 0x00000001020c6824 */ /* 0x000fe200008e0607 */
[----:B------:R-:W-:Y:S01]  /*6ef0*/  @P6 IADD3 R5, P1, R232, 0x40, RZ ;  /* 0x00000040e8056810 */ /* 0x000fe20007f3e0ff */
[----:B------:R-:W-:Y:S02]  /*6f00*/  FMUL.FTZ R43, R43, c[0x0][0x320] ;  /* 0x0000c8002b2b7a20 */ /* 0x000fe40000410000 */
[----:B------:R-:W-:Y:S02]  /*6f10*/  FMUL.FTZ R48, R48, c[0x0][0x320] ;  /* 0x0000c80030307a20 */ /* 0x000fe40000410000 */
[----:B------:R-:W-:Y:S02]  /*6f20*/  FMUL.FTZ R49, R49, c[0x0][0x320] ;  /* 0x0000c80031317a20 */ /* 0x000fe40000410000 */
[----:B------:R-:W-:Y:S01]  /*6f30*/  FMUL.FTZ R50, R50, c[0x0][0x320] ;  /* 0x0000c80032327a20 */ /* 0x000fe20000410000 */
[----:B------:R1:W-:Y:S01]  /*6f40*/  MUFU.TANH R102, R33 ;  /* 0x0000002100667308 */ /* 0x0003e20000002400 */
[----:B------:R-:W-:Y:S02]  /*6f50*/  FMUL.FTZ R51, R51, c[0x0][0x320] ;  /* 0x0000c80033337a20 */ /* 0x000fe40000410000 */
[----:B------:R-:W-:Y:S01]  /*6f60*/  FMUL.FTZ R46, R46, c[0x0][0x320] ;  /* 0x0000c8002e2e7a20 */ /* 0x000fe20000410000 */
[C---:B----4-:R-:W-:Y:S01]  /*6f70*/  @P6 LEA R32, P0, R6.reuse, c[0x0][0x1c8], 0x1 ;  /* 0x0000720006206a11 */ /* 0x050fe200078008ff */
[----:B------:R-:W-:Y:S05]  /*6f80*/  FMUL.FTZ R47, R47, c[0x0][0x320] ;  /* 0x0000c8002f2f7a20 */ /* 0x000fea0000410000 */
[----:B------:R4:W-:Y:S10]  /*6f90*/  MUFU.TANH R201, R37 ;  /* 0x0000002500c97308 */ /* 0x0009f40000002400 */
[----:B------:R2:W-:Y:S01]  /*6fa0*/  MUFU.TANH R104, R30 ;  /* 0x0000001e00687308 */ /* 0x0005e20000002400 */
[----:B-1----:R-:W-:Y:S09]  /*6fb0*/  @P6 LEA.HI.X R33, R6, c[0x0][0x1cc], R12, 0x1, P0 ;  /* 0x0000730006216a11 */ /* 0x002ff200000f0c0c */
[----:B------:R-:W-:Y:S10]  /*6fc0*/  MUFU.TANH R193, R24 ;  /* 0x0000001800c17308 */ /* 0x000ff40000002400 */
[----:B------:R1:W-:Y:S10]  /*6fd0*/  MUFU.TANH R109, R28 ;  /* 0x0000001c006d7308 */ /* 0x0003f40000002400 */
[----:B------:R-:W-:Y:S10]  /*6fe0*/  MUFU.TANH R187, R22 ;  /* 0x0000001600bb7308 */ /* 0x000ff40000002400 */
[----:B------:R1:W-:Y:S10]  /*6ff0*/  MUFU.TANH R197, R31 ;  /* 0x0000001f00c57308 */ /* 0x0003f40000002400 */
[----:B------:R-:W-:Y:S10]  /*7000*/  MUFU.TANH R194, R25 ;  /* 0x0000001900c27308 */ /* 0x000ff40000002400 */
[----:B------:R1:W-:Y:S10]  /*7010*/  MUFU.TANH R105, R29 ;  /* 0x0000001d00697308 */ /* 0x0003f40000002400 */
[----:B------:R-:W1:Y:S10]  /*7020*/  MUFU.TANH R110, R21 ;  /* 0x00000015006e7308 */ /* 0x000e740000002400 */
[----:B------:R-:W-:Y:S10]  /*7030*/  MUFU.TANH R195, R26 ;  /* 0x0000001a00c37308 */ /* 0x000ff40000002400 */
[----:B------:R-:W-:Y:S10]  /*7040*/  MUFU.TANH R245, R41 ;  /* 0x0000002900f57308 */ /* 0x000ff40000002400 */
[----:B------:R-:W-:Y:S01]  /*7050*/  MUFU.TANH R243, R40 ;  /* 0x0000002800f37308 */ /* 0x000fe20000002400 */
[----:B--2---:R-:W-:Y:S02]  /*7060*/  IADD3 R0, R13, c[0x0][0x1d0], -R14 ;  /* 0x000074000d007a10 */ /* 0x004fe40007ffe80e */
[----:B------:R-:W-:Y:S02]  /*7070*/  @P6 IADD3 R14, P0, R3, R5, RZ ;  /* 0x00000005030e6210 */ /* 0x000fe40007f1e0ff */
[----:B------:R-:W-:Y:S05]  /*7080*/  @P6 IADD3.X R13, RZ, R231, RZ, P1, !PT ;  /* 0x000000e7ff0d6210 */ /* 0x000fea0000ffe4ff */
[----:B------:R2:W2:Y:S01]  /*7090*/  MUFU.TANH R196, R27 ;  /* 0x0000001b00c47308 */ /* 0x0004a20000002400 */
[----:B------:R-:W-:Y:S01]  /*70a0*/  @P6 IADD3 R20, P1, R4, R8, RZ ;  /* 0x0000000804146210 */ /* 0x000fe20007f3e0ff */
[----:B------:R-:W-:Y:S01]  /*70b0*/  @P6 IMAD.X R15, R2, 0x1, R13, P0 ;  /* 0x00000001020f6824 */ /* 0x000fe200000e060d */
[C---:B------:R-:W-:Y:S02]  /*70c0*/  @P6 IADD3 R23, P0, R4.reuse, R5, RZ ;  /* 0x0000000504176210 */ /* 0x040fe40007f1e0ff */
[C---:B------:R-:W-:Y:S02]  /*70d0*/  @P6 IADD3.X R36, R9.reuse, R7, RZ, P1, !PT ;  /* 0x0000000709246210 */ /* 0x040fe40000ffe4ff */
[----:B------:R-:W-:Y:S03]  /*70e0*/  @P6 IADD3 R12, P1, R4, R232, RZ ;  /* 0x000000e8040c6210 */ /* 0x000fe60007f3e0ff */
[----:B------:R2:W-:Y:S01]  /*70f0*/  MUFU.TANH R238, R44 ;  /* 0x0000002c00ee7308 */ /* 0x0005e20000002400 */
[----:B------:R-:W2:Y:S01]  /*7100*/  LDSM.16.M88.4 R4, [R218] ;  /* 0x00000000da04783b */ /* 0x000ea20000000200 */
[----:B------:R-:W-:Y:S01]  /*7110*/  IADD3 R0, R0, -c[0x0][0x168], RZ ;  /* 0x80005a0000007a10 */ /* 0x000fe20007ffe0ff */
[----:B------:R-:W-:Y:S04]  /*7120*/  DEPBAR.LE SB0, 0x0 ;  /* 0x000080000000791a */ /* 0x000fe80000000000 */
[C---:B----4-:R-:W-:Y:S01]  /*7130*/  @P6 IADD3.X R37, R9.reuse, R13, RZ, P0, !PT ;  /* 0x0000000d09256210 */ /* 0x050fe200007fe4ff */
[----:B------:R-:W-:Y:S01]  /*7140*/  @P6 IMAD.X R9, R9, 0x1, R231, P1 ;  /* 0x0000000109096824 */ /* 0x000fe200008e06e7 */
[----:B------:R-:W-:Y:S01]  /*7150*/  @P6 LEA R30, P1, R12, c[0x0][0x1c8], 0x1 ;  /* 0x000072000c1e6a11 */ /* 0x000fe200078208ff */
[----:B------:R4:W-:Y:S01]  /*7160*/  MUFU.TANH R239, R45 ;  /* 0x0000002d00ef7308 */ /* 0x0009e20000002400 */
[----:B---3--:R-:W-:Y:S01]  /*7170*/  IMAD.IADD R8, R0, 0x1, R17 ;  /* 0x0000000100087824 */ /* 0x008fe200078e0211 */
[----:B-1----:R-:W-:Y:S01]  /*7180*/  @P6 LEA R28, P0, R14, c[0x0][0x1c8], 0x1 ;  /* 0x000072000e1c6a11 */ /* 0x002fe200078008ff */
[----:B------:R-:W-:Y:S01]  /*7190*/  IMAD.IADD R2, R0, 0x1, R19 ;  /* 0x0000000100027824 */ /* 0x000fe200078e0213 */
[----:B------:R-:W-:Y:S06]  /*71a0*/  @P6 LEA.HI.X R31, R12, c[0x0][0x1cc], R9, 0x1, P1 ;  /* 0x000073000c1f6a11 */ /* 0x000fec00008f0c09 */
[----:B------:R-:W1:Y:S01]  /*71b0*/  MUFU.TANH R38, R38 ;  /* 0x0000002600267308 */ /* 0x000e620000002400 */
[----:B------:R-:W-:Y:S01]  /*71c0*/  IADD3 R3, R0, R16, RZ ;  /* 0x0000001000037210 */ /* 0x000fe20007ffe0ff */
[----:B------:R-:W-:Y:S01]  /*71d0*/  BAR.SYNC.DEFER_BLOCKING 0x0 ;  /* 0x0000000000007b1d */ /* 0x000fe20000010000 */
[----:B------:R-:W-:Y:S02]  /*71e0*/  ISETP.GT.AND P1, PT, R8, 0x1, PT ;  /* 0x000000010800780c */ /* 0x000fe40003f24270 */
[----:B------:R-:W-:Y:S02]  /*71f0*/  @P6 LEA.HI.X R29, R14, c[0x0][0x1cc], R15, 0x1, P0 ;  /* 0x000073000e1d6a11 */ /* 0x000fe400000f0c0f */
[----:B------:R-:W-:Y:S02]  /*7200*/  FSEL R13, R206, -INF , P1 ;  /* 0xff800000ce0d7808 */ /* 0x000fe40000800000 */
[----:B------:R-:W-:Y:S01]  /*7210*/  ISETP.GT.AND P1, PT, R3, 0x1, PT ;  /* 0x000000010300780c */ /* 0x000fe20003f24270 */
[----:B------:R-:W3:Y:S01]  /*7220*/  MUFU.TANH R39, R39 ;  /* 0x0000002700277308 */ /* 0x000ee20000002400 */
[----:B------:R-:W-:Y:S02]  /*7230*/  ISETP.GT.AND P0, PT, R8, RZ, PT ;  /* 0x000000ff0800720c */ /* 0x000fe40003f04270 */
[----:B-----5:R-:W-:Y:S02]  /*7240*/  FSEL R16, R209, -INF , P1 ;  /* 0xff800000d1107808 */ /* 0x020fe40000800000 */
[----:B------:R-:W-:Y:S02]  /*7250*/  IADD3 R0, R0, R18, RZ ;  /* 0x0000001200007210 */ /* 0x000fe40007ffe0ff */
[----:B------:R-:W-:Y:S02]  /*7260*/  FSEL R12, R207, -INF , P0 ;  /* 0xff800000cf0c7808 */ /* 0x000fe40000000000 */
[----:B------:R-:W-:Y:S01]  /*7270*/  ISETP.GT.AND P1, PT, R2, 0x1, PT ;  /* 0x000000010200780c */ /* 0x000fe20003f24270 */
[----:B------:R-:W5:Y:S01]  /*7280*/  MUFU.TANH R42, R42 ;  /* 0x0000002a002a7308 */ /* 0x000f620000002400 */
[----:B------:R-:W-:Y:S01]  /*7290*/  ISETP.GT.AND P0, PT, R3, RZ, PT ;  /* 0x000000ff0300720c */ /* 0x000fe20003f04270 */
[-C--:B--2---:R-:W-:Y:S05]  /*72a0*/  HMMA.16816.F32 R52, R188, R4.reuse, R52 ;  /* 0x00000004bc34723c */ /* 0x084fea0000001834 */
[----:B------:R-:W-:Y:S02]  /*72b0*/  FSEL R18, R205, -INF , P1 ;  /* 0xff800000cd127808 */ /* 0x000fe40000800000 */
[----:B------:R-:W-:Y:S01]  /*72c0*/  ISETP.GT.AND P1, PT, R0, 0x1, PT ;  /* 0x000000010000780c */ /* 0x000fe20003f24270 */
[----:B------:R-:W2:Y:S01]  /*72d0*/  MUFU.TANH R43, R43 ;  /* 0x0000002b002b7308 */ /* 0x000ea20000002400 */
[----:B------:R-:W-:Y:S01]  /*72e0*/  FSEL R15, R210, -INF , P0 ;  /* 0xff800000d20f7808 */ /* 0x000fe20000000000 */
[C---:B------:R-:W-:Y:S04]  /*72f0*/  HMMA.16816.F32 R56, R180.reuse, R4, R56 ;  /* 0x00000004b438723c */ /* 0x040fe80000001838 */
[----:B------:R-:W-:Y:S02]  /*7300*/  ISETP.GT.AND P0, PT, R2, RZ, PT ;  /* 0x000000ff0200720c */ /* 0x000fe40003f04270 */
[----:B------:R-:W-:Y:S02]  /*7310*/  FSEL R24, R202, -INF , P1 ;  /* 0xff800000ca187808 */ /* 0x000fe40000800000 */
[----:B------:R-:W1:Y:S01]  /*7320*/  MUFU.TANH R48, R48 ;  /* 0x0000003000307308 */ /* 0x000e620000002400 */
[----:B------:R-:W-:Y:S01]  /*7330*/  FSEL R17, R208, -INF , P0 ;  /* 0xff800000d0117808 */ /* 0x000fe20000000000 */
[-C--:B------:R-:W-:Y:S03]  /*7340*/  HMMA.16816.F32 R60, R180, R6.reuse, R60 ;  /* 0x00000006b43c723c */ /* 0x080fe6000000183c */
[----:B------:R-:W-:Y:S01]  /*7350*/  ISETP.GT.AND P1, PT, R2, 0x9, PT ;  /* 0x000000090200780c */ /* 0x000fe20003f24270 */
[----:B------:R-:W-:Y:S01]  /*7360*/  FMUL.FTZ R52, R52, c[0x0][0x320] ;  /* 0x0000c80034347a20 */ /* 0x000fe20000410000 */
[C---:B------:R-:W-:Y:S01]  /*7370*/  ISETP.GT.AND P0, PT, R0.reuse, RZ, PT ;  /* 0x000000ff0000720c */ /* 0x040fe20003f04270 */
[----:B------:R-:W-:Y:S01]  /*7380*/  FMUL.FTZ R53, R53, c[0x0][0x320] ;  /* 0x0000c80035357a20 */ /* 0x000fe20000410000 */
[----:B------:R-:W-:Y:S01]  /*7390*/  FSEL R22, R177, -INF , P1 ;  /* 0xff800000b1167808 */ /* 0x000fe20000800000 */
[----:B------:R-:W1:Y:S01]  /*73a0*/  MUFU.TANH R49, R49 ;  /* 0x0000003100317308 */ /* 0x000e620000002400 */
[----:B------:R-:W-:Y:S01]  /*73b0*/  FSEL R25, R203, -INF , P0 ;  /* 0xff800000cb197808 */ /* 0x000fe20000000000 */
[----:B------:R-:W-:Y:S04]  /*73c0*/  HMMA.16816.F32 R64, R188, R6, R64 ;  /* 0x00000006bc40723c */ /* 0x000fe80000001840 */
[----:B------:R-:W-:Y:S01]  /*73d0*/  ISETP.GT.AND P1, PT, R0, 0x9, PT ;  /* 0x000000090000780c */ /* 0x000fe20003f24270 */
[----:B------:R-:W-:Y:S01]  /*73e0*/  FMUL.FTZ R27, R55, c[0x0][0x320] ;  /* 0x0000c800371b7a20 */ /* 0x000fe20000410000 */
[----:B------:R-:W-:Y:S01]  /*73f0*/  ISETP.GT.AND P0, PT, R2, 0x8, PT ;  /* 0x000000080200780c */ /* 0x000fe20003f04270 */
[----:B------:R-:W-:Y:S01]  /*7400*/  FMUL.FTZ R54, R54, c[0x0][0x320] ;  /* 0x0000c80036367a20 */ /* 0x000fe20000410000 */
[----:B------:R-:W1:Y:S01]  /*7410*/  MUFU.TANH R7, R52 ;  /* 0x0000003400077308 */ /* 0x000e620000002400 */
[----:B------:R-:W-:Y:S02]  /*7420*/  FSEL R21, R200, -INF , P1 ;  /* 0xff800000c8157808 */ /* 0x000fe40000800000 */
[----:B------:R-:W-:Y:S01]  /*7430*/  ISETP.GT.AND P1, PT, R8, 0x9, PT ;  /* 0x000000090800780c */ /* 0x000fe20003f24270 */
[----:B------:R-:W-:Y:S01]  /*7440*/  FMUL.FTZ R59, R59, c[0x0][0x320] ;  /* 0x0000c8003b3b7a20 */ /* 0x000fe20000410000 */
[----:B------:R-:W-:Y:S01]  /*7450*/  FSEL R19, R178, -INF , P0 ;  /* 0xff800000b2137808 */ /* 0x000fe20000000000 */
[----:B------:R-:W-:Y:S01]  /*7460*/  FMUL.FTZ R63, R63, c[0x0][0x320] ;  /* 0x0000c8003f3f7a20 */ /* 0x000fe20000410000 */
[----:B------:R-:W-:Y:S01]  /*7470*/  ISETP.GT.AND P0, PT, R0, 0x8, PT ;  /* 0x000000080000780c */ /* 0x000fe20003f04270 */
[----:B------:R-:W-:Y:S01]  /*7480*/  FMUL.FTZ R56, R56, c[0x0][0x320] ;  /* 0x0000c80038387a20 */ /* 0x000fe20000410000 */
[----:B------:R-:W-:Y:S01]  /*7490*/  FSEL R10, R185, -INF , P1 ;  /* 0xff800000b90a7808 */ /* 0x000fe20000800000 */
[----:B------:R-:W1:Y:S01]  /*74a0*/  MUFU.TANH R6, R53 ;  /* 0x0000003500067308 */ /* 0x000e620000002400 */
[----:B------:R-:W-:Y:S01]  /*74b0*/  FSEL R26, R176, -INF , P0 ;  /* 0xff800000b01a7808 */ /* 0x000fe20000000000 */
[----:B------:R-:W-:Y:S01]  /*74c0*/  IMAD.MOV.U32 R176, RZ, RZ, R230 ;  /* 0x000000ffffb07224 */ /* 0x000fe200078e00e6 */
[----:B------:R-:W-:Y:S01]  /*74d0*/  ISETP.GT.AND P0, PT, R8, 0x8, PT ;  /* 0x000000080800780c */ /* 0x000fe20003f04270 */
[----:B------:R-:W-:Y:S01]  /*74e0*/  FMUL.FTZ R57, R57, c[0x0][0x320] ;  /* 0x0000c80039397a20 */ /* 0x000fe20000410000 */
[----:B------:R-:W-:Y:S01]  /*74f0*/  ISETP.GT.AND P1, PT, R3, 0x9, PT ;  /* 0x000000090300780c */ /* 0x000fe20003f24270 */
[----:B------:R-:W-:Y:S01]  /*7500*/  FMUL.FTZ R4, R64, c[0x0][0x320] ;  /* 0x0000c80040047a20 */ /* 0x000fe20000410000 */
[----:B------:R-:W-:Y:S01]  /*7510*/  FSEL R9, R199, -INF , P0 ;  /* 0xff800000c7097808 */ /* 0x000fe20000000000 */
[----:B------:R-:W-:Y:S01]  /*7520*/  FMUL.FTZ R5, R65, c[0x0][0x320] ;  /* 0x0000c80041057a20 */ /* 0x000fe20000410000 */
[----:B------:R-:W-:Y:S01]  /*7530*/  ISETP.GT.AND P0, PT, R3, 0x8, PT ;  /* 0x000000080300780c */ /* 0x000fe20003f04270 */
[----:B------:R-:W-:Y:S01]  /*7540*/  MUFU.TANH R46, R46 ;  /* 0x0000002e002e7308 */ /* 0x000fe20000002400 */
[----:B------:R-:W-:Y:S01]  /*7550*/  FSEL R14, R179, -INF , P1 ;  /* 0xff800000b30e7808 */ /* 0x000fe20000800000 */
[----:B------:R-:W-:Y:S01]  /*7560*/  FMUL.FTZ R60, R60, c[0x0][0x320] ;  /* 0x0000c8003c3c7a20 */ /* 0x000fe20000410000 */
[----:B------:R-:W-:Y:S01]  /*7570*/  ISETP.GT.AND P1, PT, R8, 0x11, PT ;  /* 0x000000110800780c */ /* 0x000fe20003f24270 */
[----:B------:R-:W-:Y:S01]  /*7580*/  FMUL.FTZ R61, R61, c[0x0][0x320] ;  /* 0x0000c8003d3d7a20 */ /* 0x000fe20000410000 */
[----:B------:R-:W-:Y:S01]  /*7590*/  FSEL R11, R184, -INF , P0 ;  /* 0xff800000b80b7808 */ /* 0x000fe20000000000 */
[----:B------:R-:W-:Y:S01]  /*75a0*/  FMUL.FTZ R58, R58, c[0x0][0x320] ;  /* 0x0000c8003a3a7a20 */ /* 0x000fe20000410000 */
[----:B------:R-:W-:Y:S01]  /*75b0*/  FSEL R41, R110, -INF , P1 ;  /* 0xff8000006e297808 */ /* 0x000fe20000800000 */
[----:B------:R-:W-:Y:S01]  /*75c0*/  FMUL.FTZ R62, R62, c[0x0][0x320] ;  /* 0x0000c8003e3e7a20 */ /* 0x000fe20000410000 */
[----:B------:R-:W-:Y:S01]  /*75d0*/  ISETP.GT.AND P1, PT, R3, 0x11, PT ;  /* 0x000000110300780c */ /* 0x000fe20003f24270 */
[----:B------:R-:W1:Y:S01]  /*75e0*/  MUFU.TANH R4, R4 ;  /* 0x0000000400047308 */ /* 0x000e620000002400 */
[----:B------:R-:W-:Y:S02]  /*75f0*/  ISETP.GT.AND P0, PT, R8, 0x10, PT ;  /* 0x000000100800780c */ /* 0x000fe40003f04270 */
[----:B------:R-:W-:Y:S02]  /*7600*/  FSEL R192, R192, -INF , P1 ;  /* 0xff800000c0c07808 */ /* 0x000fe40000800000 */
[----:B------:R-:W-:Y:S02]  /*7610*/  FSEL R40, R111, -INF , P0 ;  /* 0xff8000006f287808 */ /* 0x000fe40000000000 */
[----:B------:R-:W-:Y:S02]  /*7620*/  ISETP.GT.AND P1, PT, R2, 0x11, PT ;  /* 0x000000110200780c */ /* 0x000fe40003f24270 */
[----:B------:R-:W-:Y:S01]  /*7630*/  ISETP.GT.AND P0, PT, R3, 0x10, PT ;  /* 0x000000100300780c */ /* 0x000fe20003f04270 */
[----:B------:R-:W-:Y:S01]  /*7640*/  MUFU.TANH R62, R62 ;  /* 0x0000003e003e7308 */ /* 0x000fe20000002400 */
[----:B------:R-:W-:Y:S02]  /*7650*/  FSEL R194, R194, -INF , P1 ;  /* 0xff800000c2c27808 */ /* 0x000fe40000800000 */
[----:B------:R-:W-:Y:S02]  /*7660*/  ISETP.GT.AND P1, PT, R0, 0x11, PT ;  /* 0x000000110000780c */ /* 0x000fe40003f24270 */
[----:B------:R-:W-:Y:S02]  /*7670*/  FSEL R187, R187, -INF , P0 ;  /* 0xff800000bbbb7808 */ /* 0x000fe40000000000 */
[----:B------:R-:W-:Y:S02]  /*7680*/  ISETP.GT.AND P0, PT, R2, 0x10, PT ;  /* 0x000000100200780c */ /* 0x000fe40003f04270 */
[----:B------:R-:W-:Y:S01]  /*7690*/  FSEL R196, R196, -INF , P1 ;  /* 0xff800000c4c47808 */ /* 0x000fe20000800000 */
[----:B------:R-:W1:Y:S01]  /*76a0*/  MUFU.TANH R5, R5 ;  /* 0x0000000500057308 */ /* 0x000e620000002400 */
[----:B------:R-:W-:Y:S02]  /*76b0*/  ISETP.GT.AND P1, PT, R2, 0x19, PT ;  /* 0x000000190200780c */ /* 0x000fe40003f24270 */
[----:B------:R-:W-:Y:S02]  /*76c0*/  FSEL R193, R193, -INF , P0 ;  /* 0xff800000c1c17808 */ /* 0x000fe40000000000 */
[----:B------:R-:W-:Y:S02]  /*76d0*/  ISETP.GT.AND P0, PT, R0, 0x10, PT ;  /* 0x000000100000780c */ /* 0x000fe40003f04270 */
[----:B------:R-:W-:Y:S02]  /*76e0*/  FSEL R190, R105, -INF , P1 ;  /* 0xff80000069be7808 */ /* 0x000fe40000800000 */
[----:B------:R-:W-:Y:S01]  /*76f0*/  FMNMX.FTZ R105, R12, R100, !PT ;  /* 0x000000640c697209 */ /* 0x000fe20007810000 */
[----:B------:R-:W1:Y:S01]  /*7700*/  MUFU.TANH R50, R50 ;  /* 0x0000003200327308 */ /* 0x000e620000002400 */
[----:B------:R-:W-:Y:S02]  /*7710*/  FSEL R195, R195, -INF , P0 ;  /* 0xff800000c3c37808 */ /* 0x000fe40000000000 */
[----:B------:R-:W-:Y:S02]  /*7720*/  ISETP.GT.AND P0, PT, R2, 0x18, PT ;  /* 0x000000180200780c */ /* 0x000fe40003f04270 */
[----:B------:R-:W-:Y:S02]  /*7730*/  FMNMX.FTZ R105, R13, R105, !PT ;  /* 0x000000690d697209 */ /* 0x000fe40007810000 */
[----:B------:R-:W-:Y:S02]  /*7740*/  FSEL R189, R109, -INF , P0 ;  /* 0xff8000006dbd7808 */ /* 0x000fe40000000000 */
[C---:B------:R-:W-:Y:S01]  /*7750*/  ISETP.GT.AND P0, PT, R0.reuse, 0x18, PT ;  /* 0x000000180000780c */ /* 0x040fe20003f04270 */
[----:B------:R-:W-:Y:S01]  /*7760*/  MUFU.TANH R109, R63 ;  /* 0x0000003f006d7308 */ /* 0x000fe20000002400 */
[----:B------:R-:W-:Y:S02]  /*7770*/  FMNMX.FTZ R105, R9, R105, !PT ;  /* 0x0000006909697209 */ /* 0x000fe40007810000 */
[----:B------:R-:W-:Y:S02]  /*7780*/  ISETP.GT.AND P1, PT, R0, 0x19, PT ;  /* 0x000000190000780c */ /* 0x000fe40003f24270 */
[----:B------:R-:W-:Y:S02]  /*7790*/  FSEL R191, R104, -INF , P0 ;  /* 0xff80000068bf7808 */ /* 0x000fe40000000000 */
[----:B------:R-:W-:Y:S02]  /*77a0*/  ISETP.GT.AND P0, PT, R8, 0x18, PT ;  /* 0x000000180800780c */ /* 0x000fe40003f04270 */
[----:B------:R-:W-:Y:S01]  /*77b0*/  FMNMX.FTZ R105, R10, R105, !PT ;  /* 0x000000690a697209 */ /* 0x000fe20007810000 */
[----:B------:R-:W1:Y:S01]  /*77c0*/  MUFU.TANH R51, R51 ;  /* 0x0000003300337308 */ /* 0x000e620000002400 */
[----:B------:R-:W-:Y:S02]  /*77d0*/  FSEL R44, R103, -INF , P0 ;  /* 0xff800000672c7808 */ /* 0x000fe40000000000 */
[----:B------:R-:W-:Y:S02]  /*77e0*/  FSEL R197, R197, -INF , P1 ;  /* 0xff800000c5c57808 */ /* 0x000fe40000800000 */
[----:B------:R-:W-:Y:S02]  /*77f0*/  ISETP.GT.AND P1, PT, R8, 0x19, PT ;  /* 0x000000190800780c */ /* 0x000fe40003f24270 */
[C---:B------:R-:W-:Y:S02]  /*7800*/  ISETP.GT.AND P0, PT, R3.reuse, 0x18, PT ;  /* 0x000000180300780c */ /* 0x040fe40003f04270 */
[----:B----4-:R-:W-:Y:S01]  /*7810*/  FSEL R45, R102, -INF , P1 ;  /* 0xff800000662d7808 */ /* 0x010fe20000800000 */
[----:B------:R-:W4:Y:S01]  /*7820*/  MUFU.TANH R54, R54 ;  /* 0x0000003600367308 */ /* 0x000f220000002400 */
[----:B------:R-:W-:Y:S02]  /*7830*/  FSEL R186, R186, -INF , P0 ;  /* 0xff800000baba7808 */ /* 0x000fe40000000000 */
[----:B------:R-:W-:Y:S02]  /*7840*/  ISETP.GT.AND P0, PT, R8, 0x20, PT ;  /* 0x000000200800780c */ /* 0x000fe40003f04270 */
[----:B------:R-:W-:Y:S02]  /*7850*/  FMNMX.FTZ R105, R40, R105, !PT ;  /* 0x0000006928697209 */ /* 0x000fe40007810000 */
[C---:B------:R-:W-:Y:S02]  /*7860*/  ISETP.GT.AND P1, PT, R3.reuse, 0x19, PT ;  /* 0x000000190300780c */ /* 0x040fe40003f24270 */
[----:B------:R-:W-:Y:S01]  /*7870*/  FSEL R198, R198, -INF , P0 ;  /* 0xff800000c6c67808 */ /* 0x000fe20000000000 */
[----:B------:R-:W2:Y:S01]  /*7880*/  MUFU.TANH R27, R27 ;  /* 0x0000001b001b7308 */ /* 0x000ea20000002400 */
[----:B------:R-:W-:Y:S02]  /*7890*/  ISETP.GT.AND P0, PT, R3, 0x20, PT ;  /* 0x000000200300780c */ /* 0x000fe40003f04270 */
[----:B------:R-:W-:Y:S02]  /*78a0*/  FSEL R188, R101, -INF , P1 ;  /* 0xff80000065bc7808 */ /* 0x000fe40000800000 */
[----:B------:R-:W-:Y:S02]  /*78b0*/  ISETP.GT.AND P1, PT, R8, 0x21, PT ;  /* 0x000000210800780c */ /* 0x000fe40003f24270 */
[----:B------:R-:W-:Y:S02]  /*78c0*/  FMNMX.FTZ R105, R41, R105, !PT ;  /* 0x0000006929697209 */ /* 0x000fe40007810000 */
[----:B-1----:R-:W-:Y:S01]  /*78d0*/  FSEL R205, R38, -INF , P0 ;  /* 0xff80000026cd7808 */ /* 0x002fe20000000000 */
[----:B------:R-:W-:Y:S01]  /*78e0*/  MUFU.TANH R56, R56 ;  /* 0x0000003800387308 */ /* 0x000fe20000002400 */
[----:B------:R-:W-:Y:S02]  /*78f0*/  FSEL R201, R201, -INF , P1 ;  /* 0xff800000c9c97808 */ /* 0x000fe40000800000 */
[----:B------:R-:W-:Y:S02]  /*7900*/  ISETP.GT.AND P1, PT, R3, 0x21, PT ;  /* 0x000000210300780c */ /* 0x000fe40003f24270 */
[----:B------:R-:W-:Y:S02]  /*7910*/  FMNMX.FTZ R105, R44, R105, !PT ;  /* 0x000000692c697209 */ /* 0x000fe40007810000 */
[----:B------:R-:W-:Y:S02]  /*7920*/  ISETP.GT.AND P0, PT, R2, 0x20, PT ;  /* 0x000000200200780c */ /* 0x000fe40003f04270 */
[----:B---3--:R-:W-:Y:S01]  /*7930*/  FSEL R206, R39, -INF , P1 ;  /* 0xff80000027ce7808 */ /* 0x008fe20000800000 */
[----:B------:R-:W-:Y:S01]  /*7940*/  MUFU.TANH R57, R57 ;  /* 0x0000003900397308 */ /* 0x000fe20000002400 */
[----:B------:R-:W-:Y:S02]  /*7950*/  FSEL R243, R243, -INF , P0 ;  /* 0xff800000f3f37808 */ /* 0x000fe40000000000 */
[----:B------:R-:W-:Y:S02]  /*7960*/  ISETP.GT.AND P0, PT, R0, 0x20, PT ;  /* 0x000000200000780c */ /* 0x000fe40003f04270 */
[----:B------:R-:W-:Y:S02]  /*7970*/  FMNMX.FTZ R105, R45, R105, !PT ;  /* 0x000000692d697209 */ /* 0x000fe40007810000 */
[----:B------:R-:W-:Y:S02]  /*7980*/  ISETP.GT.AND P1, PT, R2, 0x21, PT ;  /* 0x000000210200780c */ /* 0x000fe40003f24270 */
[----:B-----5:R-:W-:Y:S01]  /*7990*/  FSEL R250, R42, -INF , P0 ;  /* 0xff8000002afa7808 */ /* 0x020fe20000000000 */
[----:B------:R-:W-:Y:S01]  /*79a0*/  MUFU.TANH R60, R60 ;  /* 0x0000003c003c7308 */ /* 0x000fe20000002400 */
[----:B------:R-:W-:Y:S02]  /*79b0*/  FSEL R245, R245, -INF , P1 ;  /* 0xff800000f5f57808 */ /* 0x000fe40000800000 */
[----:B------:R-:W-:Y:S02]  /*79c0*/  ISETP.GT.AND P1, PT, R0, 0x21, PT ;  /* 0x000000210000780c */ /* 0x000fe40003f24270 */
[----:B------:R-:W-:Y:S02]  /*79d0*/  ISETP.GT.AND P0, PT, R8, 0x28, PT ;  /* 0x000000280800780c */ /* 0x000fe40003f04270 */
[----:B------:R-:W-:Y:S02]  /*79e0*/  FMNMX.FTZ R105, R198, R105, !PT ;  /* 0x00000069c6697209 */ /* 0x000fe40007810000 */
[----:B--2---:R-:W-:Y:S01]  /*79f0*/  FSEL R252, R43, -INF , P1 ;  /* 0xff8000002bfc7808 */ /* 0x004fe20000800000 */
[----:B------:R-:W-:Y:S01]  /*7a00*/  MUFU.TANH R47, R47 ;  /* 0x0000002f002f7308 */ /* 0x000fe20000002400 */
[----:B------:R-:W-:Y:S02]  /*7a10*/  FSEL R199, R48, -INF , P0 ;  /* 0xff80000030c77808 */ /* 0x000fe40000000000 */
[C---:B------:R-:W-:Y:S02]  /*7a20*/  ISETP.GT.AND P1, PT, R8.reuse, 0x29, PT ;  /* 0x000000290800780c */ /* 0x040fe40003f24270 */
[----:B------:R-:W-:Y:S02]  /*7a30*/  FMNMX.FTZ R105, R201, R105, !PT ;  /* 0x00000069c9697209 */ /* 0x000fe40007810000 */
[----:B------:R-:W-:Y:S02]  /*7a40*/  FSEL R202, R49, -INF , P1 ;  /* 0xff80000031ca7808 */ /* 0x000fe40000800000 */
[C---:B------:R-:W-:Y:S01]  /*7a50*/  ISETP.GT.AND P0, PT, R8.reuse, 0x30, PT ;  /* 0x000000300800780c */ /* 0x040fe20003f04270 */
[----:B------:R-:W-:Y:S01]  /*7a60*/  MUFU.TANH R61, R61 ;  /* 0x0000003d003d7308 */ /* 0x000fe20000002400 */
[----:B------:R-:W-:Y:S02]  /*7a70*/  FMNMX.FTZ R105, R199, R105, !PT ;  /* 0x00000069c7697209 */ /* 0x000fe40007810000 */
[----:B------:R-:W-:Y:S02]  /*7a80*/  ISETP.GT.AND P1, PT, R8, 0x31, PT ;  /* 0x000000310800780c */ /* 0x000fe40003f24270 */
[----:B------:R-:W-:Y:S01]  /*7a90*/  FSEL R211, R7, -INF , P0 ;  /* 0xff80000007d37808 */ /* 0x000fe20000000000 */
[----:B------:R-:W-:Y:S01]  /*7aa0*/  FMUL.FTZ R7, R66, c[0x0][0x320] ;  /* 0x0000c80042077a20 */ /* 0x000fe20000410000 */
[----:B------:R-:W-:Y:S02]  /*7ab0*/  FMNMX.FTZ R105, R202, R105, !PT ;  /* 0x00000069ca697209 */ /* 0x000fe40007810000 */
[----:B------:R-:W-:Y:S01]  /*7ac0*/  FSEL R230, R6, -INF , P1 ;  /* 0xff80000006e67808 */ /* 0x000fe20000800000 */
[----:B------:R-:W-:Y:S01]  /*7ad0*/  MUFU.TANH R58, R58 ;  /* 0x0000003a003a7308 */ /* 0x000fe20000002400 */
[C---:B------:R-:W-:Y:S02]  /*7ae0*/  ISETP.GT.AND P0, PT, R8.reuse, 0x38, PT ;  /* 0x000000380800780c */ /* 0x040fe40003f04270 */
[----:B------:R-:W-:Y:S02]  /*7af0*/  FMNMX.FTZ R105, R211, R105, !PT ;  /* 0x00000069d3697209 */ /* 0x000fe40007810000 */
[----:B------:R-:W-:Y:S01]  /*7b00*/  ISETP.GT.AND P1, PT, R8, 0x39, PT ;  /* 0x000000390800780c */ /* 0x000fe20003f24270 */
[----:B------:R-:W-:Y:S01]  /*7b10*/  FMUL.FTZ R8, R67, c[0x0][0x320] ;  /* 0x0000c80043087a20 */ /* 0x000fe20000410000 */
[----:B------:R-:W-:Y:S02]  /*7b20*/  FSEL R251, R4, -INF , P0 ;  /* 0xff80000004fb7808 */ /* 0x000fe40000000000 */
[----:B------:R-:W-:Y:S01]  /*7b30*/  FMNMX.FTZ R105, R230, R105, !PT ;  /* 0x00000069e6697209 */ /* 0x000fe20007810000 */
[----:B------:R-:W1:Y:S01]  /*7b40*/  MUFU.TANH R7, R7 ;  /* 0x0000000700077308 */ /* 0x000e620000002400 */
[----:B------:R-:W-:Y:S02]  /*7b50*/  FSEL R231, R5, -INF , P1 ;  /* 0xff80000005e77808 */ /* 0x000fe40000800000 */
[----:B------:R-:W-:Y:S02]  /*7b60*/  FMNMX.FTZ R105, R251, R105, !PT ;  /* 0x00000069fb697209 */ /* 0x000fe40007810000 */
[----:B------:R-:W-:Y:S02]  /*7b70*/  FMNMX.FTZ R4, R15, R106, !PT ;  /* 0x0000006a0f047209 */ /* 0x000fe40007810000 */
[----:B------:R-:W-:Y:S02]  /*7b80*/  FMNMX.FTZ R105, R231, R105, !PT ;  /* 0x00000069e7697209 */ /* 0x000fe40007810000 */
[----:B------:R-:W-:Y:S01]  /*7b90*/  FMNMX.FTZ R4, R16, R4, !PT ;  /* 0x0000000410047209 */ /* 0x000fe20007810000 */
[----:B------:R-:W2:Y:S01]  /*7ba0*/  MUFU.TANH R8, R8 ;  /* 0x0000000800087308 */ /* 0x000ea20000002400 */
[----:B------:R-:W-:Y:S01]  /*7bb0*/  FMNMX.FTZ R5, R17, R107, !PT ;  /* 0x0000006b11057209 */ /* 0x000fe20007810000 */
[----:B------:R-:W3:Y:S01]  /*7bc0*/  SHFL.BFLY PT, R6, R105, 0x2, 0x1f ;  /* 0x0c401f0069067f89 */ /* 0x000ee200000e0000 */
[----:B------:R-:W-:Y:S02]  /*7bd0*/  FMNMX.FTZ R4, R11, R4, !PT ;  /* 0x000000040b047209 */ /* 0x000fe40007810000 */
[----:B------:R-:W-:Y:S02]  /*7be0*/  ISETP.GT.AND P0, PT, R2, 0x28, PT ;  /* 0x000000280200780c */ /* 0x000fe40003f04270 */
[----:B------:R-:W-:Y:S02]  /*7bf0*/  FMNMX.FTZ R4, R14, R4, !PT ;  /* 0x000000040e047209 */ /* 0x000fe40007810000 */
[----:B------:R-:W-:Y:S02]  /*7c00*/  ISETP.GT.AND P1, PT, R2, 0x29, PT ;  /* 0x000000290200780c */ /* 0x000fe40003f24270 */
[----:B------:R-:W-:Y:S02]  /*7c10*/  FMNMX.FTZ R4, R187, R4, !PT ;  /* 0x00000004bb047209 */ /* 0x000fe40007810000 */
[----:B------:R-:W-:Y:S02]  /*7c20*/  FMNMX.FTZ R5, R18, R5, !PT ;  /* 0x0000000512057209 */ /* 0x000fe40007810000 */
[----:B------:R-:W-:Y:S02]  /*7c30*/  FSEL R238, R238, -INF , P0 ;  /* 0xff800000eeee7808 */ /* 0x000fe40000000000 */
[----:B------:R-:W-:Y:S02]  /*7c40*/  ISETP.GT.AND P0, PT, R0, 0x28, PT ;  /* 0x000000280000780c */ /* 0x000fe40003f04270 */
[----:B------:R-:W-:Y:S02]  /*7c50*/  FMNMX.FTZ R4, R192, R4, !PT ;  /* 0x00000004c0047209 */ /* 0x000fe40007810000 */
[----:B------:R-:W-:Y:S02]  /*7c60*/  FSEL R239, R239, -INF , P1 ;  /* 0xff800000efef7808 */ /* 0x000fe40000800000 */
[----:B------:R-:W-:Y:S02]  /*7c70*/  ISETP.GT.AND P1, PT, R3, 0x28, PT ;  /* 0x000000280300780c */ /* 0x000fe40003f24270 */
[----:B------:R-:W-:Y:S02]  /*7c80*/  FMNMX.FTZ R5, R19, R5, !PT ;  /* 0x0000000513057209 */ /* 0x000fe40007810000 */
[----:B------:R-:W-:Y:S02]  /*7c90*/  FMNMX.FTZ R4, R186, R4, !PT ;  /* 0x00000004ba047209 */ /* 0x000fe40007810000 */
[----:B------:R-:W-:Y:S02]  /*7ca0*/  FSEL R246, R46, -INF , P0 ;  /* 0xff8000002ef67808 */ /* 0x000fe40000000000 */
[C---:B------:R-:W-:Y:S02]  /*7cb0*/  ISETP.GT.AND P0, PT, R3.reuse, 0x29, PT ;  /* 0x000000290300780c */ /* 0x040fe40003f04270 */
[----:B------:R-:W-:Y:S02]  /*7cc0*/  FSEL R200, R50, -INF , P1 ;  /* 0xff80000032c87808 */ /* 0x000fe40000800000 */
[----:B------:R-:W-:Y:S02]  /*7cd0*/  ISETP.GT.AND P1, PT, R3, 0x30, PT ;  /* 0x000000300300780c */ /* 0x000fe40003f24270 */
[----:B------:R-:W-:Y:S02]  /*7ce0*/  FMNMX.FTZ R5, R22, R5, !PT ;  /* 0x0000000516057209 */ /* 0x000fe40007810000 */
[----:B------:R-:W-:Y:S02]  /*7cf0*/  FSEL R203, R51, -INF , P0 ;  /* 0xff80000033cb7808 */ /* 0x000fe40000000000 */
[C---:B------:R-:W-:Y:S02]  /*7d00*/  ISETP.GT.AND P0, PT, R3.reuse, 0x31, PT ;  /* 0x000000310300780c */ /* 0x040fe40003f04270 */
[----:B------:R-:W-:Y:S02]  /*7d10*/  FMNMX.FTZ R4, R188, R4, !PT ;  /* 0x00000004bc047209 */ /* 0x000fe40007810000 */
[----:B----4-:R-:W-:Y:S02]  /*7d20*/  FSEL R64, R54, -INF , P1 ;  /* 0xff80000036407808 */ /* 0x010fe40000800000 */
[----:B------:R-:W-:Y:S02]  /*7d30*/  ISETP.GT.AND P1, PT, R3, 0x38, PT ;  /* 0x000000380300780c */ /* 0x000fe40003f24270 */
[----:B------:R-:W-:Y:S02]  /*7d40*/  FSEL R43, R27, -INF , P0 ;  /* 0xff8000001b2b7808 */ /* 0x000fe40000000000 */
[----:B---3--:R-:W-:Y:S02]  /*7d50*/  FMNMX.FTZ R105, R105, R6, !PT ;  /* 0x0000000669697209 */ /* 0x008fe40007810000 */
[----:B------:R-:W-:Y:S02]  /*7d60*/  ISETP.GT.AND P0, PT, R3, 0x39, PT ;  /* 0x000000390300780c */ /* 0x000fe40003f04270 */
[----:B------:R-:W-:Y:S02]  /*7d70*/  FMNMX.FTZ R3, R205, R4, !PT ;  /* 0x00000004cd037209 */ /* 0x000fe40007810000 */
[----:B------:R-:W-:Y:S02]  /*7d80*/  FMNMX.FTZ R4, R193, R5, !PT ;  /* 0x00000005c1047209 */ /* 0x000fe40007810000 */
[----:B-1----:R-:W-:Y:S02]  /*7d90*/  FSEL R233, R7, -INF , P1 ;  /* 0xff80000007e97808 */ /* 0x002fe40000800000 */
[----:B------:R-:W-:Y:S01]  /*7da0*/  FMNMX.FTZ R5, R25, R108, !PT ;  /* 0x0000006c19057209 */ /* 0x000fe20007810000 */
[----:B------:R-:W1:Y:S01]  /*7db0*/  SHFL.BFLY PT, R7, R105, 0x1, 0x1f ;  /* 0x0c201f0069077f89 */ /* 0x000e6200000e0000 */
[----:B------:R-:W-:Y:S02]  /*7dc0*/  FMNMX.FTZ R4, R194, R4, !PT ;  /* 0x00000004c2047209 */ /* 0x000fe40007810000 */
[----:B------:R-:W-:Y:S02]  /*7dd0*/  FMNMX.FTZ R5, R24, R5, !PT ;  /* 0x0000000518057209 */ /* 0x000fe40007810000 */
[----:B------:R-:W-:Y:S02]  /*7de0*/  FMNMX.FTZ R4, R189, R4, !PT ;  /* 0x00000004bd047209 */ /* 0x000fe40007810000 */
[----:B------:R-:W-:Y:S02]  /*7df0*/  FMNMX.FTZ R5, R26, R5, !PT ;  /* 0x000000051a057209 */ /* 0x000fe40007810000 */
[----:B------:R-:W-:Y:S02]  /*7e00*/  FMNMX.FTZ R4, R190, R4, !PT ;  /* 0x00000004be047209 */ /* 0x000fe40007810000 */
[----:B------:R-:W-:Y:S02]  /*7e10*/  FMNMX.FTZ R5, R21, R5, !PT ;  /* 0x0000000515057209 */ /* 0x000fe40007810000 */
[----:B------:R-:W-:Y:S02]  /*7e20*/  FMNMX.FTZ R4, R243, R4, !PT ;  /* 0x00000004f3047209 */ /* 0x000fe40007810000 */
[----:B--2---:R-:W-:Y:S02]  /*7e30*/  FSEL R65, R8, -INF , P0 ;  /* 0xff80000008417808 */ /* 0x004fe40000000000 */
[C---:B------:R-:W-:Y:S01]  /*7e40*/  ISETP.GT.AND P1, PT, R2.reuse, 0x30, PT ;  /* 0x000000300200780c */ /* 0x040fe20003f24270 */
[----:B------:R-:W2:Y:S01]  /*7e50*/  MUFU.TANH R8, R59 ;  /* 0x0000003b00087308 */ /* 0x000ea20000002400 */
        /* <DEDUP_REMOVED lines=8> */
[----:B------:R-:W-:Y:S02]  /*7ee0*/  FMNMX.FTZ R4, R196, R5, !PT ;  /* 0x00000005c4047209 */ /* 0x000fe40007810000 */
[----:B------:R-:W-:Y:S02]  /*7ef0*/  FMNMX.FTZ R3, R206, R3, !PT ;  /* 0x00000003ce037209 */ /* 0x000fe40007810000 */
[----:B------:R-:W-:Y:S02]  /*7f00*/  FMNMX.FTZ R4, R191, R4, !PT ;  /* 0x00000004bf047209 */ /* 0x000fe40007810000 */
[----:B-1----:R-:W-:Y:S02]  /*7f10*/  FMNMX.FTZ R105, R105, R7, !PT ;  /* 0x0000000769697209 */ /* 0x002fe40007810000 */
[----:B------:R-:W-:Y:S02]  /*7f20*/  FSEL R234, R60, -INF , P1 ;  /* 0xff8000003cea7808 */ /* 0x000fe40000800000 */
[----:B------:R-:W-:Y:S01]  /*7f30*/  ISETP.GT.AND P1, PT, R0, 0x29, PT ;  /* 0x000000290000780c */ /* 0x000fe20003f24270 */
[----:B------:R-:W-:Y:S01]  /*7f40*/  FMUL.FTZ R110, R105, c[0x0][0x2d0] ;  /* 0x0000b400696e7a20 */ /* 0x000fe20000410000 */
[----:B------:R-:W-:Y:S02]  /*7f50*/  FMNMX.FTZ R3, R200, R3, !PT ;  /* 0x00000003c8037209 */ /* 0x000fe40007810000 */
[----:B------:R-:W-:Y:S02]  /*7f60*/  FMNMX.FTZ R4, R197, R4, !PT ;  /* 0x00000004c5047209 */ /* 0x000fe40007810000 */
[----:B------:R-:W-:Y:S02]  /*7f70*/  FMNMX.FTZ R3, R203, R3, !PT ;  /* 0x00000003cb037209 */ /* 0x000fe40007810000 */
[----:B------:R-:W-:Y:S02]  /*7f80*/  FSEL R236, R47, -INF , P1 ;  /* 0xff8000002fec7808 */ /* 0x000fe40000800000 */
[----:B------:R-:W-:Y:S02]  /*7f90*/  FSETP.NEU.FTZ.AND P1, PT, R105, -INF , PT ;  /* 0xff8000006900780b */ /* 0x000fe40003f3d000 */
[----:B------:R-:W-:Y:S02]  /*7fa0*/  FMNMX.FTZ R4, R250, R4, !PT ;  /* 0x00000004fa047209 */ /* 0x000fe40007810000 */
[----:B------:R-:W-:Y:S02]  /*7fb0*/  FMNMX.FTZ R3, R64, R3, !PT ;  /* 0x0000000340037209 */ /* 0x000fe40007810000 */
[----:B------:R-:W-:Y:S02]  /*7fc0*/  FSEL R110, R110, RZ, P1 ;  /* 0x000000ff6e6e7208 */ /* 0x000fe40000800000 */
[----:B------:R-:W-:Y:S02]  /*7fd0*/  FMNMX.FTZ R4, R252, R4, !PT ;  /* 0x00000004fc047209 */ /* 0x000fe40007810000 */
[----:B------:R-:W-:Y:S02]  /*7fe0*/  FMNMX.FTZ R3, R43, R3, !PT ;  /* 0x000000032b037209 */ /* 0x000fe40007810000 */
[----:B------:R-:W-:Y:S01]  /*7ff0*/  FMNMX.FTZ R5, R246, R4, !PT ;  /* 0x00000004f6057209 */ /* 0x000fe20007810000 */
[--C-:B------:R-:W-:Y:S01]  /*8000*/  FFMA.FTZ R4, R12, c[0x0][0x2d0], -R110.reuse ;  /* 0x0000b4000c047a23 */ /* 0x100fe2000001086e */
[----:B------:R-:W-:Y:S02]  /*8010*/  FMNMX.FTZ R3, R233, R3, !PT ;  /* 0x00000003e9037209 */ /* 0x000fe40007810000 */
[----:B------:R-:W-:Y:S01]  /*8020*/  FSEL R244, R61, -INF , P0 ;  /* 0xff8000003df47808 */ /* 0x000fe20000000000 */
[----:B------:R1:W-:Y:S01]  /*8030*/  MUFU.EX2 R178, R4 ;  /* 0x0000000400b27308 */ /* 0x0003e20000000800 */
[----:B------:R-:W-:Y:S02]  /*8040*/  FMNMX.FTZ R3, R65, R3, !PT ;  /* 0x0000000341037209 */ /* 0x000fe40007810000 */
[----:B------:R-:W-:Y:S02]  /*8050*/  ISETP.GT.AND P0, PT, R0, 0x30, PT ;  /* 0x000000300000780c */ /* 0x000fe40003f04270 */
[----:B------:R-:W-:Y:S01]  /*8060*/  FMNMX.FTZ R5, R236, R5, !PT ;  /* 0x00000005ec057209 */ /* 0x000fe20007810000 */
[----:B------:R-:W3:Y:S01]  /*8070*/  SHFL.BFLY PT, R6, R3, 0x2, 0x1f ;  /* 0x0c401f0003067f89 */ /* 0x000ee200000e0000 */
[----:B------:R-:W-:Y:S02]  /*8080*/  FSEL R67, R58, -INF , P0 ;  /* 0xff8000003a437808 */ /* 0x000fe40000000000 */
[----:B------:R-:W-:Y:S02]  /*8090*/  FMNMX.FTZ R2, R239, R2, !PT ;  /* 0x00000002ef027209 */ /* 0x000fe40007810000 */
[----:B------:R-:W-:Y:S02]  /*80a0*/  ISETP.GT.AND P0, PT, R0, 0x31, PT ;  /* 0x000000310000780c */ /* 0x000fe40003f04270 */
[----:B------:R-:W-:Y:S02]  /*80b0*/  FMNMX.FTZ R2, R209, R2, !PT ;  /* 0x00000002d1027209 */ /* 0x000fe40007810000 */
[----:B--2---:R-:W-:Y:S02]  /*80c0*/  FSEL R235, R8, -INF , P0 ;  /* 0xff80000008eb7808 */ /* 0x004fe40000000000 */
[----:B------:R-:W-:Y:S02]  /*80d0*/  FMNMX.FTZ R2, R249, R2, !PT ;  /* 0x00000002f9027209 */ /* 0x000fe40007810000 */
[----:B------:R-:W-:Y:S02]  /*80e0*/  ISETP.GT.AND P0, PT, R0, 0x38, PT ;  /* 0x000000380000780c */ /* 0x000fe40003f04270 */
[----:B------:R-:W-:Y:S02]  /*80f0*/  FMNMX.FTZ R2, R234, R2, !PT ;  /* 0x00000002ea027209 */ /* 0x000fe40007810000 */
[----:B------:R-:W-:Y:S01]  /*8100*/  FSEL R241, R62, -INF , P0 ;  /* 0xff8000003ef17808 */ /* 0x000fe20000000000 */
[----:B------:R-:W-:Y:S01]  /*8110*/  IMAD.MOV.U32 R62, RZ, RZ, R251 ;  /* 0x000000ffff3e7224 */ /* 0x000fe200078e00fb */
[----:B-1----:R-:W-:Y:S01]  /*8120*/  FMNMX.FTZ R4, R67, R5, !PT ;  /* 0x0000000543047209 */ /* 0x002fe20007810000 */
[----:B------:R-:W-:Y:S01]  /*8130*/  FFMA.FTZ R5, R13, c[0x0][0x2d0], -R110 ;  /* 0x0000b4000d057a23 */ /* 0x000fe2000001086e */
[----:B------:R-:W-:Y:S02]  /*8140*/  FMNMX.FTZ R2, R244, R2, !PT ;  /* 0x00000002f4027209 */ /* 0x000fe40007810000 */
[----:B------:R-:W-:Y:S01]  /*8150*/  ISETP.GT.AND P0, PT, R0, 0x39, PT ;  /* 0x000000390000780c */ /* 0x000fe20003f04270 */
[----:B------:R1:W-:Y:S01]  /*8160*/  MUFU.EX2 R247, R5 ;  /* 0x0000000500f77308 */ /* 0x0003e20000000800 */
[----:B---3--:R-:W-:Y:S01]  /*8170*/  FMNMX.FTZ R3, R3, R6, !PT ;  /* 0x0000000603037209 */ /* 0x008fe20007810000 */
[----:B------:R-:W2:Y:S01]  /*8180*/  SHFL.BFLY PT, R103, R2, 0x2, 0x1f ;  /* 0x0c401f0002677f89 */ /* 0x000ea200000e0000 */
[----:B------:R-:W-:Y:S02]  /*8190*/  FMNMX.FTZ R0, R235, R4, !PT ;  /* 0x00000004eb007209 */ /* 0x000fe40007810000 */
[----:B------:R-:W-:Y:S02]  /*81a0*/  FSEL R109, R109, -INF , P0 ;  /* 0xff8000006d6d7808 */ /* 0x000fe40000000000 */
[----:B------:R-:W-:Y:S02]  /*81b0*/  FMNMX.FTZ R0, R241, R0, !PT ;  /* 0x00000000f1007209 */ /* 0x000fe40007810000 */
[C---:B------:R-:W-:Y:S01]  /*81c0*/  @P6 LEA R6, P0, R20.reuse, c[0x0][0x1c8], 0x1 ;  /* 0x0000720014066a11 */ /* 0x040fe200078008ff */
[----:B------:R-:W3:Y:S01]  /*81d0*/  SHFL.BFLY PT, R104, R3, 0x1, 0x1f ;  /* 0x0c201f0003687f89 */ /* 0x000ee200000e0000 */
[----:B------:R-:W-:Y:S02]  /*81e0*/  FMNMX.FTZ R0, R109, R0, !PT ;  /* 0x000000006d007209 */ /* 0x000fe40007810000 */
[----:B------:R-:W-:Y:S02]  /*81f0*/  @P6 LEA.HI.X R7, R20, c[0x0][0x1cc], R36, 0x1, P0 ;  /* 0x0000730014076a11 */ /* 0x000fe400000f0c24 */
[----:B------:R-:W-:Y:S02]  /*8200*/  @P6 LEA R4, P0, R23, c[0x0][0x1c8], 0x1 ;  /* 0x0000720017046a11 */ /* 0x000fe400078008ff */
[----:B------:R-:W-:Y:S02]  /*8210*/  MOV R63, R43 ;  /* 0x0000002b003f7202 */ /* 0x000fe40000000f00 */
[----:B------:R-:W-:Y:S01]  /*8220*/  MOV R58, R249 ;  /* 0x000000f9003a7202 */ /* 0x000fe20000000f00 */
[--C-:B-1----:R-:W-:Y:S01]  /*8230*/  FFMA.FTZ R5, R9, c[0x0][0x2d0], -R110.reuse ;  /* 0x0000b40009057a23 */ /* 0x102fe2000001086e */
[----:B--2---:R-:W-:Y:S03]  /*8240*/  FMNMX.FTZ R103, R2, R103, !PT ;  /* 0x0000006702677209 */ /* 0x004fe60007810000 */
[----:B------:R1:W-:Y:S01]  /*8250*/  MUFU.EX2 R208, R5 ;  /* 0x0000000500d07308 */ /* 0x0003e20000000800 */
[----:B------:R-:W2:Y:S01]  /*8260*/  SHFL.BFLY PT, R2, R0, 0x2, 0x1f ;  /* 0x0c401f0000027f89 */ /* 0x000ea200000e0000 */
[----:B---3--:R-:W-:Y:S01]  /*8270*/  FMNMX.FTZ R104, R3, R104, !PT ;  /* 0x0000006803687209 */ /* 0x008fe20007810000 */
[----:B------:R-:W-:Y:S06]  /*8280*/  FFMA.FTZ R3, R10, c[0x0][0x2d0], -R110 ;  /* 0x0000b4000a037a23 */ /* 0x000fec000001086e */
[----:B------:R-:W3:Y:S01]  /*8290*/  SHFL.BFLY PT, R8, R103, 0x1, 0x1f ;  /* 0x0c201f0067087f89 */ /* 0x000ee200000e0000 */
[----:B------:R4:W-:Y:S01]  /*82a0*/  MUFU.EX2 R207, R3 ;  /* 0x0000000300cf7308 */ /* 0x0009e20000000800 */
[C---:B------:R-:W-:Y:S01]  /*82b0*/  FMUL.FTZ R111, R104.reuse, c[0x0][0x2d0] ;  /* 0x0000b400686f7a20 */ /* 0x040fe20000410000 */
[----:B-1----:R-:W-:Y:S02]  /*82c0*/  @P6 LEA.HI.X R5, R23, c[0x0][0x1cc], R37, 0x1, P0 ;  /* 0x0000730017056a11 */ /* 0x002fe400000f0c25 */
[----:B------:R-:W-:Y:S02]  /*82d0*/  FSETP.NEU.FTZ.AND P0, PT, R104, -INF , PT ;  /* 0xff8000006800780b */ /* 0x000fe40003f1d000 */
[----:B--2---:R-:W-:Y:S02]  /*82e0*/  FMNMX.FTZ R0, R0, R2, !PT ;  /* 0x0000000200007209 */ /* 0x004fe40007810000 */
[----:B------:R-:W-:Y:S02]  /*82f0*/  FSEL R111, R111, RZ, P0 ;  /* 0x000000ff6f6f7208 */ /* 0x000fe40000000000 */
[----:B---3--:R-:W-:Y:S03]  /*8300*/  FMNMX.FTZ R103, R103, R8, !PT ;  /* 0x0000000867677209 */ /* 0x008fe60007810000 */
[--C-:B----4-:R-:W-:Y:S02]  /*8310*/  FFMA.FTZ R3, R15, c[0x0][0x2d0], -R111.reuse ;  /* 0x0000b4000f037a23 */ /* 0x110fe4000001086f */
[--C-:B------:R-:W-:Y:S02]  /*8320*/  FFMA.FTZ R2, R11, c[0x0][0x2d0], -R111.reuse ;  /* 0x0000b4000b027a23 */ /* 0x100fe4000001086f */
[----:B------:R1:W-:Y:S01]  /*8330*/  MUFU.EX2 R60, R3 ;  /* 0x00000003003c7308 */ /* 0x0003e20000000800 */
[----:B------:R-:W-:Y:S02]  /*8340*/  FMUL.FTZ R184, R103, c[0x0][0x2d0] ;  /* 0x0000b40067b87a20 */ /* 0x000fe40000410000 */
[--C-:B------:R-:W-:Y:S07]  /*8350*/  FFMA.FTZ R8, R14, c[0x0][0x2d0], -R111.reuse ;  /* 0x0000b4000e087a23 */ /* 0x100fee000001086f */
[----:B------:R2:W-:Y:S10]  /*8360*/  MUFU.EX2 R61, R2 ;  /* 0x00000002003d7308 */ /* 0x0005f40000000800 */
[----:B------:R-:W3:Y:S01]  /*8370*/  MUFU.EX2 R240, R8 ;  /* 0x0000000800f07308 */ /* 0x000ee20000000800 */
[----:B-1----:R-:W-:Y:S09]  /*8380*/  FFMA.FTZ R3, R16, c[0x0][0x2d0], -R111 ;  /* 0x0000b40010037a23 */ /* 0x002ff2000001086f */
[----:B------:R1:W-:Y:S01]  /*8390*/  MUFU.EX2 R248, R3 ;  /* 0x0000000300f87308 */ /* 0x0003e20000000800 */
[----:B--2---:R-:W2:Y:S01]  /*83a0*/  SHFL.BFLY PT, R2, R0, 0x1, 0x1f ;  /* 0x0c201f0000027f89 */ /* 0x004ea200000e0000 */
[----:B---3--:R-:W-:Y:S02]  /*83b0*/  F2FP.PACK_AB R179, R240, R61 ;  /* 0x0000003df0b3723e */ /* 0x008fe400000000ff */
[----:B-1----:R-:W-:Y:S02]  /*83c0*/  FSEL R3, R105, RZ, P1 ;  /* 0x000000ff69037208 */ /* 0x002fe40000800000 */
[----:B------:R-:W-:Y:S02]  /*83d0*/  FSETP.NEU.FTZ.AND P1, PT, R103, -INF , PT ;  /* 0xff8000006700780b */ /* 0x000fe40003f3d000 */
[----:B--2---:R-:W-:Y:S02]  /*83e0*/  FMNMX.FTZ R102, R0, R2, !PT ;  /* 0x0000000200667209 */ /* 0x004fe40007810000 */
[----:B------:R-:W-:Y:S02]  /*83f0*/  FSEL R184, R184, RZ, P1 ;  /* 0x000000ffb8b87208 */ /* 0x000fe40000800000 */
[----:B------:R-:W-:Y:S01]  /*8400*/  FSEL R2, R104, RZ, P0 ;  /* 0x000000ff68027208 */ /* 0x000fe20000000000 */
[C---:B------:R-:W-:Y:S01]  /*8410*/  FMUL.FTZ R185, R102.reuse, c[0x0][0x2d0] ;  /* 0x0000b40066b97a20 */ /* 0x040fe20000410000 */
[----:B------:R-:W-:Y:S01]  /*8420*/  FSETP.NEU.FTZ.AND P0, PT, R102, -INF , PT ;  /* 0xff8000006600780b */ /* 0x000fe20003f1d000 */
[--C-:B------:R-:W-:Y:S02]  /*8430*/  FFMA.FTZ R0, R19, c[0x0][0x2d0], -R184.reuse ;  /* 0x0000b40013007a23 */ /* 0x100fe400000108b8 */
[--C-:B------:R-:W-:Y:S01]  /*8440*/  FFMA.FTZ R8, R17, c[0x0][0x2d0], -R184.reuse ;  /* 0x0000b40011087a23 */ /* 0x100fe200000108b8 */
[----:B------:R-:W-:Y:S01]  /*8450*/  FSEL R185, R185, RZ, P0 ;  /* 0x000000ffb9b97208 */ /* 0x000fe20000000000 */
[----:B------:R1:W-:Y:S10]  /*8460*/  MUFU.EX2 R242, R0 ;  /* 0x0000000000f27308 */ /* 0x0003f40000000800 */
[----:B------:R2:W-:Y:S01]  /*8470*/  MUFU.EX2 R59, R8 ;  /* 0x00000008003b7308 */ /* 0x0005e20000000800 */
[--C-:B-1----:R-:W-:Y:S09]  /*8480*/  FFMA.FTZ R0, R22, c[0x0][0x2d0], -R184.reuse ;  /* 0x0000b40016007a23 */ /* 0x102ff200000108b8 */
[----:B------:R1:W3:Y:S01]  /*8490*/  MUFU.EX2 R210, R0 ;  /* 0x0000000000d27308 */ /* 0x0002e20000000800 */
[----:B--2---:R-:W-:Y:S09]  /*84a0*/  FFMA.FTZ R8, R18, c[0x0][0x2d0], -R184 ;  /* 0x0000b40012087a23 */ /* 0x004ff200000108b8 */
[----:B------:R2:W-:Y:S01]  /*84b0*/  MUFU.EX2 R177, R8 ;  /* 0x0000000800b17308 */ /* 0x0005e20000000800 */
[--C-:B-1----:R-:W-:Y:S01]  /*84c0*/  FFMA.FTZ R0, R25, c[0x0][0x2d0], -R185.reuse ;  /* 0x0000b40019007a23 */ /* 0x102fe200000108b9 */
[----:B---3--:R-:W-:Y:S08]  /*84d0*/  F2FP.PACK_AB R182, R210, R242 ;  /* 0x000000f2d2b6723e */ /* 0x008ff000000000ff */
[----:B------:R1:W-:Y:S01]  /*84e0*/  MUFU.EX2 R237, R0 ;  /* 0x0000000000ed7308 */ /* 0x0003e20000000800 */
[--C-:B--2---:R-:W-:Y:S09]  /*84f0*/  FFMA.FTZ R8, R21, c[0x0][0x2d0], -R185.reuse ;  /* 0x0000b40015087a23 */ /* 0x104ff200000108b9 */
[----:B------:R-:W-:Y:S01]  /*8500*/  MUFU.EX2 R57, R8 ;  /* 0x0000000800397308 */ /* 0x000fe20000000800 */
[--C-:B-1----:R-:W-:Y:S09]  /*8510*/  FFMA.FTZ R0, R24, c[0x0][0x2d0], -R185.reuse ;  /* 0x0000b40018007a23 */ /* 0x102ff200000108b9 */
[----:B------:R1:W2:Y:S02]  /*8520*/  MUFU.EX2 R66, R0 ;  /* 0x0000000000427308 */ /* 0x0002a40000000800 */
[----:B-1----:R-:W-:Y:S01]  /*8530*/  FFMA.FTZ R0, R26, c[0x0][0x2d0], -R185 ;  /* 0x0000b4001a007a23 */ /* 0x002fe200000108b9 */
[----:B--2---:R-:W-:Y:S07]  /*8540*/  F2FP.PACK_AB R181, R66, R237 ;  /* 0x000000ed42b5723e */ /* 0x004fee00000000ff */
[----:B------:R1:W2:Y:S02]  /*8550*/  MUFU.EX2 R232, R0 ;  /* 0x0000000000e87308 */ /* 0x0002a40000000800 */
[----:B-1----:R-:W-:Y:S01]  /*8560*/  FADD.FTZ R0, -R3, R100 ;  /* 0x0000006403007221 */ /* 0x002fe20000010100 */
[----:B------:R-:W-:Y:S02]  /*8570*/  @P6 SHF.L.U32 R3, R176, 0x1, RZ ;  /* 0x00000001b0036819 */ /* 0x000fe400000006ff */
[----:B--2---:R-:W-:Y:S01]  /*8580*/  F2FP.PACK_AB R183, R57, R232 ;  /* 0x000000e839b7723e */ /* 0x004fe200000000ff */
[----:B------:R-:W-:Y:S02]  /*8590*/  FMUL.FTZ R0, R0, c[0x0][0x2d0] ;  /* 0x0000b40000007a20 */ /* 0x000fe40000410000 */
[----:B------:R1:W-:Y:S02]  /*85a0*/  @P6 LDGSTS.E.BYPASS.LTC128B.128 [R3+0x3100], [R34.64], !P5 ;  /* 0x0310000022036fae */ /* 0x0003e4000e901d46 */
[----:B------:R2:W3:Y:S06]  /*85b0*/  MUFU.EX2 R101, R0 ;  /* 0x0000000000657308 */ /* 0x0004ec0000000800 */
[----:B------:R4:W-:Y:S08]  /*85c0*/  @P6 LDGSTS.E.BYPASS.LTC128B.128 [R3+0x4100], [R32.64], !P4 ;  /* 0x0410000020036fae */ /* 0x0009f0000e101d46 */
[----:B------:R1:W-:Y:S08]  /*85d0*/  @P6 LDGSTS.E.BYPASS.LTC128B.128 [R3+0x5100], [R28.64], !P3 ;  /* 0x051000001c036fae */ /* 0x0003f0000d901d46 */
[----:B------:R1:W-:Y:S01]  /*85e0*/  @P6 LDGSTS.E.BYPASS.LTC128B.128 [R3+0x3900], [R30.64], !P5 ;  /* 0x039000001e036fae */ /* 0x0003e2000e901d46 */
[----:B--2---:R-:W-:Y:S01]  /*85f0*/  FADD.FTZ R0, -R2, R106 ;  /* 0x0000006a02007221 */ /* 0x004fe20000010100 */
[----:B------:R-:W-:Y:S01]  /*8600*/  FSEL R2, R103, RZ, P1 ;  /* 0x000000ff67027208 */ /* 0x000fe20000800000 */
[C---:B---3--:R-:W-:Y:S02]  /*8610*/  FMUL.FTZ R16, R101.reuse, R124 ;  /* 0x0000007c65107220 */ /* 0x048fe40000410000 */
[----:B------:R-:W-:Y:S03]  /*8620*/  FMUL.FTZ R0, R0, c[0x0][0x2d0] ;  /* 0x0000b40000007a20 */ /* 0x000fe60000410000 */
[----:B------:R2:W-:Y:S01]  /*8630*/  @P6 LDGSTS.E.BYPASS.LTC128B.128 [R3+0x4900], [R6.64], !P4 ;  /* 0x0490000006036fae */ /* 0x0005e2000e101d46 */
[C---:B------:R-:W-:Y:S01]  /*8640*/  FMUL.FTZ R17, R101.reuse, R125 ;  /* 0x0000007d65117220 */ /* 0x040fe20000410000 */
[----:B------:R3:W2:Y:S01]  /*8650*/  MUFU.EX2 R100, R0 ;  /* 0x0000000000647308 */ /* 0x0006a20000000800 */
[C---:B----4-:R-:W-:Y:S02]  /*8660*/  FMUL.FTZ R32, R101.reuse, R140 ;  /* 0x0000008c65207220 */ /* 0x050fe40000410000 */
[C---:B------:R-:W-:Y:S01]  /*8670*/  FMUL.FTZ R33, R101.reuse, R141 ;  /* 0x0000008d65217220 */ /* 0x040fe20000410000 */
[----:B------:R-:W-:Y:S01]  /*8680*/  MOV R141, R242 ;  /* 0x000000f2008d7202 */ /* 0x000fe20000000f00 */
[C---:B------:R-:W-:Y:S01]  /*8690*/  FMUL.FTZ R49, R101.reuse, R157 ;  /* 0x0000009d65317220 */ /* 0x040fe20000410000 */
[----:B------:R1:W-:Y:S01]  /*86a0*/  @P6 LDGSTS.E.BYPASS.LTC128B.128 [R3+0x5900], [R4.64], !P3 ;  /* 0x0590000004036fae */ /* 0x0003e2000d901d46 */
[----:B------:R-:W-:Y:S02]  /*86b0*/  IMAD.MOV.U32 R157, RZ, RZ, R244 ;  /* 0x000000ffff9d7224 */ /* 0x000fe400078e00f4 */
[C---:B------:R-:W-:Y:S02]  /*86c0*/  FMUL.FTZ R48, R101.reuse, R156 ;  /* 0x0000009c65307220 */ /* 0x040fe40000410000 */
[----:B------:R-:W-:Y:S02]  /*86d0*/  IMAD.MOV.U32 R140, RZ, RZ, R57 ;  /* 0x000000ffff8c7224 */ /* 0x000fe400078e0039 */
[----:B------:R-:W-:Y:S01]  /*86e0*/  IMAD.MOV.U32 R156, RZ, RZ, R67 ;  /* 0x000000ffff9c7224 */ /* 0x000fe200078e0043 */
[----:B------:R-:W4:Y:S01]  /*86f0*/  LDSM.16.MT88.4 R20, [R213] ;  /* 0x00000000d514783b */ /* 0x000f220000004200 */
[C---:B------:R-:W-:Y:S02]  /*8700*/  FMUL.FTZ R68, R101.reuse, R68 ;  /* 0x0000004465447220 */ /* 0x040fe40000410000 */
[C---:B------:R-:W-:Y:S02]  /*8710*/  FMUL.FTZ R69, R101.reuse, R69 ;  /* 0x0000004565457220 */ /* 0x040fe40000410000 */
[C---:B------:R-:W-:Y:S02]  /*8720*/  FMUL.FTZ R80, R101.reuse, R80 ;  /* 0x0000005065507220 */ /* 0x040fe40000410000 */
[C---:B------:R-:W-:Y:S01]  /*8730*/  FMUL.FTZ R81, R101.reuse, R81 ;  /* 0x0000005165517220 */ /* 0x040fe20000410000 */
[----:B------:R-:W5:Y:S01]  /*8740*/  LDSM.16.MT88.4 R36, [R214] ;  /* 0x00000000d624783b */ /* 0x000f620000004200 */
[C---:B------:R-:W-:Y:S02]  /*8750*/  FMUL.FTZ R84, R101.reuse, R84 ;  /* 0x0000005465547220 */ /* 0x040fe40000410000 */
[----:B---3--:R-:W-:Y:S01]  /*8760*/  FADD.FTZ R0, -R2, R107 ;  /* 0x0000006b02007221 */ /* 0x008fe20000010100 */
[----:B------:R-:W-:Y:S01]  /*8770*/  FSEL R2, R102, RZ, P0 ;  /* 0x000000ff66027208 */ /* 0x000fe20000000000 */
[----:B--2---:R-:W-:Y:S02]  /*8780*/  FMUL.FTZ R6, R100, R114 ;  /* 0x0000007264067220 */ /* 0x004fe40000410000 */
[----:B------:R-:W-:Y:S01]  /*8790*/  FMUL.FTZ R0, R0, c[0x0][0x2d0] ;  /* 0x0000b40000007a20 */ /* 0x000fe20000410000 */
[----:B------:R-:W2:Y:S01]  /*87a0*/  LDSM.16.MT88.4 R52, [R213+0x1000] ;  /* 0x00100000d534783b */ /* 0x000ea20000004200 */
[----:B------:R-:W-:Y:S02]  /*87b0*/  FMUL.FTZ R7, R100, R115 ;  /* 0x0000007364077220 */ /* 0x000fe40000410000 */
[----:B-1----:R1:W3:Y:S01]  /*87c0*/  MUFU.EX2 R3, R0 ;  /* 0x0000000000037308 */ /* 0x0022e20000000800 */
[C---:B------:R-:W-:Y:S02]  /*87d0*/  FMUL.FTZ R4, R101.reuse, R112 ;  /* 0x0000007065047220 */ /* 0x040fe40000410000 */
[----:B------:R-:W-:Y:S02]  /*87e0*/  FMUL.FTZ R5, R101, R113 ;  /* 0x0000007165057220 */ /* 0x000fe40000410000 */
[----:B------:R-:W-:Y:S01]  /*87f0*/  IMAD.MOV.U32 R107, RZ, RZ, R177 ;  /* 0x000000ffff6b7224 */ /* 0x000fe200078e00b1 */
[----:B------:R-:W-:Y:S01]  /*8800*/  F2FP.PACK_AB R177, R248, R60 ;  /* 0x0000003cf8b1723e */ /* 0x000fe200000000ff */
[C---:B------:R-:W-:Y:S01]  /*8810*/  FMUL.FTZ R18, R100.reuse, R126 ;  /* 0x0000007e64127220 */ /* 0x040fe20000410000 */
[----:B------:R-:W2:Y:S01]  /*8820*/  LDSM.16.MT88.4 R112, [R214+0x1000] ;  /* 0x00100000d670783b */ /* 0x000ea20000004200 */
[C---:B------:R-:W-:Y:S01]  /*8830*/  FMUL.FTZ R19, R100.reuse, R127 ;  /* 0x0000007f64137220 */ /* 0x040fe20000410000 */
[----:B------:R-:W-:Y:S01]  /*8840*/  F2FP.PACK_AB R180, R107, R59 ;  /* 0x0000003b6bb4723e */ /* 0x000fe200000000ff */
[C---:B------:R-:W-:Y:S01]  /*8850*/  FMUL.FTZ R34, R100.reuse, R142 ;  /* 0x0000008e64227220 */ /* 0x040fe20000410000 */
[----:B------:R-:W-:Y:S01]  /*8860*/  MOV R142, R232 ;  /* 0x000000e8008e7202 */ /* 0x000fe20000000f00 */
[C---:B------:R-:W-:Y:S02]  /*8870*/  FMUL.FTZ R35, R100.reuse, R143 ;  /* 0x0000008f64237220 */ /* 0x040fe40000410000 */
[C---:B------:R-:W-:Y:S01]  /*8880*/  FMUL.FTZ R50, R100.reuse, R158 ;  /* 0x0000009e64327220 */ /* 0x040fe20000410000 */
[----:B------:R-:W-:Y:S01]  /*8890*/  MOV R158, R234 ;  /* 0x000000ea009e7202 */ /* 0x000fe20000000f00 */
[C---:B------:R-:W-:Y:S01]  /*88a0*/  FMUL.FTZ R51, R100.reuse, R159 ;  /* 0x0000009f64337220 */ /* 0x040fe20000410000 */
[----:B------:R-:W-:Y:S01]  /*88b0*/  MOV R159, R58 ;  /* 0x0000003a009f7202 */ /* 0x000fe20000000f00 */
[C---:B------:R-:W-:Y:S01]  /*88c0*/  FMUL.FTZ R67, R100.reuse, R175 ;  /* 0x000000af64437220 */ /* 0x040fe20000410000 */
[----:B------:R-:W-:Y:S01]  /*88d0*/  LDSM.16.MT88.4 R124, [R214+0x400] ;  /* 0x00040000d67c783b */ /* 0x000fe20000004200 */
[C---:B------:R-:W-:Y:S02]  /*88e0*/  FMUL.FTZ R70, R100.reuse, R70 ;  /* 0x0000004664467220 */ /* 0x040fe40000410000 */
[----:B------:R-:W-:Y:S02]  /*88f0*/  FMUL.FTZ R71, R100, R71 ;  /* 0x0000004764477220 */ /* 0x000fe40000410000 */
[----:B-1----:R-:W-:Y:S01]  /*8900*/  FADD.FTZ R0, -R2, R108 ;  /* 0x0000006c02007221 */ /* 0x002fe20000010100 */
[----:B------:R-:W-:Y:S01]  /*8910*/  MOV R108, R178 ;  /* 0x000000b2006c7202 */ /* 0x000fe20000000f00 */
[--C-:B------:R-:W-:Y:S01]  /*8920*/  FFMA.FTZ R2, R40, c[0x0][0x2d0], -R110.reuse ;  /* 0x0000b40028027a23 */ /* 0x100fe2000001086e */
[----:B------:R-:W-:Y:S01]  /*8930*/  F2FP.PACK_AB R178, R207, R208 ;  /* 0x000000d0cfb2723e */ /* 0x000fe200000000ff */
[----:B------:R-:W-:Y:S01]  /*8940*/  FMUL.FTZ R0, R0, c[0x0][0x2d0] ;  /* 0x0000b40000007a20 */ /* 0x000fe20000410000 */
[----:B------:R-:W-:Y:S01]  /*8950*/  F2FP.PACK_AB R176, R247, R108 ;  /* 0x0000006cf7b0723e */ /* 0x000fe200000000ff */
[----:B------:R1:W-:Y:S01]  /*8960*/  MUFU.EX2 R47, R2 ;  /* 0x00000002002f7308 */ /* 0x0003e20000000800 */
[----:B------:R-:W0:Y:S01]  /*8970*/  LDGDEPBAR ;  /* 0x00000000000079af */ /* 0x000e220000000000 */
[C---:B---3--:R-:W-:Y:S02]  /*8980*/  FMUL.FTZ R8, R3.reuse, R116 ;  /* 0x0000007403087220 */ /* 0x048fe40000410000 */
[C---:B------:R-:W-:Y:S02]  /*8990*/  FMUL.FTZ R9, R3.reuse, R117 ;  /* 0x0000007503097220 */ /* 0x040fe40000410000 */
[-C--:B----4-:R-:W-:Y:S04]  /*89a0*/  HMMA.16816.F32 R4, R176, R20.reuse, R4 ;  /* 0x00000014b004723c */ /* 0x090fe80000001804 */
[----:B------:R-:W3:Y:S01]  /*89b0*/  MUFU.EX2 R0, R0 ;  /* 0x0000000000007308 */ /* 0x000ee20000000800 */
[C---:B------:R-:W-:Y:S02]  /*89c0*/  FMUL.FTZ R12, R3.reuse, R120 ;  /* 0x00000078030c7220 */ /* 0x040fe40000410000 */
[C---:B------:R-:W-:Y:S02]  /*89d0*/  FMUL.FTZ R13, R3.reuse, R121 ;  /* 0x00000079030d7220 */ /* 0x040fe40000410000 */
[C---:B------:R-:W-:Y:S03]  /*89e0*/  FMUL.FTZ R24, R3.reuse, R132 ;  /* 0x0000008403187220 */ /* 0x040fe60000410000 */
[C---:B------:R-:W-:Y:S02]  /*89f0*/  FMUL.FTZ R25, R3.reuse, R133 ;  /* 0x0000008503197220 */ /* 0x040fe40000410000 */
[C---:B------:R-:W-:Y:S01]  /*8a00*/  FMUL.FTZ R28, R3.reuse, R136 ;  /* 0x00000088031c7220 */ /* 0x040fe20000410000 */
[----:B------:R-:W-:Y:S01]  /*8a10*/  MOV R136, R61 ;  /* 0x0000003d00887202 */ /* 0x000fe20000000f00 */
[----:B------:R-:W-:Y:S02]  /*8a20*/  FMUL.FTZ R29, R3, R137 ;  /* 0x00000089031d7220 */ /* 0x000fe40000410000 */
[----:B-1----:R-:W-:Y:S02]  /*8a30*/  FFMA.FTZ R2, R41, c[0x0][0x2d0], -R110 ;  /* 0x0000b40029027a23 */ /* 0x002fe4000001086e */
[C---:B------:R-:W-:Y:S01]  /*8a40*/  FMUL.FTZ R41, R3.reuse, R149 ;  /* 0x0000009503297220 */ /* 0x040fe20000410000 */
[----:B------:R-:W-:Y:S01]  /*8a50*/  MOV R149, R241 ;  /* 0x000000f100957202 */ /* 0x000fe20000000f00 */
[----:B------:R1:W4:Y:S01]  /*8a60*/  MUFU.EX2 R46, R2 ;  /* 0x00000002002e7308 */ /* 0x0003220000000800 */
[C---:B------:R-:W-:Y:S01]  /*8a70*/  FMUL.FTZ R40, R3.reuse, R148 ;  /* 0x0000009403287220 */ /* 0x040fe20000410000 */
[----:B------:R-:W-:Y:S01]  /*8a80*/  MOV R148, R237 ;  /* 0x000000ed00947202 */ /* 0x000fe20000000f00 */
[----:B------:R-:W-:Y:S01]  /*8a90*/  FMUL.FTZ R57, R3, R165 ;  /* 0x000000a503397220 */ /* 0x000fe20000410000 */
[----:B------:R-:W-:Y:S01]  /*8aa0*/  MOV R165, R230 ;  /* 0x000000e600a57202 */ /* 0x000fe20000000f00 */
[----:B------:R-:W-:Y:S02]  /*8ab0*/  IMAD.MOV.U32 R137, RZ, RZ, R208 ;  /* 0x000000ffff897224 */ /* 0x000fe400078e00d0 */
[C---:B---3--:R-:W-:Y:S02]  /*8ac0*/  FMUL.FTZ R43, R0.reuse, R151 ;  /* 0x00000097002b7220 */ /* 0x048fe40000410000 */
[C---:B------:R-:W-:Y:S02]  /*8ad0*/  FMUL.FTZ R10, R0.reuse, R118 ;  /* 0x00000076000a7220 */ /* 0x040fe40000410000 */
[C---:B------:R-:W-:Y:S02]  /*8ae0*/  FMUL.FTZ R11, R0.reuse, R119 ;  /* 0x00000077000b7220 */ /* 0x040fe40000410000 */
[----:B------:R-:W3:Y:S01]  /*8af0*/  LDSM.16.MT88.4 R116, [R213+0x2000] ;  /* 0x00200000d574783b */ /* 0x000ee20000004200 */
[C---:B------:R-:W-:Y:S02]  /*8b00*/  FMUL.FTZ R26, R0.reuse, R134 ;  /* 0x00000086001a7220 */ /* 0x040fe40000410000 */
[C---:B------:R-:W-:Y:S02]  /*8b10*/  FMUL.FTZ R27, R0.reuse, R135 ;  /* 0x00000087001b7220 */ /* 0x040fe40000410000 */
[C---:B------:R-:W-:Y:S03]  /*8b20*/  HMMA.16816.F32 R8, R180.reuse, R20, R8 ;  /* 0x00000014b408723c */ /* 0x040fe60000001808 */
[----:B------:R-:W-:Y:S01]  /*8b30*/  LDSM.16.MT88.4 R132, [R214+0x800] ;  /* 0x00080000d684783b */ /* 0x000fe20000004200 */
[----:B------:R-:W-:Y:S02]  /*8b40*/  FMUL.FTZ R14, R0, R122 ;  /* 0x0000007a000e7220 */ /* 0x000fe40000410000 */
[----:B-1----:R-:W-:Y:S02]  /*8b50*/  FFMA.FTZ R2, R44, c[0x0][0x2d0], -R110 ;  /* 0x0000b4002c027a23 */ /* 0x002fe4000001086e */
[----:B----4-:R-:W-:Y:S02]  /*8b60*/  IMAD.MOV.U32 R151, RZ, RZ, R46 ;  /* 0x000000ffff977224 */ /* 0x010fe400078e002e */
[----:B------:R-:W1:Y:S02]  /*8b70*/  MUFU.EX2 R46, R2 ;  /* 0x00000002002e7308 */ /* 0x000e640000000800 */
[C---:B------:R-:W-:Y:S02]  /*8b80*/  FMUL.FTZ R15, R0.reuse, R123 ;  /* 0x0000007b000f7220 */ /* 0x040fe40000410000 */
[C---:B------:R-:W-:Y:S02]  /*8b90*/  FMUL.FTZ R20, R101.reuse, R128 ;  /* 0x0000008065147220 */ /* 0x040fe40000410000 */
[----:B------:R-:W-:Y:S02]  /*8ba0*/  FMUL.FTZ R21, R101, R129 ;  /* 0x0000008165157220 */ /* 0x000fe40000410000 */
[----:B------:R-:W-:Y:S01]  /*8bb0*/  IMAD.MOV.U32 R143, RZ, RZ, R210 ;  /* 0x000000ffff8f7224 */ /* 0x000fe200078e00d2 */
[-C--:B------:R-:W-:Y:S03]  /*8bc0*/  HMMA.16816.F32 R12, R180, R22.reuse, R12 ;  /* 0x00000016b40c723c */ /* 0x080fe6000000180c */
[----:B------:R-:W-:Y:S01]  /*8bd0*/  FMUL.FTZ R30, R0, R138 ;  /* 0x0000008a001e7220 */ /* 0x000fe20000410000 */
[----:B------:R-:W-:Y:S01]  /*8be0*/  MOV R138, R66 ;  /* 0x00000042008a7202 */ /* 0x000fe20000000f00 */
[----:B------:R-:W-:Y:S02]  /*8bf0*/  FMUL.FTZ R66, R100, R174 ;  /* 0x000000ae64427220 */ /* 0x000fe40000410000 */
[C---:B------:R-:W-:Y:S01]  /*8c00*/  FMUL.FTZ R31, R0.reuse, R139 ;  /* 0x0000008b001f7220 */ /* 0x040fe20000410000 */
[C---:B------:R-:W-:Y:S04]  /*8c10*/  HMMA.16816.F32 R16, R176.reuse, R22, R16 ;  /* 0x00000016b010723c */ /* 0x040fe80000001810 */
[----:B------:R-:W-:Y:S02]  /*8c20*/  FMUL.FTZ R44, R3, R152 ;  /* 0x00000098032c7220 */ /* 0x000fe40000410000 */
[----:B------:R-:W-:Y:S01]  /*8c30*/  FMUL.FTZ R42, R0, R150 ;  /* 0x00000096002a7220 */ /* 0x000fe20000410000 */
[----:B-1----:R-:W-:Y:S01]  /*8c40*/  MOV R152, R46 ;  /* 0x0000002e00987202 */ /* 0x002fe20000000f00 */
[----:B------:R-:W-:Y:S04]  /*8c50*/  FFMA.FTZ R2, R45, c[0x0][0x2d0], -R110 ;  /* 0x0000b4002d027a23 */ /* 0x000fe8000001086e */
[C---:B------:R-:W-:Y:S02]  /*8c60*/  FMUL.FTZ R45, R3.reuse, R153 ;  /* 0x00000099032d7220 */ /* 0x040fe40000410000 */
[----:B------:R1:W-:Y:S01]  /*8c70*/  MUFU.EX2 R153, R2 ;  /* 0x0000000200997308 */ /* 0x0003e20000000800 */
[C---:B------:R-:W-:Y:S02]  /*8c80*/  FMUL.FTZ R22, R100.reuse, R130 ;  /* 0x0000008264167220 */ /* 0x040fe40000410000 */
[----:B------:R-:W-:Y:S02]  /*8c90*/  FMUL.FTZ R23, R100, R131 ;  /* 0x0000008364177220 */ /* 0x000fe40000410000 */
[----:B------:R-:W-:Y:S01]  /*8ca0*/  LDSM.16.MT88.4 R128, [R213+0x1400] ;  /* 0x00140000d580783b */ /* 0x000fe20000004200 */
[C---:B------:R-:W-:Y:S02]  /*8cb0*/  FMUL.FTZ R46, R0.reuse, R154 ;  /* 0x0000009a002e7220 */ /* 0x040fe40000410000 */
[C---:B------:R-:W-:Y:S02]  /*8cc0*/  FMUL.FTZ R58, R0.reuse, R166 ;  /* 0x000000a6003a7220 */ /* 0x040fe40000410000 */
[-C--:B-----5:R-:W-:Y:S03]  /*8cd0*/  HMMA.16816.F32 R20, R176, R36.reuse, R20 ;  /* 0x00000024b014723c */ /* 0x0a0fe60000001814 */
[C---:B------:R-:W-:Y:S02]  /*8ce0*/  FMUL.FTZ R56, R3.reuse, R164 ;  /* 0x000000a403387220 */ /* 0x040fe40000410000 */
[C---:B------:R-:W-:Y:S02]  /*8cf0*/  FMUL.FTZ R61, R3.reuse, R169 ;  /* 0x000000a9033d7220 */ /* 0x040fe40000410000 */
[C---:B------:R-:W-:Y:S01]  /*8d00*/  FMUL.FTZ R72, R3.reuse, R72 ;  /* 0x0000004803487220 */ /* 0x040fe20000410000 */
[C---:B------:R-:W-:Y:S04]  /*8d10*/  HMMA.16816.F32 R24, R180.reuse, R36, R24 ;  /* 0x00000024b418723c */ /* 0x040fe80000001818 */
[----:B------:R-:W-:Y:S02]  /*8d20*/  FMUL.FTZ R73, R3, R73 ;  /* 0x0000004903497220 */ /* 0x000fe40000410000 */
[----:B-1----:R-:W-:Y:S01]  /*8d30*/  FFMA.FTZ R2, R187, c[0x0][0x2d0], -R111 ;  /* 0x0000b400bb027a23 */ /* 0x002fe2000001086f */
[----:B------:R-:W-:Y:S01]  /*8d40*/  MOV R187, R209 ;  /* 0x000000d100bb7202 */ /* 0x000fe20000000f00 */
[-C--:B------:R-:W-:Y:S02]  /*8d50*/  HMMA.16816.F32 R28, R180, R38.reuse, R28 ;  /* 0x00000026b41c723c */ /* 0x080fe4000000181c */
[----:B------:R1:W-:Y:S02]  /*8d60*/  MUFU.EX2 R251, R2 ;  /* 0x0000000200fb7308 */ /* 0x0003e40000000800 */
[C---:B------:R-:W-:Y:S02]  /*8d70*/  FMUL.FTZ R74, R0.reuse, R74 ;  /* 0x0000004a004a7220 */ /* 0x040fe40000410000 */
[----:B------:R-:W-:Y:S02]  /*8d80*/  FMUL.FTZ R75, R0, R75 ;  /* 0x0000004b004b7220 */ /* 0x000fe40000410000 */
[C---:B------:R-:W-:Y:S04]  /*8d90*/  HMMA.16816.F32 R32, R176.reuse, R38, R32 ;  /* 0x00000026b020723c */ /* 0x040fe80000001820 */
[C---:B------:R-:W-:Y:S02]  /*8da0*/  FMUL.FTZ R36, R101.reuse, R144 ;  /* 0x0000009065247220 */ /* 0x040fe40000410000 */
[----:B------:R-:W-:Y:S02]  /*8db0*/  IMAD.MOV.U32 R144, RZ, RZ, R240 ;  /* 0x000000ffff907224 */ /* 0x000fe400078e00f0 */
[C---:B------:R-:W-:Y:S04]  /*8dc0*/  FMUL.FTZ R38, R100.reuse, R146 ;  /* 0x0000009264267220 */ /* 0x040fe80000410000 */
[----:B------:R-:W-:Y:S02]  /*8dd0*/  IMAD.MOV.U32 R146, RZ, RZ, R248 ;  /* 0x000000ffff927224 */ /* 0x000fe400078e00f8 */
[----:B------:R-:W-:Y:S01]  /*8de0*/  FMUL.FTZ R39, R100, R147 ;  /* 0x0000009364277220 */ /* 0x000fe20000410000 */
[----:B------:R-:W-:Y:S01]  /*8df0*/  MOV R147, R247 ;  /* 0x000000f700937202 */ /* 0x000fe20000000f00 */
[----:B------:R-:W-:Y:S02]  /*8e00*/  IMAD.MOV.U32 R154, RZ, RZ, R235 ;  /* 0x000000ffff9a7224 */ /* 0x000fe400078e00eb */
[----:B-1----:R-:W-:Y:S02]  /*8e10*/  FFMA.FTZ R2, R192, c[0x0][0x2d0], -R111 ;  /* 0x0000b400c0027a23 */ /* 0x002fe4000001086f */
[----:B------:R-:W-:Y:S02]  /*8e20*/  IMAD.MOV.U32 R192, RZ, RZ, R233 ;  /* 0x000000ffffc07224 */ /* 0x000fe400078e00e9 */
[----:B------:R1:W-:Y:S01]  /*8e30*/  MUFU.EX2 R249, R2 ;  /* 0x0000000200f97308 */ /* 0x0003e20000000800 */
[----:B------:R-:W-:Y:S01]  /*8e40*/  FMUL.FTZ R37, R101, R145 ;  /* 0x0000009165257220 */ /* 0x000fe20000410000 */
[----:B------:R-:W-:Y:S01]  /*8e50*/  MOV R145, R207 ;  /* 0x000000cf00917202 */ /* 0x000fe20000000f00 */
[C---:B------:R-:W-:Y:S02]  /*8e60*/  FMUL.FTZ R76, R3.reuse, R76 ;  /* 0x0000004c034c7220 */ /* 0x040fe40000410000 */
[----:B------:R-:W-:Y:S02]  /*8e70*/  FMUL.FTZ R77, R3, R77 ;  /* 0x0000004d034d7220 */ /* 0x000fe40000410000 */
[C---:B------:R-:W-:Y:S01]  /*8e80*/  FMUL.FTZ R78, R0.reuse, R78 ;  /* 0x0000004e004e7220 */ /* 0x040fe20000410000 */
[-C--:B--2---:R-:W-:Y:S03]  /*8e90*/  HMMA.16816.F32 R36, R176, R52.reuse, R36 ;  /* 0x00000034b024723c */ /* 0x084fe60000001824 */
[----:B------:R-:W-:Y:S02]  /*8ea0*/  IMAD.MOV.U32 R166, RZ, RZ, R211 ;  /* 0x000000ffffa67224 */ /* 0x000fe400078e00d3 */
[----:B------:R-:W-:Y:S02]  /*8eb0*/  FMUL.FTZ R79, R0, R79 ;  /* 0x0000004f004f7220 */ /* 0x000fe40000410000 */
[----:B------:R-:W-:Y:S01]  /*8ec0*/  FMUL.FTZ R82, R100, R82 ;  /* 0x0000005264527220 */ /* 0x000fe20000410000 */
[C---:B------:R-:W-:Y:S04]  /*8ed0*/  HMMA.16816.F32 R40, R180.reuse, R52, R40 ;  /* 0x00000034b428723c */ /* 0x040fe80000001828 */
[----:B------:R-:W-:Y:S02]  /*8ee0*/  IMAD.MOV.U32 R150, RZ, RZ, R47 ;  /* 0x000000ffff967224 */ /* 0x000fe400078e002f */
[----:B------:R-:W-:Y:S01]  /*8ef0*/  FMUL.FTZ R47, R0, R155 ;  /* 0x0000009b002f7220 */ /* 0x000fe20000410000 */
[----:B------:R-:W-:Y:S01]  /*8f00*/  MOV R155, R59 ;  /* 0x0000003b009b7202 */ /* 0x000fe20000000f00 */
[----:B-1----:R-:W-:Y:S04]  /*8f10*/  FFMA.FTZ R2, R186, c[0x0][0x2d0], -R111 ;  /* 0x0000b400ba027a23 */ /* 0x002fe8000001086f */
[----:B------:R1:W-:Y:S01]  /*8f20*/  MUFU.EX2 R248, R2 ;  /* 0x0000000200f87308 */ /* 0x0003e20000000800 */
[-C--:B------:R-:W-:Y:S03]  /*8f30*/  HMMA.16816.F32 R44, R180, R54.reuse, R44 ;  /* 0x00000036b42c723c */ /* 0x080fe6000000182c */
[C---:B------:R-:W-:Y:S02]  /*8f40*/  FMUL.FTZ R52, R101.reuse, R160 ;  /* 0x000000a065347220 */ /* 0x040fe40000410000 */
[C---:B------:R-:W-:Y:S02]  /*8f50*/  FMUL.FTZ R53, R101.reuse, R161 ;  /* 0x000000a165357220 */ /* 0x040fe40000410000 */
[C---:B------:R-:W-:Y:S01]  /*8f60*/  FMUL.FTZ R59, R0.reuse, R167 ;  /* 0x000000a7003b7220 */ /* 0x040fe20000410000 */
[C---:B------:R-:W-:Y:S04]  /*8f70*/  HMMA.16816.F32 R48, R176.reuse, R54, R48 ;  /* 0x00000036b030723c */ /* 0x040fe80000001830 */
[----:B------:R-:W-:Y:S02]  /*8f80*/  IMAD.MOV.U32 R164, RZ, RZ, R62 ;  /* 0x000000ffffa47224 */ /* 0x000fe400078e003e */
[----:B------:R-:W-:Y:S02]  /*8f90*/  FMUL.FTZ R62, R0, R170 ;  /* 0x000000aa003e7220 */ /* 0x000fe40000410000 */
[C---:B------:R-:W-:Y:S04]  /*8fa0*/  FMUL.FTZ R55, R100.reuse, R163 ;  /* 0x000000a364377220 */ /* 0x040fe80000410000 */
[----:B------:R-:W-:Y:S02]  /*8fb0*/  IMAD.MOV.U32 R163, RZ, RZ, R231 ;  /* 0x000000ffffa37224 */ /* 0x000fe400078e00e7 */
[----:B------:R-:W-:Y:S01]  /*8fc0*/  FMUL.FTZ R54, R100, R162 ;  /* 0x000000a264367220 */ /* 0x000fe20000410000 */
[----:B------:R-:W-:Y:S01]  /*8fd0*/  MOV R162, R64 ;  /* 0x0000004000a27202 */ /* 0x000fe20000000f00 */
[----:B-1----:R-:W-:Y:S02]  /*8fe0*/  FFMA.FTZ R2, R188, c[0x0][0x2d0], -R111 ;  /* 0x0000b400bc027a23 */ /* 0x002fe4000001086f */
[C---:B------:R-:W-:Y:S02]  /*8ff0*/  FMUL.FTZ R64, R101.reuse, R172 ;  /* 0x000000ac65407220 */ /* 0x040fe40000410000 */
[----:B------:R1:W-:Y:S01]  /*9000*/  MUFU.EX2 R247, R2 ;  /* 0x0000000200f77308 */ /* 0x0003e20000000800 */
[-C--:B------:R-:W-:Y:S03]  /*9010*/  HMMA.16816.F32 R52, R176, R112.reuse, R52 ;  /* 0x00000070b034723c */ /* 0x080fe60000001834 */
[----:B------:R-:W-:Y:S02]  /*9020*/  IMAD.MOV.U32 R160, RZ, RZ, R65 ;  /* 0x000000ffffa07224 */ /* 0x000fe400078e0041 */
[----:B------:R-:W-:Y:S02]  /*9030*/  FMUL.FTZ R65, R101, R173 ;  /* 0x000000ad65417220 */ /* 0x000fe40000410000 */
[----:B------:R-:W-:Y:S01]  /*9040*/  LDSM.16.MT88.4 R172, [R214+0x1c00] ;  /* 0x001c0000d6ac783b */ /* 0x000fe20000004200 */
[C---:B------:R-:W-:Y:S04]  /*9050*/  HMMA.16816.F32 R56, R180.reuse, R112, R56 ;  /* 0x00000070b438723c */ /* 0x040fe80000001838 */
[----:B------:R-:W-:Y:S02]  /*9060*/  IMAD.MOV.U32 R161, RZ, RZ, R63 ;  /* 0x000000ffffa17224 */ /* 0x000fe400078e003f */
[----:B------:R-:W-:Y:S02]  /*9070*/  FMUL.FTZ R63, R0, R171 ;  /* 0x000000ab003f7220 */ /* 0x000fe40000410000 */
[----:B------:R-:W-:Y:S04]  /*9080*/  IMAD.MOV.U32 R139, RZ, RZ, R60 ;  /* 0x000000ffff8b7224 */ /* 0x000fe800078e003c */
[----:B------:R-:W-:Y:S02]  /*9090*/  FMUL.FTZ R60, R3, R168 ;  /* 0x000000a8033c7220 */ /* 0x000fe40000410000 */
[----:B------:R-:W-:Y:S02]  /*90a0*/  FMUL.FTZ R83, R100, R83 ;  /* 0x0000005364537220 */ /* 0x000fe40000410000 */
[--C-:B-1----:R-:W-:Y:S02]  /*90b0*/  FFMA.FTZ R2, R193, c[0x0][0x2d0], -R184.reuse ;  /* 0x0000b400c1027a23 */ /* 0x102fe400000108b8 */
[C---:B------:R-:W-:Y:S01]  /*90c0*/  FMUL.FTZ R88, R3.reuse, R88 ;  /* 0x0000005803587220 */ /* 0x040fe20000410000 */
[-C--:B------:R-:W-:Y:S01]  /*90d0*/  HMMA.16816.F32 R60, R180, R114.reuse, R60 ;  /* 0x00000072b43c723c */ /* 0x080fe2000000183c */
[----:B------:R1:W-:Y:S02]  /*90e0*/  MUFU.EX2 R244, R2 ;  /* 0x0000000200f47308 */ /* 0x0003e40000000800 */
[C---:B------:R-:W-:Y:S02]  /*90f0*/  FMUL.FTZ R89, R3.reuse, R89 ;  /* 0x0000005903597220 */ /* 0x040fe40000410000 */
[C---:B------:R-:W-:Y:S02]  /*9100*/  FMUL.FTZ R90, R0.reuse, R90 ;  /* 0x0000005a005a7220 */ /* 0x040fe40000410000 */
[C---:B------:R-:W-:Y:S01]  /*9110*/  FMUL.FTZ R91, R0.reuse, R91 ;  /* 0x0000005b005b7220 */ /* 0x040fe20000410000 */
[C---:B------:R-:W-:Y:S01]  /*9120*/  HMMA.16816.F32 R64, R176.reuse, R114, R64 ;  /* 0x00000072b040723c */ /* 0x040fe20000001840 */
[----:B------:R-:W2:Y:S03]  /*9130*/  LDSM.16.MT88.4 R112, [R214+0x2000] ;  /* 0x00200000d670783b */ /* 0x000ea60000004200 */
[C---:B------:R-:W-:Y:S02]  /*9140*/  FMUL.FTZ R92, R3.reuse, R92 ;  /* 0x0000005c035c7220 */ /* 0x040fe40000410000 */
[----:B------:R-:W-:Y:S02]  /*9150*/  FMUL.FTZ R93, R3, R93 ;  /* 0x0000005d035d7220 */ /* 0x000fe40000410000 */
[-C--:B---3--:R-:W-:Y:S04]  /*9160*/  HMMA.16816.F32 R68, R176, R116.reuse, R68 ;  /* 0x00000074b044723c */ /* 0x088fe80000001844 */
[C---:B------:R-:W-:Y:S02]  /*9170*/  FMUL.FTZ R94, R0.reuse, R94 ;  /* 0x0000005e005e7220 */ /* 0x040fe40000410000 */
[----:B------:R-:W-:Y:S02]  /*9180*/  FMUL.FTZ R95, R0, R95 ;  /* 0x0000005f005f7220 */ /* 0x000fe40000410000 */
[C---:B------:R-:W-:Y:S04]  /*9190*/  HMMA.16816.F32 R72, R180.reuse, R116, R72 ;  /* 0x00000074b448723c */ /* 0x040fe80000001848 */
[--C-:B-1----:R-:W-:Y:S02]  /*91a0*/  FFMA.FTZ R2, R194, c[0x0][0x2d0], -R184.reuse ;  /* 0x0000b400c2027a23 */ /* 0x102fe400000108b8 */
[----:B------:R-:W-:Y:S02]  /*91b0*/  FFMA.FTZ R106, R205, c[0x0][0x2d0], -R111 ;  /* 0x0000b400cd6a7a23 */ /* 0x000fe4000001086f */
[-C--:B------:R-:W-:Y:S01]  /*91c0*/  HMMA.16816.F32 R76, R180, R118.reuse, R76 ;  /* 0x00000076b44c723c */ /* 0x080fe2000000184c */
[----:B------:R-:W1:Y:S03]  /*91d0*/  MUFU.EX2 R242, R2 ;  /* 0x0000000200f27308 */ /* 0x000e660000000800 */
[C---:B------:R-:W-:Y:S02]  /*91e0*/  FMUL.FTZ R85, R101.reuse, R85 ;  /* 0x0000005565557220 */ /* 0x040fe40000410000 */
[C---:B------:R-:W-:Y:S02]  /*91f0*/  FMUL.FTZ R86, R100.reuse, R86 ;  /* 0x0000005664567220 */ /* 0x040fe40000410000 */
[C---:B------:R-:W-:Y:S01]  /*9200*/  HMMA.16816.F32 R80, R176.reuse, R118, R80 ;  /* 0x00000076b050723c */ /* 0x040fe20000001850 */
[----:B------:R-:W3:Y:S02]  /*9210*/  LDSM.16.MT88.4 R116, [R213+0x400] ;  /* 0x00040000d574783b */ /* 0x000ee40000004200 */
[----:B------:R4:W-:Y:S01]  /*9220*/  MUFU.EX2 R210, R106 ;  /* 0x0000006a00d27308 */ /* 0x0009e20000000800 */
[C---:B------:R-:W-:Y:S02]  /*9230*/  FMUL.FTZ R87, R100.reuse, R87 ;  /* 0x0000005764577220 */ /* 0x040fe40000410000 */
[C---:B------:R-:W-:Y:S02]  /*9240*/  FMUL.FTZ R96, R101.reuse, R96 ;  /* 0x0000006065607220 */ /* 0x040fe40000410000 */
[----:B------:R-:W-:Y:S03]  /*9250*/  FMUL.FTZ R97, R101, R97 ;  /* 0x0000006165617220 */ /* 0x000fe60000410000 */
[-C--:B--2---:R-:W-:Y:S03]  /*9260*/  HMMA.16816.F32 R84, R176, R112.reuse, R84 ;  /* 0x00000070b054723c */ /* 0x084fe60000001854 */
[C---:B------:R-:W-:Y:S02]  /*9270*/  FMUL.FTZ R98, R100.reuse, R98 ;  /* 0x0000006264627220 */ /* 0x040fe40000410000 */
[----:B------:R-:W-:Y:S01]  /*9280*/  FMUL.FTZ R99, R100, R99 ;  /* 0x0000006364637220 */ /* 0x000fe20000410000 */
[----:B-1----:R-:W-:Y:S01]  /*9290*/  F2FP.PACK_AB R120, R242, R244 ;  /* 0x000000f4f278723e */ /* 0x002fe200000000ff */
[--C-:B------:R-:W-:Y:S01]  /*92a0*/  FFMA.FTZ R2, R189, c[0x0][0x2d0], -R184.reuse ;  /* 0x0000b400bd027a23 */ /* 0x100fe200000108b8 */
[C---:B------:R-:W-:Y:S03]  /*92b0*/  HMMA.16816.F32 R88, R180.reuse, R112, R88 ;  /* 0x00000070b458723c */ /* 0x040fe60000001858 */
[----:B------:R1:W-:Y:S04]  /*92c0*/  MUFU.EX2 R241, R2 ;  /* 0x0000000200f17308 */ /* 0x0003e80000000800 */
[----:B------:R-:W-:Y:S01]  /*92d0*/  F2FP.PACK_AB R112, R151, R150 ;  /* 0x000000969770723e */ /* 0x000fe200000000ff */
[-C--:B------:R-:W-:Y:S01]  /*92e0*/  HMMA.16816.F32 R92, R180, R114.reuse, R92 ;  /* 0x00000072b45c723c */ /* 0x080fe2000000185c */
[----:B------:R-:W-:Y:S03]  /*92f0*/  LDSM.16.MT88.4 R180, [R213+0x2c00] ;  /* 0x002c0000d5b4783b */ /* 0x000fe60000004200 */
[----:B------:R-:W-:Y:S01]  /*9300*/  F2FP.PACK_AB R113, R249, R251 ;  /* 0x000000fbf971723e */ /* 0x000fe200000000ff */
[--C-:B----4-:R-:W-:Y:S01]  /*9310*/  FFMA.FTZ R106, R243, c[0x0][0x2d0], -R184.reuse ;  /* 0x0000b400f36a7a23 */ /* 0x110fe200000108b8 */
[----:B------:R-:W-:Y:S02]  /*9320*/  MOV R243, R153 ;  /* 0x0000009900f37202 */ /* 0x000fe40000000f00 */
[----:B------:R-:W-:Y:S07]  /*9330*/  HMMA.16816.F32 R96, R176, R114, R96 ;  /* 0x00000072b060723c */ /* 0x000fee0000001860 */
[----:B------:R-:W-:Y:S02]  /*9340*/  F2FP.PACK_AB R114, R153, R152 ;  /* 0x000000989972723e */ /* 0x000fe400000000ff */
[----:B------:R-:W-:Y:S03]  /*9350*/  F2FP.PACK_AB R115, R247, R248 ;  /* 0x000000f8f773723e */ /* 0x000fe600000000ff */
[----:B-1----:R-:W-:Y:S04]  /*9360*/  FFMA.FTZ R2, R190, c[0x0][0x2d0], -R184 ;  /* 0x0000b400be027a23 */ /* 0x002fe800000108b8 */
[-C--:B---3--:R-:W-:Y:S01]  /*9370*/  HMMA.16816.F32 R4, R112, R116.reuse, R4 ;  /* 0x000000747004723c */ /* 0x088fe20000001804 */
[----:B------:R1:W2:Y:S04]  /*9380*/  MUFU.EX2 R240, R2 ;  /* 0x0000000200f07308 */ /* 0x0002a80000000800 */
[--C-:B-1----:R-:W-:Y:S01]  /*9390*/  FFMA.FTZ R2, R195, c[0x0][0x2d0], -R185.reuse ;  /* 0x0000b400c3027a23 */ /* 0x102fe200000108b9 */
[----:B--2---:R-:W-:Y:S05]  /*93a0*/  F2FP.PACK_AB R122, R240, R241 ;  /* 0x000000f1f07a723e */ /* 0x004fea00000000ff */
[----:B------:R1:W-:Y:S02]  /*93b0*/  MUFU.EX2 R237, R2 ;  /* 0x0000000200ed7308 */ /* 0x0003e40000000800 */
        /* <DEDUP_REMOVED lines=10> */
[C---:B------:R-:W-:Y:S08]  /*9460*/  HMMA.16816.F32 R8, R120.reuse, R116, R8 ;  /* 0x000000747808723c */ /* 0x040ff00000001808 */
[-C--:B------:R-:W-:Y:S08]  /*9470*/  HMMA.16816.F32 R12, R120, R118.reuse, R12 ;  /* 0x00000076780c723c */ /* 0x080ff0000000180c */
[C---:B------:R-:W-:Y:S01]  /*9480*/  HMMA.16816.F32 R16, R112.reuse, R118, R16 ;  /* 0x000000767010723c */ /* 0x040fe20000001810 */
[----:B------:R-:W2:Y:S03]  /*9490*/  LDSM.16.MT88.4 R116, [R214+0x1400] ;  /* 0x00140000d674783b */ /* 0x000ea60000004200 */
[--C-:B-1----:R-:W-:Y:S04]  /*94a0*/  FFMA.FTZ R2, R201, c[0x0][0x2d0], -R110.reuse ;  /* 0x0000b400c9027a23 */ /* 0x102fe8000001086e */
[-C--:B------:R-:W-:Y:S01]  /*94b0*/  HMMA.16816.F32 R20, R112, R124.reuse, R20 ;  /* 0x0000007c7014723c */ /* 0x080fe20000001814 */
[----:B------:R1:W3:Y:S07]  /*94c0*/  MUFU.EX2 R231, R2 ;  /* 0x0000000200e77308 */ /* 0x0002ee0000000800 */
        /* <DEDUP_REMOVED lines=18> */
[--C-:B-1----:R-:W-:Y:S02]  /*95f0*/  FFMA.FTZ R2, R206, c[0x0][0x2d0], -R111.reuse ;  /* 0x0000b400ce027a23 */ /* 0x102fe4000001086f */
[----:B------:R-:W-:Y:S02]  /*9600*/  MUFU.EX2 R206, R106 ;  /* 0x0000006a00ce7308 */ /* 0x000fe40000000800 */
[-C--:B----4-:R-:W-:Y:S08]  /*9610*/  HMMA.16816.F32 R68, R112, R124.reuse, R68 ;  /* 0x0000007c7044723c */ /* 0x090ff00000001844 */
[C---:B------:R-:W-:Y:S01]  /*9620*/  HMMA.16816.F32 R72, R120.reuse, R124, R72 ;  /* 0x0000007c7848723c */ /* 0x040fe20000001848 */
[----:B------:R1:W4:Y:S07]  /*9630*/  MUFU.EX2 R208, R2 ;  /* 0x0000000200d07308 */ /* 0x00032e0000000800 */
[-C--:B------:R-:W-:Y:S08]  /*9640*/  HMMA.16816.F32 R76, R120, R126.reuse, R76 ;  /* 0x0000007e784c723c */ /* 0x080ff0000000184c */
[C---:B------:R-:W-:Y:S01]  /*9650*/  HMMA.16816.F32 R80, R112.reuse, R126, R80 ;  /* 0x0000007e7050723c */ /* 0x040fe20000001850 */
[----:B------:R-:W2:Y:S07]  /*9660*/  LDSM.16.MT88.4 R124, [R213+0x1800] ;  /* 0x00180000d57c783b */ /* 0x000eae0000004200 */
[-C--:B-----5:R-:W-:Y:S04]  /*9670*/  HMMA.16816.F32 R84, R112, R128.reuse, R84 ;  /* 0x000000807054723c */ /* 0x0a0fe80000001854 */
[--C-:B-1----:R-:W-:Y:S04]  /*9680*/  FFMA.FTZ R2, R200, c[0x0][0x2d0], -R111.reuse ;  /* 0x0000b400c8027a23 */ /* 0x102fe8000001086f */
[C---:B------:R-:W-:Y:S01]  /*9690*/  HMMA.16816.F32 R88, R120.reuse, R128, R88 ;  /* 0x000000807858723c */ /* 0x040fe20000001858 */
[----:B------:R1:W-:Y:S07]  /*96a0*/  MUFU.EX2 R209, R2 ;  /* 0x0000000200d17308 */ /* 0x0003ee0000000800 */
[-C--:B------:R-:W-:Y:S08]  /*96b0*/  HMMA.16816.F32 R92, R120, R130.reuse, R92 ;  /* 0x00000082785c723c */ /* 0x080ff0000000185c */
[----:B------:R-:W-:Y:S01]  /*96c0*/  HMMA.16816.F32 R96, R112, R130, R96 ;  /* 0x000000827060723c */ /* 0x000fe20000001860 */
[----:B------:R-:W-:Y:S06]  /*96d0*/  LDSM.16.MT88.4 R128, [R213+0x2800] ;  /* 0x00280000d580783b */ /* 0x000fec0000004200 */
[----:B---3--:R-:W-:Y:S01]  /*96e0*/  F2FP.PACK_AB R112, R231, R211 ;  /* 0x000000d3e770723e */ /* 0x008fe200000000ff */
[----:B-1----:R-:W-:Y:S01]  /*96f0*/  FFMA.FTZ R2, R203, c[0x0][0x2d0], -R111 ;  /* 0x0000b400cb027a23 */ /* 0x002fe2000001086f */
[----:B--2---:R-:W-:Y:S03]  /*9700*/  F2FP.PACK_AB R114, R230, R232 ;  /* 0x000000e8e672723e */ /* 0x004fe600000000ff */
[----:B------:R1:W2:Y:S01]  /*9710*/  MUFU.EX2 R207, R2 ;  /* 0x0000000200cf7308 */ /* 0x0002a20000000800 */
[----:B----4-:R-:W-:Y:S01]  /*9720*/  F2FP.PACK_AB R113, R208, R210 ;  /* 0x000000d2d071723e */ /* 0x010fe200000000ff */
[----:B-1----:R-:W-:Y:S01]  /*9730*/  FFMA.FTZ R2, R245, c[0x0][0x2d0], -R184 ;  /* 0x0000b400f5027a23 */ /* 0x002fe200000108b8 */
[----:B--2---:R-:W-:Y:S01]  /*9740*/  F2FP.PACK_AB R115, R207, R209 ;  /* 0x000000d1cf73723e */ /* 0x004fe200000000ff */
[----:B------:R-:W-:Y:S06]  /*9750*/  IMAD.MOV.U32 R245, RZ, RZ, R152 ;  /* 0x000000fffff57224 */ /* 0x000fec00078e0098 */
[----:B------:R1:W2:Y:S01]  /*9760*/  MUFU.EX2 R203, R2 ;  /* 0x0000000200cb7308 */ /* 0x0002a20000000800 */
[-C--:B------:R-:W-:Y:S03]  /*9770*/  HMMA.16816.F32 R4, R112, R116.reuse, R4 ;  /* 0x000000747004723c */ /* 0x080fe60000001804 */
[--C-:B-1----:R-:W-:Y:S01]  /*9780*/  FFMA.FTZ R2, R238, c[0x0][0x2d0], -R184.reuse ;  /* 0x0000b400ee027a23 */ /* 0x102fe200000108b8 */
[----:B--2---:R-:W-:Y:S02]  /*9790*/  F2FP.PACK_AB R120, R203, R206 ;  /* 0x000000cecb78723e */ /* 0x004fe400000000ff */
[----:B------:R-:W-:Y:S03]  /*97a0*/  MOV R238, R151 ;  /* 0x0000009700ee7202 */ /* 0x000fe60000000f00 */
[----:B------:R1:W-:Y:S03]  /*97b0*/  MUFU.EX2 R205, R2 ;  /* 0x0000000200cd7308 */ /* 0x0003e60000000800 */
[----:B-1----:R-:W-:Y:S01]  /*97c0*/  FFMA.FTZ R2, R239, c[0x0][0x2d0], -R184 ;  /* 0x0000b400ef027a23 */ /* 0x002fe200000108b8 */
[----:B------:R-:W-:Y:S06]  /*97d0*/  MOV R239, R150 ;  /* 0x0000009600ef7202 */ /* 0x000fec0000000f00 */
[----:B------:R1:W2:Y:S02]  /*97e0*/  MUFU.EX2 R202, R2 ;  /* 0x0000000200ca7308 */ /* 0x0002a40000000800 */
[--C-:B-1----:R-:W-:Y:S01]  /*97f0*/  FFMA.FTZ R2, R250, c[0x0][0x2d0], -R185.reuse ;  /* 0x0000b400fa027a23 */ /* 0x102fe200000108b9 */
[----:B--2---:R-:W-:Y:S07]  /*9800*/  F2FP.PACK_AB R122, R202, R205 ;  /* 0x000000cdca7a723e */ /* 0x004fee00000000ff */
[----:B------:R1:W-:Y:S02]  /*9810*/  MUFU.EX2 R201, R2 ;  /* 0x0000000200c97308 */ /* 0x0003e40000000800 */
[--C-:B-1----:R-:W-:Y:S08]  /*9820*/  FFMA.FTZ R2, R252, c[0x0][0x2d0], -R185.reuse ;  /* 0x0000b400fc027a23 */ /* 0x102ff000000108b9 */
[----:B------:R1:W2:Y:S02]  /*9830*/  MUFU.EX2 R199, R2 ;  /* 0x0000000200c77308 */ /* 0x0002a40000000800 */
[--C-:B-1----:R-:W-:Y:S01]  /*9840*/  FFMA.FTZ R2, R246, c[0x0][0x2d0], -R185.reuse ;  /* 0x0000b400f6027a23 */ /* 0x102fe200000108b9 */
[----:B--2---:R-:W-:Y:S02]  /*9850*/  F2FP.PACK_AB R121, R199, R201 ;  /* 0x000000c9c779723e */ /* 0x004fe400000000ff */
[----:B------:R-:W-:Y:S05]  /*9860*/  MOV R246, R144 ;  /* 0x0000009000f67202 */ /* 0x000fea0000000f00 */
[----:B------:R1:W-:Y:S02]  /*9870*/  MUFU.EX2 R200, R2 ;  /* 0x0000000200c87308 */ /* 0x0003e40000000800 */
[----:B-1----:R-:W-:Y:S01]  /*9880*/  FFMA.FTZ R2, R236, c[0x0][0x2d0], -R185 ;  /* 0x0000b400ec027a23 */ /* 0x002fe200000108b9 */
[----:B------:R-:W-:Y:S07]  /*9890*/  MOV R236, R145 ;  /* 0x0000009100ec7202 */ /* 0x000fee0000000f00 */
        /* <DEDUP_REMOVED lines=10> */
[----:B------:R1:W-:Y:S07]  /*9940*/  MUFU.EX2 R195, R2 ;  /* 0x0000000200c37308 */ /* 0x0003ee0000000800 */
[C---:B------:R-:W-:Y:S08]  /*9950*/  HMMA.16816.F32 R24, R120.reuse, R132, R24 ;  /* 0x000000847818723c */ /* 0x040ff00000001818 */
[-C--:B------:R-:W-:Y:S08]  /*9960*/  HMMA.16816.F32 R28, R120, R134.reuse, R28 ;  /* 0x00000086781c723c */ /* 0x080ff0000000181c */
[C---:B------:R-:W-:Y:S01]  /*9970*/  HMMA.16816.F32 R32, R112.reuse, R134, R32 ;  /* 0x000000867020723c */ /* 0x040fe20000001820 */
[----:B------:R-:W-:Y:S03]  /*9980*/  LDSM.16.MT88.4 R132, [R213+0xc00] ;  /* 0x000c0000d584783b */ /* 0x000fe60000004200 */
[--C-:B-1----:R-:W-:Y:S02]  /*9990*/  FFMA.FTZ R2, R164, c[0x0][0x2d0], -R110.reuse ;  /* 0x0000b400a4027a23 */ /* 0x102fe4000001086e */
[----:B------:R-:W-:Y:S01]  /*99a0*/  FFMA.FTZ R110, R163, c[0x0][0x2d0], -R110 ;  /* 0x0000b400a36e7a23 */ /* 0x000fe2000001086e */
[----:B------:R-:W-:Y:S01]  /*99b0*/  MOV R163, R108 ;  /* 0x0000006c00a37202 */ /* 0x000fe20000000f00 */
[-C--:B------:R-:W-:Y:S01]  /*99c0*/  HMMA.16816.F32 R36, R112, R124.reuse, R36 ;  /* 0x0000007c7024723c */ /* 0x080fe20000001824 */
[----:B------:R1:W-:Y:S07]  /*99d0*/  MUFU.EX2 R196, R2 ;  /* 0x0000000200c47308 */ /* 0x0003ee0000000800 */
[C---:B------:R-:W-:Y:S03]  /*99e0*/  HMMA.16816.F32 R40, R120.reuse, R124, R40 ;  /* 0x0000007c7828723c */ /* 0x040fe60000001828 */
[----:B------:R-:W-:Y:S05]  /*99f0*/  MUFU.EX2 R194, R110 ;  /* 0x0000006e00c27308 */ /* 0x000fea0000000800 */
[-C--:B------:R-:W-:Y:S08]  /*9a00*/  HMMA.16816.F32 R44, R120, R126.reuse, R44 ;  /* 0x0000007e782c723c */ /* 0x080ff0000000182c */
[C---:B------:R-:W-:Y:S01]  /*9a10*/  HMMA.16816.F32 R48, R112.reuse, R126, R48 ;  /* 0x0000007e7030723c */ /* 0x040fe20000001830 */
[----:B------:R-:W3:Y:S03]  /*9a20*/  LDSM.16.MT88.4 R124, [R214+0x2800] ;  /* 0x00280000d67c783b */ /* 0x000ee60000004200 */
[----:B-1----:R-:W-:Y:S02]  /*9a30*/  FFMA.FTZ R2, R162, c[0x0][0x2d0], -R111 ;  /* 0x0000b400a2027a23 */ /* 0x002fe4000001086f */
[----:B------:R-:W-:Y:S02]  /*9a40*/  IMAD.MOV.U32 R162, RZ, RZ, R139 ;  /* 0x000000ffffa27224 */ /* 0x000fe400078e008b */
[-C--:B--2---:R-:W-:Y:S01]  /*9a50*/  HMMA.16816.F32 R52, R112, R116.reuse, R52 ;  /* 0x000000747034723c */ /* 0x084fe20000001834 */
[----:B------:R1:W-:Y:S03]  /*9a60*/  MUFU.EX2 R193, R2 ;  /* 0x0000000200c17308 */ /* 0x0003e60000000800 */
[----:B------:R-:W-:Y:S04]  /*9a70*/  IMAD.MOV.U32 R139, RZ, RZ, R107 ;  /* 0x000000ffff8b7224 */ /* 0x000fe800078e006b */
[C---:B------:R-:W-:Y:S01]  /*9a80*/  HMMA.16816.F32 R56, R120.reuse, R116, R56 ;  /* 0x000000747838723c */ /* 0x040fe20000001838 */
[----:B------:R-:W2:Y:S07]  /*9a90*/  LDL R117, [R1+0x38] ;  /* 0x0000380001757983 */ /* 0x000eae0000100800 */
[-C--:B------:R-:W-:Y:S08]  /*9aa0*/  HMMA.16816.F32 R60, R120, R118.reuse, R60 ;  /* 0x00000076783c723c */ /* 0x080ff0000000183c */
[C---:B------:R-:W-:Y:S04]  /*9ab0*/  HMMA.16816.F32 R64, R112.reuse, R118, R64 ;  /* 0x000000767040723c */ /* 0x040fe80000001840 */
[--C-:B-1----:R-:W-:Y:S01]  /*9ac0*/  FFMA.FTZ R2, R161, c[0x0][0x2d0], -R111.reuse ;  /* 0x0000b400a1027a23 */ /* 0x102fe2000001086f */
[----:B------:R-:W-:Y:S02]  /*9ad0*/  MOV R161, R155 ;  /* 0x0000009b00a17202 */ /* 0x000fe40000000f00 */
[----:B------:R-:W-:Y:S01]  /*9ae0*/  MOV R155, R147 ;  /* 0x00000093009b7202 */ /* 0x000fe20000000f00 */
[-C--:B------:R-:W-:Y:S01]  /*9af0*/  HMMA.16816.F32 R68, R112, R128.reuse, R68 ;  /* 0x000000807044723c */ /* 0x080fe20000001844 */
[----:B------:R1:W-:Y:S03]  /*9b00*/  MUFU.EX2 R191, R2 ;  /* 0x0000000200bf7308 */ /* 0x0003e60000000800 */
[----:B------:R-:W-:Y:S04]  /*9b10*/  MOV R147, R142 ;  /* 0x0000008e00937202 */ /* 0x000fe80000000f00 */
[C---:B------:R-:W-:Y:S08]  /*9b20*/  HMMA.16816.F32 R72, R120.reuse, R128, R72 ;  /* 0x000000807848723c */ /* 0x040ff00000001848 */
[-C--:B------:R-:W-:Y:S08]  /*9b30*/  HMMA.16816.F32 R76, R120, R130.reuse, R76 ;  /* 0x00000082784c723c */ /* 0x080ff0000000184c */
[C---:B------:R-:W-:Y:S04]  /*9b40*/  HMMA.16816.F32 R80, R112.reuse, R130, R80 ;  /* 0x000000827050723c */ /* 0x040fe80000001850 */
[--C-:B-1----:R-:W-:Y:S02]  /*9b50*/  FFMA.FTZ R2, R192, c[0x0][0x2d0], -R111.reuse ;  /* 0x0000b400c0027a23 */ /* 0x102fe4000001086f */
[----:B------:R-:W-:Y:S01]  /*9b60*/  FFMA.FTZ R111, R160, c[0x0][0x2d0], -R111 ;  /* 0x0000b400a06f7a23 */ /* 0x000fe2000001086f */
[----:B------:R-:W-:Y:S01]  /*9b70*/  MOV R160, R148 ;  /* 0x0000009400a07202 */ /* 0x000fe20000000f00 */
[-C--:B---3--:R-:W-:Y:S01]  /*9b80*/  HMMA.16816.F32 R84, R112, R124.reuse, R84 ;  /* 0x0000007c7054723c */ /* 0x088fe20000001854 */
[----:B------:R1:W-:Y:S03]  /*9b90*/  MUFU.EX2 R192, R2 ;  /* 0x0000000200c07308 */ /* 0x0003e60000000800 */
[----:B------:R-:W-:Y:S04]  /*9ba0*/  IMAD.MOV.U32 R148, RZ, RZ, R141 ;  /* 0x000000ffff947224 */ /* 0x000fe800078e008d */
[C---:B------:R-:W-:Y:S03]  /*9bb0*/  HMMA.16816.F32 R88, R120.reuse, R124, R88 ;  /* 0x0000007c7858723c */ /* 0x040fe60000001858 */
[----:B------:R3:W-:Y:S05]  /*9bc0*/  MUFU.EX2 R190, R111 ;  /* 0x0000006f00be7308 */ /* 0x0007ea0000000800 */
[-C--:B------:R-:W-:Y:S08]  /*9bd0*/  HMMA.16816.F32 R92, R120, R126.reuse, R92 ;  /* 0x0000007e785c723c */ /* 0x080ff0000000185c */
[----:B------:R-:W-:Y:S04]  /*9be0*/  HMMA.16816.F32 R96, R112, R126, R96 ;  /* 0x0000007e7060723c */ /* 0x000fe80000001860 */
[--C-:B-1----:R-:W-:Y:S04]  /*9bf0*/  FFMA.FTZ R2, R187, c[0x0][0x2d0], -R184.reuse ;  /* 0x0000b400bb027a23 */ /* 0x102fe800000108b8 */
[----:B------:R1:W-:Y:S01]  /*9c00*/  MUFU.EX2 R188, R2 ;  /* 0x0000000200bc7308 */ /* 0x0003e20000000800 */
[----:B---3--:R-:W3:Y:S04]  /*9c10*/  LDL.LU R111, [R1+0x20] ;  /* 0x00002000016f7983 */ /* 0x008ee80000300800 */
[----:B------:R-:W4:Y:S04]  /*9c20*/  LDL.LU R110, [R1+0x24] ;  /* 0x00002400016e7983 */ /* 0x000f280000300800 */
[----:B------:R-:W5:Y:S04]  /*9c30*/  LDL.LU R108, [R1+0x28] ;  /* 0x00002800016c7983 */ /* 0x000f680000300800 */
[----:B------:R-:W5:Y:S01]  /*9c40*/  LDL.LU R116, [R1+0x2c] ;  /* 0x00002c0001747983 */ /* 0x000f620000300800 */
[--C-:B-1----:R-:W-:Y:S04]  /*9c50*/  FFMA.FTZ R2, R159, c[0x0][0x2d0], -R184.reuse ;  /* 0x0000b4009f027a23 */ /* 0x102fe800000108b8 */
[----:B------:R1:W1:Y:S02]  /*9c60*/  MUFU.EX2 R189, R2 ;  /* 0x0000000200bd7308 */ /* 0x0002640000000800 */
[--C-:B-1----:R-:W-:Y:S01]  /*9c70*/  FFMA.FTZ R2, R158, c[0x0][0x2d0], -R184.reuse ;  /* 0x0000b4009e027a23 */ /* 0x102fe200000108b8 */
[----:B------:R-:W-:Y:S01]  /*9c80*/  F2FP.PACK_AB R176, R189, R188 ;  /* 0x000000bcbdb0723e */ /* 0x000fe200000000ff */
[----:B------:R-:W-:Y:S06]  /*9c90*/  FFMA.FTZ R184, R157, c[0x0][0x2d0], -R184 ;  /* 0x0000b4009db87a23 */ /* 0x000fec00000108b8 */
[----:B------:R1:W-:Y:S10]  /*9ca0*/  MUFU.EX2 R187, R2 ;  /* 0x0000000200bb7308 */ /* 0x0003f40000000800 */
[----:B------:R-:W1:Y:S02]  /*9cb0*/  MUFU.EX2 R186, R184 ;  /* 0x000000b800ba7308 */ /* 0x000e640000000800 */
[--C-:B-1----:R-:W-:Y:S02]  /*9cc0*/  FFMA.FTZ R2, R156, c[0x0][0x2d0], -R185.reuse ;  /* 0x0000b4009c027a23 */ /* 0x102fe400000108b9 */
[----:B------:R-:W-:Y:S06]  /*9cd0*/  LDSM.16.MT88.4 R156, [R213+0x1c00] ;  /* 0x001c0000d59c783b */ /* 0x000fec0000004200 */
[----:B------:R1:W-:Y:S01]  /*9ce0*/  MUFU.EX2 R107, R2 ;  /* 0x00000002006b7308 */ /* 0x0003e20000000800 */
[----:B------:R-:W-:Y:S01]  /*9cf0*/  F2FP.PACK_AB R178, R186, R187 ;  /* 0x000000bbbab2723e */ /* 0x000fe200000000ff */
[--C-:B-1----:R-:W-:Y:S02]  /*9d00*/  FFMA.FTZ R2, R154, c[0x0][0x2d0], -R185.reuse ;  /* 0x0000b4009a027a23 */ /* 0x102fe400000108b9 */
[----:B------:R-:W-:Y:S01]  /*9d10*/  IMAD.MOV.U32 R154, RZ, RZ, R146 ;  /* 0x000000ffff9a7224 */ /* 0x000fe200078e0092 */
[----:B------:R-:W-:Y:S05]  /*9d20*/  MOV R146, R143 ;  /* 0x0000008f00927202 */ /* 0x000fea0000000f00 */
[----:B------:R1:W1:Y:S01]  /*9d30*/  MUFU.EX2 R184, R2 ;  /* 0x0000000200b87308 */ /* 0x0002620000000800 */
[----:B------:R-:W-:Y:S02]  /*9d40*/  IMAD.MOV.U32 R252, RZ, RZ, R146 ;  /* 0x000000fffffc7224 */ /* 0x000fe400078e0092 */
[--C-:B-1----:R-:W-:Y:S01]  /*9d50*/  FFMA.FTZ R2, R149, c[0x0][0x2d0], -R185.reuse ;  /* 0x0000b40095027a23 */ /* 0x102fe200000108b9 */
[----:B------:R-:W-:Y:S01]  /*9d60*/  MOV R149, R140 ;  /* 0x0000008c00957202 */ /* 0x000fe20000000f00 */
[----:B------:R-:W-:Y:S01]  /*9d70*/  FFMA.FTZ R185, R109, c[0x0][0x2d0], -R185 ;  /* 0x0000b4006db97a23 */ /* 0x000fe200000108b9 */
[----:B------:R-:W1:Y:S04]  /*9d80*/  LDSM.16.MT88.4 R140, [R214+0xc00] ;  /* 0x000c0000d68c783b */ /* 0x000e680000004200 */
[----:B------:R-:W-:Y:S01]  /*9d90*/  MUFU.EX2 R106, R2 ;  /* 0x00000002006a7308 */ /* 0x000fe20000000800 */
[----:B------:R-:W-:Y:S01]  /*9da0*/  F2FP.PACK_AB R109, R191, R193 ;  /* 0x000000c1bf6d723e */ /* 0x000fe200000000ff */
[----:B------:R-:W-:Y:S01]  /*9db0*/  IMAD.MOV.U32 R250, RZ, RZ, R149 ;  /* 0x000000fffffa7224 */ /* 0x000fe200078e0095 */
[----:B------:R-:W-:Y:S07]  /*9dc0*/  F2FP.PACK_AB R177, R184, R107 ;  /* 0x0000006bb8b1723e */ /* 0x000fee00000000ff */
[----:B------:R-:W1:Y:S02]  /*9dd0*/  MUFU.EX2 R185, R185 ;  /* 0x000000b900b97308 */ /* 0x000e640000000800 */
[----:B-1----:R-:W-:Y:S02]  /*9de0*/  F2FP.PACK_AB R179, R185, R106 ;  /* 0x0000006ab9b3723e */ /* 0x002fe400000000ff */
[----:B--2---:R-:W-:Y:S02]  /*9df0*/  ISETP.GT.AND P0, PT, R229, R117, PT ;  /* 0x00000075e500720c */ /* 0x004fe40003f04270 */
[----:B------:R-:W-:Y:S01]  /*9e00*/  MOV R229, R147 ;  /* 0x0000009300e57202 */ /* 0x000fe20000000f00 */
[----:B---3--:R-:W-:Y:S01]  /*9e10*/  FFMA.FTZ R101, R101, R111, R163 ;  /* 0x0000006f65657223 */ /* 0x008fe200000100a3 */
[----:B------:R-:W-:Y:S01]  /*9e20*/  F2FP.PACK_AB R111, R190, R192 ;  /* 0x000000c0be6f723e */ /* 0x000fe200000000ff */
[----:B----4-:R-:W-:Y:S01]  /*9e30*/  FFMA.FTZ R100, R100, R110, R162 ;  /* 0x0000006e64647223 */ /* 0x010fe200000100a2 */
[----:B------:R-:W-:Y:S01]  /*9e40*/  F2FP.PACK_AB R110, R194, R196 ;  /* 0x000000c4c26e723e */ /* 0x000fe200000000ff */
[----:B-----5:R-:W-:Y:S01]  /*9e50*/  FFMA.FTZ R2, R3, R108, R161 ;  /* 0x0000006c03027223 */ /* 0x020fe200000100a1 */
[----:B------:R-:W-:Y:S01]  /*9e60*/  F2FP.PACK_AB R108, R195, R197 ;  /* 0x000000c5c36c723e */ /* 0x000fe200000000ff */
[----:B------:R-:W-:Y:S01]  /*9e70*/  FADD.FTZ R3, R155, R101 ;  /* 0x000000659b037221 */ /* 0x000fe20000010000 */
[----:B------:R-:W-:Y:S01]  /*9e80*/  MOV R101, R148 ;  /* 0x0000009400657202 */ /* 0x000fe20000000f00 */
[----:B------:R-:W-:Y:S02]  /*9e90*/  FFMA.FTZ R0, R0, R116, R160 ;  /* 0x0000007400007223 */ /* 0x000fe400000100a0 */
[----:B------:R-:W-:Y:S02]  /*9ea0*/  FADD.FTZ R100, R154, R100 ;  /* 0x000000649a647221 */ /* 0x000fe40000010000 */
[-C--:B------:R-:W-:Y:S01]  /*9eb0*/  HMMA.16816.F32 R112, R108, R132.reuse, R4 ;  /* 0x000000846c70723c */ /* 0x080fe20000001804 */
[----:B------:R-:W1:Y:S07]  /*9ec0*/  LDSM.16.MT88.4 R4, [R214+0x2c00] ;  /* 0x002c0000d604783b */ /* 0x000e6e0000004200 */
[C---:B------:R-:W-:Y:S07]  /*9ed0*/  HMMA.16816.F32 R116, R176.reuse, R132, R8 ;  /* 0x00000084b074723c */ /* 0x040fee0000001808 */
[----:B------:R-:W-:Y:S01]  /*9ee0*/  MOV R10, R137 ;  /* 0x00000089000a7202 */ /* 0x000fe20000000f00 */
[-C--:B------:R-:W-:Y:S04]  /*9ef0*/  HMMA.16816.F32 R120, R176, R134.reuse, R12 ;  /* 0x00000086b078723c */ /* 0x080fe8000000180c */
[----:B------:R-:W-:Y:S01]  /*9f00*/  FADD.FTZ R3, R10, R3 ;  /* 0x000000030a037221 */ /* 0x000fe20000010000 */
[----:B------:R-:W-:Y:S01]  /*9f10*/  MOV R9, R138 ;  /* 0x0000008a00097202 */ /* 0x000fe20000000f00 */
[----:B------:R-:W-:Y:S02]  /*9f20*/  IMAD.MOV.U32 R8, RZ, RZ, R139 ;  /* 0x000000ffff087224 */ /* 0x000fe400078e008b */
[C---:B------:R-:W-:Y:S04]  /*9f30*/  HMMA.16816.F32 R124, R108.reuse, R134, R16 ;  /* 0x000000866c7c723c */ /* 0x040fe80000001810 */
[----:B------:R-:W-:Y:S02]  /*9f40*/  FADD.FTZ R3, R236, R3 ;  /* 0x00000003ec037221 */ /* 0x000fe40000010000 */
[----:B------:R-:W-:Y:S02]  /*9f50*/  FADD.FTZ R2, R8, R2 ;  /* 0x0000000208027221 */ /* 0x000fe40000010000 */
[-C--:B------:R-:W-:Y:S04]  /*9f60*/  HMMA.16816.F32 R128, R108, R140.reuse, R20 ;  /* 0x0000008c6c80723c */ /* 0x080fe80000001814 */
[----:B------:R-:W-:Y:S02]  /*9f70*/  FADD.FTZ R10, R239, R3 ;  /* 0x00000003ef0a7221 */ /* 0x000fe40000010000 */
[----:B------:R-:W-:Y:S02]  /*9f80*/  FADD.FTZ R0, R9, R0 ;  /* 0x0000000009007221 */ /* 0x000fe40000010000 */
[C---:B------:R-:W-:Y:S04]  /*9f90*/  HMMA.16816.F32 R132, R176.reuse, R140, R24 ;  /* 0x0000008cb084723c */ /* 0x040fe80000001818 */
[----:B------:R-:W-:Y:S02]  /*9fa0*/  IMAD.MOV.U32 R11, RZ, RZ, R136 ;  /* 0x000000ffff0b7224 */ /* 0x000fe400078e0088 */
[----:B------:R-:W-:Y:S02]  /*9fb0*/  FADD.FTZ R8, R101, R2 ;  /* 0x0000000265087221 */ /* 0x000fe40000010000 */
[-C--:B------:R-:W-:Y:S04]  /*9fc0*/  HMMA.16816.F32 R136, R176, R142.reuse, R28 ;  /* 0x0000008eb088723c */ /* 0x080fe8000000181c */
[----:B------:R-:W-:Y:S01]  /*9fd0*/  FADD.FTZ R9, R11, R100 ;  /* 0x000000640b097221 */ /* 0x000fe20000010000 */
[----:B------:R-:W-:Y:S01]  /*9fe0*/  MOV R100, R105 ;  /* 0x0000006900647202 */ /* 0x000fe20000000f00 */
[----:B------:R-:W-:Y:S01]  /*9ff0*/  FADD.FTZ R11, R229, R0 ;  /* 0x00000000e50b7221 */ /* 0x000fe20000010000 */
[----:B------:R-:W-:Y:S01]  /*a000*/  MOV R229, R204 ;  /* 0x000000cc00e57202 */ /* 0x000fe20000000f00 */
        /* <DEDUP_REMOVED lines=44> */
[-C--:B-1----:R-:W-:Y:S03]  /*a2d0*/  HMMA.16816.F32 R84, R108, R4.reuse, R84 ;  /* 0x000000046c54723c */ /* 0x082fe60000001854 */
[----:B------:R-:W-:Y:S04]  /*a2e0*/  FADD.FTZ R3, R198, R9 ;  /* 0x00000009c6037221 */ /* 0x000fe80000010000 */
[----:B------:R-:W-:Y:S01]  /*a2f0*/  FADD.FTZ R3, R107, R3 ;  /* 0x000000036b037221 */ /* 0x000fe20000010000 */
[C---:B------:R-:W-:Y:S04]  /*a300*/  HMMA.16816.F32 R88, R176.reuse, R4, R88 ;  /* 0x00000004b058723c */ /* 0x040fe80000001858 */
[----:B------:R-:W-:Y:S01]  /*a310*/  FADD.FTZ R3, R184, R3 ;  /* 0x00000003b8037221 */ /* 0x000fe20000010000 */
[----:B------:R-:W-:Y:S02]  /*a320*/  MOV R107, R103 ;  /* 0x00000067006b7202 */ /* 0x000fe40000000f00 */
[----:B------:R-:W-:Y:S01]  /*a330*/  FADD.FTZ R4, R207, R2 ;  /* 0x00000002cf047221 */ /* 0x000fe20000010000 */
[-C--:B------:R-:W-:Y:S04]  /*a340*/  HMMA.16816.F32 R92, R176, R6.reuse, R92 ;  /* 0x00000006b05c723c */ /* 0x080fe8000000185c */
        /* <DEDUP_REMOVED lines=12> */
[----:B------:R-:W-:Y:S02]  /*a410*/  FADD.FTZ R2, R187, R0 ;  /* 0x00000000bb027221 */ /* 0x000fe40000010000 */
[----:B------:R-:W-:Y:S01]  /*a420*/  FADD.FTZ R0, R106, R3 ;  /* 0x000000036a007221 */ /* 0x000fe20000010000 */
[----:B------:R1:W-:Y:S01]  /*a430*/  STL [R1+0x20], R5 ;  /* 0x0000200501007387 */ /* 0x0003e20000100800 */
[----:B------:R-:W-:Y:S02]  /*a440*/  FADD.FTZ R3, R190, R4 ;  /* 0x00000004be037221 */ /* 0x000fe40000010000 */
[----:B------:R-:W-:Y:S02]  /*a450*/  FADD.FTZ R2, R186, R2 ;  /* 0x00000002ba027221 */ /* 0x000fe40000010000 */
[----:B------:R-:W-:Y:S01]  /*a460*/  FADD.FTZ R0, R185, R0 ;  /* 0x00000000b9007221 */ /* 0x000fe20000010000 */
[----:B------:R1:W-:Y:S01]  /*a470*/  STL [R1+0x24], R3 ;  /* 0x0000240301007387 */ /* 0x0003e20000100800 */
[----:B------:R-:W-:Y:S03]  /*a480*/  IMAD.MOV.U32 R106, RZ, RZ, R104 ;  /* 0x000000ffff6a7224 */ /* 0x000fe600078e0068 */
[----:B------:R1:W-:Y:S04]  /*a490*/  STL [R1+0x28], R2 ;  /* 0x0000280201007387 */ /* 0x0003e80000100800 */
[----:B------:R1:W-:Y:S01]  /*a4a0*/  STL [R1+0x2c], R0 ;  /* 0x00002c0001007387 */ /* 0x0003e20000100800 */
[----:B------:R-:W-:-:S05]  /*a4b0*/  @P0 BRA `(.L_x_1011) ;  /* 0xffffb88000000947 */ /* 0x000fca000383ffff */
.L_x_1010:
[----:B-1----:R-:W2:Y:S02]  /*a4c0*/  LDL R0, [R1+0x1c] ;  /* 0x00001c0001007983 */ /* 0x002ea40000100800 */
[----:B--2---:R-:W-:-:S13]  /*a4d0*/  ISETP.GE.AND P0, PT, R204, R0, PT ;  /* 0x00000000cc00720c */ /* 0x004fda0003f06270 */
[----:B------:R-:W-:Y:S05]  /*a4e0*/  @!P0 BRA `(.L_x_1012) ;  /* 0x00003ca000008947 */ /* 0x000fea0003800000 */
[----:B------:R-:W-:Y:S01]  /*a4f0*/  IMAD.MOV.U32 R3, RZ, RZ, R104 ;  /* 0x000000ffff037224 */ /* 0x000fe200078e0068 */
[----:B------:R-:W-:Y:S01]  /*a500*/  MOV R107, R102 ;  /* 0x00000066006b7202 */ /* 0x000fe20000000f00 */
[----:B------:R-:W-:Y:S01]  /*a510*/  IMAD.MOV.U32 R2, RZ, RZ, R105 ;  /* 0x000000ffff027224 */ /* 0x000fe200078e0069 */
[----:B------:R-:W-:Y:S02]  /*a520*/  MOV R106, R103 ;  /* 0x00000067006a7202 */ /* 0x000fe40000000f00 */
.L_x_1013:
[----:B------:R-:W2:Y:S01]  /*a530*/  LDL.64 R208, [R1+0x10] ;  /* 0x0000100001d07983 */ /* 0x000ea20000100a00 */
[----:B------:R-:W-:Y:S04]  /*a540*/  DEPBAR.LE SB0, 0x0 ;  /* 0x000080000000791a */ /* 0x000fe80000000000 */
[----:B------:R-:W-:Y:S01]  /*a550*/  WARPSYNC 0xffffffff ;  /* 0xffffffff00007948 */ /* 0x000fe20003800000 */
[----:B---3--:R-:W3:Y:S01]  /*a560*/  LDL R206, [R1+0x18] ;  /* 0x0000180001ce7983 */ /* 0x008ee20000100800 */
[----:B------:R-:W-:Y:S02]  /*a570*/  SHF.R.S32.HI R0, RZ, 0x1f, R204 ;  /* 0x0000001fff007819 */ /* 0x000fe400000114cc */
[----:B------:R-:W-:Y:S01]  /*a580*/  MOV R105, c[0x0][0x208] ;  /* 0x0000820000697a02 */ /* 0x000fe20000000f00 */
[----:B------:R-:W4:Y:S01]  /*a590*/  LDL R184, [R1+0x34] ;  /* 0x0000340001b87983 */ /* 0x000f220000100800 */
[----:B------:R-:W-:Y:S01]  /*a5a0*/  MOV R180, c[0x0][0x20c] ;  /* 0x0000830000b47a02 */ /* 0x000fe20000000f00 */
[----:B------:R-:W-:Y:S02]  /*a5b0*/  IMAD R0, R0, c[0x0][0x208], RZ ;  /* 0x0000820000007a24 */ /* 0x000fe400078e02ff */
[----:B------:R-:W-:Y:S02]  /*a5c0*/  BAR.SYNC.DEFER_BLOCKING 0x0 ;  /* 0x0000000000007b1d */ /* 0x000fe40000010000 */
[C---:B------:R-:W-:Y:S06]  /*a5d0*/  IMAD R0, R204.reuse, c[0x0][0x20c], R0 ;  /* 0x00008300cc007a24 */ /* 0x040fec00078e0200 */
[----:B------:R-:W-:Y:S08]  /*a5e0*/  LDSM.16.M88.4 R64, [R215] ;  /* 0x00000000d740783b */ /* 0x000ff00000000200 */
[----:B------:R-:W1:Y:S08]  /*a5f0*/  LDSM.16.M88.4 R16, [R212] ;  /* 0x00000000d410783b */ /* 0x000e700000000200 */
[----:B------:R-:W5:Y:S08]  /*a600*/  LDSM.16.M88.4 R60, [R215+0x1000] ;  /* 0x00100000d73c783b */ /* 0x000f700000000200 */
[----:B------:R-:W5:Y:S08]  /*a610*/  LDSM.16.M88.4 R32, [R212+0x400] ;  /* 0x00040000d420783b */ /* 0x000f700000000200 */
[----:B------:R-:W4:Y:S04]  /*a620*/  LDL R251, [R1+0x1c] ;  /* 0x00001c0001fb7983 */ /* 0x000f280000100800 */
[----:B------:R-:W5:Y:S08]  /*a630*/  LDSM.16.M88.4 R48, [R212+0x800] ;  /* 0x00080000d430783b */ /* 0x000f700000000200 */
[----:B------:R-:W5:Y:S01]  /*a640*/  LDSM.16.M88.4 R100, [R212+0xc00] ;  /* 0x000c0000d464783b */ /* 0x000f620000000200 */
[-C--:B-1----:R-:W-:Y:S07]  /*a650*/  HMMA.16816.F32 R4, R64, R16.reuse, RZ ;  /* 0x000000104004723c */ /* 0x082fee00000018ff */
[----:B------:R-:W-:Y:S01]  /*a660*/  LDSM.16.M88.4 R108, [R216] ;  /* 0x00000000d86c783b */ /* 0x000fe20000000200 */
[C---:B-----5:R-:W-:Y:S07]  /*a670*/  HMMA.16816.F32 R8, R60.reuse, R16, RZ ;  /* 0x000000103c08723c */ /* 0x060fee00000018ff */
[----:B------:R-:W1:Y:S01]  /*a680*/  LDSM.16.M88.4 R176, [R217] ;  /* 0x00000000d9b0783b */ /* 0x000e620000000200 */
[-C--:B------:R-:W-:Y:S07]  /*a690*/  HMMA.16816.F32 R12, R60, R18.reuse, RZ ;  /* 0x000000123c0c723c */ /* 0x080fee00000018ff */
[----:B------:R-:W-:Y:S01]  /*a6a0*/  LDSM.16.M88.4 R188, [R227] ;  /* 0x00000000e3bc783b */ /* 0x000fe20000000200 */
[C---:B------:R-:W-:Y:S07]  /*a6b0*/  HMMA.16816.F32 R16, R64.reuse, R18, RZ ;  /* 0x000000124010723c */ /* 0x040fee00000018ff */
[----:B------:R-:W-:Y:S01]  /*a6c0*/  LDSM.16.M88.4 R192, [R226] ;  /* 0x00000000e2c0783b */ /* 0x000fe20000000200 */
[-C--:B------:R-:W-:Y:S08]  /*a6d0*/  HMMA.16816.F32 R20, R64, R32.reuse, RZ ;  /* 0x000000204014723c */ /* 0x080ff000000018ff */
[C---:B------:R-:W-:Y:S08]  /*a6e0*/  HMMA.16816.F32 R24, R60.reuse, R32, RZ ;  /* 0x000000203c18723c */ /* 0x040ff000000018ff */
[-C--:B------:R-:W-:Y:S08]  /*a6f0*/  HMMA.16816.F32 R28, R60, R34.reuse, RZ ;  /* 0x000000223c1c723c */ /* 0x080ff000000018ff */
[C---:B------:R-:W-:Y:S08]  /*a700*/  HMMA.16816.F32 R32, R64.reuse, R34, RZ ;  /* 0x000000224020723c */ /* 0x040ff000000018ff */
[-C--:B------:R-:W-:Y:S08]  /*a710*/  HMMA.16816.F32 R36, R64, R48.reuse, RZ ;  /* 0x000000304024723c */ /* 0x080ff000000018ff */
[C---:B------:R-:W-:Y:S07]  /*a720*/  HMMA.16816.F32 R40, R60.reuse, R48, RZ ;  /* 0x000000303c28723c */ /* 0x040fee00000018ff */
[----:B------:R-:W-:Y:S01]  /*a730*/  IMAD.WIDE.U32 R48, R204, c[0x0][0x208], RZ ;  /* 0x00008200cc307a25 */ /* 0x000fe200078e00ff */
[-C--:B------:R-:W-:Y:S04]  /*a740*/  HMMA.16816.F32 R44, R60, R50.reuse, RZ ;  /* 0x000000323c2c723c */ /* 0x080fe800000018ff */
[----:B------:R-:W-:Y:S02]  /*a750*/  IADD3 R0, R49, R0, RZ ;  /* 0x0000000031007210 */ /* 0x000fe40007ffe0ff */
[C---:B------:R-:W-:Y:S02]  /*a760*/  SHF.L.U32 R196, R48.reuse, 0x6, RZ ;  /* 0x0000000630c47819 */ /* 0x040fe400000006ff */
[----:B------:R-:W-:Y:S02]  /*a770*/  SHF.L.U64.HI R0, R48, 0x6, R0 ;  /* 0x0000000630007819 */ /* 0x000fe40000010200 */
[C---:B------:R-:W-:Y:S08]  /*a780*/  HMMA.16816.F32 R48, R64.reuse, R50, RZ ;  /* 0x000000324030723c */ /* 0x040ff000000018ff */
[-C--:B------:R-:W-:Y:S01]  /*a790*/  HMMA.16816.F32 R52, R64, R100.reuse, RZ ;  /* 0x000000644034723c */ /* 0x080fe200000018ff */
[----:B--2---:R-:W-:Y:S03]  /*a7a0*/  IADD3 R200, P0, R208, 0x20, RZ ;  /* 0x00000020d0c87810 */ /* 0x004fe60007f1e0ff */
[C---:B------:R-:W-:Y:S02]  /*a7b0*/  IADD3 R57, P1, R196.reuse, R208, RZ ;  /* 0x000000d0c4397210 */ /* 0x040fe40007f3e0ff */
[----:B------:R-:W-:Y:S02]  /*a7c0*/  IADD3 R56, P2, R196, R200, RZ ;  /* 0x000000c8c4387210 */ /* 0x000fe40007f5e0ff */
[----:B---3--:R-:W-:Y:S04]  /*a7d0*/  IADD3.X R201, RZ, R206, RZ, P0, !PT ;  /* 0x000000ceffc97210 */ /* 0x008fe800007fe4ff */
[----:B------:R-:W-:Y:S02]  /*a7e0*/  LEA R104, P0, R105, R196, 0x5 ;  /* 0x000000c469687211 */ /* 0x000fe400078028ff */
[----:B------:R-:W-:Y:S02]  /*a7f0*/  LEA R198, P6, R57, c[0x0][0x1f8], 0x1 ;  /* 0x00007e0039c67a11 */ /* 0x000fe400078c08ff */
[----:B------:R-:W-:Y:S02]  /*a800*/  LEA.HI.X R105, R105, R0, R180, 0x5, P0 ;  /* 0x0000000069697211 */ /* 0x000fe400000f2cb4 */
[----:B------:R-:W2:Y:S01]  /*a810*/  LDSM.16.M88.4 R180, [R216+0x1000] ;  /* 0x00100000d8b4783b */ /* 0x000ea20000000200 */
[-C--:B------:R-:W-:Y:S02]  /*a820*/  IADD3.X R58, R0, R206.reuse, RZ, P1, !PT ;  /* 0x000000ce003a7210 */ /* 0x080fe40000ffe4ff */
[----:B------:R-:W-:Y:S02]  /*a830*/  LEA R202, P1, R56, c[0x0][0x1f8], 0x1 ;  /* 0x00007e0038ca7a11 */ /* 0x000fe400078208ff */
[----:B------:R-:W-:Y:S02]  /*a840*/  IADD3.X R59, R0, R201, RZ, P2, !PT ;  /* 0x000000c9003b7210 */ /* 0x000fe400017fe4ff */
[----:B------:R-:W-:Y:S02]  /*a850*/  LEA.HI.X R199, R57, c[0x0][0x1fc], R58, 0x1, P6 ;  /* 0x00007f0039c77a11 */ /* 0x000fe400030f0c3a */
[----:B------:R-:W-:Y:S02]  /*a860*/  LEA.HI.X R203, R56, c[0x0][0x1fc], R59, 0x1, P1 ;  /* 0x00007f0038cb7a11 */ /* 0x000fe400008f0c3b */
[C---:B------:R-:W-:Y:S02]  /*a870*/  HMMA.16816.F32 R56, R60.reuse, R100, RZ ;  /* 0x000000643c38723c */ /* 0x040fe400000018ff */
[----:B------:R-:W-:Y:S02]  /*a880*/  IADD3 R197, P1, R208, 0x40, RZ ;  /* 0x00000040d0c57810 */ /* 0x000fe40007f3e0ff */
[----:B----4-:R-:W-:Y:S02]  /*a890*/  SHF.L.U32 R205, R184, 0x1, RZ ;  /* 0x00000001b8cd7819 */ /* 0x010fe400000006ff */
[----:B------:R-:W3:Y:S01]  /*a8a0*/  LDSM.16.M88.4 R184, [R228] ;  /* 0x00000000e4b8783b */ /* 0x000ee20000000200 */
[-C--:B------:R-:W-:Y:S01]  /*a8b0*/  IADD3 R196, P0, R196, R197.reuse, RZ ;  /* 0x000000c5c4c47210 */ /* 0x080fe20007f1e0ff */
[-C--:B------:R-:W-:Y:S01]  /*a8c0*/  HMMA.16816.F32 R60, R60, R102.reuse, RZ ;  /* 0x000000663c3c723c */ /* 0x080fe200000018ff */
[----:B------:R-:W-:Y:S03]  /*a8d0*/  IADD3.X R100, RZ, R206, RZ, P1, !PT ;  /* 0x000000ceff647210 */ /* 0x000fe60000ffe4ff */
[----:B------:R-:W-:Y:S02]  /*a8e0*/  IADD3 R101, P1, R104, R200, RZ ;  /* 0x000000c868657210 */ /* 0x000fe40007f3e0ff */
[----:B------:R-:W-:Y:S01]  /*a8f0*/  @!PT LDS RZ, [RZ] ;  /* 0x00000000fffff984 */ /* 0x000fe20000000800 */
[----:B------:R-:W-:Y:S01]  /*a900*/  @!PT LDS RZ, [RZ] ;  /* 0x00000000fffff984 */ /* 0x000fe20000000800 */
[----:B------:R-:W-:Y:S01]  /*a910*/  @!PT LDS RZ, [RZ] ;  /* 0x00000000fffff984 */ /* 0x000fe20000000800 */
[----:B------:R4:W-:Y:S01]  /*a920*/  LDGSTS.E.BYPASS.LTC128B.128 [R205+0x100], [R198.64], !P5 ;  /* 0x00100000c6cd7fae */ /* 0x0009e2000e901d46 */
[----:B------:R-:W-:Y:S01]  /*a930*/  IADD3.X R0, R0, R100, RZ, P0, !PT ;  /* 0x0000006400007210 */ /* 0x000fe200007fe4ff */
[----:B------:R-:W-:Y:S04]  /*a940*/  HMMA.16816.F32 R64, R64, R102, RZ ;  /* 0x000000664040723c */ /* 0x000fe800000018ff */
[C---:B------:R-:W-:Y:S02]  /*a950*/  IADD3 R197, P0, R104.reuse, R197, RZ ;  /* 0x000000c568c57210 */ /* 0x040fe40007f1e0ff */
[----:B------:R3:W-:Y:S01]  /*a960*/  LDGSTS.E.BYPASS.LTC128B.128 [R205+0x1100], [R202.64], !P4 ;  /* 0x01100000cacd7fae */ /* 0x0007e2000e101d46 */
[----:B------:R-:W-:Y:S01]  /*a970*/  IADD3 R104, P6, R104, R208, RZ ;  /* 0x000000d068687210 */ /* 0x000fe20007fde0ff */
[-C--:B-1----:R-:W-:Y:S05]  /*a980*/  HMMA.16816.F32 R4, R108, R176.reuse, R4 ;  /* 0x000000b06c04723c */ /* 0x082fea0000001804 */
[C---:B------:R-:W-:Y:S01]  /*a990*/  IADD3.X R201, R105.reuse, R201, RZ, P1, !PT ;  /* 0x000000c969c97210 */ /* 0x040fe20000ffe4ff */
[----:B------:R-:W5:Y:S02]  /*a9a0*/  LDL R208, [R1+0x4] ;  /* 0x0000040001d07983 */ /* 0x000f640000100800 */
[C---:B--2---:R-:W-:Y:S08]  /*a9b0*/  HMMA.16816.F32 R8, R180.reuse, R176, R8 ;  /* 0x000000b0b408723c */ /* 0x044ff00000001808 */
[-C--:B------:R-:W-:Y:S04]  /*a9c0*/  HMMA.16816.F32 R12, R180, R178.reuse, R12 ;  /* 0x000000b2b40c723c */ /* 0x080fe8000000180c */
[C---:B----4-:R-:W-:Y:S04]  /*a9d0*/  LEA R198, P2, R196.reuse, c[0x0][0x1f8], 0x1 ;  /* 0x00007e00c4c67a11 */ /* 0x050fe800078408ff */
[C---:B------:R-:W-:Y:S04]  /*a9e0*/  HMMA.16816.F32 R16, R108.reuse, R178, R16 ;  /* 0x000000b26c10723c */ /* 0x040fe80000001810 */
[----:B------:R-:W-:Y:S02]  /*a9f0*/  LEA.HI.X R199, R196, c[0x0][0x1fc], R0, 0x1, P2 ;  /* 0x00007f00c4c77a11 */ /* 0x000fe400010f0c00 */
[C---:B------:R-:W-:Y:S02]  /*aa00*/  LEA R102, P2, R104.reuse, c[0x0][0x1f8], 0x1 ;  /* 0x00007e0068667a11 */ /* 0x040fe400078408ff */
[-C--:B---3--:R-:W-:Y:S01]  /*aa10*/  HMMA.16816.F32 R20, R108, R184.reuse, R20 ;  /* 0x000000b86c14723c */ /* 0x088fe20000001814 */
[----:B------:R1:W-:Y:S03]  /*aa20*/  LDGSTS.E.BYPASS.LTC128B.128 [R205+0x2100], [R198.64], !P3 ;  /* 0x02100000c6cd7fae */ /* 0x0003e6000d901d46 */
[C---:B------:R-:W-:Y:S02]  /*aa30*/  IADD3.X R0, R105.reuse, R100, RZ, P0, !PT ;  /* 0x0000006469007210 */ /* 0x040fe400007fe4ff */
[----:B------:R-:W-:Y:S02]  /*aa40*/  IADD3.X R105, R105, R206, RZ, P6, !PT ;  /* 0x000000ce69697210 */ /* 0x000fe400037fe4ff */
[C---:B------:R-:W-:Y:S04]  /*aa50*/  HMMA.16816.F32 R24, R180.reuse, R184, R24 ;  /* 0x000000b8b418723c */ /* 0x040fe80000001818 */
[----:B------:R-:W-:Y:S02]  /*aa60*/  LEA.HI.X R103, R104, c[0x0][0x1fc], R105, 0x1, P2 ;  /* 0x00007f0068677a11 */ /* 0x000fe400010f0c69 */
[C---:B------:R-:W-:Y:S02]  /*aa70*/  LEA R104, P0, R101.reuse, c[0x0][0x1f8], 0x1 ;  /* 0x00007e0065687a11 */ /* 0x040fe400078008ff */
[-C--:B------:R-:W-:Y:S01]  /*aa80*/  HMMA.16816.F32 R28, R180, R186.reuse, R28 ;  /* 0x000000bab41c723c */ /* 0x080fe2000000181c */
[----:B------:R2:W-:Y:S03]  /*aa90*/  LDGSTS.E.BYPASS.LTC128B.128 [R205+0x900], [R102.64], !P5 ;  /* 0x0090000066cd7fae */ /* 0x0005e6000e901d46 */
[----:B------:R-:W-:Y:S02]  /*aaa0*/  LEA.HI.X R105, R101, c[0x0][0x1fc], R201, 0x1, P0 ;  /* 0x00007f0065697a11 */ /* 0x000fe400000f0cc9 */
[C---:B------:R-:W-:Y:S02]  /*aab0*/  LEA R100, P0, R197.reuse, c[0x0][0x1f8], 0x1 ;  /* 0x00007e00c5647a11 */ /* 0x040fe400078008ff */
[C---:B------:R-:W-:Y:S01]  /*aac0*/  HMMA.16816.F32 R32, R108.reuse, R186, R32 ;  /* 0x000000ba6c20723c */ /* 0x040fe20000001820 */
[----:B------:R3:W-:Y:S03]  /*aad0*/  LDGSTS.E.BYPASS.LTC128B.128 [R205+0x1900], [R104.64], !P4 ;  /* 0x0190000068cd7fae */ /* 0x0007e6000e101d46 */
[----:B------:R-:W-:Y:S02]  /*aae0*/  LEA.HI.X R101, R197, c[0x0][0x1fc], R0, 0x1, P0 ;  /* 0x00007f00c5657a11 */ /* 0x000fe400000f0c00 */
[C---:B------:R-:W-:Y:S02]  /*aaf0*/  ISETP.GT.AND P0, PT, R204.reuse, R251, PT ;  /* 0x000000fbcc00720c */ /* 0x040fe40003f04270 */
[-C--:B------:R-:W-:Y:S01]  /*ab00*/  HMMA.16816.F32 R36, R108, R188.reuse, R36 ;  /* 0x000000bc6c24723c */ /* 0x080fe20000001824 */
[----:B------:R2:W-:Y:S03]  /*ab10*/  LDGSTS.E.BYPASS.LTC128B.128 [R205+0x2900], [R100.64], !P3 ;  /* 0x0290000064cd7fae */ /* 0x0005e6000d901d46 */
[----:B------:R-:W-:Y:S04]  /*ab20*/  IADD3 R204, R204, -0x1, RZ ;  /* 0xffffffffcccc7810 */ /* 0x000fe80007ffe0ff */
[C---:B------:R-:W-:Y:S01]  /*ab30*/  HMMA.16816.F32 R40, R180.reuse, R188, R40 ;  /* 0x000000bcb428723c */ /* 0x040fe20000001828 */
[----:B-1----:R-:W-:Y:S07]  /*ab40*/  LDSM.16.M88.4 R196, [R212+0x1000] ;  /* 0x00100000d4c4783b */ /* 0x002fee0000000200 */
[-C--:B------:R-:W-:Y:S01]  /*ab50*/  HMMA.16816.F32 R44, R180, R190.reuse, R44 ;  /* 0x000000beb42c723c */ /* 0x080fe2000000182c */
[----:B------:R-:W-:Y:S07]  /*ab60*/  LDSM.16.M88.4 R200, [R215+0x3000] ;  /* 0x00300000d7c8783b */ /* 0x000fee0000000200 */
[C---:B------:R-:W-:Y:S01]  /*ab70*/  HMMA.16816.F32 R48, R108.reuse, R190, R48 ;  /* 0x000000be6c30723c */ /* 0x040fe20000001830 */
[----:B------:R-:W-:Y:S07]  /*ab80*/  LDSM.16.M88.4 R176, [R212+0x1400] ;  /* 0x00140000d4b0783b */ /* 0x000fee0000000200 */
[-C--:B------:R-:W-:Y:S01]  /*ab90*/  HMMA.16816.F32 R52, R108, R192.reuse, R52 ;  /* 0x000000c06c34723c */ /* 0x080fe20000001834 */
[----:B--2---:R-:W1:Y:S07]  /*aba0*/  LDSM.16.M88.4 R100, [R215+0x2000] ;  /* 0x00200000d764783b */ /* 0x004e6e0000000200 */
[C---:B------:R-:W-:Y:S01]  /*abb0*/  HMMA.16816.F32 R56, R180.reuse, R192, R56 ;  /* 0x000000c0b438723c */ /* 0x040fe20000001838 */
[----:B------:R-:W2:Y:S07]  /*abc0*/  LDSM.16.M88.4 R184, [R212+0x1800] ;  /* 0x00180000d4b8783b */ /* 0x000eae0000000200 */
[-C--:B------:R-:W-:Y:S01]  /*abd0*/  HMMA.16816.F32 R60, R180, R194.reuse, R60 ;  /* 0x000000c2b43c723c */ /* 0x080fe2000000183c */
[----:B------:R-:W-:Y:S07]  /*abe0*/  LDSM.16.M88.4 R180, [R216+0x2000] ;  /* 0x00200000d8b4783b */ /* 0x000fee0000000200 */
[----:B------:R-:W-:Y:S01]  /*abf0*/  HMMA.16816.F32 R64, R108, R194, R64 ;  /* 0x000000c26c40723c */ /* 0x000fe20000001840 */
[----:B------:R-:W4:Y:S08]  /*ac00*/  LDSM.16.M88.4 R108, [R212+0x1c00] ;  /* 0x001c0000d46c783b */ /* 0x000f300000000200 */
[----:B------:R-:W2:Y:S01]  /*ac10*/  LDSM.16.M88.4 R188, [R225] ;  /* 0x00000000e1bc783b */ /* 0x000ea20000000200 */
[-C--:B-1----:R-:W-:Y:S07]  /*ac20*/  HMMA.16816.F32 R4, R100, R196.reuse, R4 ;  /* 0x000000c46404723c */ /* 0x082fee0000001804 */
[----:B------:R-:W1:Y:S01]  /*ac30*/  LDSM.16.M88.4 R192, [R216+0x3000] ;  /* 0x00300000d8c0783b */ /* 0x000e620000000200 */
[C---:B------:R-:W-:Y:S07]  /*ac40*/  HMMA.16816.F32 R8, R200.reuse, R196, R8 ;  /* 0x000000c4c808723c */ /* 0x040fee0000001808 */
[----:B------:R-:W0:Y:S01]  /*ac50*/  LDGDEPBAR ;  /* 0x00000000000079af */ /* 0x000e220000000000 */
        /* <DEDUP_REMOVED lines=11> */
[C---:B------:R-:W-:Y:S01]  /*ad10*/  HMMA.16816.F32 R48, R100.reuse, R186, R48 ;  /* 0x000000ba6430723c */ /* 0x040fe20000001830 */
[----:B------:R-:W2:Y:S07]  /*ad20*/  LDSM.16.M88.4 R184, [R222] ;  /* 0x00000000deb8783b */ /* 0x000eae0000000200 */
[-C--:B----4-:R-:W-:Y:S08]  /*ad30*/  HMMA.16816.F32 R52, R100, R108.reuse, R52 ;  /* 0x0000006c6434723c */ /* 0x090ff00000001834 */
[C---:B------:R-:W-:Y:S08]  /*ad40*/  HMMA.16816.F32 R56, R200.reuse, R108, R56 ;  /* 0x0000006cc838723c */ /* 0x040ff00000001838 */
[-C--:B------:R-:W-:Y:S08]  /*ad50*/  HMMA.16816.F32 R60, R200, R110.reuse, R60 ;  /* 0x0000006ec83c723c */ /* 0x080ff0000000183c */
[----:B------:R-:W-:Y:S01]  /*ad60*/  HMMA.16816.F32 R64, R100, R110, R64 ;  /* 0x0000006e6440723c */ /* 0x000fe20000001840 */
[----:B------:R-:W-:Y:S07]  /*ad70*/  LDSM.16.M88.4 R100, [R215+0x4000] ;  /* 0x00400000d764783b */ /* 0x000fee0000000200 */
[-C--:B------:R-:W-:Y:S01]  /*ad80*/  HMMA.16816.F32 R4, R180, R188.reuse, R4 ;  /* 0x000000bcb404723c */ /* 0x080fe20000001804 */
[----:B------:R-:W4:Y:S07]  /*ad90*/  LDSM.16.M88.4 R108, [R212+0x2000] ;  /* 0x00200000d46c783b */ /* 0x000f2e0000000200 */
[C---:B-1----:R-:W-:Y:S08]  /*ada0*/  HMMA.16816.F32 R8, R192.reuse, R188, R8 ;  /* 0x000000bcc008723c */ /* 0x042ff00000001808 */
        /* <DEDUP_REMOVED lines=17> */
[----:B------:R-:W-:Y:S01]  /*aec0*/  HMMA.16816.F32 R64, R180, R186, R64 ;  /* 0x000000bab440723c */ /* 0x000fe20000001840 */
[----:B------:R-:W-:Y:S07]  /*aed0*/  LDSM.16.M88.4 R180, [R216+0x4000] ;  /* 0x00400000d8b4783b */ /* 0x000fee0000000200 */
[-C--:B----4-:R-:W-:Y:S01]  /*aee0*/  HMMA.16816.F32 R4, R100, R108.reuse, R4 ;  /* 0x0000006c6404723c */ /* 0x090fe20000001804 */
[----:B------:R-:W4:Y:S07]  /*aef0*/  LDSM.16.M88.4 R184, [R221] ;  /* 0x00000000ddb8783b */ /* 0x000f2e0000000200 */
[C---:B-1----:R-:W-:Y:S08]  /*af00*/  HMMA.16816.F32 R8, R188.reuse, R108, R8 ;  /* 0x0000006cbc08723c */ /* 0x042ff00000001808 */
[-C--:B------:R-:W-:Y:S08]  /*af10*/  HMMA.16816.F32 R12, R188, R110.reuse, R12 ;  /* 0x0000006ebc0c723c */ /* 0x080ff0000000180c */
[C---:B------:R-:W-:Y:S01]  /*af20*/  HMMA.16816.F32 R16, R100.reuse, R110, R16 ;  /* 0x0000006e6410723c */ /* 0x040fe20000001810 */
[----:B------:R-:W1:Y:S07]  /*af30*/  LDSM.16.M88.4 R108, [R216+0x5000] ;  /* 0x00500000d86c783b */ /* 0x000e6e0000000200 */
[-C--:B------:R-:W-:Y:S08]  /*af40*/  HMMA.16816.F32 R20, R100, R176.reuse, R20 ;  /* 0x000000b06414723c */ /* 0x080ff00000001814 */
[C---:B------:R-:W-:Y:S08]  /*af50*/  HMMA.16816.F32 R24, R188.reuse, R176, R24 ;  /* 0x000000b0bc18723c */ /* 0x040ff00000001818 */
        /* <DEDUP_REMOVED lines=10> */
[-C--:B----4-:R-:W-:Y:S08]  /*b000*/  HMMA.16816.F32 R4, R180, R184.reuse, R4 ;  /* 0x000000b8b404723c */ /* 0x090ff00000001804 */
[C---:B-1----:R-:W-:Y:S08]  /*b010*/  HMMA.16816.F32 R8, R108.reuse, R184, R8 ;  /* 0x000000b86c08723c */ /* 0x042ff00000001808 */
[-C--:B------:R-:W-:Y:S08]  /*b020*/  HMMA.16816.F32 R12, R108, R186.reuse, R12 ;  /* 0x000000ba6c0c723c */ /* 0x080ff0000000180c */
[----:B------:R-:W-:Y:S01]  /*b030*/  FMUL.FTZ R4, R4, c[0x0][0x320] ;  /* 0x0000c80004047a20 */ /* 0x000fe20000410000 */
[C---:B------:R-:W-:Y:S03]  /*b040*/  HMMA.16816.F32 R16, R180.reuse, R186, R16 ;  /* 0x000000bab410723c */ /* 0x040fe60000001810 */
[----:B------:R-:W3:Y:S01]  /*b050*/  MUFU.TANH R176, R4 ;  /* 0x0000000400b07308 */ /* 0x000ee20000002400 */
        /* <DEDUP_REMOVED lines=11> */
[----:B------:R-:W-:Y:S02]  /*b110*/  FMUL.FTZ R16, R16, c[0x0][0x320] ;  /* 0x0000c80010107a20 */ /* 0x000fe40000410000 */
[----:B------:R-:W-:Y:S01]  /*b120*/  FMUL.FTZ R13, R13, c[0x0][0x320] ;  /* 0x0000c8000d0d7a20 */ /* 0x000fe20000410000 */
[----:B---3--:R-:W-:Y:S01]  /*b130*/  FMNMX.FTZ R105, R176, R2, !PT ;  /* 0x00000002b0697209 */ /* 0x008fe20007810000 */
[----:B------:R-:W-:Y:S02]  /*b140*/  FMUL.FTZ R17, R17, c[0x0][0x320] ;  /* 0x0000c80011117a20 */ /* 0x000fe40000410000 */
[----:B------:R-:W-:Y:S02]  /*b150*/  FMUL.FTZ R15, R15, c[0x0][0x320] ;  /* 0x0000c8000f0f7a20 */ /* 0x000fe40000410000 */
[----:B------:R-:W-:Y:S01]  /*b160*/  FMUL.FTZ R19, R19, c[0x0][0x320] ;  /* 0x0000c80013137a20 */ /* 0x000fe20000410000 */
[----:B------:R-:W-:Y:S01]  /*b170*/  MUFU.TANH R185, R12 ;  /* 0x0000000c00b97308 */ /* 0x000fe20000002400 */
[----:B------:R-:W-:Y:S01]  /*b180*/  FMUL.FTZ R18, R18, c[0x0][0x320] ;  /* 0x0000c80012127a20 */ /* 0x000fe20000410000 */
[----:B-1----:R-:W-:Y:S08]  /*b190*/  FMNMX.FTZ R105, R102, R105, !PT ;  /* 0x0000006966697209 */ /* 0x002ff00007810000 */
[----:B------:R1:W-:Y:S10]  /*b1a0*/  MUFU.TANH R178, R7 ;  /* 0x0000000700b27308 */ /* 0x0003f40000002400 */
[----:B------:R-:W-:Y:S10]  /*b1b0*/  MUFU.TANH R18, R18 ;  /* 0x0000001200127308 */ /* 0x000ff40000002400 */
[----:B------:R-:W2:Y:S01]  /*b1c0*/  MUFU.TANH R184, R8 ;  /* 0x0000000800b87308 */ /* 0x000ea20000002400 */
[----:B-1----:R-:W1:Y:S09]  /*b1d0*/  LDSM.16.M88.4 R4, [R220] ;  /* 0x00000000dc04783b */ /* 0x002e720000000200 */
[----:B------:R-:W-:Y:S10]  /*b1e0*/  MUFU.TANH R179, R13 ;  /* 0x0000000d00b37308 */ /* 0x000ff40000002400 */
[----:B------:R-:W3:Y:S01]  /*b1f0*/  MUFU.TANH R188, R9 ;  /* 0x0000000900bc7308 */ /* 0x000ee20000002400 */
[----:B--2---:R-:W-:Y:S09]  /*b200*/  FMNMX.FTZ R0, R184, R106, !PT ;  /* 0x0000006ab8007209 */ /* 0x004ff20007810000 */
[----:B------:R-:W-:Y:S10]  /*b210*/  MUFU.TANH R187, R14 ;  /* 0x0000000e00bb7308 */ /* 0x000ff40000002400 */
[----:B------:R-:W-:Y:S01]  /*b220*/  MUFU.TANH R189, R10 ;  /* 0x0000000a00bd7308 */ /* 0x000fe20000002400 */
[-C--:B-1----:R-:W-:Y:S03]  /*b230*/  HMMA.16816.F32 R20, R180, R4.reuse, R20 ;  /* 0x00000004b414723c */ /* 0x082fe60000001814 */
        /* <DEDUP_REMOVED lines=9> */
[----:B------:R-:W2:Y:S01]  /*b2d0*/  MUFU.TANH R16, R16 ;  /* 0x0000001000107308 */ /* 0x000ea20000002400 */
        /* <DEDUP_REMOVED lines=10> */
[----:B------:R3:W-:Y:S01]  /*b380*/  MUFU.TANH R194, R21 ;  /* 0x0000001500c27308 */ /* 0x0007e20000002400 */
[----:B------:R-:W-:Y:S01]  /*b390*/  FMUL.FTZ R31, R31, c[0x0][0x320] ;  /* 0x0000c8001f1f7a20 */ /* 0x000fe20000410000 */
[----:B------:R-:W-:Y:S01]  /*b3a0*/  BAR.SYNC.DEFER_BLOCKING 0x0 ;  /* 0x0000000000007b1d */ /* 0x000fe20000010000 */
[----:B------:R-:W-:Y:S01]  /*b3b0*/  FMUL.FTZ R32, R32, c[0x0][0x320] ;  /* 0x0000c80020207a20 */ /* 0x000fe20000410000 */
[----:B--2---:R-:W-:Y:S01]  /*b3c0*/  FMNMX.FTZ R105, R16, R105, !PT ;  /* 0x0000006910697209 */ /* 0x004fe20007810000 */
[----:B------:R-:W-:Y:S02]  /*b3d0*/  FMUL.FTZ R35, R35, c[0x0][0x320] ;  /* 0x0000c80023237a20 */ /* 0x000fe40000410000 */
[----:B------:R-:W-:Y:S02]  /*b3e0*/  FMUL.FTZ R33, R33, c[0x0][0x320] ;  /* 0x0000c80021217a20 */ /* 0x000fe40000410000 */
[----:B------:R-:W-:Y:S01]  /*b3f0*/  FMUL.FTZ R34, R34, c[0x0][0x320] ;  /* 0x0000c80022227a20 */ /* 0x000fe20000410000 */
[----:B------:R-:W2:Y:S01]  /*b400*/  MUFU.TANH R17, R17 ;  /* 0x0000001100117308 */ /* 0x000ea20000002400 */
[----:B------:R-:W-:Y:S02]  /*b410*/  FMUL.FTZ R28, R28, c[0x0][0x320] ;  /* 0x0000c8001c1c7a20 */ /* 0x000fe40000410000 */
[----:B------:R-:W-:Y:S02]  /*b420*/  FMUL.FTZ R29, R29, c[0x0][0x320] ;  /* 0x0000c8001d1d7a20 */ /* 0x000fe40000410000 */
[----:B------:R-:W-:Y:S02]  /*b430*/  FMUL.FTZ R26, R26, c[0x0][0x320] ;  /* 0x0000c8001a1a7a20 */ /* 0x000fe40000410000 */
[----:B------:R-:W-:Y:S03]  /*b440*/  FMUL.FTZ R27, R27, c[0x0][0x320] ;  /* 0x0000c8001b1b7a20 */ /* 0x000fe60000410000 */
[----:B------:R-:W-:Y:S01]  /*b450*/  MUFU.TANH R192, R33 ;  /* 0x0000002100c07308 */ /* 0x000fe20000002400 */
[----:B---3--:R-:W3:Y:S09]  /*b460*/  LDL.64 R20, [R1+0x8] ;  /* 0x0000080001147983 */ /* 0x008ef20000100a00 */
[----:B------:R-:W-:Y:S01]  /*b470*/  MUFU.TANH R19, R19 ;  /* 0x0000001300137308 */ /* 0x000fe20000002400 */
[-C--:B-1----:R-:W-:Y:S05]  /*b480*/  HMMA.16816.F32 R36, R180, R8.reuse, R36 ;  /* 0x00000008b424723c */ /* 0x082fea0000001824 */
[----:B--2---:R-:W-:Y:S04]  /*b490*/  FMNMX.FTZ R105, R17, R105, !PT ;  /* 0x0000006911697209 */ /* 0x004fe80007810000 */
[----:B------:R-:W1:Y:S01]  /*b4a0*/  MUFU.TANH R191, R32 ;  /* 0x0000002000bf7308 */ /* 0x000e620000002400 */
[C---:B------:R-:W-:Y:S04]  /*b4b0*/  HMMA.16816.F32 R40, R108.reuse, R8, R40 ;  /* 0x000000086c28723c */ /* 0x040fe80000001828 */
[----:B------:R-:W-:Y:S05]  /*b4c0*/  FMNMX.FTZ R105, R193, R105, !PT ;  /* 0x00000069c1697209 */ /* 0x000fea0007810000 */
[----:B------:R-:W-:Y:S01]  /*b4d0*/  MUFU.TANH R197, R22 ;  /* 0x0000001600c57308 */ /* 0x000fe20000002400 */
[-C--:B------:R-:W-:Y:S03]  /*b4e0*/  HMMA.16816.F32 R44, R108, R10.reuse, R44 ;  /* 0x0000000a6c2c723c */ /* 0x080fe6000000182c */
[----:B------:R-:W-:Y:S01]  /*b4f0*/  FMNMX.FTZ R105, R194, R105, !PT ;  /* 0x00000069c2697209 */ /* 0x000fe20007810000 */
[----:B------:R-:W-:Y:S04]  /*b500*/  FMUL.FTZ R36, R36, c[0x0][0x320] ;  /* 0x0000c80024247a20 */ /* 0x000fe80000410000 */
[C---:B------:R-:W-:Y:S01]  /*b510*/  HMMA.16816.F32 R48, R180.reuse, R10, R48 ;  /* 0x0000000ab430723c */ /* 0x040fe20000001830 */
[----:B------:R-:W2:Y:S03]  /*b520*/  MUFU.TANH R200, R24 ;  /* 0x0000001800c87308 */ /* 0x000ea60000002400 */
[----:B------:R-:W-:Y:S01]  /*b530*/  FMUL.FTZ R37, R37, c[0x0][0x320] ;  /* 0x0000c80025257a20 */ /* 0x000fe20000410000 */
[----:B-1----:R-:W-:Y:S01]  /*b540*/  FMNMX.FTZ R105, R191, R105, !PT ;  /* 0x00000069bf697209 */ /* 0x002fe20007810000 */
[----:B------:R-:W-:Y:S02]  /*b550*/  FMUL.FTZ R38, R38, c[0x0][0x320] ;  /* 0x0000c80026267a20 */ /* 0x000fe40000410000 */
[-C--:B------:R-:W-:Y:S03]  /*b560*/  HMMA.16816.F32 R52, R180, R4.reuse, R52 ;  /* 0x00000004b434723c */ /* 0x080fe60000001834 */
[----:B------:R-:W-:Y:S01]  /*b570*/  MUFU.TANH R198, R23 ;  /* 0x0000001700c67308 */ /* 0x000fe20000002400 */
[----:B------:R-:W-:Y:S01]  /*b580*/  FMUL.FTZ R39, R39, c[0x0][0x320] ;  /* 0x0000c80027277a20 */ /* 0x000fe20000410000 */
[----:B------:R-:W-:Y:S01]  /*b590*/  FMNMX.FTZ R105, R192, R105, !PT ;  /* 0x00000069c0697209 */ /* 0x000fe20007810000 */
[----:B------:R-:W-:Y:S02]  /*b5a0*/  FMUL.FTZ R40, R40, c[0x0][0x320] ;  /* 0x0000c80028287a20 */ /* 0x000fe40000410000 */
[C---:B------:R-:W-:Y:S04]  /*b5b0*/  HMMA.16816.F32 R56, R108.reuse, R4, R56 ;  /* 0x000000046c38723c */ /* 0x040fe80000001838 */
[----:B------:R-:W-:Y:S01]  /*b5c0*/  FMUL.FTZ R44, R44, c[0x0][0x320] ;  /* 0x0000c8002c2c7a20 */ /* 0x000fe20000410000 */
[----:B------:R-:W1:Y:S01]  /*b5d0*/  MUFU.TANH R199, R25 ;  /* 0x0000001900c77308 */ /* 0x000e620000002400 */
[----:B------:R-:W-:Y:S01]  /*b5e0*/  FMUL.FTZ R43, R43, c[0x0][0x320] ;  /* 0x0000c8002b2b7a20 */ /* 0x000fe20000410000 */
[----:B------:R-:W-:Y:S01]  /*b5f0*/  FMNMX.FTZ R5, R189, R107, !PT ;  /* 0x0000006bbd057209 */ /* 0x000fe20007810000 */
[-C--:B------:R-:W-:Y:S04]  /*b600*/  HMMA.16816.F32 R60, R108, R6.reuse, R60 ;  /* 0x000000066c3c723c */ /* 0x080fe8000000183c */
[----:B------:R-:W-:Y:S01]  /*b610*/  FMUL.FTZ R48, R48, c[0x0][0x320] ;  /* 0x0000c80030307a20 */ /* 0x000fe20000410000 */
[----:B--2---:R-:W-:Y:S01]  /*b620*/  FMNMX.FTZ R0, R200, R0, !PT ;  /* 0x00000000c8007209 */ /* 0x004fe20007810000 */
[----:B------:R-:W-:Y:S01]  /*b630*/  FMUL.FTZ R49, R49, c[0x0][0x320] ;  /* 0x0000c80031317a20 */ /* 0x000fe20000410000 */
[----:B------:R-:W2:Y:S01]  /*b640*/  MUFU.TANH R231, R36 ;  /* 0x0000002400e77308 */ /* 0x000ea20000002400 */
[----:B------:R-:W-:Y:S04]  /*b650*/  HMMA.16816.F32 R64, R180, R6, R64 ;  /* 0x00000006b440723c */ /* 0x000fe80000001840 */
[----:B------:R-:W-:Y:S01]  /*b660*/  FMUL.FTZ R52, R52, c[0x0][0x320] ;  /* 0x0000c80034347a20 */ /* 0x000fe20000410000 */
[----:B------:R-:W-:Y:S01]  /*b670*/  FMNMX.FTZ R4, R177, R3, !PT ;  /* 0x00000003b1047209 */ /* 0x000fe20007810000 */
[----:B------:R-:W-:Y:S01]  /*b680*/  FMUL.FTZ R53, R53, c[0x0][0x320] ;  /* 0x0000c80035357a20 */ /* 0x000fe20000410000 */
[----:B------:R-:W-:Y:S01]  /*b690*/  FMNMX.FTZ R5, R190, R5, !PT ;  /* 0x00000005be057209 */ /* 0x000fe20007810000 */
[----:B------:R-:W-:Y:S01]  /*b6a0*/  FMUL.FTZ R54, R54, c[0x0][0x320] ;  /* 0x0000c80036367a20 */ /* 0x000fe20000410000 */
[----:B------:R-:W4:Y:S03]  /*b6b0*/  MUFU.TANH R195, R34 ;  /* 0x0000002200c37308 */ /* 0x000f260000002400 */
[----:B------:R-:W-:Y:S01]  /*b6c0*/  FMUL.FTZ R55, R55, c[0x0][0x320] ;  /* 0x0000c80037377a20 */ /* 0x000fe20000410000 */
[----:B------:R-:W-:Y:S01]  /*b6d0*/  FMNMX.FTZ R4, R178, R4, !PT ;  /* 0x00000004b2047209 */ /* 0x000fe20007810000 */
[----:B------:R-:W-:Y:S01]  /*b6e0*/  FMUL.FTZ R50, R50, c[0x0][0x320] ;  /* 0x0000c80032327a20 */ /* 0x000fe20000410000 */
[----:B-1----:R-:W-:Y:S01]  /*b6f0*/  FMNMX.FTZ R0, R199, R0, !PT ;  /* 0x00000000c7007209 */ /* 0x002fe20007810000 */
[----:B------:R-:W-:Y:S01]  /*b700*/  FMUL.FTZ R51, R51, c[0x0][0x320] ;  /* 0x0000c80033337a20 */ /* 0x000fe20000410000 */
[----:B------:R-:W-:Y:S01]  /*b710*/  FMNMX.FTZ R4, R18, R4, !PT ;  /* 0x0000000412047209 */ /* 0x000fe20007810000 */
[----:B------:R-:W-:Y:S01]  /*b720*/  FMUL.FTZ R46, R46, c[0x0][0x320] ;  /* 0x0000c8002e2e7a20 */ /* 0x000fe20000410000 */
[----:B------:R-:W1:Y:S01]  /*b730*/  MUFU.TANH R206, R28 ;  /* 0x0000001c00ce7308 */ /* 0x000e620000002400 */
[----:B------:R-:W-:Y:S01]  /*b740*/  FMUL.FTZ R47, R47, c[0x0][0x320] ;  /* 0x0000c8002f2f7a20 */ /* 0x000fe20000410000 */
[----:B------:R-:W-:Y:S01]  /*b750*/  FMNMX.FTZ R4, R19, R4, !PT ;  /* 0x0000000413047209 */ /* 0x000fe20007810000 */
[----:B------:R-:W-:Y:S01]  /*b760*/  FMUL.FTZ R41, R41, c[0x0][0x320] ;  /* 0x0000c80029297a20 */ /* 0x000fe20000410000 */
[----:B--2---:R-:W-:Y:S01]  /*b770*/  FMNMX.FTZ R105, R231, R105, !PT ;  /* 0x00000069e7697209 */ /* 0x004fe20007810000 */
[----:B------:R-:W-:Y:S01]  /*b780*/  FMUL.FTZ R65, R65, c[0x0][0x320] ;  /* 0x0000c80041417a20 */ /* 0x000fe20000410000 */
[----:B------:R-:W-:Y:S01]  /*b790*/  FMNMX.FTZ R4, R197, R4, !PT ;  /* 0x00000004c5047209 */ /* 0x000fe20007810000 */
[----:B------:R-:W-:Y:S01]  /*b7a0*/  FMUL.FTZ R66, R66, c[0x0][0x320] ;  /* 0x0000c80042427a20 */ /* 0x000fe20000410000 */
[----:B------:R-:W-:Y:S01]  /*b7b0*/  FMNMX.FTZ R5, R187, R5, !PT ;  /* 0x00000005bb057209 */ /* 0x000fe20007810000 */
[----:B------:R-:W-:Y:S01]  /*b7c0*/  FMUL.FTZ R67, R67, c[0x0][0x320] ;  /* 0x0000c80043437a20 */ /* 0x000fe20000410000 */
[----:B------:R-:W2:Y:S01]  /*b7d0*/  MUFU.TANH R233, R37 ;  /* 0x0000002500e97308 */ /* 0x000ea20000002400 */
[----:B------:R-:W-:Y:S01]  /*b7e0*/  FMUL.FTZ R64, R64, c[0x0][0x320] ;  /* 0x0000c80040407a20 */ /* 0x000fe20000410000 */
[----:B------:R-:W-:Y:S01]  /*b7f0*/  FMNMX.FTZ R4, R198, R4, !PT ;  /* 0x00000004c6047209 */ /* 0x000fe20007810000 */
[----:B------:R-:W-:Y:S01]  /*b800*/  FMUL.FTZ R56, R56, c[0x0][0x320] ;  /* 0x0000c80038387a20 */ /* 0x000fe20000410000 */
[----:B------:R-:W-:Y:S01]  /*b810*/  FMNMX.FTZ R5, R186, R5, !PT ;  /* 0x00000005ba057209 */ /* 0x000fe20007810000 */
[----:B------:R-:W-:Y:S01]  /*b820*/  FMUL.FTZ R57, R57, c[0x0][0x320] ;  /* 0x0000c80039397a20 */ /* 0x000fe20000410000 */
[----:B----4-:R-:W-:Y:S01]  /*b830*/  FMNMX.FTZ R4, R195, R4, !PT ;  /* 0x00000004c3047209 */ /* 0x010fe20007810000 */
[----:B------:R-:W-:Y:S02]  /*b840*/  FMUL.FTZ R60, R60, c[0x0][0x320] ;  /* 0x0000c8003c3c7a20 */ /* 0x000fe40000410000 */
[----:B------:R-:W-:Y:S01]  /*b850*/  FMUL.FTZ R61, R61, c[0x0][0x320] ;  /* 0x0000c8003d3d7a20 */ /* 0x000fe20000410000 */
[----:B------:R-:W4:Y:S01]  /*b860*/  MUFU.TANH R196, R35 ;  /* 0x0000002300c47308 */ /* 0x000f220000002400 */
[----:B------:R-:W-:Y:S02]  /*b870*/  FMUL.FTZ R58, R58, c[0x0][0x320] ;  /* 0x0000c8003a3a7a20 */ /* 0x000fe40000410000 */
[----:B------:R-:W-:Y:S01]  /*b880*/  FMUL.FTZ R59, R59, c[0x0][0x320] ;  /* 0x0000c8003b3b7a20 */ /* 0x000fe20000410000 */
[----:B-1----:R-:W-:Y:S01]  /*b890*/  FMNMX.FTZ R0, R206, R0, !PT ;  /* 0x00000000ce007209 */ /* 0x002fe20007810000 */
[----:B------:R-:W-:Y:S02]  /*b8a0*/  FMUL.FTZ R62, R62, c[0x0][0x320] ;  /* 0x0000c8003e3e7a20 */ /* 0x000fe40000410000 */
[----:B------:R-:W-:Y:S02]  /*b8b0*/  FMUL.FTZ R45, R45, c[0x0][0x320] ;  /* 0x0000c8002d2d7a20 */ /* 0x000fe40000410000 */
[----:B------:R-:W-:Y:S01]  /*b8c0*/  FMUL.FTZ R42, R42, c[0x0][0x320] ;  /* 0x0000c8002a2a7a20 */ /* 0x000fe20000410000 */
[----:B------:R-:W1:Y:S01]  /*b8d0*/  MUFU.TANH R203, R29 ;  /* 0x0000001d00cb7308 */ /* 0x000e620000002400 */
[----:B--2---:R-:W-:Y:S09]  /*b8e0*/  FMNMX.FTZ R105, R233, R105, !PT ;  /* 0x00000069e9697209 */ /* 0x004ff20007810000 */
[----:B------:R-:W2:Y:S01]  /*b8f0*/  MUFU.TANH R229, R48 ;  /* 0x0000003000e57308 */ /* 0x000ea20000002400 */
[----:B----4-:R-:W-:Y:S09]  /*b900*/  FMNMX.FTZ R4, R196, R4, !PT ;  /* 0x00000004c4047209 */ /* 0x010ff20007810000 */
[----:B------:R-:W4:Y:S01]  /*b910*/  MUFU.TANH R234, R38 ;  /* 0x0000002600ea7308 */ /* 0x000f220000002400 */
[----:B-1----:R-:W-:Y:S09]  /*b920*/  FMNMX.FTZ R0, R203, R0, !PT ;  /* 0x00000000cb007209 */ /* 0x002ff20007810000 */
        /* <DEDUP_REMOVED lines=31> */
[----:B--2---:R-:W-:Y:S05]  /*bb20*/  FMNMX.FTZ R105, R244, R105, !PT ;  /* 0x00000069f4697209 */ /* 0x004fea0007810000 */
[----:B------:R-:W2:Y:S04]  /*bb30*/  SHFL.BFLY PT, R7, R105, 0x2, 0x1f ;  /* 0x0c401f0069077f89 */ /* 0x000ea800000e0000 */
[----:B------:R-:W3:Y:S01]  /*bb40*/  MUFU.TANH R209, R66 ;  /* 0x0000004200d17308 */ /* 0x000ee20000002400 */
[----:B----4-:R-:W-:Y:S09]  /*bb50*/  FMNMX.FTZ R4, R249, R4, !PT ;  /* 0x00000004f9047209 */ /* 0x010ff20007810000 */
[----:B------:R-:W4:Y:S01]  /*bb60*/  MUFU.TANH R243, R60 ;  /* 0x0000003c00f37308 */ /* 0x000f220000002400 */
[----:B-1----:R-:W-:Y:S09]  /*bb70*/  FMNMX.FTZ R0, R248, R0, !PT ;  /* 0x00000000f8007209 */ /* 0x002ff20007810000 */
[----:B------:R-:W-:Y:S01]  /*bb80*/  MUFU.TANH R210, R30 ;  /* 0x0000001e00d27308 */ /* 0x000fe20000002400 */
[----:B--2---:R-:W-:Y:S02]  /*bb90*/  FMNMX.FTZ R105, R105, R7, !PT ;  /* 0x0000000769697209 */ /* 0x004fe40007810000 */
[----:B---3--:R-:W-:Y:S03]  /*bba0*/  FMNMX.FTZ R4, R209, R4, !PT ;  /* 0x00000004d1047209 */ /* 0x008fe60007810000 */
[----:B------:R-:W1:Y:S04]  /*bbb0*/  SHFL.BFLY PT, R7, R105, 0x1, 0x1f ;  /* 0x0c201f0069077f89 */ /* 0x000e6800000e0000 */
[----:B------:R-:W2:Y:S01]  /*bbc0*/  MUFU.TANH R30, R67 ;  /* 0x00000043001e7308 */ /* 0x000ea20000002400 */
[----:B----4-:R-:W-:Y:S09]  /*bbd0*/  FMNMX.FTZ R0, R243, R0, !PT ;  /* 0x00000000f3007209 */ /* 0x010ff20007810000 */
[----:B------:R-:W3:Y:S10]  /*bbe0*/  MUFU.TANH R241, R61 ;  /* 0x0000003d00f17308 */ /* 0x000ef40000002400 */
[----:B------:R-:W4:Y:S01]  /*bbf0*/  MUFU.TANH R201, R26 ;  /* 0x0000001a00c97308 */ /* 0x000f220000002400 */
[----:B-1----:R-:W-:Y:S02]  /*bc00*/  FMNMX.FTZ R105, R105, R7, !PT ;  /* 0x0000000769697209 */ /* 0x002fe40007810000 */
[----:B--2---:R-:W-:Y:S03]  /*bc10*/  FMNMX.FTZ R4, R30, R4, !PT ;  /* 0x000000041e047209 */ /* 0x004fe60007810000 */
[----:B------:R-:W-:Y:S02]  /*bc20*/  FMUL.FTZ R110, R105, c[0x0][0x2d0] ;  /* 0x0000b400696e7a20 */ /* 0x000fe40000410000 */
[----:B------:R-:W1:Y:S02]  /*bc30*/  SHFL.BFLY PT, R6, R4, 0x2, 0x1f ;  /* 0x0c401f0004067f89 */ /* 0x000e6400000e0000 */
[----:B------:R-:W2:Y:S01]  /*bc40*/  MUFU.TANH R202, R27 ;  /* 0x0000001b00ca7308 */ /* 0x000ea20000002400 */
[--C-:B------:R-:W-:Y:S02]  /*bc50*/  FFMA.FTZ R48, R192, c[0x0][0x2d0], -R110.reuse ;  /* 0x0000b400c0307a23 */ /* 0x100fe4000001086e */
[--C-:B------:R-:W-:Y:S01]  /*bc60*/  FFMA.FTZ R44, R191, c[0x0][0x2d0], -R110.reuse ;  /* 0x0000b400bf2c7a23 */ /* 0x100fe2000001086e */
[----:B---3--:R-:W-:Y:S05]  /*bc70*/  FMNMX.FTZ R0, R241, R0, !PT ;  /* 0x00000000f1007209 */ /* 0x008fea0007810000 */
[----:B------:R-:W3:Y:S01]  /*bc80*/  SHFL.BFLY PT, R103, R0, 0x2, 0x1f ;  /* 0x0c401f0000677f89 */ /* 0x000ee200000e0000 */
[----:B------:R-:W2:Y:S01]  /*bc90*/  MUFU.TANH R211, R31 ;  /* 0x0000001f00d37308 */ /* 0x000ea20000002400 */
[----:B----4-:R-:W-:Y:S09]  /*bca0*/  FMNMX.FTZ R5, R201, R5, !PT ;  /* 0x00000005c9057209 */ /* 0x010ff20007810000 */
[----:B------:R-:W4:Y:S01]  /*bcb0*/  MUFU.TANH R237, R42 ;  /* 0x0000002a00ed7308 */ /* 0x000f220000002400 */
[----:B-1----:R-:W-:Y:S05]  /*bcc0*/  FMNMX.FTZ R4, R4, R6, !PT ;  /* 0x0000000604047209 */ /* 0x002fea0007810000 */
[----:B------:R-:W1:Y:S04]  /*bcd0*/  SHFL.BFLY PT, R104, R4, 0x1, 0x1f ;  /* 0x0c201f0004687f89 */ /* 0x000e6800000e0000 */
[----:B------:R-:W5:Y:S01]  /*bce0*/  MUFU.TANH R181, R43 ;  /* 0x0000002b00b57308 */ /* 0x000f620000002400 */
[----:B---3--:R-:W-:Y:S02]  /*bcf0*/  FMNMX.FTZ R103, R0, R103, !PT ;  /* 0x0000006700677209 */ /* 0x008fe40007810000 */
[----:B--2---:R-:W-:Y:S03]  /*bd00*/  FMNMX.FTZ R0, R202, R5, !PT ;  /* 0x00000005ca007209 */ /* 0x004fe60007810000 */
[----:B------:R-:W2:Y:S01]  /*bd10*/  SHFL.BFLY PT, R6, R103, 0x1, 0x1f ;  /* 0x0c201f0067067f89 */ /* 0x000ea200000e0000 */
[----:B------:R-:W-:Y:S03]  /*bd20*/  FMNMX.FTZ R0, R210, R0, !PT ;  /* 0x00000000d2007209 */ /* 0x000fe60007810000 */
[----:B------:R-:W3:Y:S01]  /*bd30*/  MUFU.TANH R182, R46 ;  /* 0x0000002e00b67308 */ /* 0x000ee20000002400 */
[----:B------:R-:W-:Y:S01]  /*bd40*/  FMNMX.FTZ R5, R211, R0, !PT ;  /* 0x00000000d3057209 */ /* 0x000fe20007810000 */
[----:B------:R-:W-:Y:S03]  /*bd50*/  FMUL.FTZ R0, R63, c[0x0][0x320] ;  /* 0x0000c8003f007a20 */ /* 0x000fe60000410000 */
[----:B----4-:R-:W-:Y:S05]  /*bd60*/  FMNMX.FTZ R5, R237, R5, !PT ;  /* 0x00000005ed057209 */ /* 0x010fea0007810000 */
[----:B------:R4:W-:Y:S01]  /*bd70*/  MUFU.TANH R109, R0 ;  /* 0x00000000006d7308 */ /* 0x0009e20000002400 */
[----:B-1----:R-:W-:Y:S01]  /*bd80*/  FMNMX.FTZ R104, R4, R104, !PT ;  /* 0x0000006804687209 */ /* 0x002fe20007810000 */
[----:B------:R-:W-:Y:S01]  /*bd90*/  FFMA.FTZ R4, R176, c[0x0][0x2d0], -R110 ;  /* 0x0000b400b0047a23 */ /* 0x000fe2000001086e */
[----:B-----5:R-:W-:Y:S03]  /*bda0*/  FMNMX.FTZ R5, R181, R5, !PT ;  /* 0x00000005b5057209 */ /* 0x020fe60007810000 */
[----:B------:R-:W-:Y:S04]  /*bdb0*/  FMUL.FTZ R111, R104, c[0x0][0x2d0] ;  /* 0x0000b400686f7a20 */ /* 0x000fe80000410000 */
[----:B------:R1:W-:Y:S01]  /*bdc0*/  MUFU.EX2 R180, R4 ;  /* 0x0000000400b47308 */ /* 0x0003e20000000800 */
[--C-:B------:R-:W-:Y:S01]  /*bdd0*/  FFMA.FTZ R7, R18, c[0x0][0x2d0], -R111.reuse ;  /* 0x0000b40012077a23 */ /* 0x100fe2000001086f */
[----:B--2---:R-:W-:Y:S01]  /*bde0*/  FMNMX.FTZ R103, R103, R6, !PT ;  /* 0x0000000667677209 */ /* 0x004fe20007810000 */
[--C-:B------:R-:W-:Y:S02]  /*bdf0*/  FFMA.FTZ R8, R19, c[0x0][0x2d0], -R111.reuse ;  /* 0x0000b40013087a23 */ /* 0x100fe4000001086f */
[--C-:B------:R-:W-:Y:S02]  /*be00*/  FFMA.FTZ R64, R196, c[0x0][0x2d0], -R111.reuse ;  /* 0x0000b400c4407a23 */ /* 0x100fe4000001086f */
[----:B------:R-:W-:Y:S02]  /*be10*/  FMUL.FTZ R176, R103, c[0x0][0x2d0] ;  /* 0x0000b40067b07a20 */ /* 0x000fe40000410000 */
[--C-:B------:R-:W-:Y:S01]  /*be20*/  FFMA.FTZ R56, R198, c[0x0][0x2d0], -R111.reuse ;  /* 0x0000b400c6387a23 */ /* 0x100fe2000001086f */
[----:B------:R-:W2:Y:S01]  /*be30*/  MUFU.TANH R183, R47 ;  /* 0x0000002f00b77308 */ /* 0x000ea20000002400 */
[--C-:B------:R-:W-:Y:S02]  /*be40*/  FFMA.FTZ R15, R184, c[0x0][0x2d0], -R176.reuse ;  /* 0x0000b400b80f7a23 */ /* 0x100fe400000108b0 */
[----:B------:R-:W-:Y:S02]  /*be50*/  FFMA.FTZ R19, R185, c[0x0][0x2d0], -R176 ;  /* 0x0000b400b9137a23 */ /* 0x000fe400000108b0 */
[----:B----4-:R-:W-:Y:S01]  /*be60*/  FADD.FTZ R0, -R105, R2 ;  /* 0x0000000269007221 */ /* 0x010fe20000010100 */
[----:B---3--:R-:W-:Y:S01]  /*be70*/  FMNMX.FTZ R2, R182, R5, !PT ;  /* 0x00000005b6027209 */ /* 0x008fe20007810000 */
[--C-:B------:R-:W-:Y:S02]  /*be80*/  FFMA.FTZ R5, R178, c[0x0][0x2d0], -R111.reuse ;  /* 0x0000b400b2057a23 */ /* 0x100fe4000001086f */
[----:B------:R-:W-:Y:S01]  /*be90*/  FMUL.FTZ R0, R0, c[0x0][0x2d0] ;  /* 0x0000b40000007a20 */ /* 0x000fe20000410000 */
[----:B------:R-:W3:Y:S01]  /*bea0*/  MUFU.TANH R247, R58 ;  /* 0x0000003a00f77308 */ /* 0x000ee20000002400 */
[----:B------:R-:W-:Y:S02]  /*beb0*/  FFMA.FTZ R60, R195, c[0x0][0x2d0], -R111 ;  /* 0x0000b400c33c7a23 */ /* 0x000fe4000001086f */
[--C-:B-1----:R-:W-:Y:S07]  /*bec0*/  FFMA.FTZ R4, R102, c[0x0][0x2d0], -R110.reuse ;  /* 0x0000b40066047a23 */ /* 0x102fee000001086e */
[----:B------:R1:W4:Y:S01]  /*bed0*/  MUFU.EX2 R100, R0 ;  /* 0x0000000000647308 */ /* 0x0003220000000800 */
[----:B--2---:R-:W-:Y:S09]  /*bee0*/  FMNMX.FTZ R2, R183, R2, !PT ;  /* 0x00000002b7027209 */ /* 0x004ff20007810000 */
[----:B------:R2:W-:Y:S01]  /*bef0*/  MUFU.EX2 R207, R4 ;  /* 0x0000000400cf7308 */ /* 0x0005e20000000800 */
[----:B---3--:R-:W-:Y:S09]  /*bf00*/  MOV R184, R247 ;  /* 0x000000f700b87202 */ /* 0x008ff20000000f00 */
[----:B------:R-:W3:Y:S01]  /*bf10*/  MUFU.TANH R245, R59 ;  /* 0x0000003b00f57308 */ /* 0x000ee20000002400 */
[----:B-1----:R-:W-:Y:S01]  /*bf20*/  FADD.FTZ R0, -R104, R3 ;  /* 0x0000000368007221 */ /* 0x002fe20000010100 */
[----:B------:R-:W-:Y:S01]  /*bf30*/  FMNMX.FTZ R3, R247, R2, !PT ;  /* 0x00000002f7037209 */ /* 0x000fe20007810000 */
[----:B----4-:R-:W-:Y:S02]  /*bf40*/  FMUL.FTZ R49, R100, R157 ;  /* 0x0000009d64317220 */ /* 0x010fe40000410000 */
[----:B------:R-:W-:Y:S05]  /*bf50*/  FMUL.FTZ R2, R0, c[0x0][0x2d0] ;  /* 0x0000b40000027a20 */ /* 0x000fea0000410000 */
[----:B------:R-:W1:Y:S01]  /*bf60*/  MUFU.TANH R108, R62 ;  /* 0x0000003e006c7308 */ /* 0x000e620000002400 */
[C---:B------:R-:W-:Y:S02]  /*bf70*/  FMUL.FTZ R65, R100.reuse, R173 ;  /* 0x000000ad64417220 */ /* 0x040fe40000410000 */
[----:B------:R-:W-:Y:S02]  /*bf80*/  FMUL.FTZ R68, R100, R68 ;  /* 0x0000004464447220 */ /* 0x000fe40000410000 */
[----:B--2---:R-:W-:Y:S01]  /*bf90*/  FFMA.FTZ R4, R16, c[0x0][0x2d0], -R110 ;  /* 0x0000b40010047a23 */ /* 0x004fe2000001086e */
[----:B------:R-:W-:Y:S01]  /*bfa0*/  @P0 IADD3 R16, P1, R20, 0x20, RZ ;  /* 0x0000002014100810 */ /* 0x000fe20007f3e0ff */
[C---:B------:R-:W-:Y:S02]  /*bfb0*/  FMUL.FTZ R69, R100.reuse, R69 ;  /* 0x0000004564457220 */ /* 0x040fe40000410000 */
[C---:B------:R-:W-:Y:S01]  /*bfc0*/  FMUL.FTZ R80, R100.reuse, R80 ;  /* 0x0000005064507220 */ /* 0x040fe20000410000 */
[----:B------:R2:W4:Y:S01]  /*bfd0*/  MUFU.EX2 R101, R2 ;  /* 0x0000000200657308 */ /* 0x0005220000000800 */
[----:B------:R-:W-:Y:S01]  /*bfe0*/  @P0 IADD3.X R9, RZ, R208, RZ, P1, !PT ;  /* 0x000000d0ff090210 */ /* 0x000fe20000ffe4ff */
[C---:B------:R-:W-:Y:S01]  /*bff0*/  FMUL.FTZ R81, R100.reuse, R81 ;  /* 0x0000005164517220 */ /* 0x040fe20000410000 */
[----:B---3--:R-:W-:Y:S01]  /*c000*/  FMNMX.FTZ R0, R245, R3, !PT ;  /* 0x00000003f5007209 */ /* 0x008fe20007810000 */
[C---:B------:R-:W-:Y:S01]  /*c010*/  FMUL.FTZ R84, R100.reuse, R84 ;  /* 0x0000005464547220 */ /* 0x040fe20000410000 */
[----:B------:R-:W-:Y:S01]  /*c020*/  MOV R185, R245 ;  /* 0x000000f500b97202 */ /* 0x000fe20000000f00 */
[C---:B------:R-:W-:Y:S02]  /*c030*/  FMUL.FTZ R85, R100.reuse, R85 ;  /* 0x0000005564557220 */ /* 0x040fe40000410000 */
[C---:B------:R-:W-:Y:S02]  /*c040*/  FMUL.FTZ R96, R100.reuse, R96 ;  /* 0x0000006064607220 */ /* 0x040fe40000410000 */
[----:B------:R3:W-:Y:S01]  /*c050*/  MUFU.EX2 R34, R4 ;  /* 0x0000000400227308 */ /* 0x0007e20000000800 */
[----:B------:R-:W-:Y:S01]  /*c060*/  FMUL.FTZ R97, R100, R97 ;  /* 0x0000006164617220 */ /* 0x000fe20000410000 */
[----:B-1----:R-:W-:Y:S04]  /*c070*/  FMNMX.FTZ R0, R108, R0, !PT ;  /* 0x000000006c007209 */ /* 0x002fe80007810000 */
[----:B------:R-:W-:Y:S04]  /*c080*/  FMNMX.FTZ R0, R109, R0, !PT ;  /* 0x000000006d007209 */ /* 0x000fe80007810000 */
[----:B------:R-:W-:Y:S01]  /*c090*/  MUFU.EX2 R25, R5 ;  /* 0x0000000500197308 */ /* 0x000fe20000000800 */
[----:B--2---:R-:W-:Y:S02]  /*c0a0*/  FADD.FTZ R2, -R103, R106 ;  /* 0x0000006a67027221 */ /* 0x004fe40000010100 */
[----:B------:R-:W-:Y:S02]  /*c0b0*/  FFMA.FTZ R106, R200, c[0x0][0x2d0], -R176 ;  /* 0x0000b400c86a7a23 */ /* 0x000fe400000108b0 */
[----:B------:R-:W-:Y:S05]  /*c0c0*/  FMUL.FTZ R2, R2, c[0x0][0x2d0] ;  /* 0x0000b40002027a20 */ /* 0x000fea0000410000 */
[----:B------:R1:W-:Y:S01]  /*c0d0*/  MUFU.EX2 R24, R7 ;  /* 0x0000000700187308 */ /* 0x0003e20000000800 */
[C---:B----4-:R-:W-:Y:S02]  /*c0e0*/  FMUL.FTZ R50, R101.reuse, R158 ;  /* 0x0000009e65327220 */ /* 0x050fe40000410000 */
[----:B------:R-:W-:Y:S02]  /*c0f0*/  FMUL.FTZ R51, R101, R159 ;  /* 0x0000009f65337220 */ /* 0x000fe40000410000 */
[--C-:B---3--:R-:W-:Y:S01]  /*c100*/  FFMA.FTZ R4, R17, c[0x0][0x2d0], -R110.reuse ;  /* 0x0000b40011047a23 */ /* 0x108fe2000001086e */
[----:B------:R-:W-:Y:S01]  /*c110*/  @P0 IADD3 R17, P2, R20, 0x40, RZ ;  /* 0x0000004014110810 */ /* 0x000fe20007f5e0ff */
[C---:B------:R-:W-:Y:S02]  /*c120*/  FMUL.FTZ R66, R101.reuse, R174 ;  /* 0x000000ae65427220 */ /* 0x040fe40000410000 */
[C---:B------:R-:W-:Y:S01]  /*c130*/  FMUL.FTZ R67, R101.reuse, R175 ;  /* 0x000000af65437220 */ /* 0x040fe20000410000 */
[----:B------:R2:W3:Y:S01]  /*c140*/  MUFU.EX2 R3, R2 ;  /* 0x0000000200037308 */ /* 0x0004e20000000800 */
[----:B------:R-:W-:Y:S01]  /*c150*/  @P0 IADD3.X R18, RZ, R208, RZ, P2, !PT ;  /* 0x000000d0ff120210 */ /* 0x000fe200017fe4ff */
[C---:B------:R-:W-:Y:S02]  /*c160*/  FMUL.FTZ R70, R101.reuse, R70 ;  /* 0x0000004665467220 */ /* 0x040fe40000410000 */
[C---:B------:R-:W-:Y:S02]  /*c170*/  FMUL.FTZ R71, R101.reuse, R71 ;  /* 0x0000004765477220 */ /* 0x040fe40000410000 */
[C---:B------:R-:W-:Y:S02]  /*c180*/  FMUL.FTZ R82, R101.reuse, R82 ;  /* 0x0000005265527220 */ /* 0x040fe40000410000 */
[C---:B------:R-:W-:Y:S02]  /*c190*/  FMUL.FTZ R83, R101.reuse, R83 ;  /* 0x0000005365537220 */ /* 0x040fe40000410000 */
[----:B------:R4:W-:Y:S01]  /*c1a0*/  MUFU.EX2 R29, R4 ;  /* 0x00000004001d7308 */ /* 0x0009e20000000800 */
[C---:B------:R-:W-:Y:S02]  /*c1b0*/  FMUL.FTZ R86, R101.reuse, R86 ;  /* 0x0000005665567220 */ /* 0x040fe40000410000 */
[C---:B------:R-:W-:Y:S01]  /*c1c0*/  FMUL.FTZ R87, R101.reuse, R87 ;  /* 0x0000005765577220 */ /* 0x040fe20000410000 */
[----:B-1----:R-:W-:Y:S01]  /*c1d0*/  @P0 MOV R7, c[0x0][0x1e0] ;  /* 0x0000780000070a02 */ /* 0x002fe20000000f00 */
[C---:B------:R-:W-:Y:S02]  /*c1e0*/  FMUL.FTZ R98, R101.reuse, R98 ;  /* 0x0000006265627220 */ /* 0x040fe40000410000 */
[----:B------:R-:W-:Y:S03]  /*c1f0*/  FMUL.FTZ R99, R101, R99 ;  /* 0x0000006365637220 */ /* 0x000fe60000410000 */
[----:B------:R-:W-:Y:S01]  /*c200*/  MUFU.EX2 R178, R15 ;  /* 0x0000000f00b27308 */ /* 0x000fe20000000800 */
[----:B--2---:R-:W1:Y:S01]  /*c210*/  SHFL.BFLY PT, R2, R0, 0x2, 0x1f ;  /* 0x0c401f0000027f89 */ /* 0x004e6200000e0000 */
[C---:B---3--:R-:W-:Y:S01]  /*c220*/  FMUL.FTZ R28, R3.reuse, R136 ;  /* 0x00000088031c7220 */ /* 0x048fe20000410000 */
[----:B------:R-:W-:Y:S01]  /*c230*/  MOV R136, R40 ;  /* 0x0000002800887202 */ /* 0x000fe20000000f00 */
[----:B------:R-:W-:Y:S01]  /*c240*/  FFMA.FTZ R40, R194, c[0x0][0x2d0], -R110 ;  /* 0x0000b400c2287a23 */ /* 0x000fe2000001086e */
[----:B------:R-:W-:Y:S01]  /*c250*/  MOV R194, R244 ;  /* 0x000000f400c27202 */ /* 0x000fe20000000f00 */
[C---:B------:R-:W-:Y:S04]  /*c260*/  FMUL.FTZ R57, R3.reuse, R165 ;  /* 0x000000a503397220 */ /* 0x040fe80000410000 */
[----:B------:R-:W-:Y:S01]  /*c270*/  MUFU.EX2 R31, R8 ;  /* 0x00000008001f7308 */ /* 0x000fe20000000800 */
[C---:B------:R-:W-:Y:S02]  /*c280*/  FMUL.FTZ R61, R3.reuse, R169 ;  /* 0x000000a9033d7220 */ /* 0x040fe40000410000 */
[----:B------:R-:W-:Y:S02]  /*c290*/  FMUL.FTZ R72, R3, R72 ;  /* 0x0000004803487220 */ /* 0x000fe40000410000 */
[----:B----4-:R-:W-:Y:S02]  /*c2a0*/  FFMA.FTZ R4, R177, c[0x0][0x2d0], -R111 ;  /* 0x0000b400b1047a23 */ /* 0x010fe4000001086f */
[C---:B------:R-:W-:Y:S02]  /*c2b0*/  FMUL.FTZ R73, R3.reuse, R73 ;  /* 0x0000004903497220 */ /* 0x040fe40000410000 */
[C---:B------:R-:W-:Y:S01]  /*c2c0*/  FMUL.FTZ R76, R3.reuse, R76 ;  /* 0x0000004c034c7220 */ /* 0x040fe20000410000 */
[----:B------:R2:W-:Y:S01]  /*c2d0*/  MUFU.EX2 R41, R4 ;  /* 0x0000000400297308 */ /* 0x0005e20000000800 */
[C---:B------:R-:W-:Y:S02]  /*c2e0*/  FMUL.FTZ R77, R3.reuse, R77 ;  /* 0x0000004d034d7220 */ /* 0x040fe40000410000 */
[C---:B------:R-:W-:Y:S02]  /*c2f0*/  FMUL.FTZ R88, R3.reuse, R88 ;  /* 0x0000005803587220 */ /* 0x040fe40000410000 */
[C---:B------:R-:W-:Y:S02]  /*c300*/  FMUL.FTZ R89, R3.reuse, R89 ;  /* 0x0000005903597220 */ /* 0x040fe40000410000 */
[C---:B------:R-:W-:Y:S01]  /*c310*/  FMUL.FTZ R92, R3.reuse, R92 ;  /* 0x0000005c035c7220 */ /* 0x040fe20000410000 */
[----:B-1----:R-:W-:Y:S01]  /*c320*/  FMNMX.FTZ R0, R0, R2, !PT ;  /* 0x0000000200007209 */ /* 0x002fe20007810000 */
[C---:B------:R-:W-:Y:S01]  /*c330*/  FMUL.FTZ R93, R3.reuse, R93 ;  /* 0x0000005d035d7220 */ /* 0x040fe20000410000 */
[----:B------:R1:W-:Y:S01]  /*c340*/  MUFU.EX2 R252, R19 ;  /* 0x0000001300fc7308 */ /* 0x0003e20000000800 */
[----:B------:R-:W-:Y:S02]  /*c350*/  FMUL.FTZ R45, R3, R153 ;  /* 0x00000099032d7220 */ /* 0x000fe40000410000 */
[----:B------:R-:W3:Y:S07]  /*c360*/  SHFL.BFLY PT, R2, R0, 0x1, 0x1f ;  /* 0x0c201f0000027f89 */ /* 0x000eee00000e0000 */
[----:B------:R4:W-:Y:S01]  /*c370*/  MUFU.EX2 R247, R48 ;  /* 0x0000003000f77308 */ /* 0x0009e20000000800 */
[----:B--2---:R-:W-:Y:S05]  /*c380*/  @P0 SHF.R.S32.HI R4, RZ, 0x1f, R204 ;  /* 0x0000001fff040819 */ /* 0x004fea00000114cc */
[----:B------:R-:W-:Y:S04]  /*c390*/  @P0 IMAD R6, R4, c[0x0][0x1e0], RZ ;  /* 0x0000780004060a24 */ /* 0x000fe800078e02ff */
[----:B------:R2:W-:Y:S01]  /*c3a0*/  MUFU.EX2 R245, R56 ;  /* 0x0000003800f57308 */ /* 0x0005e20000000800 */
[C---:B------:R-:W-:Y:S04]  /*c3b0*/  @P0 IMAD.WIDE.U32 R4, R204.reuse, c[0x0][0x1e0], RZ ;  /* 0x00007800cc040a25 */ /* 0x040fe800078e00ff */
[----:B------:R-:W-:Y:S01]  /*c3c0*/  @P0 IMAD R6, R204, c[0x0][0x1e4], R6 ;  /* 0x00007900cc060a24 */ /* 0x000fe200078e0206 */
[----:B---3--:R-:W-:Y:S01]  /*c3d0*/  FMNMX.FTZ R102, R0, R2, !PT ;  /* 0x0000000200667209 */ /* 0x008fe20007810000 */
[----:B-1----:R-:W-:Y:S01]  /*c3e0*/  FMUL.FTZ R19, R101, R127 ;  /* 0x0000007f65137220 */ /* 0x002fe20000410000 */
[----:B------:R-:W-:Y:S02]  /*c3f0*/  @P0 MOV R2, c[0x0][0x1e4] ;  /* 0x0000790000020a02 */ /* 0x000fe40000000f00 */
[----:B------:R1:W-:Y:S01]  /*c400*/  MUFU.EX2 R244, R60 ;  /* 0x0000003c00f47308 */ /* 0x0003e20000000800 */
[----:B------:R-:W-:Y:S01]  /*c410*/  @P0 IADD3 R6, R5, R6, RZ ;  /* 0x0000000605060210 */ /* 0x000fe20007ffe0ff */
[----:B------:R-:W-:Y:S01]  /*c420*/  FADD.FTZ R0, -R102, R107 ;  /* 0x0000006b66007221 */ /* 0x000fe20000010100 */
[----:B------:R-:W-:Y:S01]  /*c430*/  @P0 SHF.L.U32 R5, R4, 0x6, RZ ;  /* 0x0000000604050819 */ /* 0x000fe200000006ff */
[----:B------:R-:W-:Y:S01]  /*c440*/  FFMA.FTZ R107, R230, c[0x0][0x2d0], -R110 ;  /* 0x0000b400e66b7a23 */ /* 0x000fe2000001086e */
[----:B------:R-:W-:Y:S01]  /*c450*/  @P0 SHF.L.U64.HI R4, R4, 0x6, R6 ;  /* 0x0000000604040819 */ /* 0x000fe20000010206 */
[----:B------:R-:W-:Y:S01]  /*c460*/  FMUL.FTZ R0, R0, c[0x0][0x2d0] ;  /* 0x0000b40000007a20 */ /* 0x000fe20000410000 */
[----:B------:R-:W-:Y:S01]  /*c470*/  @P0 LEA R6, P6, R7, R5, 0x5 ;  /* 0x0000000507060211 */ /* 0x000fe200078c28ff */
[----:B----4-:R-:W-:Y:S01]  /*c480*/  FMUL.FTZ R48, R100, R156 ;  /* 0x0000009c64307220 */ /* 0x010fe20000410000 */
[----:B------:R-:W-:Y:S02]  /*c490*/  @P0 IADD3 R8, P2, R5, R16, RZ ;  /* 0x0000001005080210 */ /* 0x000fe40007f5e0ff */
[----:B------:R-:W-:Y:S01]  /*c4a0*/  @P0 LEA.HI.X R2, R7, R4, R2, 0x5, P6 ;  /* 0x0000000407020211 */ /* 0x000fe200030f2c02 */
[----:B------:R-:W3:Y:S01]  /*c4b0*/  MUFU.EX2 R0, R0 ;  /* 0x0000000000007308 */ /* 0x000ee20000000800 */
[----:B------:R-:W-:Y:S01]  /*c4c0*/  @P0 IADD3 R7, P6, R5, R20, RZ ;  /* 0x0000001405070210 */ /* 0x000fe20007fde0ff */
[----:B--2---:R-:W-:Y:S01]  /*c4d0*/  FMUL.FTZ R56, R3, R164 ;  /* 0x000000a403387220 */ /* 0x004fe20000410000 */
[----:B------:R-:W-:Y:S02]  /*c4e0*/  @P0 IADD3 R5, P1, R5, R17, RZ ;  /* 0x0000001105050210 */ /* 0x000fe40007f3e0ff */
[C---:B------:R-:W-:Y:S02]  /*c4f0*/  @P0 IADD3.X R11, R4.reuse, R208, RZ, P6, !PT ;  /* 0x000000d0040b0210 */ /* 0x040fe400037fe4ff */
[C---:B------:R-:W-:Y:S02]  /*c500*/  @P0 LEA R14, P6, R7.reuse, c[0x0][0x1c8], 0x1 ;  /* 0x00007200070e0a11 */ /* 0x040fe400078c08ff */
[----:B------:R-:W-:Y:S02]  /*c510*/  @P0 IADD3.X R13, R4, R9, RZ, P2, !PT ;  /* 0x00000009040d0210 */ /* 0x000fe400017fe4ff */
[----:B------:R-:W-:Y:S01]  /*c520*/  @P0 LEA.HI.X R15, R7, c[0x0][0x1cc], R11, 0x1, P6 ;  /* 0x00007300070f0a11 */ /* 0x000fe200030f0c0b */
[----:B-1----:R-:W-:Y:S01]  /*c530*/  FMUL.FTZ R60, R3, R168 ;  /* 0x000000a8033c7220 */ /* 0x002fe20000410000 */
[----:B------:R-:W-:Y:S02]  /*c540*/  @P0 LEA R12, P2, R8, c[0x0][0x1c8], 0x1 ;  /* 0x00007200080c0a11 */ /* 0x000fe400078408ff */
[----:B------:R-:W-:Y:S01]  /*c550*/  @P0 IADD3.X R4, R4, R18, RZ, P1, !PT ;  /* 0x0000001204040210 */ /* 0x000fe20000ffe4ff */
[----:B------:R1:W-:Y:S01]  /*c560*/  @P0 LDGSTS.E.BYPASS.LTC128B.128 [R205+0x3100], [R14.64], !P5 ;  /* 0x031000000ecd0fae */ /* 0x0003e2000e901d46 */
[C---:B------:R-:W-:Y:S02]  /*c570*/  @P0 LEA R10, P1, R5.reuse, c[0x0][0x1c8], 0x1 ;  /* 0x00007200050a0a11 */ /* 0x040fe400078208ff */
[----:B------:R-:W-:Y:S02]  /*c580*/  @P0 LEA.HI.X R13, R8, c[0x0][0x1cc], R13, 0x1, P2 ;  /* 0x00007300080d0a11 */ /* 0x000fe400010f0c0d */
[----:B------:R-:W-:Y:S01]  /*c590*/  @P0 LEA.HI.X R11, R5, c[0x0][0x1cc], R4, 0x1, P1 ;  /* 0x00007300050b0a11 */ /* 0x000fe200008f0c04 */
[----:B------:R-:W-:Y:S01]  /*c5a0*/  FFMA.FTZ R4, R188, c[0x0][0x2d0], -R176 ;  /* 0x0000b400bc047a23 */ /* 0x000fe200000108b0 */
[C---:B------:R-:W-:Y:S01]  /*c5b0*/  @P0 IADD3 R7, P2, R6.reuse, R20, RZ ;  /* 0x0000001406070210 */ /* 0x040fe20007f5e0ff */
[----:B------:R2:W-:Y:S01]  /*c5c0*/  @P0 LDGSTS.E.BYPASS.LTC128B.128 [R205+0x4100], [R12.64], !P4 ;  /* 0x041000000ccd0fae */ /* 0x0005e2000e101d46 */
[C---:B------:R-:W-:Y:S01]  /*c5d0*/  @P0 IADD3 R16, P6, R6.reuse, R16, RZ ;  /* 0x0000001006100210 */ /* 0x040fe20007fde0ff */
[----:B------:R4:W5:Y:S01]  /*c5e0*/  MUFU.EX2 R33, R4 ;  /* 0x0000000400217308 */ /* 0x0009620000000800 */
[----:B------:R-:W-:Y:S01]  /*c5f0*/  @P0 IADD3 R5, P1, R6, R17, RZ ;  /* 0x0000001106050210 */ /* 0x000fe20007f3e0ff */
[----:B---3--:R-:W-:Y:S01]  /*c600*/  FMUL.FTZ R26, R0, R134 ;  /* 0x00000086001a7220 */ /* 0x008fe20000410000 */
[----:B------:R-:W-:Y:S01]  /*c610*/  @P0 IADD3.X R17, R2, R9, RZ, P6, !PT ;  /* 0x0000000902110210 */ /* 0x000fe200037fe4ff */
[----:B------:R-:W-:Y:S01]  /*c620*/  FMUL.FTZ R27, R0, R135 ;  /* 0x00000087001b7220 */ /* 0x000fe20000410000 */
[C---:B------:R-:W-:Y:S01]  /*c630*/  @P0 LEA R8, P6, R7.reuse, c[0x0][0x1c8], 0x1 ;  /* 0x0000720007080a11 */ /* 0x040fe200078c08ff */
[----:B------:R3:W-:Y:S01]  /*c640*/  @P0 LDGSTS.E.BYPASS.LTC128B.128 [R205+0x5100], [R10.64], !P3 ;  /* 0x051000000acd0fae */ /* 0x0007e2000d901d46 */
[----:B------:R-:W-:Y:S01]  /*c650*/  @P0 IADD3.X R18, R2, R18, RZ, P1, !PT ;  /* 0x0000001202120210 */ /* 0x000fe20000ffe4ff */
[----:B------:R-:W-:Y:S01]  /*c660*/  FMUL.FTZ R42, R0, R150 ;  /* 0x00000096002a7220 */ /* 0x000fe20000410000 */
[----:B------:R-:W-:Y:S01]  /*c670*/  @P0 IADD3.X R2, R2, R208, RZ, P2, !PT ;  /* 0x000000d002020210 */ /* 0x000fe200017fe4ff */
[----:B------:R-:W-:Y:S01]  /*c680*/  FMUL.FTZ R43, R0, R151 ;  /* 0x00000097002b7220 */ /* 0x000fe20000410000 */
[----:B------:R-:W-:Y:S01]  /*c690*/  @P0 LEA R6, P2, R16, c[0x0][0x1c8], 0x1 ;  /* 0x0000720010060a11 */ /* 0x000fe200078408ff */
[----:B------:R-:W-:Y:S01]  /*c6a0*/  FMUL.FTZ R58, R0, R166 ;  /* 0x000000a6003a7220 */ /* 0x000fe20000410000 */
[----:B------:R-:W-:Y:S01]  /*c6b0*/  @P0 LEA.HI.X R9, R7, c[0x0][0x1cc], R2, 0x1, P6 ;  /* 0x0000730007090a11 */ /* 0x000fe200030f0c02 */
[----:B------:R-:W-:Y:S01]  /*c6c0*/  FFMA.FTZ R2, R179, c[0x0][0x2d0], -R176 ;  /* 0x0000b400b3027a23 */ /* 0x000fe200000108b0 */
[----:B------:R-:W-:Y:S01]  /*c6d0*/  @P0 LEA.HI.X R7, R16, c[0x0][0x1cc], R17, 0x1, P2 ;  /* 0x0000730010070a11 */ /* 0x000fe200010f0c11 */
[----:B------:R-:W-:Y:S01]  /*c6e0*/  FMUL.FTZ R16, R100, R124 ;  /* 0x0000007c64107220 */ /* 0x000fe20000410000 */
[----:B------:R-:W-:Y:S01]  /*c6f0*/  MOV R179, R207 ;  /* 0x000000cf00b37202 */ /* 0x000fe20000000f00 */
[----:B------:R5:W-:Y:S01]  /*c700*/  @P0 LDGSTS.E.BYPASS.LTC128B.128 [R205+0x3900], [R8.64], !P5 ;  /* 0x0390000008cd0fae */ /* 0x000be2000e901d46 */
[----:B------:R5:W5:Y:S01]  /*c710*/  MUFU.EX2 R251, R2 ;  /* 0x0000000200fb7308 */ /* 0x000b620000000800 */
[C---:B-1----:R-:W-:Y:S01]  /*c720*/  FMUL.FTZ R14, R0.reuse, R122 ;  /* 0x0000007a000e7220 */ /* 0x042fe20000410000 */
[----:B------:R-:W-:Y:S01]  /*c730*/  MOV R134, R31 ;  /* 0x0000001f00867202 */ /* 0x000fe20000000f00 */
[----:B------:R-:W-:Y:S01]  /*c740*/  FMUL.FTZ R15, R0, R123 ;  /* 0x0000007b000f7220 */ /* 0x000fe20000410000 */
[----:B------:R-:W-:Y:S01]  /*c750*/  MOV R135, R29 ;  /* 0x0000001d00877202 */ /* 0x000fe20000000f00 */
[----:B------:R-:W-:Y:S01]  /*c760*/  FMUL.FTZ R17, R100, R125 ;  /* 0x0000007d64117220 */ /* 0x000fe20000410000 */
[----:B----4-:R-:W-:Y:S01]  /*c770*/  @P0 LEA R4, P1, R5, c[0x0][0x1c8], 0x1 ;  /* 0x0000720005040a11 */ /* 0x010fe200078208ff */
[----:B------:R1:W-:Y:S01]  /*c780*/  @P0 LDGSTS.E.BYPASS.LTC128B.128 [R205+0x4900], [R6.64], !P4 ;  /* 0x0490000006cd0fae */ /* 0x0003e2000e101d46 */
[C---:B--2---:R-:W-:Y:S01]  /*c790*/  FMUL.FTZ R12, R3.reuse, R120 ;  /* 0x00000078030c7220 */ /* 0x044fe20000410000 */
[----:B------:R-:W-:Y:S01]  /*c7a0*/  MOV R188, R237 ;  /* 0x000000ed00bc7202 */ /* 0x000fe20000000f00 */
[----:B------:R-:W-:Y:S01]  /*c7b0*/  FMUL.FTZ R13, R3, R121 ;  /* 0x00000079030d7220 */ /* 0x000fe20000410000 */
[----:B------:R-:W-:Y:S01]  /*c7c0*/  @P0 LEA.HI.X R5, R5, c[0x0][0x1cc], R18, 0x1, P1 ;  /* 0x0000730005050a11 */ /* 0x000fe200008f0c12 */
[----:B------:R-:W-:Y:S02]  /*c7d0*/  FMUL.FTZ R18, R101, R126 ;  /* 0x0000007e65127220 */ /* 0x000fe40000410000 */
[C---:B---3--:R-:W-:Y:S02]  /*c7e0*/  FMUL.FTZ R11, R0.reuse, R119 ;  /* 0x00000077000b7220 */ /* 0x048fe40000410000 */
[----:B------:R2:W-:Y:S01]  /*c7f0*/  @P0 LDGSTS.E.BYPASS.LTC128B.128 [R205+0x5900], [R4.64], !P3 ;  /* 0x0590000004cd0fae */ /* 0x0005e2000d901d46 */
[C---:B------:R-:W-:Y:S02]  /*c800*/  FMUL.FTZ R59, R0.reuse, R167 ;  /* 0x000000a7003b7220 */ /* 0x040fe40000410000 */
[C---:B------:R-:W-:Y:S02]  /*c810*/  FMUL.FTZ R62, R0.reuse, R170 ;  /* 0x000000aa003e7220 */ /* 0x040fe40000410000 */
[C---:B------:R-:W-:Y:S02]  /*c820*/  FMUL.FTZ R63, R0.reuse, R171 ;  /* 0x000000ab003f7220 */ /* 0x040fe40000410000 */
[----:B------:R-:W-:Y:S01]  /*c830*/  FMUL.FTZ R74, R0, R74 ;  /* 0x0000004a004a7220 */ /* 0x000fe20000410000 */
[----:B------:R-:W3:Y:S01]  /*c840*/  LDSM.16.MT88.4 R20, [R213] ;  /* 0x00000000d514783b */ /* 0x000ee20000004200 */
[----:B-----5:R-:W-:Y:S02]  /*c850*/  FMUL.FTZ R2, R102, c[0x0][0x2d0] ;  /* 0x0000b40066027a20 */ /* 0x020fe40000410000 */
[----:B------:R-:W-:Y:S01]  /*c860*/  FMUL.FTZ R8, R3, R116 ;  /* 0x0000007403087220 */ /* 0x000fe20000410000 */
[----:B------:R-:W-:Y:S01]  /*c870*/  F2FP.PACK_AB R116, R33, R178 ;  /* 0x000000b22174723e */ /* 0x000fe200000000ff */
[--C-:B------:R-:W-:Y:S01]  /*c880*/  FFMA.FTZ R10, R189, c[0x0][0x2d0], -R2.reuse ;  /* 0x0000b400bd0a7a23 */ /* 0x100fe20000010802 */
[----:B------:R-:W-:Y:S01]  /*c890*/  MOV R189, R209 ;  /* 0x000000d100bd7202 */ /* 0x000fe20000000f00 */
[----:B------:R-:W-:Y:S01]  /*c8a0*/  FMUL.FTZ R9, R3, R117 ;  /* 0x0000007503097220 */ /* 0x000fe20000410000 */
[----:B------:R-:W4:Y:S01]  /*c8b0*/  LDSM.16.MT88.4 R36, [R214] ;  /* 0x00000000d624783b */ /* 0x000f220000004200 */
[----:B------:R5:W-:Y:S01]  /*c8c0*/  MUFU.EX2 R177, R10 ;  /* 0x0000000a00b17308 */ /* 0x000be20000000800 */
[----:B-1----:R-:W-:Y:S01]  /*c8d0*/  FMUL.FTZ R6, R101, R114 ;  /* 0x0000007265067220 */ /* 0x002fe20000410000 */
[----:B------:R-:W-:Y:S01]  /*c8e0*/  F2FP.PACK_AB R114, R29, R34 ;  /* 0x000000221d72723e */ /* 0x000fe200000000ff */
[----:B------:R-:W-:Y:S02]  /*c8f0*/  FMUL.FTZ R7, R101, R115 ;  /* 0x0000007365077220 */ /* 0x000fe40000410000 */
[C---:B------:R-:W-:Y:S01]  /*c900*/  FMUL.FTZ R29, R3.reuse, R137 ;  /* 0x00000089031d7220 */ /* 0x040fe20000410000 */
[----:B------:R-:W-:Y:S01]  /*c910*/  MOV R137, R30 ;  /* 0x0000001e00897202 */ /* 0x000fe20000000f00 */
[----:B------:R-:W1:Y:S01]  /*c920*/  LDSM.16.MT88.4 R52, [R213+0x1000] ;  /* 0x00100000d534783b */ /* 0x000e620000004200 */
[----:B------:R-:W-:Y:S01]  /*c930*/  FMUL.FTZ R30, R0, R138 ;  /* 0x0000008a001e7220 */ /* 0x000fe20000410000 */
[----:B------:R-:W-:Y:S01]  /*c940*/  MOV R138, R41 ;  /* 0x00000029008a7202 */ /* 0x000fe20000000f00 */
[--C-:B--2---:R-:W-:Y:S01]  /*c950*/  FFMA.FTZ R4, R190, c[0x0][0x2d0], -R2.reuse ;  /* 0x0000b400be047a23 */ /* 0x104fe20000010802 */
[----:B------:R-:W-:Y:S01]  /*c960*/  MOV R190, R25 ;  /* 0x0000001900be7202 */ /* 0x000fe20000000f00 */
[----:B------:R-:W-:Y:S01]  /*c970*/  FMUL.FTZ R5, R100, R113 ;  /* 0x0000007164057220 */ /* 0x000fe20000410000 */
[----:B------:R-:W-:Y:S01]  /*c980*/  MOV R205, R32 ;  /* 0x0000002000cd7202 */ /* 0x000fe20000000f00 */
[----:B------:R2:W2:Y:S01]  /*c990*/  MUFU.EX2 R207, R4 ;  /* 0x0000000400cf7308 */ /* 0x0004a20000000800 */
[----:B------:R-:W-:Y:S01]  /*c9a0*/  F2FP.PACK_AB R113, R190, R41 ;  /* 0x00000029be71723e */ /* 0x000fe200000000ff */
[C---:B------:R-:W-:Y:S01]  /*c9b0*/  FMUL.FTZ R25, R3.reuse, R133 ;  /* 0x0000008503197220 */ /* 0x040fe20000410000 */
[----:B------:R-:W-:Y:S01]  /*c9c0*/  MOV R133, R33 ;  /* 0x0000002100857202 */ /* 0x000fe20000000f00 */
[C---:B------:R-:W-:Y:S01]  /*c9d0*/  FMUL.FTZ R33, R100.reuse, R141 ;  /* 0x0000008d64217220 */ /* 0x040fe20000410000 */
[----:B------:R-:W-:Y:S01]  /*c9e0*/  MOV R141, R250 ;  /* 0x000000fa008d7202 */ /* 0x000fe20000000f00 */
[----:B------:R-:W-:Y:S01]  /*c9f0*/  FMUL.FTZ R32, R100, R140 ;  /* 0x0000008c64207220 */ /* 0x000fe20000410000 */
[----:B------:R-:W-:Y:S01]  /*ca00*/  MOV R140, R248 ;  /* 0x000000f8008c7202 */ /* 0x000fe20000000f00 */
[----:B------:R-:W-:Y:S01]  /*ca10*/  FMUL.FTZ R41, R3, R149 ;  /* 0x0000009503297220 */ /* 0x000fe20000410000 */
[----:B------:R-:W-:Y:S01]  /*ca20*/  MOV R149, R236 ;  /* 0x000000ec00957202 */ /* 0x000fe20000000f00 */
[C---:B-----5:R-:W-:Y:S01]  /*ca30*/  FMUL.FTZ R10, R0.reuse, R118 ;  /* 0x00000076000a7220 */ /* 0x060fe20000410000 */
[----:B------:R-:W-:Y:S01]  /*ca40*/  F2FP.PACK_AB R118, R251, R252 ;  /* 0x000000fcfb76723e */ /* 0x000fe200000000ff */
[----:B------:R5:W-:Y:S01]  /*ca50*/  MUFU.EX2 R248, R44 ;  /* 0x0000002c00f87308 */ /* 0x000be20000000800 */
[----:B------:R-:W1:Y:S01]  /*ca60*/  LDSM.16.MT88.4 R120, [R214+0x1000] ;  /* 0x00100000d678783b */ /* 0x000e620000004200 */
[C---:B------:R-:W-:Y:S02]  /*ca70*/  FMUL.FTZ R75, R0.reuse, R75 ;  /* 0x0000004b004b7220 */ /* 0x040fe40000410000 */
[C---:B------:R-:W-:Y:S02]  /*ca80*/  FMUL.FTZ R78, R0.reuse, R78 ;  /* 0x0000004e004e7220 */ /* 0x040fe40000410000 */
[C---:B------:R-:W-:Y:S02]  /*ca90*/  FMUL.FTZ R79, R0.reuse, R79 ;  /* 0x0000004f004f7220 */ /* 0x040fe40000410000 */
[C---:B------:R-:W-:Y:S01]  /*caa0*/  FMUL.FTZ R90, R0.reuse, R90 ;  /* 0x0000005a005a7220 */ /* 0x040fe20000410000 */
[----:B------:R-:W1:Y:S01]  /*cab0*/  LDSM.16.MT88.4 R124, [R213+0x2000] ;  /* 0x00200000d57c783b */ /* 0x000e620000004200 */
[C---:B------:R-:W-:Y:S02]  /*cac0*/  FMUL.FTZ R91, R0.reuse, R91 ;  /* 0x0000005b005b7220 */ /* 0x040fe40000410000 */
[--C-:B--2---:R-:W-:Y:S01]  /*cad0*/  FFMA.FTZ R4, R187, c[0x0][0x2d0], -R2.reuse ;  /* 0x0000b400bb047a23 */ /* 0x104fe20000010802 */
[----:B------:R-:W-:Y:S01]  /*cae0*/  F2FP.PACK_AB R117, R207, R177 ;  /* 0x000000b1cf75723e */ /* 0x000fe200000000ff */
[C---:B------:R-:W-:Y:S01]  /*caf0*/  FMUL.FTZ R94, R0.reuse, R94 ;  /* 0x0000005e005e7220 */ /* 0x040fe20000410000 */
[----:B------:R-:W-:Y:S01]  /*cb00*/  MOV R187, R241 ;  /* 0x000000f100bb7202 */ /* 0x000fe20000000f00 */
[----:B------:R2:W-:Y:S01]  /*cb10*/  MUFU.EX2 R208, R4 ;  /* 0x0000000400d07308 */ /* 0x0005e20000000800 */
[----:B------:R-:W-:Y:S01]  /*cb20*/  LDSM.16.MT88.4 R156, [R213+0x1c00] ;  /* 0x001c0000d59c783b */ /* 0x000fe20000004200 */
[C---:B------:R-:W-:Y:S02]  /*cb30*/  FMUL.FTZ R95, R0.reuse, R95 ;  /* 0x0000005f005f7220 */ /* 0x040fe40000410000 */
[C---:B------:R-:W-:Y:S02]  /*cb40*/  FMUL.FTZ R46, R0.reuse, R154 ;  /* 0x0000009a002e7220 */ /* 0x040fe40000410000 */
[----:B------:R-:W-:Y:S02]  /*cb50*/  FMUL.FTZ R47, R0, R155 ;  /* 0x0000009b002f7220 */ /* 0x000fe40000410000 */
[C---:B-----5:R-:W-:Y:S01]  /*cb60*/  FMUL.FTZ R44, R3.reuse, R152 ;  /* 0x00000098032c7220 */ /* 0x060fe20000410000 */
[----:B------:R-:W0:Y:S01]  /*cb70*/  LDGDEPBAR ;  /* 0x00000000000079af */ /* 0x000e220000000000 */
[--C-:B------:R-:W-:Y:S02]  /*cb80*/  FFMA.FTZ R108, R108, c[0x0][0x2d0], -R2.reuse ;  /* 0x0000b4006c6c7a23 */ /* 0x100fe40000010802 */
[----:B--2---:R-:W-:Y:S01]  /*cb90*/  FFMA.FTZ R4, R186, c[0x0][0x2d0], -R2 ;  /* 0x0000b400ba047a23 */ /* 0x004fe20000010802 */
[----:B------:R-:W-:Y:S01]  /*cba0*/  MOV R186, R24 ;  /* 0x0000001800ba7202 */ /* 0x000fe20000000f00 */
[----:B------:R-:W-:Y:S01]  /*cbb0*/  FMUL.FTZ R24, R3, R132 ;  /* 0x0000008403187220 */ /* 0x000fe20000410000 */
[----:B------:R-:W-:Y:S01]  /*cbc0*/  MOV R132, R34 ;  /* 0x0000002200847202 */ /* 0x000fe20000000f00 */
[----:B------:R2:W5:Y:S01]  /*cbd0*/  MUFU.EX2 R209, R4 ;  /* 0x0000000400d17308 */ /* 0x0005620000000800 */
[----:B------:R-:W-:Y:S01]  /*cbe0*/  F2FP.PACK_AB R115, R31, R186 ;  /* 0x000000ba1f73723e */ /* 0x000fe200000000ff */
[----:B------:R-:W-:Y:S01]  /*cbf0*/  FMUL.FTZ R31, R0, R139 ;  /* 0x0000008b001f7220 */ /* 0x000fe20000410000 */
[----:B------:R-:W-:Y:S01]  /*cc00*/  MOV R139, R243 ;  /* 0x000000f3008b7202 */ /* 0x000fe20000000f00 */
[C---:B------:R-:W-:Y:S01]  /*cc10*/  FMUL.FTZ R34, R101.reuse, R142 ;  /* 0x0000008e65227220 */ /* 0x040fe20000410000 */
[----:B------:R-:W-:Y:S01]  /*cc20*/  MOV R142, R35 ;  /* 0x00000023008e7202 */ /* 0x000fe20000000f00 */
[----:B------:R-:W-:Y:S01]  /*cc30*/  FMUL.FTZ R35, R101, R143 ;  /* 0x0000008f65237220 */ /* 0x000fe20000410000 */
[----:B------:R-:W-:Y:S03]  /*cc40*/  MOV R143, R249 ;  /* 0x000000f9008f7202 */ /* 0x000fe60000000f00 */
[----:B------:R1:W-:Y:S10]  /*cc50*/  MUFU.EX2 R249, R40 ;  /* 0x0000002800f97308 */ /* 0x0003f40000000800 */
[----:B------:R4:W-:Y:S01]  /*cc60*/  MUFU.EX2 R243, R64 ;  /* 0x0000004000f37308 */ /* 0x0009e20000000800 */
[C---:B--2---:R-:W-:Y:S01]  /*cc70*/  FMUL.FTZ R4, R100.reuse, R112 ;  /* 0x0000007064047220 */ /* 0x044fe20000410000 */
[----:B------:R-:W-:Y:S02]  /*cc80*/  F2FP.PACK_AB R112, R179, R180 ;  /* 0x000000b4b370723e */ /* 0x000fe400000000ff */
[----:B-----5:R-:W-:Y:S05]  /*cc90*/  F2FP.PACK_AB R119, R209, R208 ;  /* 0x000000d0d177723e */ /* 0x020fea00000000ff */
[-C--:B---3--:R-:W-:Y:S05]  /*cca0*/  HMMA.16816.F32 R4, R112, R20.reuse, R4 ;  /* 0x000000147004723c */ /* 0x088fea0000001804 */
[----:B-1----:R-:W-:Y:S01]  /*ccb0*/  FMUL.FTZ R40, R3, R148 ;  /* 0x0000009403287220 */ /* 0x002fe20000410000 */
[----:B------:R-:W-:Y:S02]  /*ccc0*/  MOV R148, R238 ;  /* 0x000000ee00947202 */ /* 0x000fe40000000f00 */
[C---:B------:R-:W-:Y:S04]  /*ccd0*/  HMMA.16816.F32 R8, R116.reuse, R20, R8 ;  /* 0x000000147408723c */ /* 0x040fe80000001808 */
[C---:B----4-:R-:W-:Y:S02]  /*cce0*/  FMUL.FTZ R64, R100.reuse, R172 ;  /* 0x000000ac64407220 */ /* 0x050fe40000410000 */
[----:B------:R-:W-:Y:S01]  /*ccf0*/  LDSM.16.MT88.4 R172, [R214+0x1c00] ;  /* 0x001c0000d6ac783b */ /* 0x000fe20000004200 */
        /* <DEDUP_REMOVED lines=9> */
[C---:B------:R-:W-:Y:S01]  /*cd90*/  FMUL.FTZ R37, R100.reuse, R145 ;  /* 0x0000009164257220 */ /* 0x040fe20000410000 */
[-C--:B------:R-:W-:Y:S04]  /*cda0*/  HMMA.16816.F32 R28, R116, R38.reuse, R28 ;  /* 0x00000026741c723c */ /* 0x080fe8000000181c */
[----:B------:R-:W-:Y:S01]  /*cdb0*/  MOV R145, R242 ;  /* 0x000000f200917202 */ /* 0x000fe20000000f00 */
[----:B------:R-:W-:Y:S01]  /*cdc0*/  FFMA.FTZ R36, R193, c[0x0][0x2d0], -R110 ;  /* 0x0000b400c1247a23 */ /* 0x000fe2000001086e */
[----:B------:R1:W-:Y:S02]  /*cdd0*/  MUFU.EX2 R242, R106 ;  /* 0x0000006a00f27308 */ /* 0x0003e40000000800 */
[C---:B------:R-:W-:Y:S07]  /*cde0*/  HMMA.16816.F32 R32, R112.reuse, R38, R32 ;  /* 0x000000267020723c */ /* 0x040fee0000001820 */
[C---:B------:R-:W-:Y:S01]  /*cdf0*/  FMUL.FTZ R38, R101.reuse, R146 ;  /* 0x0000009265267220 */ /* 0x040fe20000410000 */
[----:B------:R2:W-:Y:S01]  /*ce00*/  MUFU.EX2 R250, R36 ;  /* 0x0000002400fa7308 */ /* 0x0005e20000000800 */
[----:B------:R-:W-:Y:S03]  /*ce10*/  FMUL.FTZ R39, R101, R147 ;  /* 0x0000009365277220 */ /* 0x000fe60000410000 */
[----:B------:R-:W-:Y:S02]  /*ce20*/  MOV R146, R240 ;  /* 0x000000f000927202 */ /* 0x000fe40000000f00 */
[----:B------:R-:W-:Y:S01]  /*ce30*/  MOV R147, R239 ;  /* 0x000000ef00937202 */ /* 0x000fe20000000f00 */
[----:B-1----:R-:W-:Y:S04]  /*ce40*/  FFMA.FTZ R106, R199, c[0x0][0x2d0], -R176 ;  /* 0x0000b400c76a7a23 */ /* 0x002fe800000108b0 */
[----:B------:R1:W3:Y:S01]  /*ce50*/  MUFU.EX2 R241, R106 ;  /* 0x0000006a00f17308 */ /* 0x0002e20000000800 */
[C---:B--2---:R-:W-:Y:S01]  /*ce60*/  FMUL.FTZ R36, R100.reuse, R144 ;  /* 0x0000009064247220 */ /* 0x044fe20000410000 */
[----:B------:R-:W-:Y:S06]  /*ce70*/  MOV R144, R246 ;  /* 0x000000f600907202 */ /* 0x000fec0000000f00 */
[-C--:B------:R-:W-:Y:S08]  /*ce80*/  HMMA.16816.F32 R36, R112, R52.reuse, R36 ;  /* 0x000000347024723c */ /* 0x080ff00000001824 */
[C---:B------:R-:W-:Y:S04]  /*ce90*/  HMMA.16816.F32 R40, R116.reuse, R52, R40 ;  /* 0x000000347428723c */ /* 0x040fe80000001828 */
[--C-:B-1----:R-:W-:Y:S03]  /*cea0*/  FFMA.FTZ R106, R201, c[0x0][0x2d0], -R2.reuse ;  /* 0x0000b400c96a7a23 */ /* 0x102fe60000010802 */
[--C-:B------:R-:W-:Y:S01]  /*ceb0*/  FFMA.FTZ R52, R197, c[0x0][0x2d0], -R111.reuse ;  /* 0x0000b400c5347a23 */ /* 0x100fe2000001086f */
[-C--:B------:R-:W-:Y:S01]  /*cec0*/  HMMA.16816.F32 R44, R116, R54.reuse, R44 ;  /* 0x00000036742c723c */ /* 0x080fe2000000182c */
[----:B------:R1:W-:Y:S03]  /*ced0*/  MUFU.EX2 R197, R106 ;  /* 0x0000006a00c57308 */ /* 0x0003e60000000800 */
[----:B------:R-:W-:Y:S04]  /*cee0*/  FMUL.FTZ R53, R100, R161 ;  /* 0x000000a164357220 */ /* 0x000fe80000410000 */
[C---:B------:R-:W-:Y:S03]  /*cef0*/  HMMA.16816.F32 R48, R112.reuse, R54, R48 ;  /* 0x000000367030723c */ /* 0x040fe60000001830 */
[----:B------:R2:W-:Y:S04]  /*cf00*/  MUFU.EX2 R246, R52 ;  /* 0x0000003400f67308 */ /* 0x0005e80000000800 */
[C---:B------:R-:W-:Y:S02]  /*cf10*/  FMUL.FTZ R54, R101.reuse, R162 ;  /* 0x000000a265367220 */ /* 0x040fe40000410000 */
[----:B------:R-:W-:Y:S03]  /*cf20*/  FMUL.FTZ R55, R101, R163 ;  /* 0x000000a365377220 */ /* 0x000fe60000410000 */
[----:B-1----:R-:W-:Y:S04]  /*cf30*/  FFMA.FTZ R106, R202, c[0x0][0x2d0], -R2 ;  /* 0x0000b400ca6a7a23 */ /* 0x002fe80000010802 */
[----:B------:R1:W4:Y:S01]  /*cf40*/  MUFU.EX2 R196, R106 ;  /* 0x0000006a00c47308 */ /* 0x0003220000000800 */
[----:B--2---:R-:W-:Y:S07]  /*cf50*/  FMUL.FTZ R52, R100, R160 ;  /* 0x000000a064347220 */ /* 0x004fee0000410000 */
[-C--:B------:R-:W-:Y:S08]  /*cf60*/  HMMA.16816.F32 R52, R112, R120.reuse, R52 ;  /* 0x000000787034723c */ /* 0x080ff00000001834 */
[C---:B------:R-:W-:Y:S04]  /*cf70*/  HMMA.16816.F32 R56, R116.reuse, R120, R56 ;  /* 0x000000787438723c */ /* 0x040fe80000001838 */
[--C-:B-1----:R-:W-:Y:S04]  /*cf80*/  FFMA.FTZ R106, R206, c[0x0][0x2d0], -R176.reuse ;  /* 0x0000b400ce6a7a23 */ /* 0x102fe800000108b0 */
[-C--:B------:R-:W-:Y:S01]  /*cf90*/  HMMA.16816.F32 R60, R116, R122.reuse, R60 ;  /* 0x0000007a743c723c */ /* 0x080fe2000000183c */
[----:B------:R1:W-:Y:S07]  /*cfa0*/  MUFU.EX2 R240, R106 ;  /* 0x0000006a00f07308 */ /* 0x0003ee0000000800 */
[C---:B------:R-:W-:Y:S01]  /*cfb0*/  HMMA.16816.F32 R64, R112.reuse, R122, R64 ;  /* 0x0000007a7040723c */ /* 0x040fe20000001840 */
[----:B------:R-:W2:Y:S07]  /*cfc0*/  LDSM.16.MT88.4 R120, [R214+0x2000] ;  /* 0x00200000d678783b */ /* 0x000eae0000004200 */
[-C--:B------:R-:W-:Y:S08]  /*cfd0*/  HMMA.16816.F32 R68, R112, R124.reuse, R68 ;  /* 0x0000007c7044723c */ /* 0x080ff00000001844 */
[C---:B------:R-:W-:Y:S04]  /*cfe0*/  HMMA.16816.F32 R72, R116.reuse, R124, R72 ;  /* 0x0000007c7448723c */ /* 0x040fe80000001848 */
[----:B-1----:R-:W-:Y:S04]  /*cff0*/  FFMA.FTZ R106, R203, c[0x0][0x2d0], -R176 ;  /* 0x0000b400cb6a7a23 */ /* 0x002fe800000108b0 */
[-C--:B------:R-:W-:Y:S01]  /*d000*/  HMMA.16816.F32 R76, R116, R126.reuse, R76 ;  /* 0x0000007e744c723c */ /* 0x080fe2000000184c */
[----:B------:R1:W5:Y:S07]  /*d010*/  MUFU.EX2 R239, R106 ;  /* 0x0000006a00ef7308 */ /* 0x00036e0000000800 */
[C---:B------:R-:W-:Y:S01]  /*d020*/  HMMA.16816.F32 R80, R112.reuse, R126, R80 ;  /* 0x0000007e7050723c */ /* 0x040fe20000001850 */
[----:B------:R-:W5:Y:S07]  /*d030*/  LDSM.16.MT88.4 R124, [R213+0x400] ;  /* 0x00040000d57c783b */ /* 0x000f6e0000004200 */
[-C--:B--2---:R-:W-:Y:S08]  /*d040*/  HMMA.16816.F32 R84, R112, R120.reuse, R84 ;  /* 0x000000787054723c */ /* 0x084ff00000001854 */
[C---:B------:R-:W-:Y:S04]  /*d050*/  HMMA.16816.F32 R88, R116.reuse, R120, R88 ;  /* 0x000000787458723c */ /* 0x040fe80000001858 */
[--C-:B-1----:R-:W-:Y:S04]  /*d060*/  FFMA.FTZ R106, R210, c[0x0][0x2d0], -R2.reuse ;  /* 0x0000b400d26a7a23 */ /* 0x102fe80000010802 */
[-C--:B------:R-:W-:Y:S01]  /*d070*/  HMMA.16816.F32 R92, R116, R122.reuse, R92 ;  /* 0x0000007a745c723c */ /* 0x080fe2000000185c */
[----:B------:R1:W-:Y:S06]  /*d080*/  MUFU.EX2 R193, R106 ;  /* 0x0000006a00c17308 */ /* 0x0003ec0000000800 */
[----:B---3--:R-:W-:Y:S01]  /*d090*/  F2FP.PACK_AB R116, R241, R242 ;  /* 0x000000f2f174723e */ /* 0x008fe200000000ff */
[----:B------:R-:W-:Y:S01]  /*d0a0*/  HMMA.16816.F32 R96, R112, R122, R96 ;  /* 0x0000007a7060723c */ /* 0x000fe20000001860 */
[----:B------:R-:W2:Y:S03]  /*d0b0*/  LDSM.16.MT88.4 R120, [R213+0x1400] ;  /* 0x00140000d578783b */ /* 0x000ea60000004200 */
[----:B----4-:R-:W-:Y:S02]  /*d0c0*/  F2FP.PACK_AB R117, R196, R197 ;  /* 0x000000c5c475723e */ /* 0x010fe400000000ff */
[----:B-----5:R-:W-:Y:S02]  /*d0d0*/  F2FP.PACK_AB R118, R239, R240 ;  /* 0x000000f0ef76723e */ /* 0x020fe400000000ff */
[----:B------:R-:W-:Y:S04]  /*d0e0*/  F2FP.PACK_AB R112, R249, R250 ;  /* 0x000000faf970723e */ /* 0x000fe800000000ff */
[----:B------:R-:W-:Y:S02]  /*d0f0*/  F2FP.PACK_AB R114, R247, R248 ;  /* 0x000000f8f772723e */ /* 0x000fe400000000ff */
[----:B------:R-:W-:Y:S02]  /*d100*/  F2FP.PACK_AB R113, R245, R246 ;  /* 0x000000f6f571723e */ /* 0x000fe400000000ff */
[----:B------:R-:W-:Y:S01]  /*d110*/  F2FP.PACK_AB R115, R243, R244 ;  /* 0x000000f4f373723e */ /* 0x000fe200000000ff */
[----:B-1----:R-:W-:Y:S04]  /*d120*/  FFMA.FTZ R106, R211, c[0x0][0x2d0], -R2 ;  /* 0x0000b400d36a7a23 */ /* 0x002fe80000010802 */
[----:B------:R1:W3:Y:S02]  /*d130*/  MUFU.EX2 R192, R106 ;  /* 0x0000006a00c07308 */ /* 0x0002e40000000800 */
[-C--:B------:R-:W-:Y:S03]  /*d140*/  HMMA.16816.F32 R4, R112, R124.reuse, R4 ;  /* 0x0000007c7004723c */ /* 0x080fe60000001804 */
[--C-:B-1----:R-:W-:Y:S01]  /*d150*/  FFMA.FTZ R106, R231, c[0x0][0x2d0], -R110.reuse ;  /* 0x0000b400e76a7a23 */ /* 0x102fe2000001086e */
[----:B---3--:R-:W-:Y:S04]  /*d160*/  F2FP.PACK_AB R119, R192, R193 ;  /* 0x000000c1c077723e */ /* 0x008fe800000000ff */
[----:B------:R1:W-:Y:S03]  /*d170*/  MUFU.EX2 R238, R106 ;  /* 0x0000006a00ee7308 */ /* 0x0003e60000000800 */
[C---:B------:R-:W-:Y:S08]  /*d180*/  HMMA.16816.F32 R8, R116.reuse, R124, R8 ;  /* 0x0000007c7408723c */ /* 0x040ff00000001808 */
[-C--:B------:R-:W-:Y:S08]  /*d190*/  HMMA.16816.F32 R12, R116, R126.reuse, R12 ;  /* 0x0000007e740c723c */ /* 0x080ff0000000180c */
[C---:B------:R-:W-:Y:S01]  /*d1a0*/  HMMA.16816.F32 R16, R112.reuse, R126, R16 ;  /* 0x0000007e7010723c */ /* 0x040fe20000001810 */
[----:B------:R-:W3:Y:S03]  /*d1b0*/  LDSM.16.MT88.4 R124, [R214+0x1400] ;  /* 0x00140000d67c783b */ /* 0x000ee60000004200 */
[----:B-1----:R-:W-:Y:S02]  /*d1c0*/  FFMA.FTZ R106, R233, c[0x0][0x2d0], -R110 ;  /* 0x0000b400e96a7a23 */ /* 0x002fe4000001086e */
[----:B------:R1:W-:Y:S02]  /*d1d0*/  MUFU.EX2 R233, R107 ;  /* 0x0000006b00e97308 */ /* 0x0003e40000000800 */
[-C--:B------:R-:W-:Y:S08]  /*d1e0*/  HMMA.16816.F32 R20, R112, R128.reuse, R20 ;  /* 0x000000807014723c */ /* 0x080ff00000001814 */
[C---:B------:R-:W-:Y:S01]  /*d1f0*/  HMMA.16816.F32 R24, R116.reuse, R128, R24 ;  /* 0x000000807418723c */ /* 0x040fe20000001818 */
[----:B------:R4:W5:Y:S07]  /*d200*/  MUFU.EX2 R237, R106 ;  /* 0x0000006a00ed7308 */ /* 0x00096e0000000800 */
[-C--:B------:R-:W-:Y:S04]  /*d210*/  HMMA.16816.F32 R28, R116, R130.reuse, R28 ;  /* 0x00000082741c723c */ /* 0x080fe8000000181c */
[----:B-1----:R-:W-:Y:S01]  /*d220*/  FFMA.FTZ R107, R146, c[0x0][0x2d0], -R176 ;  /* 0x0000b400926b7a23 */ /* 0x002fe200000108b0 */
[----:B------:R-:W-:Y:S03]  /*d230*/  MOV R146, R145 ;  /* 0x0000009100927202 */ /* 0x000fe60000000f00 */
[C---:B------:R-:W-:Y:S01]  /*d240*/  HMMA.16816.F32 R32, R112.reuse, R130, R32 ;  /* 0x000000827020723c */ /* 0x040fe20000001820 */
[----:B------:R-:W1:Y:S01]  /*d250*/  LDSM.16.MT88.4 R128, [R213+0x2400] ;  /* 0x00240000d580783b */ /* 0x000e620000004200 */
[----:B------:R3:W-:Y:S02]  /*d260*/  MUFU.EX2 R230, R107 ;  /* 0x0000006b00e67308 */ /* 0x0007e40000000800 */
[----:B------:R-:W-:Y:S02]  /*d270*/  MOV R145, R143 ;  /* 0x0000008f00917202 */ /* 0x000fe40000000f00 */
[----:B------:R-:W-:Y:S02]  /*d280*/  MOV R143, R142 ;  /* 0x0000008e008f7202 */ /* 0x000fe40000000f00 */
[-C--:B--2---:R-:W-:Y:S04]  /*d290*/  HMMA.16816.F32 R36, R112, R120.reuse, R36 ;  /* 0x000000787024723c */ /* 0x084fe80000001824 */
[--C-:B----4-:R-:W-:Y:S01]  /*d2a0*/  FFMA.FTZ R106, R234, c[0x0][0x2d0], -R111.reuse ;  /* 0x0000b400ea6a7a23 */ /* 0x110fe2000001086f */
[----:B------:R-:W-:Y:S02]  /*d2b0*/  MOV R142, R137 ;  /* 0x00000089008e7202 */ /* 0x000fe40000000f00 */
[----:B------:R-:W-:Y:S01]  /*d2c0*/  MOV R137, R136 ;  /* 0x0000008800897202 */ /* 0x000fe20000000f00 */
[C---:B------:R-:W-:Y:S01]  /*d2d0*/  HMMA.16816.F32 R40, R116.reuse, R120, R40 ;  /* 0x000000787428723c */ /* 0x040fe20000001828 */
[----:B------:R2:W-:Y:S03]  /*d2e0*/  MUFU.EX2 R236, R106 ;  /* 0x0000006a00ec7308 */ /* 0x0005e60000000800 */
[----:B------:R-:W-:Y:S04]  /*d2f0*/  MOV R136, R189 ;  /* 0x000000bd00887202 */ /* 0x000fe80000000f00 */
[-C--:B------:R-:W-:Y:S04]  /*d300*/  HMMA.16816.F32 R44, R116, R122.reuse, R44 ;  /* 0x0000007a742c723c */ /* 0x080fe8000000182c */
[----:B---3--:R-:W-:Y:S04]  /*d310*/  FFMA.FTZ R107, R194, c[0x0][0x2d0], -R110 ;  /* 0x0000b400c26b7a23 */ /* 0x008fe8000001086e */
[C---:B------:R-:W-:Y:S01]  /*d320*/  HMMA.16816.F32 R48, R112.reuse, R122, R48 ;  /* 0x0000007a7030723c */ /* 0x040fe20000001830 */
[----:B------:R-:W3:Y:S01]  /*d330*/  LDSM.16.MT88.4 R120, [R214+0x2400] ;  /* 0x00240000d678783b */ /* 0x000ee20000004200 */
[----:B------:R4:W-:Y:S06]  /*d340*/  MUFU.EX2 R200, R107 ;  /* 0x0000006b00c87308 */ /* 0x0009ec0000000800 */
[-C--:B------:R-:W-:Y:S04]  /*d350*/  HMMA.16816.F32 R52, R112, R124.reuse, R52 ;  /* 0x0000007c7034723c */ /* 0x080fe80000001834 */
[--C-:B--2---:R-:W-:Y:S04]  /*d360*/  FFMA.FTZ R106, R235, c[0x0][0x2d0], -R111.reuse ;  /* 0x0000b400eb6a7a23 */ /* 0x104fe8000001086f */
[C---:B------:R-:W-:Y:S01]  /*d370*/  HMMA.16816.F32 R56, R116.reuse, R124, R56 ;  /* 0x0000007c7438723c */ /* 0x040fe20000001838 */
[----:B------:R2:W2:Y:S07]  /*d380*/  MUFU.EX2 R234, R106 ;  /* 0x0000006a00ea7308 */ /* 0x0004ae0000000800 */
[-C--:B------:R-:W-:Y:S04]  /*d390*/  HMMA.16816.F32 R60, R116, R126.reuse, R60 ;  /* 0x0000007e743c723c */ /* 0x080fe8000000183c */
[----:B----4-:R-:W-:Y:S04]  /*d3a0*/  FFMA.FTZ R107, R140, c[0x0][0x2d0], -R176 ;  /* 0x0000b4008c6b7a23 */ /* 0x010fe800000108b0 */
[C---:B------:R-:W-:Y:S01]  /*d3b0*/  HMMA.16816.F32 R64, R112.reuse, R126, R64 ;  /* 0x0000007e7040723c */ /* 0x040fe20000001840 */
[----:B------:R-:W4:Y:S01]  /*d3c0*/  LDSM.16.MT88.4 R124, [R213+0x800] ;  /* 0x00080000d57c783b */ /* 0x000f220000004200 */
[----:B------:R-:W-:Y:S06]  /*d3d0*/  MUFU.EX2 R195, R107 ;  /* 0x0000006b00c37308 */ /* 0x000fec0000000800 */
[-C--:B-1----:R-:W-:Y:S04]  /*d3e0*/  HMMA.16816.F32 R68, R112, R128.reuse, R68 ;  /* 0x000000807044723c */ /* 0x082fe80000001844 */
[----:B--2---:R-:W-:Y:S01]  /*d3f0*/  FFMA.FTZ R106, R229, c[0x0][0x2d0], -R110 ;  /* 0x0000b400e56a7a23 */ /* 0x004fe2000001086e */
[----:B------:R-:W-:Y:S03]  /*d400*/  MUFU.EX2 R107, R108 ;  /* 0x0000006c006b7308 */ /* 0x000fe60000000800 */
[C---:B------:R-:W-:Y:S07]  /*d410*/  HMMA.16816.F32 R72, R116.reuse, R128, R72 ;  /* 0x000000807448723c */ /* 0x040fee0000001848 */
[----:B------:R1:W2:Y:S01]  /*d420*/  MUFU.EX2 R235, R106 ;  /* 0x0000006a00eb7308 */ /* 0x0002a20000000800 */
[-C--:B------:R-:W-:Y:S08]  /*d430*/  HMMA.16816.F32 R76, R116, R130.reuse, R76 ;  /* 0x00000082744c723c */ /* 0x080ff0000000184c */
[C---:B------:R-:W-:Y:S01]  /*d440*/  HMMA.16816.F32 R80, R112.reuse, R130, R80 ;  /* 0x000000827050723c */ /* 0x040fe20000001850 */
[----:B------:R-:W2:Y:S07]  /*d450*/  LDSM.16.MT88.4 R128, [R214+0x800] ;  /* 0x00080000d680783b */ /* 0x000eae0000004200 */
[-C--:B---3--:R-:W-:Y:S04]  /*d460*/  HMMA.16816.F32 R84, R112, R120.reuse, R84 ;  /* 0x000000787054723c */ /* 0x088fe80000001854 */
[--C-:B-1----:R-:W-:Y:S04]  /*d470*/  FFMA.FTZ R106, R232, c[0x0][0x2d0], -R111.reuse ;  /* 0x0000b400e86a7a23 */ /* 0x102fe8000001086f */
[C---:B------:R-:W-:Y:S01]  /*d480*/  HMMA.16816.F32 R88, R116.reuse, R120, R88 ;  /* 0x000000787458723c */ /* 0x040fe20000001858 */
[----:B------:R1:W-:Y:S07]  /*d490*/  MUFU.EX2 R231, R106 ;  /* 0x0000006a00e77308 */ /* 0x0003ee0000000800 */
[-C--:B------:R-:W-:Y:S08]  /*d4a0*/  HMMA.16816.F32 R92, R116, R122.reuse, R92 ;  /* 0x0000007a745c723c */ /* 0x080ff0000000185c */
[----:B------:R-:W-:Y:S01]  /*d4b0*/  HMMA.16816.F32 R96, R112, R122, R96 ;  /* 0x0000007a7060723c */ /* 0x000fe20000001860 */
[----:B------:R-:W3:Y:S06]  /*d4c0*/  LDSM.16.MT88.4 R120, [R213+0x1800] ;  /* 0x00180000d578783b */ /* 0x000eec0000004200 */
[----:B-----5:R-:W-:Y:S02]  /*d4d0*/  F2FP.PACK_AB R112, R237, R238 ;  /* 0x000000eeed70723e */ /* 0x020fe400000000ff */
[----:B------:R-:W-:Y:S03]  /*d4e0*/  F2FP.PACK_AB R113, R234, R236 ;  /* 0x000000ecea71723e */ /* 0x000fe600000000ff */
[--C-:B-1----:R-:W-:Y:S01]  /*d4f0*/  FFMA.FTZ R106, R149, c[0x0][0x2d0], -R111.reuse ;  /* 0x0000b400956a7a23 */ /* 0x102fe2000001086f */
[----:B--2---:R-:W-:Y:S03]  /*d500*/  F2FP.PACK_AB R114, R233, R235 ;  /* 0x000000ebe972723e */ /* 0x004fe600000000ff */
[----:B------:R1:W2:Y:S02]  /*d510*/  MUFU.EX2 R232, R106 ;  /* 0x0000006a00e87308 */ /* 0x0002a40000000800 */
[----:B-1----:R-:W-:Y:S01]  /*d520*/  FFMA.FTZ R106, R148, c[0x0][0x2d0], -R176 ;  /* 0x0000b400946a7a23 */ /* 0x002fe200000108b0 */
[----:B--2---:R-:W-:Y:S07]  /*d530*/  F2FP.PACK_AB R115, R232, R231 ;  /* 0x000000e7e873723e */ /* 0x004fee00000000ff */
[----:B------:R1:W2:Y:S01]  /*d540*/  MUFU.EX2 R229, R106 ;  /* 0x0000006a00e57308 */ /* 0x0002a20000000800 */
[-C--:B----4-:R-:W-:Y:S03]  /*d550*/  HMMA.16816.F32 R4, R112, R124.reuse, R4 ;  /* 0x0000007c7004723c */ /* 0x090fe60000001804 */
[--C-:B-1----:R-:W-:Y:S01]  /*d560*/  FFMA.FTZ R106, R188, c[0x0][0x2d0], -R2.reuse ;  /* 0x0000b400bc6a7a23 */ /* 0x102fe20000010802 */
[----:B--2---:R-:W-:Y:S05]  /*d570*/  F2FP.PACK_AB R116, R230, R229 ;  /* 0x000000e5e674723e */ /* 0x004fea00000000ff */
[----:B------:R1:W-:Y:S03]  /*d580*/  MUFU.EX2 R188, R106 ;  /* 0x0000006a00bc7308 */ /* 0x0003e60000000800 */
[----:B-1----:R-:W-:Y:S07]  /*d590*/  FFMA.FTZ R106, R181, c[0x0][0x2d0], -R2 ;  /* 0x0000b400b56a7a23 */ /* 0x002fee0000010802 */
[----:B------:R1:W2:Y:S02]  /*d5a0*/  MUFU.EX2 R189, R106 ;  /* 0x0000006a00bd7308 */ /* 0x0002a40000000800 */
[--C-:B-1----:R-:W-:Y:S01]  /*d5b0*/  FFMA.FTZ R106, R147, c[0x0][0x2d0], -R176.reuse ;  /* 0x0000b400936a7a23 */ /* 0x102fe200000108b0 */
[----:B------:R-:W-:Y:S02]  /*d5c0*/  MOV R147, R137 ;  /* 0x0000008900937202 */ /* 0x000fe40000000f00 */
[----:B------:R-:W-:Y:S05]  /*d5d0*/  MOV R137, R187 ;  /* 0x000000bb00897202 */ /* 0x000fea0000000f00 */
[----:B------:R1:W-:Y:S01]  /*d5e0*/  MUFU.EX2 R210, R106 ;  /* 0x0000006a00d27308 */ /* 0x0003e20000000800 */
[----:B--2---:R-:W-:Y:S01]  /*d5f0*/  F2FP.PACK_AB R117, R189, R188 ;  /* 0x000000bcbd75723e */ /* 0x004fe200000000ff */
[----:B-1----:R-:W-:Y:S01]  /*d600*/  FFMA.FTZ R106, R146, c[0x0][0x2d0], -R176 ;  /* 0x0000b400926a7a23 */ /* 0x002fe200000108b0 */
[----:B------:R-:W-:Y:S02]  /*d610*/  MOV R146, R143 ;  /* 0x0000008f00927202 */ /* 0x000fe40000000f00 */
[----:B------:R-:W-:Y:S05]  /*d620*/  MOV R143, R136 ;  /* 0x00000088008f7202 */ /* 0x000fea0000000f00 */
[----:B------:R1:W2:Y:S01]  /*d630*/  MUFU.EX2 R211, R106 ;  /* 0x0000006a00d37308 */ /* 0x0002a20000000800 */
[----:B------:R-:W-:Y:S01]  /*d640*/  MOV R136, R186 ;  /* 0x000000ba00887202 */ /* 0x000fe20000000f00 */
        /* <DEDUP_REMOVED lines=14> */
[----:B------:R1:W4:Y:S07]  /*d730*/  MUFU.EX2 R206, R106 ;  /* 0x0000006a00ce7308 */ /* 0x00032e0000000800 */
[C---:B------:R-:W-:Y:S08]  /*d740*/  HMMA.16816.F32 R24, R116.reuse, R128, R24 ;  /* 0x000000807418723c */ /* 0x040ff00000001818 */
[-C--:B------:R-:W-:Y:S08]  /*d750*/  HMMA.16816.F32 R28, R116, R130.reuse, R28 ;  /* 0x00000082741c723c */ /* 0x080ff0000000181c */
[C---:B------:R-:W-:Y:S01]  /*d760*/  HMMA.16816.F32 R32, R112.reuse, R130, R32 ;  /* 0x000000827020723c */ /* 0x040fe20000001820 */
[----:B------:R-:W5:Y:S03]  /*d770*/  LDSM.16.MT88.4 R128, [R213+0x2800] ;  /* 0x00280000d580783b */ /* 0x000f660000004200 */
[--C-:B-1----:R-:W-:Y:S01]  /*d780*/  FFMA.FTZ R106, R146, c[0x0][0x2d0], -R111.reuse ;  /* 0x0000b400926a7a23 */ /* 0x102fe2000001086f */
[----:B----4-:R-:W-:Y:S03]  /*d790*/  F2FP.PACK_AB R108, R206, R205 ;  /* 0x000000cdce6c723e */ /* 0x010fe600000000ff */
[-C--:B---3--:R-:W-:Y:S01]  /*d7a0*/  HMMA.16816.F32 R36, R112, R120.reuse, R36 ;  /* 0x000000787024723c */ /* 0x088fe20000001824 */
[----:B------:R1:W-:Y:S07]  /*d7b0*/  MUFU.EX2 R202, R106 ;  /* 0x0000006a00ca7308 */ /* 0x0003ee0000000800 */
[C---:B------:R-:W-:Y:S08]  /*d7c0*/  HMMA.16816.F32 R40, R116.reuse, R120, R40 ;  /* 0x000000787428723c */ /* 0x040ff00000001828 */
[-C--:B------:R-:W-:Y:S08]  /*d7d0*/  HMMA.16816.F32 R44, R116, R122.reuse, R44 ;  /* 0x0000007a742c723c */ /* 0x080ff0000000182c */
[C---:B------:R-:W-:Y:S01]  /*d7e0*/  HMMA.16816.F32 R48, R112.reuse, R122, R48 ;  /* 0x0000007a7030723c */ /* 0x040fe20000001830 */
[----:B------:R-:W3:Y:S03]  /*d7f0*/  LDSM.16.MT88.4 R120, [R214+0x2800] ;  /* 0x00280000d678783b */ /* 0x000ee60000004200 */
[--C-:B-1----:R-:W-:Y:S01]  /*d800*/  FFMA.FTZ R106, R145, c[0x0][0x2d0], -R111.reuse ;  /* 0x0000b400916a7a23 */ /* 0x102fe2000001086f */
[----:B------:R-:W-:Y:S03]  /*d810*/  MOV R145, R138 ;  /* 0x0000008a00917202 */ /* 0x000fe60000000f00 */
[-C--:B--2---:R-:W-:Y:S01]  /*d820*/  HMMA.16816.F32 R52, R112, R124.reuse, R52 ;  /* 0x0000007c7034723c */ /* 0x084fe20000001834 */
[----:B------:R1:W-:Y:S07]  /*d830*/  MUFU.EX2 R203, R106 ;  /* 0x0000006a00cb7308 */ /* 0x0003ee0000000800 */
[C---:B------:R-:W-:Y:S08]  /*d840*/  HMMA.16816.F32 R56, R116.reuse, R124, R56 ;  /* 0x0000007c7438723c */ /* 0x040ff00000001838 */
[-C--:B------:R-:W-:Y:S08]  /*d850*/  HMMA.16816.F32 R60, R116, R126.reuse, R60 ;  /* 0x0000007e743c723c */ /* 0x080ff0000000183c */
[C---:B------:R-:W-:Y:S01]  /*d860*/  HMMA.16816.F32 R64, R112.reuse, R126, R64 ;  /* 0x0000007e7040723c */ /* 0x040fe20000001840 */
[----:B------:R-:W2:Y:S03]  /*d870*/  LDSM.16.MT88.4 R124, [R213+0xc00] ;  /* 0x000c0000d57c783b */ /* 0x000ea60000004200 */
[----:B-1----:R-:W-:Y:S04]  /*d880*/  FFMA.FTZ R106, R144, c[0x0][0x2d0], -R110 ;  /* 0x0000b400906a7a23 */ /* 0x002fe8000001086e */
[-C--:B-----5:R-:W-:Y:S01]  /*d890*/  HMMA.16816.F32 R68, R112, R128.reuse, R68 ;  /* 0x000000807044723c */ /* 0x0a0fe20000001844 */
[----:B------:R1:W-:Y:S01]  /*d8a0*/  MUFU.EX2 R201, R106 ;  /* 0x0000006a00c97308 */ /* 0x0003e20000000800 */
[----:B------:R-:W4:Y:S04]  /*d8b0*/  LDL.LU R110, [R1+0x20] ;  /* 0x00002000016e7983 */ /* 0x000f280000300800 */
[----:B------:R-:W5:Y:S02]  /*d8c0*/  LDL.LU R144, [R1+0x24] ;  /* 0x0000240001907983 */ /* 0x000f640000300800 */
[C---:B------:R-:W-:Y:S08]  /*d8d0*/  HMMA.16816.F32 R72, R116.reuse, R128, R72 ;  /* 0x000000807448723c */ /* 0x040ff00000001848 */
[-C--:B------:R-:W-:Y:S08]  /*d8e0*/  HMMA.16816.F32 R76, R116, R130.reuse, R76 ;  /* 0x00000082744c723c */ /* 0x080ff0000000184c */
[C---:B------:R-:W-:Y:S04]  /*d8f0*/  HMMA.16816.F32 R80, R112.reuse, R130, R80 ;  /* 0x000000827050723c */ /* 0x040fe80000001850 */
[--C-:B-1----:R-:W-:Y:S04]  /*d900*/  FFMA.FTZ R106, R143, c[0x0][0x2d0], -R111.reuse ;  /* 0x0000b4008f6a7a23 */ /* 0x102fe8000001086f */
[-C--:B---3--:R-:W-:Y:S01]  /*d910*/  HMMA.16816.F32 R84, R112, R120.reuse, R84 ;  /* 0x000000787054723c */ /* 0x088fe20000001854 */
[----:B------:R1:W-:Y:S07]  /*d920*/  MUFU.EX2 R199, R106 ;  /* 0x0000006a00c77308 */ /* 0x0003ee0000000800 */
[C---:B------:R-:W-:Y:S08]  /*d930*/  HMMA.16816.F32 R88, R116.reuse, R120, R88 ;  /* 0x000000787458723c */ /* 0x040ff00000001858 */
[-C--:B------:R-:W-:Y:S08]  /*d940*/  HMMA.16816.F32 R92, R116, R122.reuse, R92 ;  /* 0x0000007a745c723c */ /* 0x080ff0000000185c */
[----:B------:R-:W-:Y:S04]  /*d950*/  HMMA.16816.F32 R96, R112, R122, R96 ;  /* 0x0000007a7060723c */ /* 0x000fe80000001860 */
[----:B-1----:R-:W-:Y:S04]  /*d960*/  FFMA.FTZ R106, R142, c[0x0][0x2d0], -R111 ;  /* 0x0000b4008e6a7a23 */ /* 0x002fe8000001086f */
[----:B------:R1:W3:Y:S04]  /*d970*/  MUFU.EX2 R198, R106 ;  /* 0x0000006a00c67308 */ /* 0x0002e80000000800 */
[----:B-1----:R-:W-:Y:S01]  /*d980*/  FFMA.FTZ R106, R141, c[0x0][0x2d0], -R176 ;  /* 0x0000b4008d6a7a23 */ /* 0x002fe200000108b0 */
[----:B---3--:R-:W-:Y:S01]  /*d990*/  F2FP.PACK_AB R111, R198, R199 ;  /* 0x000000c7c66f723e */ /* 0x008fe200000000ff */
[----:B------:R-:W1:Y:S04]  /*d9a0*/  LDSM.16.MT88.4 R140, [R214+0xc00] ;  /* 0x000c0000d68c783b */ /* 0x000e680000004200 */
[----:B------:R3:W1:Y:S02]  /*d9b0*/  MUFU.EX2 R194, R106 ;  /* 0x0000006a00c27308 */ /* 0x0006640000000800 */
[--C-:B---3--:R-:W-:Y:S08]  /*d9c0*/  FFMA.FTZ R106, R184, c[0x0][0x2d0], -R2.reuse ;  /* 0x0000b400b86a7a23 */ /* 0x108ff00000010802 */
[----:B------:R3:W-:Y:S02]  /*d9d0*/  MUFU.EX2 R184, R106 ;  /* 0x0000006a00b87308 */ /* 0x0007e40000000800 */
[--C-:B---3--:R-:W-:Y:S02]  /*d9e0*/  FFMA.FTZ R106, R185, c[0x0][0x2d0], -R2.reuse ;  /* 0x0000b400b96a7a23 */ /* 0x108fe40000010802 */
[----:B------:R-:W-:Y:S01]  /*d9f0*/  FFMA.FTZ R2, R109, c[0x0][0x2d0], -R2 ;  /* 0x0000b4006d027a23 */ /* 0x000fe20000010802 */
[----:B------:R-:W-:Y:S05]  /*da00*/  F2FP.PACK_AB R109, R203, R202 ;  /* 0x000000cacb6d723e */ /* 0x000fea00000000ff */
[----:B------:R3:W-:Y:S02]  /*da10*/  MUFU.EX2 R185, R106 ;  /* 0x0000006a00b97308 */ /* 0x0007e40000000800 */
[--C-:B---3--:R-:W-:Y:S02]  /*da20*/  FFMA.FTZ R106, R139, c[0x0][0x2d0], -R176.reuse ;  /* 0x0000b4008b6a7a23 */ /* 0x108fe400000108b0 */
[----:B------:R-:W3:Y:S06]  /*da30*/  LDL.LU R139, [R1+0x28] ;  /* 0x00002800018b7983 */ /* 0x000eec0000300800 */
[----:B------:R1:W-:Y:S01]  /*da40*/  MUFU.EX2 R191, R106 ;  /* 0x0000006a00bf7308 */ /* 0x0003e20000000800 */
[----:B------:R-:W3:Y:S01]  /*da50*/  LDL.LU R138, [R1+0x2c] ;  /* 0x00002c00018a7983 */ /* 0x000ee20000300800 */
[----:B-1----:R-:W-:Y:S01]  /*da60*/  FFMA.FTZ R106, R137, c[0x0][0x2d0], -R176 ;  /* 0x0000b400896a7a23 */ /* 0x002fe200000108b0 */
[----:B------:R-:W-:Y:S02]  /*da70*/  MOV R137, R190 ;  /* 0x000000be00897202 */ /* 0x000fe40000000f00 */
[----:B------:R-:W-:Y:S05]  /*da80*/  F2FP.PACK_AB R176, R195, R194 ;  /* 0x000000c2c3b0723e */ /* 0x000fea00000000ff */
[----:B------:R-:W1:Y:S10]  /*da90*/  MUFU.EX2 R190, R106 ;  /* 0x0000006a00be7308 */ /* 0x000e740000000800 */
[----:B------:R1:W1:Y:S01]  /*daa0*/  MUFU.EX2 R106, R2 ;  /* 0x00000002006a7308 */ /* 0x0002620000000800 */
[----:B----4-:R-:W-:Y:S01]  /*dab0*/  FFMA.FTZ R100, R100, R110, R180 ;  /* 0x0000006e64647223 */ /* 0x010fe200000100b4 */
[----:B------:R-:W-:Y:S01]  /*dac0*/  F2FP.PACK_AB R110, R200, R201 ;  /* 0x000000c9c86e723e */ /* 0x000fe200000000ff */
[----:B------:R-:W4:Y:S01]  /*dad0*/  LDSM.16.MT88.4 R180, [R213+0x2c00] ;  /* 0x002c0000d5b4783b */ /* 0x000f220000004200 */
[----:B-----5:R-:W-:Y:S05]  /*dae0*/  FFMA.FTZ R101, R101, R144, R145 ;  /* 0x0000009065657223 */ /* 0x020fea0000010091 */
[-C--:B--2---:R-:W-:Y:S02]  /*daf0*/  HMMA.16816.F32 R112, R108, R124.reuse, R4 ;  /* 0x0000007c6c70723c */ /* 0x084fe40000001804 */
[----:B------:R-:W2:Y:S03]  /*db00*/  LDSM.16.MT88.4 R4, [R214+0x2c00] ;  /* 0x002c0000d604783b */ /* 0x000ea60000004200 */
[----:B---3--:R-:W-:Y:S01]  /*db10*/  FFMA.FTZ R3, R3, R139, R178 ;  /* 0x0000008b03037223 */ /* 0x008fe200000100b2 */
[----:B-1----:R-:W-:Y:S01]  /*db20*/  F2FP.PACK_AB R178, R190, R191 ;  /* 0x000000bfbeb2723e */ /* 0x002fe200000000ff */
[----:B------:R-:W-:Y:S01]  /*db30*/  FFMA.FTZ R2, R0, R138, R177 ;  /* 0x0000008a00027223 */ /* 0x000fe200000100b1 */
[----:B------:R-:W-:Y:S04]  /*db40*/  F2FP.PACK_AB R177, R185, R184 ;  /* 0x000000b8b9b1723e */ /* 0x000fe800000000ff */
[----:B------:R-:W-:Y:S01]  /*db50*/  MOV R0, R179 ;  /* 0x000000b300007202 */ /* 0x000fe20000000f00 */
[----:B------:R-:W-:Y:S01]  /*db60*/  FADD.FTZ R2, R207, R2 ;  /* 0x00000002cf027221 */ /* 0x000fe20000010000 */
[----:B------:R-:W-:Y:S03]  /*db70*/  F2FP.PACK_AB R179, R106, R107 ;  /* 0x0000006b6ab3723e */ /* 0x000fe600000000ff */
[----:B------:R-:W-:Y:S02]  /*db80*/  FADD.FTZ R2, R208, R2 ;  /* 0x00000002d0027221 */ /* 0x000fe40000010000 */
[----:B------:R-:W-:Y:S02]  /*db90*/  FADD.FTZ R0, R0, R100 ;  /* 0x0000006400007221 */ /* 0x000fe40000010000 */
[C---:B------:R-:W-:Y:S07]  /*dba0*/  HMMA.16816.F32 R116, R176.reuse, R124, R8 ;  /* 0x0000007cb074723c */ /* 0x040fee0000001808 */
[----:B------:R-:W-:Y:S01]  /*dbb0*/  MOV R9, R135 ;  /* 0x0000008700097202 */ /* 0x000fe20000000f00 */
[-C--:B------:R-:W-:Y:S04]  /*dbc0*/  HMMA.16816.F32 R120, R176, R126.reuse, R12 ;  /* 0x0000007eb078723c */ /* 0x080fe8000000180c */
[----:B------:R-:W-:Y:S02]  /*dbd0*/  MOV R10, R134 ;  /* 0x00000086000a7202 */ /* 0x000fe40000000f00 */
[----:B------:R-:W-:Y:S02]  /*dbe0*/  MOV R8, R136 ;  /* 0x0000008800087202 */ /* 0x000fe40000000f00 */
[C---:B------:R-:W-:Y:S04]  /*dbf0*/  HMMA.16816.F32 R124, R108.reuse, R126, R16 ;  /* 0x0000007e6c7c723c */ /* 0x040fe80000001810 */
[----:B------:R-:W-:Y:S02]  /*dc00*/  MOV R14, R133 ;  /* 0x00000085000e7202 */ /* 0x000fe40000000f00 */
[----:B------:R-:W-:Y:S02]  /*dc10*/  MOV R15, R132 ;  /* 0x00000084000f7202 */ /* 0x000fe40000000f00 */
[-C--:B------:R-:W-:Y:S04]  /*dc20*/  HMMA.16816.F32 R128, R108, R140.reuse, R20 ;  /* 0x0000008c6c80723c */ /* 0x080fe80000001814 */
[----:B------:R-:W-:Y:S01]  /*dc30*/  FADD.FTZ R3, R14, R3 ;  /* 0x000000030e037221 */ /* 0x000fe20000010000 */
[----:B------:R-:W-:Y:S01]  /*dc40*/  MOV R11, R137 ;  /* 0x00000089000b7202 */ /* 0x000fe20000000f00 */
        /* <DEDUP_REMOVED lines=50> */
[-C--:B--2---:R-:W-:Y:S04]  /*df70*/  HMMA.16816.F32 R84, R108, R4.reuse, R84 ;  /* 0x000000046c54723c */ /* 0x084fe80000001854 */
[----:B------:R-:W-:Y:S04]  /*df80*/  FADD.FTZ R8, R205, R8 ;  /* 0x00000008cd087221 */ /* 0x000fe80000010000 */
[C---:B------:R-:W-:Y:S07]  /*df90*/  HMMA.16816.F32 R88, R176.reuse, R4, R88 ;  /* 0x00000004b058723c */ /* 0x040fee0000001858 */
[----:B------:R-:W-:Y:S01]  /*dfa0*/  FADD.FTZ R5, R210, R3 ;  /* 0x00000003d2057221 */ /* 0x000fe20000010000 */
[-C--:B------:R-:W-:Y:S04]  /*dfb0*/  HMMA.16816.F32 R92, R176, R6.reuse, R92 ;  /* 0x00000006b05c723c */ /* 0x080fe8000000185c */
        /* <DEDUP_REMOVED lines=16> */
[----:B------:R-:W-:Y:S01]  /*e0c0*/  STL [R1+0x20], R4 ;  /* 0x0000200401007387 */ /* 0x000fe20000100800 */
[----:B------:R-:W-:Y:S02]  /*e0d0*/  FADD.FTZ R2, R190, R2 ;  /* 0x00000002be027221 */ /* 0x000fe40000010000 */
[----:B------:R-:W-:Y:S02]  /*e0e0*/  FADD.FTZ R3, R198, R3 ;  /* 0x00000003c6037221 */ /* 0x000fe40000010000 */
[----:B------:R-:W-:Y:S01]  /*e0f0*/  FADD.FTZ R0, R107, R6 ;  /* 0x000000066b007221 */ /* 0x000fe20000010000 */
[----:B------:R-:W-:Y:S02]  /*e100*/  MOV R107, R102 ;  /* 0x00000066006b7202 */ /* 0x000fe40000000f00 */
[----:B------:R1:W-:Y:S01]  /*e110*/  STL [R1+0x24], R3 ;  /* 0x0000240301007387 */ /* 0x0003e20000100800 */
[----:B------:R-:W-:Y:S01]  /*e120*/  FADD.FTZ R0, R106, R0 ;  /* 0x000000006a007221 */ /* 0x000fe20000010000 */
[----:B------:R-:W-:Y:S02]  /*e130*/  MOV R106, R103 ;  /* 0x00000067006a7202 */ /* 0x000fe40000000f00 */
[----:B------:R2:W-:Y:S04]  /*e140*/  STL [R1+0x28], R2 ;  /* 0x0000280201007387 */ /* 0x0005e80000100800 */
[----:B------:R3:W-:Y:S01]  /*e150*/  STL [R1+0x2c], R0 ;  /* 0x00002c0001007387 */ /* 0x0007e20000100800 */
[----:B-1----:R-:W-:Y:S02]  /*e160*/  MOV R3, R104 ;  /* 0x0000006800037202 */ /* 0x002fe40000000f00 */
[----:B--2---:R-:W-:Y:S01]  /*e170*/  MOV R2, R105 ;  /* 0x0000006900027202 */ /* 0x004fe20000000f00 */
[----:B------:R-:W-:-:S05]  /*e180*/  @P0 BRA `(.L_x_1013) ;  /* 0xffffc3a000000947 */ /* 0x000fca000383ffff */
.L_x_1012:
[----:B------:R-:W-:Y:S02]  /*e190*/  MOV R10, 0x1f ;  /* 0x0000001f000a7802 */ /* 0x000fe40000000f00 */
[----:B------:R-:W-:Y:S01]  /*e1a0*/  MOV R9, 0xffffffff ;  /* 0xffffffff00097802 */ /* 0x000fe20000000f00 */
[----:B------:R-:W-:Y:S05]  /*e1b0*/  BRA.DIV ~URZ, `(.L_x_1014) ;  /* 0x000028a27f007947 */ /* 0x000fea000b800000 */
[----:B---3--:R-:W2:Y:S04]  /*e1c0*/  LDL R0, [R1+0x20] ;  /* 0x0000200001007983 */ /* 0x008ea80000100800 */
[----:B--2---:R1:W2:Y:S02]  /*e1d0*/  SHFL.BFLY PT, R5, R0, 0x2, 0x1f ;  /* 0x0c401f0000057f89 */ /* 0x0042a400000e0000 */
.L_x_1038:
[----:B-1----:R-:W3:Y:S02]  /*e1e0*/  LDL.LU R0, [R1+0x20] ;  /* 0x0000200001007983 */ /* 0x002ee40000300800 */
[----:B--23--:R-:W-:Y:S01]  /*e1f0*/  FADD.FTZ R5, R5, R0 ;  /* 0x0000000005057221 */ /* 0x00cfe20000010000 */
[----:B------:R-:W-:Y:S05]  /*e200*/  BRA.DIV ~URZ, `(.L_x_1015) ;  /* 0x000028b27f007947 */ /* 0x000fea000b800000 */
[----:B------:R-:W2:Y:S04]  /*e210*/  LDL.LU R2, [R1+0x24] ;  /* 0x0000240001027983 */ /* 0x000ea80000300800 */
        /* <DEDUP_REMOVED lines=15> */
.L_x_1039:
        /* <DEDUP_REMOVED lines=13> */
[----:B------:R-:W2:Y:S08]  /*e3e0*/  @P3 MUFU.LG2 R5, R5 ;  /* 0x0000000500053308 */ /* 0x000eb00000000c00 */
[----:B------:R-:W3:Y:S01]  /*e3f0*/  @P2 MUFU.RCP R3, R4 ;  /* 0x0000000400032308 */ /* 0x000ee20000001000 */
        /* <DEDUP_REMOVED lines=9> */
[----:B------:R-:W4:Y:S01]  /*e490*/  @P2 MUFU.LG2 R4, R4 ;  /* 0x0000000400042308 */ /* 0x000f220000000c00 */
[C---:B------:R-:W-:Y:S02]  /*e4a0*/  FMUL.FTZ R144, R0.reuse, R144 ;  /* 0x0000009000907220 */ /* 0x040fe40000410000 */
[C---:B------:R-:W-:Y:S02]  /*e4b0*/  FMUL.FTZ R145, R0.reuse, R145 ;  /* 0x0000009100917220 */ /* 0x040fe40000410000 */
[C---:B------:R-:W-:Y:S02]  /*e4c0*/  FMUL.FTZ R156, R0.reuse, R156 ;  /* 0x0000009c009c7220 */ /* 0x040fe40000410000 */
[C---:B------:R-:W-:Y:S01]  /*e4d0*/  FMUL.FTZ R157, R0.reuse, R157 ;  /* 0x0000009d009d7220 */ /* 0x040fe20000410000 */
[----:B------:R-:W5:Y:S01]  /*e4e0*/  @P1 MUFU.LG2 R7, R7 ;  /* 0x0000000700071308 */ /* 0x000f620000000c00 */
        /* <DEDUP_REMOVED lines=13> */
[----:B--2---:R-:W-:-:S02]  /*e5c0*/  @P3 FMUL.FTZ R9, R5, 0.69314718246459960938 ;  /* 0x3f31721805093820 */ /* 0x004fc40000410000 */
[C---:B---3--:R-:W-:Y:S02]  /*e5d0*/  FMUL.FTZ R114, R3.reuse, R114 ;  /* 0x0000007203727220 */ /* 0x048fe40000410000 */
[----:B------:R-:W-:Y:S01]  /*e5e0*/  @P3 FMUL.FTZ R5, R0, c[0x0][0x2d0] ;  /* 0x0000b40000053a20 */ /* 0x000fe20000410000 */
[----:B------:R-:W-:Y:S01]  /*e5f0*/  MOV R0, RZ ;  /* 0x000000ff00007202 */ /* 0x000fe20000000f00 */
[C---:B------:R-:W-:Y:S02]  /*e600*/  FMUL.FTZ R115, R3.reuse, R115 ;  /* 0x0000007303737220 */ /* 0x040fe40000410000 */
[C---:B------:R-:W-:Y:S02]  /*e610*/  FMUL.FTZ R126, R3.reuse, R126 ;  /* 0x0000007e037e7220 */ /* 0x040fe40000410000 */
[C---:B------:R-:W-:Y:S01]  /*e620*/  FMUL.FTZ R127, R3.reuse, R127 ;  /* 0x0000007f037f7220 */ /* 0x040fe20000410000 */
[----:B------:R-:W2:Y:S01]  /*e630*/  @P0 MUFU.RCP R0, R6 ;  /* 0x0000000600000308 */ /* 0x000ea20000001000 */
        /* <DEDUP_REMOVED lines=20> */
[----:B------:R-:W-:Y:S01]  /*e780*/  @P2 MOV R3, 0x3f317218 ;  /* 0x3f31721800032802 */ /* 0x000fe20000000f00 */
[C---:B-1----:R-:W-:Y:S02]  /*e790*/  FMUL.FTZ R116, R2.reuse, R116 ;  /* 0x0000007402747220 */ /* 0x042fe40000410000 */
        /* <DEDUP_REMOVED lines=23> */
[----:B------:R-:W1:Y:S01]  /*e910*/  @P0 MUFU.LG2 R2, R6 ;  /* 0x0000000600020308 */ /* 0x000e620000000c00 */
[----:B----4-:R-:W-:Y:S02]  /*e920*/  @P2 FMUL.FTZ R8, R4, 0.69314718246459960938 ;  /* 0x3f31721804082820 */ /* 0x010fe40000410000 */
[----:B------:R-:W-:Y:S02]  /*e930*/  @P2 FMUL.FTZ R4, R3, c[0x0][0x2d0] ;  /* 0x0000b40003042a20 */ /* 0x000fe40000410000 */
[----:B-----5:R-:W-:Y:S02]  /*e940*/  @P1 FMUL.FTZ R7, R7, 0.69314718246459960938 ;  /* 0x3f31721807071820 */ /* 0x020fe40000410000 */
[----:B------:R-:W-:Y:S02]  /*e950*/  @P1 FMUL.FTZ R3, R10, c[0x0][0x2d0] ;  /* 0x0000b4000a031a20 */ /* 0x000fe40000410000 */
[----:B------:R-:W-:Y:S01]  /*e960*/  @P2 FFMA.FTZ R20, R4, R104, R8 ;  /* 0x0000006804142223 */ /* 0x000fe20000010008 */
[----:B------:R-:W-:Y:S01]  /*e970*/  MOV R4, 0x1 ;  /* 0x0000000100047802 */ /* 0x000fe20000000f00 */
[----:B------:R-:W-:Y:S01]  /*e980*/  @P1 FFMA.FTZ R21, R3, R103, R7 ;  /* 0x0000006703151223 */ /* 0x000fe20000010007 */
[----:B------:R-:W-:Y:S01]  /*e990*/  @P0 MOV R3, 0x3f317218 ;  /* 0x3f31721800030802 */ /* 0x000fe20000000f00 */
[----:B--2---:R-:W-:-:S02]  /*e9a0*/  FMUL.FTZ R118, R0, R118 ;  /* 0x0000007600767220 */ /* 0x004fc40000410000 */
[----:B------:R-:W-:Y:S02]  /*e9b0*/  FMUL.FTZ R119, R0, R119 ;  /* 0x0000007700777220 */ /* 0x000fe40000410000 */
[----:B-1----:R-:W-:Y:S02]  /*e9c0*/  @P0 FMUL.FTZ R2, R2, 0.69314718246459960938 ;  /* 0x3f31721802020820 */ /* 0x002fe40000410000 */
[----:B------:R-:W-:Y:S02]  /*e9d0*/  @P0 FMUL.FTZ R3, R3, c[0x0][0x2d0] ;  /* 0x0000b40003030a20 */ /* 0x000fe40000410000 */
        /* <DEDUP_REMOVED lines=25> */
.L_x_995:
[----:B--2---:R2:W5:Y:S01]  /*eb70*/  LDL R7, [R1+0x58] ;  /* 0x0000580001077983 */ /* 0x0045620000100800 */
[----:B------:R-:W-:Y:S03]  /*eb80*/  BSSY B0, `(.L_x_1016) ;  /* 0x0000012000007945 */ /* 0x000fe60003800000 */
[----:B------:R-:W3:Y:S02]  /*eb90*/  S2R R6, SR_TID.X ;  /* 0x0000000000067919 */ /* 0x000ee40000002100 */
[----:B---3--:R-:W-:-:S13]  /*eba0*/  LOP3.LUT P0, RZ, R6, 0x7f, RZ, 0xc0, !PT ;  /* 0x0000007f06ff7812 */ /* 0x008fda000780c0ff */
[----:B------:R-:W-:Y:S05]  /*ebb0*/  @P0 BRA `(.L_x_1017) ;  /* 0x000000e000000947 */ /* 0x000fea0003800000 */
[----:B--2---:R-:W2:Y:S01]  /*ebc0*/  S2R R4, SR_LANEID ;  /* 0x0000000000047919 */ /* 0x004ea20000000000 */
[----:B------:R-:W-:Y:S01]  /*ebd0*/  VOTEU.ANY UR4, UPT, PT ;  /* 0x0000000000047886 */ /* 0x000fe200038e0100 */
[----:B------:R-:W-:Y:S01]  /*ebe0*/  IMAD.MOV.U32 R5, RZ, RZ, c[0x0][0x584] ;  /* 0x00016100ff057624 */ /* 0x000fe200078e00ff */
[----:B------:R-:W2:Y:S08]  /*ebf0*/  FLO.U32 R3, UR4 ;  /* 0x0000000400037d00 */ /* 0x000eb000080e0000 */
[----:B------:R-:W3:Y:S01]  /*ec00*/  POPC R2, UR4 ;  /* 0x0000000400027d09 */ /* 0x000ee20008000000 */
[----:B--2---:R-:W-:Y:S01]  /*ec10*/  ISETP.EQ.U32.AND P0, PT, R3, R4, PT ;  /* 0x000000040300720c */ /* 0x004fe20003f02070 */
[----:B------:R-:W-:-:S12]  /*ec20*/  IMAD.MOV.U32 R4, RZ, RZ, c[0x0][0x580] ;  /* 0x00016000ff047624 */ /* 0x000fd800078e00ff */
[----:B---3--:R2:W3:Y:S04]  /*ec30*/  @P0 ATOMG.E.ADD.STRONG.GPU PT, R2, [R4.64], R2 ;  /* 0x00000002040209a8 */ /* 0x0084e800081ee1c6 */
[----:B--2---:R-:W2:Y:S04]  /*ec40*/  S2R R4, SR_LTMASK ;  /* 0x0000000000047919 */ /* 0x004ea80000003900 */
[----:B---3--:R2:W3:Y:S02]  /*ec50*/  SHFL.IDX PT, R3, R2, R3, 0x1f ;  /* 0x00001f0302037589 */ /* 0x0084e400000e0000 */
[----:B--2---:R-:W-:-:S06]  /*ec60*/  LOP3.LUT R2, R4, UR4, RZ, 0xc0, !PT ;  /* 0x0000000404027c12 */ /* 0x004fcc000f8ec0ff */
[----:B------:R-:W3:Y:S02]  /*ec70*/  POPC R2, R2 ;  /* 0x0000000200027309 */ /* 0x000ee40000000000 */
[----:B---3-5:R-:W-:-:S05]  /*ec80*/  IADD3 R7, R3, c[0x0][0xc], R2 ;  /* 0x0000030003077a10 */ /* 0x028fca0007ffe002 */
[----:B------:R2:W-:Y:S02]  /*ec90*/  STL [R1+0x58], R7 ;  /* 0x0000580701007387 */ /* 0x0005e40000100800 */
.L_x_1017:
[----:B--2---:R-:W-:Y:S05]  /*eca0*/  BSYNC B0 ;  /* 0x0000000000007941 */ /* 0x004fea0003800000 */
.L_x_1016:
[----:B------:R-:W-:Y:S01]  /*ecb0*/  PRMT R0, R0, 0x9910, RZ ;  /* 0x0000991000007816 */ /* 0x000fe200000000ff */
[----:B------:R-:W-:Y:S01]  /*ecc0*/  BSSY B1, `(.L_x_1018) ;  /* 0x000018d000017945 */ /* 0x000fe20003800000 */
[----:B-----5:R-:W-:Y:S02]  /*ecd0*/  IMAD.MOV.U32 R36, RZ, RZ, R7 ;  /* 0x000000ffff247224 */ /* 0x020fe400078e0007 */
[----:B------:R-:W-:-:S13]  /*ece0*/  ISETP.NE.AND P0, PT, R0, RZ, PT ;  /* 0x000000ff0000720c */ /* 0x000fda0003f05270 */
[----:B------:R-:W-:Y:S05]  /*ecf0*/  @!P0 BRA `(.L_x_1019) ;  /* 0x000015d000008947 */ /* 0x000fea0003800000 */
[----:B------:R-:W-:Y:S01]  /*ed00*/  WARPSYNC 0xffffffff ;  /* 0xffffffff00007948 */ /* 0x000fe20003800000 */
[----:B------:R-:W-:Y:S06]  /*ed10*/  BAR.SYNC.DEFER_BLOCKING 0x1, 0x80 ;  /* 0x0042000000007b1d */ /* 0x000fec0000010000 */
[----:B------:R-:W-:Y:S05]  /*ed20*/  BRA.CONV ~URZ, `(.L_x_1020) ;  /* 0x000000737f007947 */ /* 0x000fea000b800000 */
[----:B------:R-:W-:Y:S01]  /*ed30*/  SHF.R.S32.HI R7, RZ, 0x1f, R6 ;  /* 0x0000001fff077819 */ /* 0x000fe20000011406 */
[----:B------:R-:W-:Y:S01]  /*ed40*/  IMAD.MOV.U32 R3, RZ, RZ, 0x1f ;  /* 0x0000001fff037424 */ /* 0x000fe200078e00ff */
[----:B------:R-:W-:Y:S02]  /*ed50*/  MOV R2, 0xeda0 ;  /* 0x0000eda000027802 */ /* 0x000fe40000000f00 */
[----:B------:R-:W-:Y:S01]  /*ed60*/  LEA.HI R7, R7, R6, RZ, 0x7 ;  /* 0x0000000607077211 */ /* 0x000fe200078f38ff */
[----:B------:R-:W-:-:S03]  /*ed70*/  IMAD.MOV.U32 R6, RZ, RZ, RZ ;  /* 0x000000ffff067224 */ /* 0x000fc600078e00ff */
[----:B------:R-:W-:Y:S02]  /*ed80*/  SHF.R.S32.HI R7, RZ, 0x7, R7 ;  /* 0x00000007ff077819 */ /* 0x000fe40000011407 */
[----:B-1----:R-:W-:Y:S05]  /*ed90*/  CALL.REL.NOINC `($__internal_17_$__cuda_sm70_shflsync_idx_p) ;  /* 0x0000203000007944 */ /* 0x002fea0003c00000 */
.L_x_1020:
[----:B------:R-:W2:Y:S04]  /*eda0*/  LDL R8, [R1+0x64] ;  /* 0x0000640001087983 */ /* 0x000ea80000100800 */
[----:B------:R-:W3:Y:S04]  /*edb0*/  LDL.LU R5, [R1+0x40] ;  /* 0x0000400001057983 */ /* 0x000ee80000300800 */
[----:B-1----:R-:W4:Y:S04]  /*edc0*/  LDL.LU R11, [R1+0x44] ;  /* 0x00004400010b7983 */ /* 0x002f280000300800 */
[----:B------:R-:W5:Y:S04]  /*edd0*/  LDL.LU R17, [R1+0x50] ;  /* 0x0000500001117983 */ /* 0x000f680000300800 */
[----:B------:R-:W2:Y:S01]  /*ede0*/  LDL.LU R16, [R1+0x54] ;  /* 0x0000540001107983 */ /* 0x000ea20000300800 */
[----:B------:R-:W-:-:S03]  /*edf0*/  IMAD.MOV.U32 R3, RZ, RZ, 0x1 ;  /* 0x00000001ff037424 */ /* 0x000fc600078e00ff */
[----:B------:R-:W5:Y:S02]  /*ee00*/  LDL R15, [R1+0x6c] ;  /* 0x00006c00010f7983 */ /* 0x000f640000100800 */
[----:B------:R-:W-:Y:S02]  /*ee10*/  ISETP.NE.AND P1, PT, R3, c[0x0][0x4e8], PT ;  /* 0x00013a0003007a0c */ /* 0x000fe40003f25270 */
[----:B------:R-:W5:Y:S01]  /*ee20*/  LDL R37, [R1+0x3c] ;  /* 0x00003c0001257983 */ /* 0x000f620000100800 */
[----:B------:R-:W-:Y:S02]  /*ee30*/  ULDC UR5, c[0x0][0x4e8] ;  /* 0x00013a0000057ab9 */ /* 0x000fe40000000800 */
[----:B------:R-:W-:Y:S02]  /*ee40*/  ULDC UR4, c[0x0][0x388] ;  /* 0x0000e20000047ab9 */ /* 0x000fe40000000800 */
[----:B------:R-:W-:Y:S01]  /*ee50*/  UIMAD UR4, UR5, UR4, URZ ;  /* 0x00000004050472a4 */ /* 0x000fe2000f8e023f */
[----:B------:R-:W-:Y:S01]  /*ee60*/  BSSY B0, `(.L_x_1021) ;  /* 0x00000a7000007945 */ /* 0x000fe20003800000 */
[----:B---3--:R-:W-:Y:S01]  /*ee70*/  SHF.R.S32.HI R0, RZ, 0x1f, R5 ;  /* 0x0000001fff007819 */ /* 0x008fe20000011405 */
[----:B------:R-:W-:-:S04]  /*ee80*/  IMAD.WIDE.U32 R6, R5, c[0x0][0x4d0], RZ ;  /* 0x0001340005067a25 */ /* 0x000fc800078e00ff */
[C---:B------:R-:W-:Y:S02]  /*ee90*/  IMAD R2, R0.reuse, c[0x0][0x4d0], RZ ;  /* 0x0001340000027a24 */ /* 0x040fe400078e02ff */
[----:B------:R-:W-:Y:S02]  /*eea0*/  IMAD R4, R0, c[0x0][0x438], RZ ;  /* 0x00010e0000047a24 */ /* 0x000fe400078e02ff */
[----:B------:R-:W-:Y:S01]  /*eeb0*/  IMAD R3, R5, c[0x0][0x4d4], R2 ;  /* 0x0001350005037a24 */ /* 0x000fe200078e0202 */
[----:B----4-:R-:W-:Y:S01]  /*eec0*/  SHF.R.S32.HI R2, RZ, 0x1f, R11 ;  /* 0x0000001fff027819 */ /* 0x010fe2000001140b */
[----:B--2---:R-:W-:Y:S02]  /*eed0*/  IMAD.IADD R0, R8, 0x1, R16 ;  /* 0x0000000108007824 */ /* 0x004fe400078e0210 */
[----:B------:R-:W-:Y:S02]  /*eee0*/  IMAD.IADD R7, R7, 0x1, R3 ;  /* 0x0000000107077824 */ /* 0x000fe400078e0203 */
[----:B------:R-:W-:-:S02]  /*eef0*/  IMAD R9, R2, c[0x0][0x4d8], RZ ;  /* 0x0001360002097a24 */ /* 0x000fc400078e02ff */
[----:B------:R-:W-:-:S04]  /*ef00*/  IMAD.WIDE.U32 R6, R11, c[0x0][0x4d8], R6 ;  /* 0x000136000b067a25 */ /* 0x000fc800078e0006 */
[----:B------:R-:W-:Y:S02]  /*ef10*/  IMAD R9, R11, c[0x0][0x4dc], R9 ;  /* 0x000137000b097a24 */ /* 0x000fe400078e0209 */
[----:B------:R-:W-:Y:S02]  /*ef20*/  IMAD R8, R5, c[0x0][0x43c], R4 ;  /* 0x00010f0005087a24 */ /* 0x000fe400078e0204 */
[----:B------:R-:W-:-:S04]  /*ef30*/  @P1 IMAD.HI.U32 R10, R0, c[0x0][0x4ec], RZ ;  /* 0x00013b00000a1a27 */ /* 0x000fc800078e00ff */
[----:B------:R-:W-:Y:S01]  /*ef40*/  IMAD.IADD R7, R7, 0x1, R9 ;  /* 0x0000000107077824 */ /* 0x000fe200078e0209 */
[----:B-----5:R-:W-:Y:S01]  /*ef50*/  SHF.R.S32.HI R9, RZ, 0x1f, R17 ;  /* 0x0000001fff097819 */ /* 0x020fe20000011411 */
[----:B------:R-:W-:-:S04]  /*ef60*/  IMAD.WIDE.U32 R4, R5, c[0x0][0x438], RZ ;  /* 0x00010e0005047a25 */ /* 0x000fc800078e00ff */
[----:B------:R-:W-:Y:S01]  /*ef70*/  IMAD.MOV.U32 R3, RZ, RZ, R0 ;  /* 0x000000ffff037224 */ /* 0x000fe200078e0000 */
[----:B------:R-:W-:Y:S01]  /*ef80*/  @P1 SHF.R.U32.HI R3, RZ, c[0x0][0x4f0], R10 ;  /* 0x00013c00ff031a19 */ /* 0x000fe2000001160a */
[----:B------:R-:W-:Y:S02]  /*ef90*/  IMAD.IADD R5, R5, 0x1, R8 ;  /* 0x0000000105057824 */ /* 0x000fe400078e0208 */
[----:B------:R-:W-:Y:S02]  /*efa0*/  IMAD R2, R2, c[0x0][0x440], RZ ;  /* 0x0001100002027a24 */ /* 0x000fe400078e02ff */
[----:B------:R-:W-:Y:S02]  /*efb0*/  IMAD R10, R9, c[0x0][0x4e0], RZ ;  /* 0x00013800090a7a24 */ /* 0x000fe400078e02ff */
[C---:B------:R-:W-:Y:S02]  /*efc0*/  IMAD R14, R11.reuse, c[0x0][0x444], R2 ;  /* 0x000111000b0e7a24 */ /* 0x040fe400078e0202 */
[----:B------:R-:W-:-:S04]  /*efd0*/  IMAD.WIDE.U32 R4, R11, c[0x0][0x440], R4 ;  /* 0x000110000b047a25 */ /* 0x000fc800078e0004 */
[----:B------:R-:W-:-:S04]  /*efe0*/  IMAD.WIDE.U32 R6, R17, c[0x0][0x4e0], R6 ;  /* 0x0001380011067a25 */ /* 0x000fc800078e0006 */
[----:B------:R-:W-:Y:S02]  /*eff0*/  IMAD R11, R17, c[0x0][0x4e4], R10 ;  /* 0x00013900110b7a24 */ /* 0x000fe400078e020a */
[----:B------:R-:W-:Y:S01]  /*f000*/  @P1 IMAD.HI.U32 R10, R0, c[0x0][0x4ec], RZ ;  /* 0x00013b00000a1a27 */ /* 0x000fe200078e00ff */
[----:B------:R-:W-:Y:S02]  /*f010*/  SHF.R.S32.HI R12, RZ, 0x1f, R3 ;  /* 0x0000001fff0c7819 */ /* 0x000fe40000011403 */
[----:B------:R-:W-:Y:S01]  /*f020*/  IADD3 R6, P0, R3, R6, RZ ;  /* 0x0000000603067210 */ /* 0x000fe20007f1e0ff */
[----:B------:R-:W-:Y:S01]  /*f030*/  IMAD.MOV.U32 R2, RZ, RZ, R0 ;  /* 0x000000ffff027224 */ /* 0x000fe200078e0000 */
[----:B------:R-:W-:Y:S01]  /*f040*/  @P1 SHF.R.U32.HI R2, RZ, c[0x0][0x4f0], R10 ;  /* 0x00013c00ff021a19 */ /* 0x000fe2000001160a */
[----:B------:R-:W-:Y:S01]  /*f050*/  IMAD.IADD R5, R5, 0x1, R14 ;  /* 0x0000000105057824 */ /* 0x000fe200078e020e */
[----:B------:R-:W-:Y:S01]  /*f060*/  IADD3.X R7, R12, R7, R11, P0, !PT ;  /* 0x000000070c077210 */ /* 0x000fe200007fe40b */
[----:B------:R-:W-:-:S02]  /*f070*/  IMAD.MOV R8, RZ, RZ, -R3 ;  /* 0x000000ffff087224 */ /* 0x000fc400078e0a03 */
[----:B------:R-:W-:Y:S01]  /*f080*/  IMAD.WIDE.U32 R10, R17, c[0x0][0x448], R4 ;  /* 0x00011200110a7a25 */ /* 0x000fe200078e0004 */
[----:B------:R-:W-:-:S03]  /*f090*/  SHF.R.S32.HI R5, RZ, 0x1f, R2 ;  /* 0x0000001fff057819 */ /* 0x000fc60000011402 */
[----:B------:R-:W-:Y:S02]  /*f0a0*/  IMAD.MOV R14, RZ, RZ, -R2 ;  /* 0x000000ffff0e7224 */ /* 0x000fe400078e0a02 */
[--C-:B------:R-:W-:Y:S02]  /*f0b0*/  IMAD R8, R8, c[0x0][0x4e8], R0.reuse ;  /* 0x00013a0008087a24 */ /* 0x100fe400078e0200 */
[----:B------:R-:W-:Y:S02]  /*f0c0*/  IMAD R9, R9, c[0x0][0x448], RZ ;  /* 0x0001120009097a24 */ /* 0x000fe400078e02ff */
[----:B------:R-:W-:Y:S02]  /*f0d0*/  IMAD R14, R14, c[0x0][0x4e8], R0 ;  /* 0x00013a000e0e7a24 */ /* 0x000fe400078e0200 */
[----:B------:R-:W-:Y:S02]  /*f0e0*/  IMAD R0, R5, c[0x0][0x430], RZ ;  /* 0x00010c0005007a24 */ /* 0x000fe400078e02ff */
[----:B------:R-:W-:-:S02]  /*f0f0*/  IMAD R9, R17, c[0x0][0x44c], R9 ;  /* 0x0001130011097a24 */ /* 0x000fc400078e0209 */
[----:B------:R-:W-:Y:S02]  /*f100*/  IMAD R17, R2, c[0x0][0x434], R0 ;  /* 0x00010d0002117a24 */ /* 0x000fe400078e0200 */
[----:B------:R-:W-:Y:S02]  /*f110*/  IMAD.IADD R0, R15, 0x1, R16 ;  /* 0x000000010f007824 */ /* 0x000fe400078e0210 */
[----:B------:R-:W1:Y:S01]  /*f120*/  S2R R16, SR_TID.X ;  /* 0x0000000000107919 */ /* 0x000e620000002100 */
[----:B------:R-:W-:Y:S01]  /*f130*/  SHF.R.S32.HI R13, RZ, 0x1f, R8 ;  /* 0x0000001fff0d7819 */ /* 0x000fe20000011408 */
[----:B------:R-:W-:-:S04]  /*f140*/  IMAD.WIDE.U32 R6, R8, c[0x0][0x4c8], R6 ;  /* 0x0001320008067a25 */ /* 0x000fc800078e0006 */
[----:B------:R-:W-:-:S04]  /*f150*/  IMAD R3, R13, c[0x0][0x4c8], RZ ;  /* 0x000132000d037a24 */ /* 0x000fc800078e02ff */
[----:B------:R-:W-:Y:S01]  /*f160*/  IMAD R3, R8, c[0x0][0x4cc], R3 ;  /* 0x0001330008037a24 */ /* 0x000fe200078e0203 */
[----:B------:R-:W-:-:S03]  /*f170*/  LEA R4, P0, R6, c[0x0][0x4a8], 0x2 ;  /* 0x00012a0006047a11 */ /* 0x000fc600078010ff */
[----:B------:R-:W-:Y:S01]  /*f180*/  IMAD.IADD R3, R7, 0x1, R3 ;  /* 0x0000000107037824 */ /* 0x000fe200078e0203 */
[----:B-1----:R-:W-:-:S04]  /*f190*/  SHF.R.S32.HI R15, RZ, 0x1f, R16 ;  /* 0x0000001fff0f7819 */ /* 0x002fc80000011410 */
[----:B------:R-:W-:Y:S02]  /*f1a0*/  LEA.HI.X R3, R6, c[0x0][0x4ac], R3, 0x2, P0 ;  /* 0x00012b0006037a11 */ /* 0x000fe400000f1403 */
[----:B------:R-:W-:Y:S01]  /*f1b0*/  LEA.HI R15, R15, R16, RZ, 0x5 ;  /* 0x000000100f0f7211 */ /* 0x000fe200078f28ff */
[----:B------:R-:W-:-:S03]  /*f1c0*/  IMAD.IADD R9, R11, 0x1, R9 ;  /* 0x000000010b097824 */ /* 0x000fc600078e0209 */
[----:B------:R-:W-:Y:S01]  /*f1d0*/  LOP3.LUT R15, R15, 0xffffffe0, RZ, 0xc0, !PT ;  /* 0xffffffe00f0f7812 */ /* 0x000fe200078ec0ff */
[----:B------:R-:W-:Y:S01]  /*f1e0*/  IMAD.MOV.U32 R8, RZ, RZ, R10 ;  /* 0x000000ffff087224 */ /* 0x000fe200078e000a */
[----:B------:R-:W-:Y:S04]  /*f1f0*/  SHFL.IDX PT, R12, R4, RZ, 0x1c1f ;  /* 0x001c1fff040c7589 */ /* 0x000fe800000e0000 */
[----:B------:R-:W1:Y:S01]  /*f200*/  SHFL.IDX PT, R13, R3, RZ, 0x1c1f ;  /* 0x001c1fff030d7589 */ /* 0x000e6200000e0000 */
[----:B------:R-:W-:-:S03]  /*f210*/  IMAD.IADD R15, R16, 0x1, -R15 ;  /* 0x00000001100f7824 */ /* 0x000fc600078e0a0f */
[----:B------:R-:W-:Y:S04]  /*f220*/  SHFL.IDX PT, R10, R4, 0x1, 0x1c1f ;  /* 0x003c1f00040a7f89 */ /* 0x000fe800000e0000 */
[----:B------:R-:W2:Y:S01]  /*f230*/  SHFL.IDX PT, R11, R3, 0x1, 0x1c1f ;  /* 0x003c1f00030b7f89 */ /* 0x000ea200000e0000 */
[----:B------:R-:W-:Y:S01]  /*f240*/  IMAD.WIDE.U32 R8, R2, c[0x0][0x430], R8 ;  /* 0x00010c0002087a25 */ /* 0x000fe200078e0008 */
[----:B------:R-:W-:Y:S02]  /*f250*/  LOP3.LUT P5, RZ, R15, 0x3, RZ, 0xc0, !PT ;  /* 0x000000030fff7812 */ /* 0x000fe400078ac0ff */
[C---:B------:R-:W-:Y:S01]  /*f260*/  IADD3 R2, R0.reuse, 0x8, RZ ;  /* 0x0000000800027810 */ /* 0x040fe20007ffe0ff */
[----:B------:R-:W-:Y:S01]  /*f270*/  SHFL.IDX PT, R6, R4, 0x2, 0x1c1f ;  /* 0x005c1f0004067f89 */ /* 0x000fe200000e0000 */
[----:B------:R-:W-:-:S03]  /*f280*/  ISETP.GE.OR P1, PT, R0, UR4, P5 ;  /* 0x0000000400007c0c */ /* 0x000fc6000af26670 */
[----:B------:R-:W3:Y:S01]  /*f290*/  SHFL.IDX PT, R7, R3, 0x2, 0x1c1f ;  /* 0x005c1f0003077f89 */ /* 0x000ee200000e0000 */
[----:B------:R-:W-:-:S03]  /*f2a0*/  SHF.R.S32.HI R16, RZ, 0x1f, R14 ;  /* 0x0000001fff107819 */ /* 0x000fc6000001140e */
[----:B------:R-:W-:Y:S01]  /*f2b0*/  SHFL.IDX PT, R4, R4, 0x3, 0x1c1f ;  /* 0x007c1f0004047f89 */ /* 0x000fe200000e0000 */
[----:B------:R-:W-:-:S03]  /*f2c0*/  ISETP.GE.OR P4, PT, R2, UR4, P5 ;  /* 0x0000000402007c0c */ /* 0x000fc6000af86670 */
[----:B------:R4:W5:Y:S01]  /*f2d0*/  SHFL.IDX PT, R5, R3, 0x3, 0x1c1f ;  /* 0x007c1f0003057f89 */ /* 0x00096200000e0000 */
[C---:B------:R-:W-:Y:S02]  /*f2e0*/  IADD3 R15, R0.reuse, 0x40, RZ ;  /* 0x00000040000f7810 */ /* 0x040fe40007ffe0ff */
[----:B------:R-:W-:Y:S02]  /*f2f0*/  ISETP.GE.AND P3, PT, R0, UR4, PT ;  /* 0x0000000400007c0c */ /* 0x000fe4000bf66270 */
[----:B------:R-:W-:Y:S01]  /*f300*/  ISETP.GE.AND P2, PT, R2, UR4, PT ;  /* 0x0000000402007c0c */ /* 0x000fe2000bf46270 */
[----:B------:R-:W-:Y:S01]  /*f310*/  IMAD.MOV.U32 R2, RZ, RZ, R8 ;  /* 0x000000ffff027224 */ /* 0x000fe200078e0008 */
[----:B------:R-:W-:Y:S02]  /*f320*/  IADD3 R0, R0, 0x48, RZ ;  /* 0x0000004800007810 */ /* 0x000fe40007ffe0ff */
[----:B------:R-:W-:Y:S02]  /*f330*/  ISETP.GE.OR P0, PT, R15, UR4, P5 ;  /* 0x000000040f007c0c */ /* 0x000fe4000af06670 */
[----:B------:R-:W-:Y:S01]  /*f340*/  ISETP.GE.OR P5, PT, R0, UR4, P5 ;  /* 0x0000000400007c0c */ /* 0x000fe2000afa6670 */
[----:B-1----:R1:W-:Y:S01]  /*f350*/  @!P1 ST.E [R12.64], R19 ;  /* 0x000000130c009985 */ /* 0x0023e2000c101906 */
[----:B----4-:R-:W-:-:S02]  /*f360*/  IMAD.IADD R3, R9, 0x1, R17 ;  /* 0x0000000109037824 */ /* 0x010fc400078e0211 */
[----:B------:R-:W-:Y:S02]  /*f370*/  IMAD R9, R16, c[0x0][0x428], RZ ;  /* 0x00010a0010097a24 */ /* 0x000fe400078e02ff */
[----:B------:R-:W-:-:S04]  /*f380*/  IMAD.WIDE.U32 R2, R14, c[0x0][0x428], R2 ;  /* 0x00010a000e027a25 */ /* 0x000fc800078e0002 */
[----:B------:R-:W-:Y:S01]  /*f390*/  IMAD R8, R14, c[0x0][0x42c], R9 ;  /* 0x00010b000e087a24 */ /* 0x000fe200078e0209 */
[----:B--2---:R2:W-:Y:S01]  /*f3a0*/  @!P4 ST.E [R10.64], R20 ;  /* 0x000000140a00c985 */ /* 0x0045e2000c101906 */
[C---:B------:R-:W-:Y:S02]  /*f3b0*/  LEA R26, P4, R2.reuse, c[0x0][0x400], 0x2 ;  /* 0x00010000021a7a11 */ /* 0x040fe400078810ff */
[----:B------:R-:W-:Y:S01]  /*f3c0*/  IMAD.IADD R3, R3, 0x1, R8 ;  /* 0x0000000103037824 */ /* 0x000fe200078e0208 */
[----:B---3--:R3:W-:Y:S04]  /*f3d0*/  @!P0 ST.E [R6.64], R21 ;  /* 0x0000001506008985 */ /* 0x0087e8000c101906 */
[----:B------:R-:W-:Y:S01]  /*f3e0*/  LEA.HI.X R22, R2, c[0x0][0x404], R3, 0x2, P4 ;  /* 0x0001010002167a11 */ /* 0x000fe200020f1403 */
[----:B-----5:R4:W-:Y:S01]  /*f3f0*/  @!P5 ST.E [R4.64], R18 ;  /* 0x000000120400d985 */ /* 0x0209e2000c101906 */
[----:B------:R-:W-:-:S02]  /*f400*/  ISETP.GE.AND P0, PT, R0, UR4, PT ;  /* 0x0000000400007c0c */ /* 0x000fc4000bf06270 */
[C---:B-1----:R-:W-:Y:S01]  /*f410*/  IADD3 R13, R37.reuse, 0x8, RZ ;  /* 0x00000008250d7810 */ /* 0x042fe20007ffe0ff */
[----:B------:R1:W1:Y:S01]  /*f420*/  SHFL.IDX PT, R0, R26, RZ, 0x1c1f ;  /* 0x001c1fff1a007589 */ /* 0x00026200000e0000 */
[C---:B------:R-:W-:Y:S02]  /*f430*/  IADD3 R12, R37.reuse, 0x10, RZ ;  /* 0x00000010250c7810 */ /* 0x040fe40007ffe0ff */
[C---:B------:R-:W-:Y:S01]  /*f440*/  IADD3 R9, R37.reuse, 0x28, RZ ;  /* 0x0000002825097810 */ /* 0x040fe20007ffe0ff */
[----:B------:R1:W1:Y:S01]  /*f450*/  SHFL.IDX PT, R2, R22, RZ, 0x1c1f ;  /* 0x001c1fff16027589 */ /* 0x00026200000e0000 */
[C---:B------:R-:W-:Y:S02]  /*f460*/  IADD3 R8, R37.reuse, 0x30, RZ ;  /* 0x0000003025087810 */ /* 0x040fe40007ffe0ff */
[----:B------:R-:W-:Y:S02]  /*f470*/  IADD3 R3, R37, 0x40, RZ ;  /* 0x0000004025037810 */ /* 0x000fe40007ffe0ff */
[----:B------:R-:W-:-:S02]  /*f480*/  ISETP.GE.AND P1, PT, R15, UR4, PT ;  /* 0x000000040f007c0c */ /* 0x000fc4000bf26270 */
[C---:B--2---:R-:W-:Y:S02]  /*f490*/  IADD3 R11, R37.reuse, 0x18, RZ ;  /* 0x00000018250b7810 */ /* 0x044fe40007ffe0ff */
[C---:B------:R-:W-:Y:S02]  /*f4a0*/  IADD3 R10, R37.reuse, 0x20, RZ ;  /* 0x00000020250a7810 */ /* 0x040fe40007ffe0ff */
[C---:B---3--:R-:W-:Y:S02]  /*f4b0*/  IADD3 R7, R37.reuse, 0x38, RZ ;  /* 0x0000003825077810 */ /* 0x048fe40007ffe0ff */
[C---:B------:R-:W-:Y:S02]  /*f4c0*/  IADD3 R6, R37.reuse, 0x48, RZ ;  /* 0x0000004825067810 */ /* 0x040fe40007ffe0ff */
[C---:B----4-:R-:W-:Y:S02]  /*f4d0*/  IADD3 R5, R37.reuse, 0x50, RZ ;  /* 0x0000005025057810 */ /* 0x050fe40007ffe0ff */
        /* <DEDUP_REMOVED lines=11> */
[----:B------:R-:W-:Y:S02]  /*f590*/  SHF.R.S32.HI R34, RZ, 0x1f, R5 ;  /* 0x0000001fff227819 */ /* 0x000fe40000011405 */
[----:B------:R-:W-:Y:S01]  /*f5a0*/  SHF.R.S32.HI R35, RZ, 0x1f, R4 ;  /* 0x0000001fff237819 */ /* 0x000fe20000011404 */
[----:B------:R-:W-:Y:S05]  /*f5b0*/  @P3 BRA `(.L_x_1022) ;  /* 0x0000031000003947 */ /* 0x000fea0003800000 */
[----:B-1----:R-:W-:Y:S02]  /*f5c0*/  ISETP.GE.AND P4, PT, R37, c[0x0][0x3c8], PT ;  /* 0x0000f20025007a0c */ /* 0x002fe40003f86270 */
[----:B------:R-:W-:-:S02]  /*f5d0*/  ISETP.GE.AND P3, PT, R13, c[0x0][0x3c8], PT ;  /* 0x0000f2000d007a0c */ /* 0x000fc40003f66270 */
[----:B------:R-:W-:-:S09]  /*f5e0*/  ISETP.GE.AND P6, PT, R6, c[0x0][0x3c8], PT ;  /* 0x0000f20006007a0c */ /* 0x000fd20003fc6270 */
[----:B------:R-:W-:-:S04]  /*f5f0*/  @!P4 LEA R14, P5, R37, R0, 0x2 ;  /* 0x00000000250ec211 */ /* 0x000fc800078a10ff */
[----:B------:R-:W-:Y:S02]  /*f600*/  @!P4 LEA.HI.X R15, R37, R2, R24, 0x2, P5 ;  /* 0x00000002250fc211 */ /* 0x000fe400028f1418 */
[----:B------:R-:W-:-:S03]  /*f610*/  ISETP.GE.AND P5, PT, R12, c[0x0][0x3c8], PT ;  /* 0x0000f2000c007a0c */ /* 0x000fc60003fa6270 */
[----:B------:R1:W-:Y:S02]  /*f620*/  @!P4 ST.E.64 [R14.64], R112 ;  /* 0x000000700e00c985 */ /* 0x0003e4000c101b06 */
[----:B-1----:R-:W-:-:S04]  /*f630*/  @!P3 LEA R14, P4, R13, R0, 0x2 ;  /* 0x000000000d0eb211 */ /* 0x002fc800078810ff */
        /* <DEDUP_REMOVED lines=26> */
[----:B------:R1:W-:Y:S01]  /*f7e0*/  @!P3 ST.E.64 [R14.64], R172 ;  /* 0x000000ac0e00b985 */ /* 0x0003e2000c101b06 */
[----:B------:R-:W-:-:S04]  /*f7f0*/  @!P5 LEA R20, P3, R3, R0, 0x2 ;  /* 0x000000000314d211 */ /* 0x000fc800078610ff */
[----:B------:R-:W-:Y:S02]  /*f800*/  @!P5 LEA.HI.X R21, R3, R2, R32, 0x2, P3 ;  /* 0x000000020315d211 */ /* 0x000fe400018f1420 */
[----:B------:R-:W-:Y:S02]  /*f810*/  ISETP.GE.AND P5, PT, R5, c[0x0][0x3c8], PT ;  /* 0x0000f20005007a0c */ /* 0x000fe40003fa6270 */
[----:B------:R-:W-:-:S04]  /*f820*/  @!P6 LEA R18, P3, R6, R0, 0x2 ;  /* 0x000000000612e211 */ /* 0x000fc800078610ff */
[----:B------:R-:W-:-:S07]  /*f830*/  @!P6 LEA.HI.X R19, R6, R2, R33, 0x2, P3 ;  /* 0x000000020613e211 */ /* 0x000fce00018f1421 */
[----:B------:R-:W-:-:S04]  /*f840*/  @!P5 LEA R16, P3, R5, R0, 0x2 ;  /* 0x000000000510d211 */ /* 0x000fc800078610ff */
[----:B------:R-:W-:Y:S02]  /*f850*/  @!P5 LEA.HI.X R17, R5, R2, R34, 0x2, P3 ;  /* 0x000000020511d211 */ /* 0x000fe400018f1422 */
[----:B-1----:R-:W-:-:S04]  /*f860*/  @!P4 LEA R14, P3, R4, R0, 0x2 ;  /* 0x00000000040ec211 */ /* 0x002fc800078610ff */
[----:B------:R-:W-:Y:S02]  /*f870*/  @!P4 LEA.HI.X R15, R4, R2, R35, 0x2, P3 ;  /* 0x00000002040fc211 */ /* 0x000fe400018f1423 */
[----:B------:R-:W-:-:S13]  /*f880*/  ISETP.GE.AND P3, PT, R3, c[0x0][0x3c8], PT ;  /* 0x0000f20003007a0c */ /* 0x000fda0003f66270 */
[----:B------:R1:W-:Y:S04]  /*f890*/  @!P3 ST.E.64 [R20.64], R68 ;  /* 0x000000441400b985 */ /* 0x0003e8000c101b06 */
[----:B------:R1:W-:Y:S04]  /*f8a0*/  @!P6 ST.E.64 [R18.64], R80 ;  /* 0x000000501200e985 */ /* 0x0003e8000c101b06 */
[----:B------:R1:W-:Y:S04]  /*f8b0*/  @!P5 ST.E.64 [R16.64], R84 ;  /* 0x000000541000d985 */ /* 0x0003e8000c101b06 */
[----:B------:R1:W-:Y:S02]  /*f8c0*/  @!P4 ST.E.64 [R14.64], R96 ;  /* 0x000000600e00c985 */ /* 0x0003e4000c101b06 */
.L_x_1022:
[----:B-1----:R-:W-:Y:S05]  /*f8d0*/  BSYNC B0 ;  /* 0x0000000000007941 */ /* 0x002fea0003800000 */
.L_x_1021:
[----:B------:R1:W2:Y:S01]  /*f8e0*/  SHFL.IDX PT, R2, R22, 0x1, 0x1c1f ;  /* 0x003c1f0016027f89 */ /* 0x0002a200000e0000 */
[----:B------:R-:W-:Y:S03]  /*f8f0*/  BSSY B0, `(.L_x_1023) ;  /* 0x0000033000007945 */ /* 0x000fe60003800000 */
[----:B------:R1:W3:Y:S01]  /*f900*/  SHFL.IDX PT, R0, R26, 0x1, 0x1c1f ;  /* 0x003c1f001a007f89 */ /* 0x0002e200000e0000 */
[----:B------:R-:W-:Y:S05]  /*f910*/  @P2 BRA `(.L_x_1024) ;  /* 0x0000030000002947 */ /* 0x000fea0003800000 */
[----:B------:R-:W-:Y:S02]  /*f920*/  ISETP.GE.AND P2, PT, R37, c[0x0][0x3c8], PT ;  /* 0x0000f20025007a0c */ /* 0x000fe40003f46270 */
[----:B------:R-:W-:-:S02]  /*f930*/  ISETP.GE.AND P3, PT, R13, c[0x0][0x3c8], PT ;  /* 0x0000f2000d007a0c */ /* 0x000fc40003f66270 */
[----:B------:R-:W-:-:S09]  /*f940*/  ISETP.GE.AND P5, PT, R12, c[0x0][0x3c8], PT ;  /* 0x0000f2000c007a0c */ /* 0x000fd20003fa6270 */
[----:B---3--:R-:W-:-:S04]  /*f950*/  @!P2 LEA R14, P4, R37, R0, 0x2 ;  /* 0x00000000250ea211 */ /* 0x008fc800078810ff */
[----:B--2---:R-:W-:Y:S02]  /*f960*/  @!P2 LEA.HI.X R15, R37, R2, R24, 0x2, P4 ;  /* 0x00000002250fa211 */ /* 0x004fe400020f1418 */
[----:B------:R-:W-:-:S03]  /*f970*/  @!P3 LEA R16, P4, R13, R0, 0x2 ;  /* 0x000000000d10b211 */ /* 0x000fc600078810ff */
[----:B------:R2:W-:Y:S01]  /*f980*/  @!P2 ST.E.64 [R14.64], R114 ;  /* 0x000000720e00a985 */ /* 0x0005e2000c101b06 */
[----:B------:R-:W-:Y:S02]  /*f990*/  @!P3 LEA.HI.X R17, R13, R2, R23, 0x2, P4 ;  /* 0x000000020d11b211 */ /* 0x000fe400020f1417 */
[----:B------:R-:W-:-:S03]  /*f9a0*/  ISETP.GE.AND P2, PT, R11, c[0x0][0x3c8], PT ;  /* 0x0000f2000b007a0c */ /* 0x000fc60003f46270 */
[----:B------:R3:W-:Y:S01]  /*f9b0*/  @!P3 ST.E.64 [R16.64], R126 ;  /* 0x0000007e1000b985 */ /* 0x0007e2000c101b06 */
[----:B------:R-:W-:Y:S02]  /*f9c0*/  ISETP.GE.AND P3, PT, R10, c[0x0][0x3c8], PT ;  /* 0x0000f2000a007a0c */ /* 0x000fe40003f66270 */
[----:B--2---:R-:W-:-:S04]  /*f9d0*/  @!P5 LEA R14, P4, R12, R0, 0x2 ;  /* 0x000000000c0ed211 */ /* 0x004fc800078810ff */
[----:B------:R-:W-:-:S03]  /*f9e0*/  @!P5 LEA.HI.X R15, R12, R2, R25, 0x2, P4 ;  /* 0x000000020c0fd211 */ /* 0x000fc600020f1419 */
[----:B---3--:R-:W-:Y:S02]  /*f9f0*/  @!P2 LEA R16, P4, R11, R0, 0x2 ;  /* 0x000000000b10a211 */ /* 0x008fe400078810ff */
[----:B------:R2:W-:Y:S01]  /*fa00*/  @!P5 ST.E.64 [R14.64], R130 ;  /* 0x000000820e00d985 */ /* 0x0005e2000c101b06 */
[----:B------:R-:W-:Y:S02]  /*fa10*/  ISETP.GE.AND P5, PT, R9, c[0x0][0x3c8], PT ;  /* 0x0000f20009007a0c */ /* 0x000fe40003fa6270 */
[----:B------:R-:W-:-:S05]  /*fa20*/  @!P2 LEA.HI.X R17, R11, R2, R27, 0x2, P4 ;  /* 0x000000020b11a211 */ /* 0x000fca00020f141b */
[----:B------:R3:W-:Y:S01]  /*fa30*/  @!P2 ST.E.64 [R16.64], R142 ;  /* 0x0000008e1000a985 */ /* 0x0007e2000c101b06 */
[----:B------:R-:W-:Y:S02]  /*fa40*/  ISETP.GE.AND P2, PT, R8, c[0x0][0x3c8], PT ;  /* 0x0000f20008007a0c */ /* 0x000fe40003f46270 */
[----:B--2---:R-:W-:-:S04]  /*fa50*/  @!P3 LEA R14, P4, R10, R0, 0x2 ;  /* 0x000000000a0eb211 */ /* 0x004fc800078810ff */
[----:B------:R-:W-:Y:S02]  /*fa60*/  @!P3 LEA.HI.X R15, R10, R2, R28, 0x2, P4 ;  /* 0x000000020a0fb211 */ /* 0x000fe400020f141c */
[----:B---3--:R-:W-:-:S03]  /*fa70*/  @!P5 LEA R16, P4, R9, R0, 0x2 ;  /* 0x000000000910d211 */ /* 0x008fc600078810ff */
        /* <DEDUP_REMOVED lines=9> */
[----:B------:R-:W-:Y:S02]  /*fb10*/  @!P3 LEA.HI.X R17, R7, R2, R30, 0x2, P4 ;  /* 0x000000020711b211 */ /* 0x000fe400020f141e */
[----:B------:R-:W-:-:S03]  /*fb20*/  ISETP.GE.AND P4, PT, R6, c[0x0][0x3c8], PT ;  /* 0x0000f20006007a0c */ /* 0x000fc60003f86270 */
[----:B------:R3:W-:Y:S01]  /*fb30*/  @!P3 ST.E.64 [R16.64], R174 ;  /* 0x000000ae1000b985 */ /* 0x0007e2000c101b06 */
[----:B------:R-:W-:Y:S02]  /*fb40*/  ISETP.GE.AND P3, PT, R5, c[0x0][0x3c8], PT ;  /* 0x0000f20005007a0c */ /* 0x000fe40003f66270 */
[----:B--2---:R-:W-:-:S04]  /*fb50*/  @!P5 LEA R14, P2, R3, R0, 0x2 ;  /* 0x00000000030ed211 */ /* 0x004fc800078410ff */
[----:B------:R-:W-:Y:S02]  /*fb60*/  @!P5 LEA.HI.X R15, R3, R2, R32, 0x2, P2 ;  /* 0x00000002030fd211 */ /* 0x000fe400010f1420 */
[----:B------:R-:W-:-:S03]  /*fb70*/  ISETP.GE.AND P2, PT, R4, c[0x0][0x3c8], PT ;  /* 0x0000f20004007a0c */ /* 0x000fc60003f46270 */
[----:B------:R2:W-:Y:S01]  /*fb80*/  @!P5 ST.E.64 [R14.64], R70 ;  /* 0x000000460e00d985 */ /* 0x0005e2000c101b06 */
[----:B------:R-:W-:-:S04]  /*fb90*/  @!P4 LEA R18, P5, R6, R0, 0x2 ;  /* 0x000000000612c211 */ /* 0x000fc800078a10ff */
[----:B------:R-:W-:Y:S02]  /*fba0*/  @!P4 LEA.HI.X R19, R6, R2, R33, 0x2, P5 ;  /* 0x000000020613c211 */ /* 0x000fe400028f1421 */
[----:B---3--:R-:W-:-:S03]  /*fbb0*/  @!P3 LEA R16, P5, R5, R0, 0x2 ;  /* 0x000000000510b211 */ /* 0x008fc600078a10ff */
[----:B------:R3:W-:Y:S01]  /*fbc0*/  @!P4 ST.E.64 [R18.64], R82 ;  /* 0x000000521200c985 */ /* 0x0007e2000c101b06 */
[----:B------:R-:W-:-:S05]  /*fbd0*/  @!P3 LEA.HI.X R17, R5, R2, R34, 0x2, P5 ;  /* 0x000000020511b211 */ /* 0x000fca00028f1422 */
[----:B------:R3:W-:Y:S01]  /*fbe0*/  @!P3 ST.E.64 [R16.64], R86 ;  /* 0x000000561000b985 */ /* 0x0007e2000c101b06 */
[----:B--2---:R-:W-:-:S04]  /*fbf0*/  @!P2 LEA R14, P5, R4, R0, 0x2 ;  /* 0x00000000040ea211 */ /* 0x004fc800078a10ff */
[----:B------:R-:W-:-:S05]  /*fc00*/  @!P2 LEA.HI.X R15, R4, R2, R35, 0x2, P5 ;  /* 0x00000002040fa211 */ /* 0x000fca00028f1423 */
[----:B------:R3:W-:Y:S04]  /*fc10*/  @!P2 ST.E.64 [R14.64], R98 ;  /* 0x000000620e00a985 */ /* 0x0007e8000c101b06 */
.L_x_1024:
[----:B------:R-:W-:Y:S05]  /*fc20*/  BSYNC B0 ;  /* 0x0000000000007941 */ /* 0x000fea0003800000 */
.L_x_1023:
[----:B--2---:R2:W4:Y:S01]  /*fc30*/  SHFL.IDX PT, R2, R22, 0x2, 0x1c1f ;  /* 0x005c1f0016027f89 */ /* 0x00452200000e0000 */
[----:B------:R-:W-:Y:S03]  /*fc40*/  BSSY B0, `(.L_x_1025) ;  /* 0x0000033000007945 */ /* 0x000fe60003800000 */
[----:B---3--:R2:W3:Y:S01]  /*fc50*/  SHFL.IDX PT, R0, R26, 0x2, 0x1c1f ;  /* 0x005c1f001a007f89 */ /* 0x0084e200000e0000 */
[----:B------:R-:W-:Y:S05]  /*fc60*/  @P1 BRA `(.L_x_1026) ;  /* 0x0000030000001947 */ /* 0x000fea0003800000 */
[----:B------:R-:W-:Y:S02]  /*fc70*/  ISETP.GE.AND P3, PT, R37, c[0x0][0x3c8], PT ;  /* 0x0000f20025007a0c */ /* 0x000fe40003f66270 */
[----:B------:R-:W-:Y:S02]  /*fc80*/  ISETP.GE.AND P5, PT, R13, c[0x0][0x3c8], PT ;  /* 0x0000f2000d007a0c */ /* 0x000fe40003fa6270 */
[----:B------:R-:W-:Y:S02]  /*fc90*/  ISETP.GE.AND P2, PT, R12, c[0x0][0x3c8], PT ;  /* 0x0000f2000c007a0c */ /* 0x000fe40003f46270 */
[----:B------:R-:W-:-:S07]  /*fca0*/  ISETP.GE.AND P1, PT, R11, c[0x0][0x3c8], PT ;  /* 0x0000f2000b007a0c */ /* 0x000fce0003f26270 */
[----:B---3--:R-:W-:-:S04]  /*fcb0*/  @!P3 LEA R14, P4, R37, R0, 0x2 ;  /* 0x00000000250eb211 */ /* 0x008fc800078810ff */
[----:B----4-:R-:W-:Y:S02]  /*fcc0*/  @!P3 LEA.HI.X R15, R37, R2, R24, 0x2, P4 ;  /* 0x00000002250fb211 */ /* 0x010fe400020f1418 */
[----:B------:R-:W-:-:S03]  /*fcd0*/  @!P5 LEA R16, P4, R13, R0, 0x2 ;  /* 0x000000000d10d211 */ /* 0x000fc600078810ff */
[----:B------:R3:W-:Y:S01]  /*fce0*/  @!P3 ST.E.64 [R14.64], R116 ;  /* 0x000000740e00b985 */ /* 0x0007e2000c101b06 */
[----:B------:R-:W-:Y:S02]  /*fcf0*/  @!P5 LEA.HI.X R17, R13, R2, R23, 0x2, P4 ;  /* 0x000000020d11d211 */ /* 0x000fe400020f1417 */
[----:B------:R-:W-:-:S03]  /*fd00*/  ISETP.GE.AND P3, PT, R10, c[0x0][0x3c8], PT ;  /* 0x0000f2000a007a0c */ /* 0x000fc60003f66270 */
[----:B------:R4:W-:Y:S01]  /*fd10*/  @!P5 ST.E.64 [R16.64], R120 ;  /* 0x000000781000d985 */ /* 0x0009e2000c101b06 */
[----:B------:R-:W-:Y:S02]  /*fd20*/  ISETP.GE.AND P5, PT, R9, c[0x0][0x3c8], PT ;  /* 0x0000f20009007a0c */ /* 0x000fe40003fa6270 */
[----:B---3--:R-:W-:-:S04]  /*fd30*/  @!P2 LEA R14, P4, R12, R0, 0x2 ;  /* 0x000000000c0ea211 */ /* 0x008fc800078810ff */
[----:B------:R-:W-:Y:S02]  /*fd40*/  @!P2 LEA.HI.X R15, R12, R2, R25, 0x2, P4 ;  /* 0x000000020c0fa211 */ /* 0x000fe400020f1419 */
[----:B----4-:R-:W-:-:S03]  /*fd50*/  @!P1 LEA R16, P4, R11, R0, 0x2 ;  /* 0x000000000b109211 */ /* 0x010fc600078810ff */
[----:B------:R3:W-:Y:S01]  /*fd60*/  @!P2 ST.E.64 [R14.64], R132 ;  /* 0x000000840e00a985 */ /* 0x0007e2000c101b06 */
[----:B------:R-:W-:Y:S02]  /*fd70*/  @!P1 LEA.HI.X R17, R11, R2, R27, 0x2, P4 ;  /* 0x000000020b119211 */ /* 0x000fe400020f141b */
[----:B------:R-:W-:-:S03]  /*fd80*/  ISETP.GE.AND P2, PT, R8, c[0x0][0x3c8], PT ;  /* 0x0000f20008007a0c */ /* 0x000fc60003f46270 */
[----:B------:R4:W-:Y:S01]  /*fd90*/  @!P1 ST.E.64 [R16.64], R136 ;  /* 0x0000008810009985 */ /* 0x0009e2000c101b06 */
[----:B------:R-:W-:Y:S02]  /*fda0*/  ISETP.GE.AND P1, PT, R7, c[0x0][0x3c8], PT ;  /* 0x0000f20007007a0c */ /* 0x000fe40003f26270 */
[----:B---3--:R-:W-:-:S04]  /*fdb0*/  @!P3 LEA R14, P4, R10, R0, 0x2 ;  /* 0x000000000a0eb211 */ /* 0x008fc800078810ff */
[----:B------:R-:W-:Y:S02]  /*fdc0*/  @!P3 LEA.HI.X R15, R10, R2, R28, 0x2, P4 ;  /* 0x000000020a0fb211 */ /* 0x000fe400020f141c */
[----:B------:R-:W-:-:S03]  /*fdd0*/  @!P5 LEA R18, P4, R9, R0, 0x2 ;  /* 0x000000000912d211 */ /* 0x000fc600078810ff */
[----:B------:R3:W-:Y:S01]  /*fde0*/  @!P3 ST.E.64 [R14.64], R148 ;  /* 0x000000940e00b985 */ /* 0x0007e2000c101b06 */
[----:B------:R-:W-:Y:S02]  /*fdf0*/  @!P5 LEA.HI.X R19, R9, R2, R29, 0x2, P4 ;  /* 0x000000020913d211 */ /* 0x000fe400020f141d */
[----:B------:R-:W-:Y:S02]  /*fe00*/  ISETP.GE.AND P4, PT, R3, c[0x0][0x3c8], PT ;  /* 0x0000f20003007a0c */ /* 0x000fe40003f86270 */
[C---:B----4-:R-:W-:Y:S01]  /*fe10*/  @!P2 LEA R16, P3, R8.reuse, R0, 0x2 ;  /* 0x000000000810a211 */ /* 0x050fe200078610ff */
[----:B------:R4:W-:Y:S03]  /*fe20*/  @!P5 ST.E.64 [R18.64], R152 ;  /* 0x000000981200d985 */ /* 0x0009e6000c101b06 */
        /* <DEDUP_REMOVED lines=8> */
[----:B------:R-:W-:Y:S02]  /*feb0*/  ISETP.GE.AND P1, PT, R4, c[0x0][0x3c8], PT ;  /* 0x0000f20004007a0c */ /* 0x000fe40003f26270 */
[----:B------:R-:W-:Y:S02]  /*fec0*/  @!P4 LEA.HI.X R21, R3, R2, R32, 0x2, P5 ;  /* 0x000000020315c211 */ /* 0x000fe400028f1420 */
[----:B----4-:R-:W-:-:S03]  /*fed0*/  @!P3 LEA R18, P5, R6, R0, 0x2 ;  /* 0x000000000612b211 */ /* 0x010fc600078a10ff */
[----:B------:R4:W-:Y:S01]  /*fee0*/  @!P4 ST.E.64 [R20.64], R72 ;  /* 0x000000481400c985 */ /* 0x0009e2000c101b06 */
[----:B------:R-:W-:Y:S02]  /*fef0*/  @!P3 LEA.HI.X R19, R6, R2, R33, 0x2, P5 ;  /* 0x000000020613b211 */ /* 0x000fe400028f1421 */
[----:B-----5:R-:W-:-:S03]  /*ff00*/  @!P2 LEA R16, P5, R5, R0, 0x2 ;  /* 0x000000000510a211 */ /* 0x020fc600078a10ff */
[----:B------:R4:W-:Y:S01]  /*ff10*/  @!P3 ST.E.64 [R18.64], R76 ;  /* 0x0000004c1200b985 */ /* 0x0009e2000c101b06 */
[----:B------:R-:W-:-:S05]  /*ff20*/  @!P2 LEA.HI.X R17, R5, R2, R34, 0x2, P5 ;  /* 0x000000020511a211 */ /* 0x000fca00028f1422 */
[----:B------:R4:W-:Y:S01]  /*ff30*/  @!P2 ST.E.64 [R16.64], R88 ;  /* 0x000000581000a985 */ /* 0x0009e2000c101b06 */
[----:B---3--:R-:W-:-:S04]  /*ff40*/  @!P1 LEA R14, P5, R4, R0, 0x2 ;  /* 0x00000000040e9211 */ /* 0x008fc800078a10ff */
[----:B------:R-:W-:-:S05]  /*ff50*/  @!P1 LEA.HI.X R15, R4, R2, R35, 0x2, P5 ;  /* 0x00000002040f9211 */ /* 0x000fca00028f1423 */
[----:B------:R4:W-:Y:S04]  /*ff60*/  @!P1 ST.E.64 [R14.64], R92 ;  /* 0x0000005c0e009985 */ /* 0x0009e8000c101b06 */
.L_x_1026:
[----:B------:R-:W-:Y:S05]  /*ff70*/  BSYNC B0 ;  /* 0x0000000000007941 */ /* 0x000fea0003800000 */
.L_x_1025:
[----:B----4-:R4:W1:Y:S04]  /*ff80*/  SHFL.IDX PT, R2, R22, 0x3, 0x1c1f ;  /* 0x007c1f0016027f89 */ /* 0x01086800000e0000 */
[----:B---3--:R4:W3:Y:S01]  /*ff90*/  SHFL.IDX PT, R0, R26, 0x3, 0x1c1f ;  /* 0x007c1f001a007f89 */ /* 0x0088e200000e0000 */
[----:B------:R-:W-:Y:S05]  /*ffa0*/  @P0 BRA `(.L_x_1027) ;  /* 0x000005e000000947 */ /* 0x000fea0003800000 */
[----:B------:R-:W-:Y:S02]  /*ffb0*/  ISETP.GE.AND P3, PT, R13, c[0x0][0x3c8], PT ;  /* 0x0000f2000d007a0c */ /* 0x000fe40003f66270 */
[----:B------:R-:W-:Y:S02]  /*ffc0*/  ISETP.GE.AND P4, PT, R37, c[0x0][0x3c8], PT ;  /* 0x0000f20025007a0c */ /* 0x000fe40003f86270 */
[----:B------:R-:W-:Y:S02]  /*ffd0*/  ISETP.GE.AND P2, PT, R12, c[0x0][0x3c8], PT ;  /* 0x0000f2000c007a0c */ /* 0x000fe40003f46270 */
[----:B------:R-:W-:-:S07]  /*ffe0*/  ISETP.GE.AND P1, PT, R11, c[0x0][0x3c8], PT ;  /* 0x0000f2000b007a0c */ /* 0x000fce0003f26270 */
[-C--:B---3--:R-:W-:Y:S02]  /*fff0*/  @!P3 LEA R20, P0, R13, R0.reuse, 0x2 ;  /* 0x000000000d14b211 */ /* 0x088fe400078010ff */
[----:B------:R-:W-:Y:S02]  /*10000*/  @!P4 LEA R18, P5, R37, R0, 0x2 ;  /* 0x000000002512c211 */ /* 0x000fe400078a10ff */
[-C--:B-1----:R-:W-:Y:S02]  /*10010*/  @!P3 LEA.HI.X R21, R13, R2.reuse, R23, 0x2, P0 ;  /* 0x000000020d15b211 */ /* 0x082fe400000f1417 */
[----:B------:R-:W-:Y:S02]  /*10020*/  @!P4 LEA.HI.X R19, R37, R2, R24, 0x2, P5 ;  /* 0x000000022513c211 */ /* 0x000fe400028f1418 */
[----:B------:R-:W-:Y:S02]  /*10030*/  ISETP.GE.AND P0, PT, R10, c[0x0][0x3c8], PT ;  /* 0x0000f2000a007a0c */ /* 0x000fe40003f06270 */
[C---:B------:R-:W-:Y:S01]  /*10040*/  @!P2 LEA R16, P5, R12.reuse, R0, 0x2 ;  /* 0x000000000c10a211 */ /* 0x040fe200078a10ff */
[----:B------:R-:W-:Y:S03]  /*10050*/  @!P4 ST.E.64 [R18.64], R118 ;  /* 0x000000761200c985 */ /* 0x000fe6000c101b06 */
[----:B------:R-:W-:Y:S01]  /*10060*/  @!P2 LEA.HI.X R17, R12, R2, R25, 0x2, P5 ;  /* 0x000000020c11a211 */ /* 0x000fe200028f1419 */
[----:B------:R-:W-:Y:S01]  /*10070*/  @!P3 ST.E.64 [R20.64], R122 ;  /* 0x0000007a1400b985 */ /* 0x000fe2000c101b06 */
[----:B------:R-:W-:-:S02]  /*10080*/  @!P1 LEA R14, P5, R11, R0, 0x2 ;  /* 0x000000000b0e9211 */ /* 0x000fc400078a10ff */
[----:B------:R-:W-:Y:S01]  /*10090*/  ISETP.GE.AND P3, PT, R7, c[0x0][0x3c8], PT ;  /* 0x0000f20007007a0c */ /* 0x000fe20003f66270 */
[----:B------:R-:W-:Y:S01]  /*100a0*/  @!P2 ST.E.64 [R16.64], R134 ;  /* 0x000000861000a985 */ /* 0x000fe2000c101b06 */
[----:B------:R-:W-:Y:S02]  /*100b0*/  @!P1 LEA.HI.X R15, R11, R2, R27, 0x2, P5 ;  /* 0x000000020b0f9211 */ /* 0x000fe400028f141b */
[----:B------:R-:W-:Y:S02]  /*100c0*/  ISETP.GE.AND P5, PT, R9, c[0x0][0x3c8], PT ;  /* 0x0000f20009007a0c */ /* 0x000fe40003fa6270 */
[C---:B------:R-:W-:Y:S01]  /*100d0*/  @!P0 LEA R12, P4, R10.reuse, R0, 0x2 ;  /* 0x000000000a0c8211 */ /* 0x040fe200078810ff */
[----:B------:R1:W-:Y:S01]  /*100e0*/  @!P1 ST.E.64 [R14.64], R138 ;  /* 0x0000008a0e009985 */ /* 0x0003e2000c101b06 */
[----:B------:R-:W-:Y:S02]  /*100f0*/  ISETP.GE.AND P2, PT, R3, c[0x0][0x3c8], PT ;  /* 0x0000f20003007a0c */ /* 0x000fe40003f46270 */
[----:B------:R-:W-:-:S02]  /*10100*/  @!P0 LEA.HI.X R13, R10, R2, R28, 0x2, P4 ;  /* 0x000000020a0d8211 */ /* 0x000fc400020f141c */
[----:B------:R-:W-:-:S03]  /*10110*/  ISETP.GE.AND P4, PT, R8, c[0x0][0x3c8], PT ;  /* 0x0000f20008007a0c */ /* 0x000fc60003f86270 */
[----:B------:R3:W-:Y:S02]  /*10120*/  @!P0 ST.E.64 [R12.64], R150 ;  /* 0x000000960c008985 */ /* 0x0007e4000c101b06 */
[----:B------:R-:W-:-:S04]  /*10130*/  @!P5 LEA R10, P1, R9, R0, 0x2 ;  /* 0x00000000090ad211 */ /* 0x000fc800078210ff */
[----:B------:R-:W-:Y:S02]  /*10140*/  @!P5 LEA.HI.X R11, R9, R2, R29, 0x2, P1 ;  /* 0x00000002090bd211 */ /* 0x000fe400008f141d */
[----:B------:R-:W-:-:S03]  /*10150*/  ISETP.GE.AND P1, PT, R6, c[0x0][0x3c8], PT ;  /* 0x0000f20006007a0c */ /* 0x000fc60003f26270 */
[----:B------:R5:W-:Y:S01]  /*10160*/  @!P5 ST.E.64 [R10.64], R154 ;  /* 0x0000009a0a00d985 */ /* 0x000be2000c101b06 */
[----:B-1----:R-:W-:-:S04]  /*10170*/  @!P4 LEA R14, P0, R8, R0, 0x2 ;  /* 0x00000000080ec211 */ /* 0x002fc800078010ff */
[----:B------:R-:W-:Y:S02]  /*10180*/  @!P4 LEA.HI.X R15, R8, R2, R31, 0x2, P0 ;  /* 0x00000002080fc211 */ /* 0x000fe400000f141f */
[----:B------:R-:W-:Y:S02]  /*10190*/  ISETP.GE.AND P0, PT, R5, c[0x0][0x3c8], PT ;  /* 0x0000f20005007a0c */ /* 0x000fe40003f06270 */
[C---:B---3--:R-:W-:Y:S01]  /*101a0*/  @!P3 LEA R12, P5, R7.reuse, R0, 0x2 ;  /* 0x00000000070cb211 */ /* 0x048fe200078a10ff */
[----:B------:R1:W-:Y:S03]  /*101b0*/  @!P4 ST.E.64 [R14.64], R166 ;  /* 0x000000a60e00c985 */ /* 0x0003e6000c101b06 */
[----:B------:R-:W-:-:S05]  /*101c0*/  @!P3 LEA.HI.X R13, R7, R2, R30, 0x2, P5 ;  /* 0x00000002070db211 */ /* 0x000fca00028f141e */
[----:B------:R1:W-:Y:S01]  /*101d0*/  @!P3 ST.E.64 [R12.64], R170 ;  /* 0x000000aa0c00b985 */ /* 0x0003e2000c101b06 */
[----:B-----5:R-:W-:-:S04]  /*101e0*/  @!P2 LEA R10, P5, R3, R0, 0x2 ;  /* 0x00000000030aa211 */ /* 0x020fc800078a10ff */
[----:B------:R-:W-:Y:S02]  /*101f0*/  @!P2 LEA.HI.X R11, R3, R2, R32, 0x2, P5 ;  /* 0x00000002030ba211 */ /* 0x000fe400028f1420 */
[----:B------:R-:W-:-:S03]  /*10200*/  @!P1 LEA R8, P5, R6, R0, 0x2 ;  /* 0x0000000006089211 */ /* 0x000fc600078a10ff */
[----:B------:R1:W-:Y:S01]  /*10210*/  @!P2 ST.E.64 [R10.64], R74 ;  /* 0x0000004a0a00a985 */ /* 0x0003e2000c101b06 */
[----:B------:R-:W-:Y:S02]  /*10220*/  @!P1 LEA.HI.X R9, R6, R2, R33, 0x2, P5 ;  /* 0x0000000206099211 */ /* 0x000fe400028f1421 */
[----:B------:R-:W-:-:S03]  /*10230*/  @!P0 LEA R6, P5, R5, R0, 0x2 ;  /* 0x0000000005068211 */ /* 0x000fc600078a10ff */
[----:B------:R1:W-:Y:S01]  /*10240*/  @!P1 ST.E.64 [R8.64], R78 ;  /* 0x0000004e08009985 */ /* 0x0003e2000c101b06 */
[----:B------:R-:W-:-:S05]  /*10250*/  @!P0 LEA.HI.X R7, R5, R2, R34, 0x2, P5 ;  /* 0x0000000205078211 */ /* 0x000fca00028f1422 */
[----:B------:R1:W-:Y:S01]  /*10260*/  @!P0 ST.E.64 [R6.64], R90 ;  /* 0x0000005a06008985 */ /* 0x0003e2000c101b06 */
[----:B------:R-:W-:-:S13]  /*10270*/  ISETP.GE.AND P0, PT, R4, c[0x0][0x3c8], PT ;  /* 0x0000f20004007a0c */ /* 0x000fda0003f06270 */
[----:B------:R-:W-:Y:S05]  /*10280*/  @P0 BRA `(.L_x_1027) ;  /* 0x0000030000000947 */ /* 0x000fea0003800000 */
[----:B-1----:R-:W-:-:S04]  /*10290*/  LEA R6, P0, R4, R0, 0x2 ;  /* 0x0000000004067211 */ /* 0x002fc800078010ff */
[----:B------:R-:W-:-:S05]  /*102a0*/  LEA.HI.X R7, R4, R2, R35, 0x2, P0 ;  /* 0x0000000204077211 */ /* 0x000fca00000f1423 */
[----:B------:R1:W-:Y:S01]  /*102b0*/  ST.E.64 [R6.64], R94 ;  /* 0x0000005e06007985 */ /* 0x0003e2000c101b06 */
[----:B------:R-:W-:Y:S05]  /*102c0*/  BRA `(.L_x_1027) ;  /* 0x000002c000007947 */ /* 0x000fea0003800000 */
.L_x_1019:
[----:B------:R-:W2:Y:S02]  /*102d0*/  S2R R4, SR_TID.X ;  /* 0x0000000000047919 */ /* 0x000ea40000002100 */
[----:B--2---:R-:W-:-:S13]  /*102e0*/  ISETP.GT.AND P0, PT, R4, 0x7f, PT ;  /* 0x0000007f0400780c */ /* 0x004fda0003f04270 */
[----:B------:R-:W-:Y:S05]  /*102f0*/  @P0 BRA `(.L_x_1027) ;  /* 0x0000029000000947 */ /* 0x000fea0003800000 */
[----:B------:R-:W2:Y:S01]  /*10300*/  LDL.LU R3, [R1+0x54] ;  /* 0x0000540001037983 */ /* 0x000ea20000300800 */
[----:B------:R-:W-:-:S05]  /*10310*/  MOV R2, c[0x0][0x4e8] ;  /* 0x00013a0000027a02 */ /* 0x000fca0000000f00 */
[----:B------:R-:W-:Y:S01]  /*10320*/  IMAD R0, R2, c[0x0][0x388], RZ ;  /* 0x0000e20002007a24 */ /* 0x000fe200078e02ff */
[----:B--2---:R-:W-:-:S04]  /*10330*/  IADD3 R4, R3, R4, RZ ;  /* 0x0000000403047210 */ /* 0x004fc80007ffe0ff */
[----:B------:R-:W-:-:S13]  /*10340*/  ISETP.GE.AND P0, PT, R4, R0, PT ;  /* 0x000000000400720c */ /* 0x000fda0003f06270 */
[----:B------:R-:W-:Y:S05]  /*10350*/  @P0 BRA `(.L_x_1027) ;  /* 0x0000023000000947 */ /* 0x000fea0003800000 */
[----:B------:R-:W2:Y:S04]  /*10360*/  LDL.LU R3, [R1+0x40] ;  /* 0x0000400001037983 */ /* 0x000ea80000300800 */
[----:B------:R-:W3:Y:S04]  /*10370*/  LDL.LU R9, [R1+0x44] ;  /* 0x0000440001097983 */ /* 0x000ee80000300800 */
[----:B------:R-:W4:Y:S01]  /*10380*/  LDL.LU R8, [R1+0x50] ;  /* 0x0000500001087983 */ /* 0x000f220000300800 */
[----:B------:R-:W-:-:S13]  /*10390*/  ISETP.NE.AND P0, PT, R2, 0x1, PT ;  /* 0x000000010200780c */ /* 0x000fda0003f05270 */
[----:B------:R-:W-:Y:S01]  /*103a0*/  @P0 IMAD.HI.U32 R7, R4, c[0x0][0x4ec], RZ ;  /* 0x00013b0004070a27 */ /* 0x000fe200078e00ff */
[----:B--2---:R-:W-:Y:S02]  /*103b0*/  SHF.R.S32.HI R0, RZ, 0x1f, R3 ;  /* 0x0000001fff007819 */ /* 0x004fe40000011403 */
[----:B---3--:R-:W-:-:S03]  /*103c0*/  SHF.R.S32.HI R6, RZ, 0x1f, R9 ;  /* 0x0000001fff067819 */ /* 0x008fc60000011409 */
[----:B------:R-:W-:-:S04]  /*103d0*/  IMAD R0, R0, c[0x0][0x4d0], RZ ;  /* 0x0001340000007a24 */ /* 0x000fc800078e02ff */
[C---:B------:R-:W-:Y:S01]  /*103e0*/  IMAD R5, R3.reuse, c[0x0][0x4d4], R0 ;  /* 0x0001350003057a24 */ /* 0x040fe200078e0200 */
[----:B------:R-:W-:Y:S01]  /*103f0*/  MOV R0, R4 ;  /* 0x0000000400007202 */ /* 0x000fe20000000f00 */
[----:B------:R-:W-:Y:S01]  /*10400*/  IMAD.WIDE.U32 R2, R3, c[0x0][0x4d0], RZ ;  /* 0x0001340003027a25 */ /* 0x000fe200078e00ff */
[----:B------:R-:W-:-:S03]  /*10410*/  @P0 SHF.R.U32.HI R0, RZ, c[0x0][0x4f0], R7 ;  /* 0x00013c00ff000a19 */ /* 0x000fc60000011607 */
[----:B------:R-:W-:Y:S01]  /*10420*/  IMAD R6, R6, c[0x0][0x4d8], RZ ;  /* 0x0001360006067a24 */ /* 0x000fe200078e02ff */
[----:B------:R-:W-:Y:S02]  /*10430*/  IADD3 R3, R3, R5, RZ ;  /* 0x0000000503037210 */ /* 0x000fe40007ffe0ff */
[----:B----4-:R-:W-:Y:S01]  /*10440*/  SHF.R.S32.HI R5, RZ, 0x1f, R8 ;  /* 0x0000001fff057819 */ /* 0x010fe20000011408 */
[C---:B------:R-:W-:Y:S01]  /*10450*/  IMAD R7, R9.reuse, c[0x0][0x4dc], R6 ;  /* 0x0001370009077a24 */ /* 0x040fe200078e0206 */
[----:B------:R-:W-:Y:S01]  /*10460*/  IADD3 R6, -R0, RZ, RZ ;  /* 0x000000ff00067210 */ /* 0x000fe20007ffe1ff */
[----:B------:R-:W-:-:S04]  /*10470*/  IMAD.WIDE.U32 R2, R9, c[0x0][0x4d8], R2 ;  /* 0x0001360009027a25 */ /* 0x000fc800078e0002 */
[----:B------:R-:W-:Y:S01]  /*10480*/  IMAD R5, R5, c[0x0][0x4e0], RZ ;  /* 0x0001380005057a24 */ /* 0x000fe200078e02ff */
[----:B------:R-:W-:Y:S01]  /*10490*/  IADD3 R3, R3, R7, RZ ;  /* 0x0000000703037210 */ /* 0x000fe20007ffe0ff */
[----:B------:R-:W-:Y:S01]  /*104a0*/  IMAD R4, R6, c[0x0][0x4e8], R4 ;  /* 0x00013a0006047a24 */ /* 0x000fe200078e0204 */
[----:B------:R-:W-:Y:S01]  /*104b0*/  SHF.R.S32.HI R7, RZ, 0x1f, R0 ;  /* 0x0000001fff077819 */ /* 0x000fe20000011400 */
[C---:B------:R-:W-:Y:S02]  /*104c0*/  IMAD R6, R8.reuse, c[0x0][0x4e4], R5 ;  /* 0x0001390008067a24 */ /* 0x040fe400078e0205 */
[----:B------:R-:W-:Y:S01]  /*104d0*/  IMAD.WIDE.U32 R2, R8, c[0x0][0x4e0], R2 ;  /* 0x0001380008027a25 */ /* 0x000fe200078e0002 */
[----:B------:R-:W-:-:S04]  /*104e0*/  SHF.R.S32.HI R5, RZ, 0x1f, R4 ;  /* 0x0000001fff057819 */ /* 0x000fc80000011404 */
[----:B------:R-:W-:Y:S01]  /*104f0*/  IADD3 R2, P0, R0, R2, RZ ;  /* 0x0000000200027210 */ /* 0x000fe20007f1e0ff */
[----:B------:R-:W-:-:S03]  /*10500*/  IMAD R0, R5, c[0x0][0x4c8], RZ ;  /* 0x0001320005007a24 */ /* 0x000fc600078e02ff */
[----:B------:R-:W-:Y:S01]  /*10510*/  IADD3.X R3, R7, R3, R6, P0, !PT ;  /* 0x0000000307037210 */ /* 0x000fe200007fe406 */
[----:B------:R-:W-:-:S04]  /*10520*/  IMAD R0, R4, c[0x0][0x4cc], R0 ;  /* 0x0001330004007a24 */ /* 0x000fc800078e0200 */
[----:B------:R-:W-:-:S05]  /*10530*/  IMAD.WIDE.U32 R2, R4, c[0x0][0x4c8], R2 ;  /* 0x0001320004027a25 */ /* 0x000fca00078e0002 */
[----:B------:R-:W-:Y:S02]  /*10540*/  IADD3 R0, R3, R0, RZ ;  /* 0x0000000003007210 */ /* 0x000fe40007ffe0ff */
[----:B------:R-:W-:-:S04]  /*10550*/  LEA R4, P0, R2, c[0x0][0x4a8], 0x2 ;  /* 0x00012a0002047a11 */ /* 0x000fc800078010ff */
[----:B------:R-:W-:Y:S02]  /*10560*/  LEA.HI.X R5, R2, c[0x0][0x4ac], R0, 0x2, P0 ;  /* 0x00012b0002057a11 */ /* 0x000fe400000f1400 */
[----:B------:R-:W-:-:S05]  /*10570*/  MOV R0, 0xff800000 ;  /* 0xff80000000007802 */ /* 0x000fca0000000f00 */
[----:B------:R2:W-:Y:S02]  /*10580*/  STG.E [R4.64], R0 ;  /* 0x0000000004007986 */ /* 0x0005e4000c101906 */
.L_x_1027:
[----:B------:R-:W-:Y:S05]  /*10590*/  BSYNC B1 ;  /* 0x0000000000017941 */ /* 0x000fea0003800000 */
.L_x_1018:
[----:B--23--:R-:W2:Y:S02]  /*105a0*/  LDL R0, [R1+0x68] ;  /* 0x0000680001007983 */ /* 0x00cea40000100800 */
[----:B--2---:R-:W-:-:S13]  /*105b0*/  ISETP.NE.AND P0, PT, R0, RZ, PT ;  /* 0x000000ff0000720c */ /* 0x004fda0003f05270 */
[----:B------:R-:W-:Y:S01]  /*105c0*/  @P0 WARPSYNC 0xffffffff ;  /* 0xffffffff00000948 */ /* 0x000fe20003800000 */
[----:B------:R-:W-:Y:S06]  /*105d0*/  @P0 BAR.SYNC.DEFER_BLOCKING 0x5, 0x80 ;  /* 0x0142000000000b1d */ /* 0x000fec0000010000 */
[----:B------:R-:W2:Y:S04]  /*105e0*/  @P0 LDS R0, [0xc100] ;  /* 0x00c10000ff000984 */ /* 0x000ea80000000800 */
[----:B--2---:R2:W-:Y:S04]  /*105f0*/  @P0 STL [R1+0x58], R0 ;  /* 0x0000580001000387 */ /* 0x0045e80000100800 */
[----:B------:R-:W-:Y:S06]  /*10600*/  @P0 BAR.ARV 0x4, 0x80 ;  /* 0x0102000000000b1d */ /* 0x000fec0000002000 */
[----:B------:R-:W-:Y:S05]  /*10610*/  @P0 BRA `(.L_x_1028) ;  /* 0x0000009000000947 */ /* 0x000fea0003800000 */
[----:B------:R-:W-:Y:S05]  /*10620*/  BRA.DIV ~URZ, `(.L_x_1029) ;  /* 0x000006f27f007947 */ /* 0x000fea000b800000 */
[----:B--2---:R2:W3:Y:S02]  /*10630*/  SHFL.IDX PT, R0, R36, RZ, 0x1f ;  /* 0x00001fff24007589 */ /* 0x0044e400000e0000 */
.L_x_1040:
[----:B-1----:R-:W1:Y:S01]  /*10640*/  S2R R2, SR_TID.X ;  /* 0x0000000000027919 */ /* 0x002e620000002100 */
[----:B------:R-:W-:Y:S03]  /*10650*/  WARPSYNC 0xffffffff ;  /* 0xffffffff00007948 */ /* 0x000fe60003800000 */
[----:B------:R-:W-:Y:S06]  /*10660*/  BAR.SYNC.DEFER_BLOCKING 0x4, 0x80 ;  /* 0x0102000000007b1d */ /* 0x000fec0000010000 */
[----:B---3--:R3:W-:Y:S01]  /*10670*/  STL [R1+0x58], R0 ;  /* 0x0000580001007387 */ /* 0x0087e20000100800 */
[----:B-1----:R-:W-:-:S13]  /*10680*/  LOP3.LUT P0, RZ, R2, 0x7f, RZ, 0xc0, !PT ;  /* 0x0000007f02ff7812 */ /* 0x002fda000780c0ff */
[----:B------:R3:W-:Y:S04]  /*10690*/  @!P0 STS [0xc100], R36 ;  /* 0x00c10024ff008388 */ /* 0x0007e80000000800 */
[----:B------:R-:W-:Y:S06]  /*106a0*/  BAR.ARV 0x5, 0x80 ;  /* 0x0142000000007b1d */ /* 0x000fec0000002000 */
.L_x_1028:
[----:B--23--:R-:W2:Y:S02]  /*106b0*/  LDL R0, [R1+0x58] ;  /* 0x0000580001007983 */ /* 0x00cea40000100800 */
[----:B--2---:R-:W-:-:S13]  /*106c0*/  ISETP.GE.AND P0, PT, R0, c[0x0][0x538], PT ;  /* 0x00014e0000007a0c */ /* 0x004fda0003f06270 */
[----:B-1--4-:R-:W-:Y:S01]  /*106d0*/  @P0 CALL.REL.NOINC `(.L_x_1030) ;  /* 0x0000001000000944 */ /* 0x012fe20003c00000 */
[----:B------:R-:W-:Y:S05]  /*106e0*/  BRA `(.L_x_1031) ;  /* 0xffff014000007947 */ /* 0x000fea000383ffff */
.L_x_1030:
[----:B------:R-:W-:Y:S05]  /*106f0*/  EXIT ;  /* 0x000000000000794d */ /* 0x000fea0003800000 */
.L_x_996:
[----:B------:R-:W-:Y:S01]  /*10700*/  IMAD.MOV.U32 R7, RZ, RZ, R14 ;  /* 0x000000ffff077224 */ /* 0x000fe200078e000e */
[----:B------:R-:W-:Y:S01]  /*10710*/  MOV R6, RZ ;  /* 0x000000ff00067202 */ /* 0x000fe20000000f00 */
[----:B-1----:R-:W-:Y:S01]  /*10720*/  IMAD.MOV.U32 R3, RZ, RZ, 0x1c1f ;  /* 0x00001c1fff037424 */ /* 0x002fe200078e00ff */
[----:B------:R-:W-:Y:S02]  /*10730*/  MOV R2, 0x10750 ;  /* 0x0001075000027802 */ /* 0x000fe40000000f00 */
[----:B------:R-:W-:Y:S05]  /*10740*/  CALL.REL.NOINC `($__internal_17_$__cuda_sm70_shflsync_idx_p) ;  /* 0x0000068000007944 */ /* 0x000fea0003c00000 */
[----:B------:R-:W-:Y:S01]  /*10750*/  MOV R5, R6 ;  /* 0x0000000600057202 */ /* 0x000fe20000000f00 */
[----:B------:R-:W-:Y:S05]  /*10760*/  BRA `(.L_x_1032) ;  /* 0xffff10d000007947 */ /* 0x000fea000383ffff */
.L_x_997:
[----:B------:R-:W-:Y:S01]  /*10770*/  IMAD.MOV.U32 R7, RZ, RZ, R16 ;  /* 0x000000ffff077224 */ /* 0x000fe200078e0010 */
[----:B------:R-:W-:Y:S01]  /*10780*/  MOV R6, RZ ;  /* 0x000000ff00067202 */ /* 0x000fe20000000f00 */
[----:B-1----:R-:W-:Y:S01]  /*10790*/  IMAD.MOV.U32 R3, RZ, RZ, 0x1c1f ;  /* 0x00001c1fff037424 */ /* 0x002fe200078e00ff */
[----:B------:R-:W-:Y:S02]  /*107a0*/  MOV R2, 0x107c0 ;  /* 0x000107c000027802 */ /* 0x000fe40000000f00 */
[----:B--23--:R-:W-:Y:S05]  /*107b0*/  CALL.REL.NOINC `($__internal_17_$__cuda_sm70_shflsync_idx_p) ;  /* 0x0000061000007944 */ /* 0x00cfea0003c00000 */
[----:B------:R-:W-:Y:S01]  /*107c0*/  MOV R2, R6 ;  /* 0x0000000600027202 */ /* 0x000fe20000000f00 */
[----:B------:R-:W-:Y:S05]  /*107d0*/  BRA `(.L_x_1033) ;  /* 0xffff108000007947 */ /* 0x000fea000383ffff */
.L_x_1000:
[----:B--2---:R-:W-:Y:S01]  /*107e0*/  IMAD.MOV.U32 R7, RZ, RZ, R14 ;  /* 0x000000ffff077224 */ /* 0x004fe200078e000e */
[----:B------:R-:W-:Y:S01]  /*107f0*/  MOV R6, 0x1 ;  /* 0x0000000100067802 */ /* 0x000fe20000000f00 */
[----:B------:R-:W-:Y:S01]  /*10800*/  IMAD.MOV.U32 R3, RZ, RZ, 0x1c1f ;  /* 0x00001c1fff037424 */ /* 0x000fe200078e00ff */
[----:B----4-:R-:W-:-:S02]  /*10810*/  MOV R2, 0x10830 ;  /* 0x0001083000027802 */ /* 0x010fc40000000f00 */
[----:B-1-3--:R-:W-:Y:S05]  /*10820*/  CALL.REL.NOINC `($__internal_17_$__cuda_sm70_shflsync_idx_p) ;  /* 0x000005a000007944 */ /* 0x00afea0003c00000 */
[----:B------:R-:W-:Y:S01]  /*10830*/  IMAD.MOV.U32 R5, RZ, RZ, R6 ;  /* 0x000000ffff057224 */ /* 0x000fe200078e0006 */
[----:B------:R-:W-:Y:S01]  /*10840*/  MOV R6, 0x1 ;  /* 0x0000000100067802 */ /* 0x000fe20000000f00 */
[----:B------:R-:W-:Y:S01]  /*10850*/  IMAD.MOV.U32 R7, RZ, RZ, R16 ;  /* 0x000000ffff077224 */ /* 0x000fe200078e0010 */
[----:B------:R-:W-:-:S02]  /*10860*/  MOV R3, 0x1c1f ;  /* 0x00001c1f00037802 */ /* 0x000fc40000000f00 */
[----:B------:R-:W-:Y:S02]  /*10870*/  MOV R2, 0x10890 ;  /* 0x0001089000027802 */ /* 0x000fe40000000f00 */
[----:B------:R-:W-:Y:S05]  /*10880*/  CALL.REL.NOINC `($__internal_17_$__cuda_sm70_shflsync_idx_p) ;  /* 0x0000054000007944 */ /* 0x000fea0003c00000 */
[----:B------:R-:W-:Y:S01]  /*10890*/  MOV R2, R6 ;  /* 0x0000000600027202 */ /* 0x000fe20000000f00 */
[----:B------:R-:W-:Y:S05]  /*108a0*/  BRA `(.L_x_1034) ;  /* 0xffff118000007947 */ /* 0x000fea000383ffff */
.L_x_1003:
[----:B-1----:R-:W-:Y:S01]  /*108b0*/  IMAD.MOV.U32 R7, RZ, RZ, R14 ;  /* 0x000000ffff077224 */ /* 0x002fe200078e000e */
[----:B------:R-:W-:Y:S01]  /*108c0*/  MOV R6, 0x2 ;  /* 0x0000000200067802 */ /* 0x000fe20000000f00 */
[----:B------:R-:W-:Y:S01]  /*108d0*/  IMAD.MOV.U32 R3, RZ, RZ, 0x1c1f ;  /* 0x00001c1fff037424 */ /* 0x000fe200078e00ff */
[----:B--2---:R-:W-:Y:S02]  /*108e0*/  MOV R2, 0x10900 ;  /* 0x0001090000027802 */ /* 0x004fe40000000f00 */
[----:B---3--:R-:W-:Y:S05]  /*108f0*/  CALL.REL.NOINC `($__internal_17_$__cuda_sm70_shflsync_idx_p) ;  /* 0x000004d000007944 */ /* 0x008fea0003c00000 */
[----:B------:R-:W-:Y:S01]  /*10900*/  MOV R5, R6 ;  /* 0x0000000600057202 */ /* 0x000fe20000000f00 */
[----:B------:R-:W-:Y:S05]  /*10910*/  BRA `(.L_x_1035) ;  /* 0xffff12c000007947 */ /* 0x000fea000383ffff */
.L_x_1004:
[----:B------:R-:W-:Y:S01]  /*10920*/  IMAD.MOV.U32 R7, RZ, RZ, R16 ;  /* 0x000000ffff077224 */ /* 0x000fe200078e0010 */
[----:B------:R-:W-:Y:S01]  /*10930*/  MOV R6, 0x2 ;  /* 0x0000000200067802 */ /* 0x000fe20000000f00 */
[----:B------:R-:W-:Y:S01]  /*10940*/  IMAD.MOV.U32 R3, RZ, RZ, 0x1c1f ;  /* 0x00001c1fff037424 */ /* 0x000fe200078e00ff */
[----:B--2---:R-:W-:Y:S02]  /*10950*/  MOV R2, 0x10970 ;  /* 0x0001097000027802 */ /* 0x004fe40000000f00 */
[----:B-1-34-:R-:W-:Y:S05]  /*10960*/  CALL.REL.NOINC `($__internal_17_$__cuda_sm70_shflsync_idx_p) ;  /* 0x0000046000007944 */ /* 0x01afea0003c00000 */
[----:B------:R-:W-:Y:S01]  /*10970*/  MOV R2, R6 ;  /* 0x0000000600027202 */ /* 0x000fe20000000f00 */
[----:B------:R-:W-:Y:S05]  /*10980*/  BRA `(.L_x_1036) ;  /* 0xffff127000007947 */ /* 0x000fea000383ffff */
.L_x_1007:
[----:B-1----:R-:W-:Y:S01]  /*10990*/  IMAD.MOV.U32 R7, RZ, RZ, R14 ;  /* 0x000000ffff077224 */ /* 0x002fe200078e000e */
[----:B------:R-:W-:Y:S01]  /*109a0*/  MOV R6, 0x3 ;  /* 0x0000000300067802 */ /* 0x000fe20000000f00 */
[----:B------:R-:W-:Y:S01]  /*109b0*/  IMAD.MOV.U32 R3, RZ, RZ, 0x1c1f ;  /* 0x00001c1fff037424 */ /* 0x000fe200078e00ff */
[----:B------:R-:W-:-:S02]  /*109c0*/  MOV R2, 0x109e0 ;  /* 0x000109e000027802 */ /* 0x000fc40000000f00 */
[----:B--234-:R-:W-:Y:S05]  /*109d0*/  CALL.REL.NOINC `($__internal_17_$__cuda_sm70_shflsync_idx_p) ;  /* 0x000003f000007944 */ /* 0x01cfea0003c00000 */
        /* <DEDUP_REMOVED lines=8> */
.L_x_1014:
[----:B---3--:R1:W5:Y:S01]  /*10a60*/  LDL R0, [R1+0x20] ;  /* 0x0000200001007983 */ /* 0x0083620000100800 */
[----:B------:R-:W-:Y:S02]  /*10a70*/  MOV R3, 0x2 ;  /* 0x0000000200037802 */ /* 0x000fe40000000f00 */
[----:B------:R-:W-:Y:S02]  /*10a80*/  MOV R2, 0x10aa0 ;  /* 0x00010aa000027802 */ /* 0x000fe40000000f00 */
[----:B-1---5:R-:W-:Y:S05]  /*10a90*/  CALL.REL.NOINC `($__internal_16_$__cuda_sm70_shflsync_bfly_p) ;  /* 0x000002f000007944 */ /* 0x022fea0003c00000 */
[----:B------:R-:W-:Y:S01]  /*10aa0*/  MOV R5, R8 ;  /* 0x0000000800057202 */ /* 0x000fe20000000f00 */
[----:B------:R-:W-:Y:S05]  /*10ab0*/  BRA `(.L_x_1038) ;  /* 0xffffd72000007947 */ /* 0x000fea000383ffff */
.L_x_1015:
[----:B------:R-:W-:Y:S01]  /*10ac0*/  IMAD.MOV.U32 R0, RZ, RZ, R5 ;  /* 0x000000ffff007224 */ /* 0x000fe200078e0005 */
[----:B------:R-:W-:Y:S02]  /*10ad0*/  MOV R3, 0x1 ;  /* 0x0000000100037802 */ /* 0x000fe40000000f00 */
[----:B------:R-:W-:Y:S02]  /*10ae0*/  MOV R2, 0x10b00 ;  /* 0x00010b0000027802 */ /* 0x000fe40000000f00 */
[----:B------:R-:W-:Y:S05]  /*10af0*/  CALL.REL.NOINC `($__internal_16_$__cuda_sm70_shflsync_bfly_p) ;  /* 0x0000029000007944 */ /* 0x000fea0003c00000 */
[----:B------:R1:W5:Y:S01]  /*10b00*/  LDL R0, [R1+0x24] ;  /* 0x0000240001007983 */ /* 0x0003620000100800 */
[----:B------:R-:W-:Y:S01]  /*10b10*/  FADD.FTZ R5, R5, R8 ;  /* 0x0000000805057221 */ /* 0x000fe20000010000 */
[----:B------:R-:W-:-:S02]  /*10b20*/  MOV R3, 0x2 ;  /* 0x0000000200037802 */ /* 0x000fc40000000f00 */
[----:B------:R-:W-:Y:S02]  /*10b30*/  MOV R2, 0x10b50 ;  /* 0x00010b5000027802 */ /* 0x000fe40000000f00 */
[----:B-1---5:R-:W-:Y:S05]  /*10b40*/  CALL.REL.NOINC `($__internal_16_$__cuda_sm70_shflsync_bfly_p) ;  /* 0x0000024000007944 */ /* 0x022fea0003c00000 */
[----:B------:R-:W2:Y:S01]  /*10b50*/  LDL.LU R0, [R1+0x24] ;  /* 0x0000240001007983 */ /* 0x000ea20000300800 */
[----:B------:R-:W-:Y:S02]  /*10b60*/  MOV R3, 0x1 ;  /* 0x0000000100037802 */ /* 0x000fe40000000f00 */
[----:B------:R-:W-:Y:S01]  /*10b70*/  MOV R2, 0x10bb0 ;  /* 0x00010bb000027802 */ /* 0x000fe20000000f00 */
[----:B--2---:R-:W-:-:S05]  /*10b80*/  FADD.FTZ R4, R0, R8 ;  /* 0x0000000800047221 */ /* 0x004fca0000010000 */
[----:B------:R-:W-:Y:S02]  /*10b90*/  MOV R0, R4 ;  /* 0x0000000400007202 */ /* 0x000fe40000000f00 */
[----:B------:R-:W-:Y:S05]  /*10ba0*/  CALL.REL.NOINC `($__internal_16_$__cuda_sm70_shflsync_bfly_p) ;  /* 0x000001e000007944 */ /* 0x000fea0003c00000 */
[----:B------:R1:W5:Y:S01]  /*10bb0*/  LDL R0, [R1+0x28] ;  /* 0x0000280001007983 */ /* 0x0003620000100800 */
[----:B------:R-:W-:Y:S01]  /*10bc0*/  FADD.FTZ R4, R4, R8 ;  /* 0x0000000804047221 */ /* 0x000fe20000010000 */
[----:B------:R-:W-:Y:S02]  /*10bd0*/  MOV R3, 0x2 ;  /* 0x0000000200037802 */ /* 0x000fe40000000f00 */
        /* <DEDUP_REMOVED lines=19> */
[----:B------:R-:W-:Y:S05]  /*10d10*/  BRA `(.L_x_1039) ;  /* 0xffffd5f000007947 */ /* 0x000fea000383ffff */
.L_x_1029:
[----:B-1----:R-:W-:Y:S01]  /*10d20*/  IMAD.MOV.U32 R7, RZ, RZ, R36 ;  /* 0x000000ffff077224 */ /* 0x002fe200078e0024 */
[----:B------:R-:W-:Y:S01]  /*10d30*/  MOV R6, RZ ;  /* 0x000000ff00067202 */ /* 0x000fe20000000f00 */
[----:B------:R-:W-:Y:S01]  /*10d40*/  IMAD.MOV.U32 R3, RZ, RZ, 0x1f ;  /* 0x0000001fff037424 */ /* 0x000fe200078e00ff */
[----:B------:R-:W-:Y:S02]  /*10d50*/  MOV R2, 0x10d70 ;  /* 0x00010d7000027802 */ /* 0x000fe40000000f00 */
[----:B--2-4-:R-:W-:Y:S05]  /*10d60*/  CALL.REL.NOINC `($__internal_17_$__cuda_sm70_shflsync_idx_p) ;  /* 0x0000006000007944 */ /* 0x014fea0003c00000 */
[----:B------:R-:W-:Y:S01]  /*10d70*/  MOV R0, R6 ;  /* 0x0000000600007202 */ /* 0x000fe20000000f00 */
[----:B------:R-:W-:Y:S05]  /*10d80*/  BRA `(.L_x_1040) ;  /* 0xfffff8b000007947 */ /* 0x000fea000383ffff */
        .weak           $__internal_16_$__cuda_sm70_shflsync_bfly_p
        .type           $__internal_16_$__cuda_sm70_shflsync_bfly_p,@function
        .size           $__internal_16_$__cuda_sm70_shflsync_bfly_p,($__internal_17_$__cuda_sm70_shflsync_idx_p - $__internal_16_$__cuda_sm70_shflsync_bfly_p)
$__internal_16_$__cuda_sm70_shflsync_bfly_p:
[----:B------:R-:W-:Y:S04]  /*10d90*/  WARPSYNC R9 ;  /* 0x0000000900007348 */ /* 0x000fe80003800000 */
[----:B------:R1:W2:Y:S02]  /*10da0*/  SHFL.BFLY PT, R8, R0, R3, R10 ;  /* 0x0c00000300087389 */ /* 0x0002a400000e000a */
[----:B-1----:R-:W-:-:S04]  /*10db0*/  MOV R3, 0x0 ;  /* 0x0000000000037802 */ /* 0x002fc80000000f00 */
[----:B--2---:R-:W-:Y:S05]  /*10dc0*/  RET.REL.NODEC R2 `(_ZN7cutlass13device_kernelIN5flash19enable_sm80_to_sm89INS1_16FlashAttnFwdSm80INS1_25CollectiveMainloopFwdSm80ILi4ELi1ELb0EN4cute5tupleIJNS5_1CILi128EEENS7_ILi64EEENS7_ILi96EEEEEELi96ENS_6half_tEfNS_4arch4Sm80ELb1ELb0ELb1ELb0ELb0ELb0ELb1ELb1EEENS1_21CollectiveEpilogueFwdINS6_IJS8_SA_S9_EEENS6_IJNS7_ILi1EEESI_SI_EEESC_SE_Li128ELb0ELb1ELb1ELb0EEENS1_30DynamicPersistentTileSchedulerILi128ELi128ELb1ELb1ELb0EEEEEEEEEvNT_6ParamsE) ;  /* 0xfffef23002007950 */ /* 0x004fea0003c3ffff */
        .weak           $__internal_17_$__cuda_sm70_shflsync_idx_p
        .type           $__internal_17_$__cuda_sm70_shflsync_idx_p,@function
        .size           $__internal_17_$__cuda_sm70_shflsync_idx_p,(.L_x_1446 - $__internal_17_$__cuda_sm70_shflsync_idx_p)
$__internal_17_$__cuda_sm70_shflsync_idx_p:
[----:B------:R-:W-:-:S04]  /*10dd0*/  MOV R8, 0xffffffff ;  /* 0xffffffff00087802 */ /* 0x000fc80000000f00 */
[----:B------:R-:W-:Y:S04]  /*10de0*/  WARPSYNC R8 ;  /* 0x0000000800007348 */ /* 0x000fe80003800000 */
[----:B------:R1:W2:Y:S02]  /*10df0*/  SHFL.IDX PT, R6, R7, R6, R3 ;  /* 0x0000000607067389 */ /* 0x0002a400000e0003 */
[----:B-1----:R-:W-:-:S04]  /*10e00*/  MOV R3, 0x0 ;  /* 0x0000000000037802 */ /* 0x002fc80000000f00 */
[----:B--2---:R-:W-:Y:S05]  /*10e10*/  RET.REL.NODEC R2 `(_ZN7cutlass13device_kernelIN5flash19enable_sm80_to_sm89INS1_16FlashAttnFwdSm80INS1_25CollectiveMainloopFwdSm80ILi4ELi1ELb0EN4cute5tupleIJNS5_1CILi128EEENS7_ILi64EEENS7_ILi96EEEEEELi96ENS_6half_tEfNS_4arch4Sm80ELb1ELb0ELb1ELb0ELb0ELb0ELb1ELb1EEENS1_21CollectiveEpilogueFwdINS6_IJS8_SA_S9_EEENS6_IJNS7_ILi1EEESI_SI_EEESC_SE_Li128ELb0ELb1ELb1ELb0EEENS1_30DynamicPersistentTileSchedulerILi128ELi128ELb1ELb1ELb0EEEEEEEEEvNT_6ParamsE) ;  /* 0xfffef1e002007950 */ /* 0x004fea0003c3ffff */
.L_x_1041:
        /* <DEDUP_REMOVED lines=14> */
.L_x_1446:


//--------------------- .text._ZN7cutlass13device_kernelIN5flash19enable_sm80_to_sm89INS1_16FlashAttnFwdSm80INS1_25CollectiveMainloopFwdSm80ILi4ELi1ELb0EN4cute5tupleIJNS5_1CILi128EEENS7_ILi48EEENS7_ILi96EEEEEELi96ENS_6half_tEfNS_4arch4Sm80ELb1ELb0ELb1ELb1ELb0ELb0ELb1ELb1EEENS1_21CollectiveEpilogueFwdINS6_IJS8_SA_S9_EEENS6_IJNS7_ILi1EEESI_SI_EEESC_SE_Li128ELb1ELb1ELb1ELb0EEENS1_36VarlenDynamicPersistentTileSchedulerILi128ELi48ELi128ELi128ELb1ELb1ELb0ELb1ELb1ELb1EEEEEEEEEvNT_6ParamsE --------------------------
	.section	.text._ZN7cutlass13device_kernelIN5flash19enable_sm80_to_sm89INS1_16FlashAttnFwdSm80INS1_25CollectiveMainloopFwdSm80ILi4ELi1ELb0EN4cute5tupleIJNS5_1CILi128EEENS7_ILi48EEENS7_ILi96EEEEEELi96ENS_6half_tEfNS_4arch4Sm80ELb1ELb0ELb1ELb1ELb0ELb0ELb1ELb1EEENS1_21CollectiveEpilogueFwdINS6_IJS8_SA_S9_EEENS6_IJNS7_ILi1EEESI_SI_EEESC_SE_Li128ELb1ELb1ELb1ELb0EEENS1_36VarlenDynamicPersistentTileSchedulerILi128ELi48ELi128ELi128ELb1ELb1ELb0ELb1ELb1ELb1EEEEEEEEEvNT_6ParamsE,"ax",@progbits
	.sectioninfo	@"SHI_REGISTERS=255"
	.align	128
.text._ZN7cutlass13device_kernelIN5flash19enable_sm80_to_sm89INS1_16FlashAttnFwdSm80INS1_25CollectiveMainloopFwdSm80ILi4ELi1ELb0EN4cute5tupleIJNS5_1CILi128EEENS7_ILi48EEENS7_ILi96EEEEEELi96ENS_6half_tEfNS_4arch4Sm80ELb1ELb0ELb1ELb1ELb0ELb0ELb1ELb1EEENS1_21CollectiveEpilogueFwdINS6_IJS8_SA_S9_EEENS6_IJNS7_ILi1EEESI_SI_EEESC_SE_Li128ELb1ELb1ELb1ELb0EEENS1_36VarlenDynamicPersistentTileSchedulerILi128ELi48ELi128ELi128ELb1ELb1ELb0ELb1ELb1ELb1EEEEEEEEEvNT_6ParamsE:
        .type           _ZN7cutlass13device_kernelIN5flash19enable_sm80_to_sm89INS1_16FlashAttnFwdSm80INS1_25CollectiveMainloopFwdSm80ILi4ELi1ELb0EN4cute5tupleIJNS5_1CILi128EEENS7_ILi48EEENS7_ILi96EEEEEELi96ENS_6half_tEfNS_4arch4Sm80ELb1ELb0ELb1ELb1ELb0ELb0ELb1ELb1EEENS1_21CollectiveEpilogueFwdINS6_IJS8_SA_S9_EEENS6_IJNS7_ILi1EEESI_SI_EEESC_SE_Li128ELb1ELb1ELb1ELb0EEENS1_36VarlenDynamicPersistentTileSchedulerILi128ELi48ELi128ELi128ELb1ELb1ELb0ELb1ELb1ELb1EEEEEEEEEvNT_6ParamsE,@function
        .size           _ZN7cutlass13device_kernelIN5flash19enable_sm80_to_sm89INS1_16FlashAttnFwdSm80INS1_25CollectiveMainloopFwdSm80ILi4ELi1ELb0EN4cute5tupleIJNS5_1CILi128EEENS7_ILi48EEENS7_ILi96EEEEEELi96ENS_6half_tEfNS_4arch4Sm80ELb1ELb0ELb1ELb1ELb0ELb0ELb1ELb1EEENS1_21CollectiveEpilogueFwdINS6_IJS8_SA_S9_EEENS6_IJNS7_ILi1EEESI_SI_EEESC_SE_Li128ELb1ELb1ELb1ELb0EEENS1_36VarlenDynamicPersistentTileSchedulerILi128ELi48ELi128ELi128ELb1ELb1ELb0ELb1ELb1ELb1EEEEEEEEEvNT_6ParamsE,(.L_x_1449 - _ZN7cutlass13device_kernelIN5flash19enable_sm80_to_sm89INS1_16FlashAttnFwdSm80INS1_25CollectiveMainloopFwdSm80ILi4ELi1ELb0EN4cute5tupleIJNS5_1CILi128EEENS7_ILi48EEENS7_ILi96EEEEEELi96ENS_6half_tEfNS_4arch4Sm80ELb1ELb0ELb1ELb1ELb0ELb0ELb1ELb1EEENS1_21CollectiveEpilogueFwdINS6_IJS8_SA_S9_EEENS6_IJNS7_ILi1EEESI_SI_EEESC_SE_Li128ELb1ELb1ELb1ELb0EEENS1_36VarlenDynamicPersistentTileSchedulerILi128ELi48ELi128ELi128ELb1ELb1ELb0ELb1ELb1ELb1EEEEEEEEEvNT_6ParamsE)
        .other          _ZN7cutlass13device_kernelIN5flash19enable_sm80_to_sm89INS1_16FlashAttnFwdSm80INS1_25CollectiveMainloopFwdSm80ILi4ELi1ELb0EN4cute5tupleIJNS5_1CILi128EEENS7_ILi48EEENS7_ILi96EEEEEELi96ENS_6half_tEfNS_4arch4Sm80ELb1ELb0ELb1ELb1ELb0ELb0ELb1ELb1EEENS1_21CollectiveEpilogueFwdINS6_IJS8_SA_S9_EEENS6_IJNS7_ILi1EEESI_SI_EEESC_SE_Li128ELb1ELb1ELb1ELb0EEENS1_36VarlenDynamicPersistentTileSchedulerILi128ELi48ELi128ELi128ELb1ELb1ELb0ELb1ELb1ELb1EEEEEEEEEvNT_6ParamsE,@"STO_CUDA_ENTRY STV_DEFAULT"
_ZN7cutlass13device_kernelIN5flash19enable_sm80_to_sm89INS1_16FlashAttnFwdSm80INS1_25CollectiveMainloopFwdSm80ILi4ELi1ELb0EN4cute5tupleIJNS5_1CILi128EEENS7_ILi48EEENS7_ILi96EEEEEELi96ENS_6half_tEfNS_4arch4Sm80ELb1ELb0ELb1ELb1ELb0ELb0ELb1ELb1EEENS1_21CollectiveEpilogueFwdINS6_IJS8_SA_S9_EEENS6_IJNS7_ILi1EEESI_SI_EEESC_SE_Li128ELb1ELb1ELb1ELb0EEENS1_36VarlenDynamicPersistentTileSchedulerILi128ELi48ELi128ELi128ELb1ELb1ELb0ELb1ELb1ELb1EEEEEEEEEvNT_6ParamsE:
        /* <DEDUP_REMOVED lines=10> */
[----:B-1----:R1:W-:Y:S04]  /*00a0*/  @P0 STL.64 [R1], R4 ;  /* 0x0000000401000387 */ /* 0x0023e80000100a00 */
        /* <DEDUP_REMOVED lines=43> */
.L_x_1047:
        /* <DEDUP_REMOVED lines=16> */
.L_x_1157:
        /* <DEDUP_REMOVED lines=16> */
.L_x_1158:
[----:B--2---:R-:W-:-:S05]  /*0560*/  IMAD R0, R0, c[0x0][0x538], RZ ;  /* 0x00014e0000007a24 */ /* 0x004fca00078e02ff */
[----:B------:R-:W-:-:S04]  /*0570*/  IADD3 R6, R0, R6, RZ ;  /* 0x0000000600067210 */ /* 0x000fc80007ffe0ff */
[----:B------:R-:W-:-:S13]  /*0580*/  ISETP.GT.AND P0, PT, R6, UR4, PT ;  /* 0x0000000406007c0c */ /* 0x000fda000bf04270 */
[----:B-1----:R-:W-:Y:S05]  /*0590*/  @!P0 BRA `(.L_x_1047) ;  /* 0xfffffdc000008947 */ /* 0x002fea000383ffff */
.L_x_1043:
[----:B------:R-:W-:-:S05]  /*05a0*/  IADD3 R11, -R0, R6, RZ ;  /* 0x00000006000b7210 */ /* 0x000fca0007ffe1ff */
[----:B------:R-:W-:-:S05]  /*05b0*/  IMAD R0, R4, c[0x0][0x538], R11 ;  /* 0x00014e0004007a24 */ /* 0x000fca00078e020b */
[----:B------:R-:W-:Y:S01]  /*05c0*/  ISETP.GT.AND P0, PT, R0, UR4, PT ;  /* 0x0000000400007c0c */ /* 0x000fe2000bf04270 */
[----:B------:R-:W-:-:S12]  /*05d0*/  BRA.DIV ~URZ, `(.L_x_1048) ;  /* 0x00011e127f007947 */ /* 0x000fd8000b800000 */
[----:B------:R-:W-:-:S04]  /*05e0*/  VOTE.ANY R10, PT, !P0 ;  /* 0x00000000000a7806 */ /* 0x000fc800040e0100 */
.L_x_1159:
[----:B------:R-:W1:Y:S02]  /*05f0*/  POPC R6, R10 ;  /* 0x0000000a00067309 */ /* 0x000e640000000000 */
[----:B-1----:R-:W-:-:S05]  /*0600*/  IADD3 R0, R6, R7, RZ ;  /* 0x0000000706007210 */ /* 0x002fca0007ffe0ff */
[----:B------:R1:W-:Y:S01]  /*0610*/  STL [R1+0xc], R0 ;  /* 0x00000c0001007387 */ /* 0x0003e20000100800 */
[----:B------:R-:W-:Y:S05]  /*0620*/  BRA.DIV ~URZ, `(.L_x_1049) ;  /* 0x00011e127f007947 */ /* 0x000fea000b800000 */
[----:B------:R2:W3:Y:S01]  /*0630*/  SHFL.IDX PT, R12, R9, R6, 0x1f ;  /* 0x00001f06090c7589 */ /* 0x0004e200000e0000 */
[----:B------:R-:W-:-:S03]  /*0640*/  MOV R7, RZ ;  /* 0x000000ff00077202 */ /* 0x000fc60000000f00 */
[----:B------:R2:W4:Y:S04]  /*0650*/  SHFL.IDX PT, R9, R8, R6, 0x1f ;  /* 0x00001f0608097589 */ /* 0x00052800000e0000 */
.L_x_1160:
[----:B------:R-:W-:Y:S01]  /*0660*/  ISETP.NE.AND P0, PT, R10, RZ, PT ;  /* 0x000000ff0a00720c */ /* 0x000fe20003f05270 */
[----:B------:R-:W-:-:S12]  /*0670*/  BSSY B0, `(.L_x_1050) ;  /* 0x0000005000007945 */ /* 0x000fd80003800000 */
[----:B------:R-:W-:Y:S05]  /*0680*/  @!P0 BRA `(.L_x_1051) ;  /* 0x0000003000008947 */ /* 0x000fea0003800000 */
[----:B------:R-:W-:Y:S01]  /*0690*/  IADD3 R3, R6, -0x1, RZ ;  /* 0xffffffff06037810 */ /* 0x000fe20007ffe0ff */
[----:B------:R-:W-:Y:S05]  /*06a0*/  BRA.DIV ~URZ, `(.L_x_1052) ;  /* 0x00011e727f007947 */ /* 0x000fea000b800000 */
[----:B------:R1:W2:Y:S02]  /*06b0*/  SHFL.IDX PT, R7, R4, R3, 0x1f ;  /* 0x00001f0304077589 */ /* 0x0002a400000e0000 */
.L_x_1051:
[----:B------:R-:W-:Y:S05]  /*06c0*/  BSYNC B0 ;  /* 0x0000000000007941 */ /* 0x000fea0003800000 */
.L_x_1050:
[----:B-12---:R-:W-:Y:S01]  /*06d0*/  IMAD R0, R7, c[0x0][0x538], R11 ;  /* 0x00014e0007007a24 */ /* 0x006fe200078e020b */
[----:B----4-:R-:W-:Y:S01]  /*06e0*/  ISETP.NE.AND P0, PT, R9, 0x1, PT ;  /* 0x000000010900780c */ /* 0x010fe20003f05270 */
[----:B------:R-:W-:Y:S03]  /*06f0*/  BSSY B0, `(.L_x_1053) ;  /* 0x0000089000007945 */ /* 0x000fe60003800000 */
[----:B------:R1:W-:Y:S01]  /*0700*/  STL [R1], R0 ;  /* 0x0000000001007387 */ /* 0x0003e20000100800 */
        /* <DEDUP_REMOVED lines=65> */
.L_x_1054:
        /* <DEDUP_REMOVED lines=16> */
[----:B------:R-:W-:Y:S01]  /*0c20*/  IMAD R4, R4, R6, RZ ;  /* 0x0000000604047224 */ /* 0x000fe200078e02ff */
[----:B------:R-:W-:-:S03]  /*0c30*/  MOV R5, R0 ;  /* 0x0000000000057202 */ /* 0x000fc60000000f00 */
        /* <DEDUP_REMOVED lines=52> */
.L_x_1055:
[----:B------:R-:W-:Y:S05]  /*0f80*/  BSYNC B0 ;  /* 0x0000000000007941 */ /* 0x000fea0003800000 */
.L_x_1053:
[----:B------:R-:W-:-:S04]  /*0f90*/  LOP3.LUT R0, RZ, R0, RZ, 0x33, !PT ;  /* 0x00000000ff007212 */ /* 0x000fc800078e33ff */
[----:B------:R-:W-:-:S05]  /*0fa0*/  IADD3 R0, R0, R12, RZ ;  /* 0x0000000c00007210 */ /* 0x000fca0007ffe0ff */
[----:B------:R2:W-:Y:S01]  /*0fb0*/  STL [R1+0x4], R0 ;  /* 0x0000040001007387 */ /* 0x0005e20000100800 */
[----:B------:R-:W-:Y:S05]  /*0fc0*/  BRA `(.L_x_1056) ;  /* 0x0000006000007947 */ /* 0x000fea0003800000 */
.L_x_1044:
[----:B------:R-:W-:Y:S01]  /*0fd0*/  MOV R0, UR4 ;  /* 0x0000000400007c02 */ /* 0x000fe20008000f00 */
[----:B------:R-:W-:Y:S04]  /*0fe0*/  STL [R1+0x4], RZ ;  /* 0x000004ff01007387 */ /* 0x000fe80000100800 */
[----:B------:R1:W-:Y:S04]  /*0ff0*/  STL [R1], R0 ;  /* 0x0000000001007387 */ /* 0x0003e80000100800 */
[----:B------:R2:W-:Y:S01]  /*1000*/  STL [R1+0x8], RZ ;  /* 0x000008ff01007387 */ /* 0x0005e20000100800 */
[----:B-1----:R-:W-:-:S05]  /*1010*/  MOV R0, c[0x0][0x53c] ;  /* 0x00014f0000007a02 */ /* 0x002fca0000000f00 */
[----:B------:R2:W-:Y:S02]  /*1020*/  STL [R1+0xc], R0 ;  /* 0x00000c0001007387 */ /* 0x0005e40000100800 */
.L_x_1056:
[----:B------:R-:W3:Y:S04]  /*1030*/  LDL R4, [R1] ;  /* 0x0000000001047983 */ /* 0x000ee80000100800 */
[----:B------:R-:W3:Y:S04]  /*1040*/  LDL R5, [R1+0x4] ;  /* 0x0000040001057983 */ /* 0x000ee80000100800 */
[----:B------:R-:W3:Y:S04]  /*1050*/  LDL R6, [R1+0x8] ;  /* 0x0000080001067983 */ /* 0x000ee80000100800 */
[----:B------:R-:W3:Y:S01]  /*1060*/  LDL R7, [R1+0xc] ;  /* 0x00000c0001077983 */ /* 0x000ee20000100800 */
[----:B------:R-:W-:Y:S01]  /*1070*/  ISETP.NE.AND P0, PT, R13, RZ, PT ;  /* 0x000000ff0d00720c */ /* 0x000fe20003f05270 */
[----:B------:R-:W-:-:S12]  /*1080*/  WARPSYNC 0xffffffff ;  /* 0xffffffff00007948 */ /* 0x000fd80003800000 */
[----:B---3--:R3:W-:Y:S04]  /*1090*/  @!P0 STS.128 [0xc080], R4 ;  /* 0x00c08004ff008388 */ /* 0x0087e80000000c00 */
[----:B------:R-:W-:Y:S06]  /*10a0*/  BAR.ARV 0x5, 0x80 ;  /* 0x0142000000007b1d */ /* 0x000fec0000002000 */
.L_x_1042:
[----:B--2---:R-:W2:Y:S02]  /*10b0*/  LDL R0, [R1+0xc] ;  /* 0x00000c0001007983 */ /* 0x004ea40000100800 */
[----:B--2---:R-:W-:-:S13]  /*10c0*/  ISETP.GE.AND P0, PT, R0, c[0x0][0x53c], PT ;  /* 0x00014f0000007a0c */ /* 0x004fda0003f06270 */
[----:B------:R-:W-:Y:S05]  /*10d0*/  @P0 EXIT ;  /* 0x000000000000094d */ /* 0x000fea0003800000 */
[----:B------:R-:W2:Y:S02]  /*10e0*/  S2R R11, SR_TID.X ;  /* 0x00000000000b7919 */ /* 0x000ea40000002100 */
[----:B--2---:R-:W-:-:S04]  /*10f0*/  SHF.R.S32.HI R9, RZ, 0x1f, R11 ;  /* 0x0000001fff097819 */ /* 0x004fc8000001140b */
[CC--:B------:R-:W-:Y:S02]  /*1100*/  LEA.HI R17, R9.reuse, R11.reuse, RZ, 0x3 ;  /* 0x0000000b09117211 */ /* 0x0c0fe400078f18ff */
[----:B------:R-:W-:Y:S02]  /*1110*/  LEA.HI R3, R9, R11, RZ, 0x4 ;  /* 0x0000000b09037211 */ /* 0x000fe400078f20ff */
[----:B-1----:R-:W-:Y:S02]  /*1120*/  LOP3.LUT R2, R17, 0xfffffff8, RZ, 0xc0, !PT ;  /* 0xfffffff811027812 */ /* 0x002fe400078ec0ff */
        /* <DEDUP_REMOVED lines=25> */
[----:B------:R-:W-:Y:S02]  /*12c0*/  LEA.HI R5, R6, R250, RZ, 0x1 ;  /* 0x000000fa06057211 */ /* 0x000fe400078f08ff */
[----:B------:R-:W-:Y:S01]  /*12d0*/  SHF.R.U32.HI R4, RZ, 0x3, R0 ;  /* 0x00000003ff047819 */ /* 0x000fe20000011600 */
[----:B------:R-:W-:Y:S01]  /*12e0*/  IMAD.IADD R21, R11, 0x1, -R2 ;  /* 0x000000010b157824 */ /* 0x000fe200078e0a02 */
        /* <DEDUP_REMOVED lines=13> */
[----:B------:R-:W-:Y:S01]  /*13c0*/  IMAD.IADD R4, R7, 0x1, -R3 ;  /* 0x0000000107047824 */ /* 0x000fe200078e0a03 */
[----:B------:R-:W-:Y:S01]  /*13d0*/  SHF.R.S32.HI R3, RZ, 0x2, R11 ;  /* 0x00000002ff037819 */ /* 0x000fe2000001140b */
[----:B------:R-:W-:Y:S01]  /*13e0*/  IMAD.U32 R5, R0, 0x20, R5 ;  /* 0x0000002000057824 */ /* 0x000fe200078e0005 */
[----:B------:R-:W-:Y:S02]  /*13f0*/  LOP3.LUT R2, R2, 0xfffffff8, RZ, 0xc0, !PT ;  /* 0xfffffff802027812 */ /* 0x000fe400078ec0ff */
[----:B------:R-:W-:Y:S01]  /*1400*/  LEA.HI R0, R18, R18, RZ, 0x1 ;  /* 0x0000001212007211 */ /* 0x000fe200078f08ff */
[----:B------:R-:W-:Y:S01]  /*1410*/  IMAD R19, R4, 0x10, R3 ;  /* 0x0000001004137824 */ /* 0x000fe200078e0203 */
[----:B------:R-:W-:Y:S01]  /*1420*/  SHF.R.S32.HI R3, RZ, 0x1, R8 ;  /* 0x00000001ff037819 */ /* 0x000fe20000011408 */
[----:B------:R-:W-:Y:S01]  /*1430*/  IMAD.IADD R4, R250, 0x1, -R2 ;  /* 0x00000001fa047824 */ /* 0x000fe200078e0a02 */
[C---:B------:R-:W-:Y:S01]  /*1440*/  LOP3.LUT R2, R0.reuse, 0x1ffffffe, RZ, 0xc0, !PT ;  /* 0x1ffffffe00027812 */ /* 0x040fe200078ec0ff */
[----:B------:R-:W-:Y:S01]  /*1450*/  IMAD.SHL.U32 R0, R0, 0x20, RZ ;  /* 0x0000002000007824 */ /* 0x000fe200078e00ff */
[----:B------:R1:W-:Y:S01]  /*1460*/  STL [R1+0x84], R5 ;  /* 0x0000840501007387 */ /* 0x0003e20000100800 */
[----:B------:R-:W-:-:S02]  /*1470*/  SHF.R.S32.HI R6, RZ, 0x1, R10 ;  /* 0x00000001ff067819 */ /* 0x000fc4000001140a */
[----:B------:R-:W-:Y:S01]  /*1480*/  IMAD.IADD R8, R18, 0x1, -R2 ;  /* 0x0000000112087824 */ /* 0x000fe200078e0a02 */
[----:B------:R-:W-:Y:S01]  /*1490*/  LOP3.LUT R0, R0, 0xffffffc0, RZ, 0xc0, !PT ;  /* 0xffffffc000007812 */ /* 0x000fe200078ec0ff */
[C---:B------:R-:W-:Y:S01]  /*14a0*/  IMAD.SHL.U32 R2, R3.reuse, 0x40, RZ ;  /* 0x0000004003027824 */ /* 0x040fe200078e00ff */
[----:B------:R-:W-:Y:S01]  /*14b0*/  SHF.R.S32.HI R10, RZ, 0x1f, R10 ;  /* 0x0000001fff0a7819 */ /* 0x000fe2000001140a */
[----:B------:R-:W-:Y:S01]  /*14c0*/  STL [R1+0xc0], R19 ;  /* 0x0000c01301007387 */ /* 0x000fe20000100800 */
[----:B------:R-:W-:Y:S01]  /*14d0*/  LOP3.LUT P2, RZ, R3, 0x2, RZ, 0xc0, !PT ;  /* 0x0000000203ff7812 */ /* 0x000fe2000784c0ff */
[----:B------:R-:W-:Y:S01]  /*14e0*/  IMAD R14, R8, 0x8, R0 ;  /* 0x00000008080e7824 */ /* 0x000fe200078e0200 */
[----:B------:R-:W-:Y:S01]  /*14f0*/  LEA.HI R3, R10, R6, RZ, 0x2 ;  /* 0x000000060a037211 */ /* 0x000fe200078f10ff */
[----:B------:R-:W-:Y:S01]  /*1500*/  IMAD.SHL.U32 R8, R7, 0x200, RZ ;  /* 0x0000020007087824 */ /* 0x000fe200078e00ff */
[----:B------:R-:W-:Y:S02]  /*1510*/  LOP3.LUT R0, R2, 0xc0, RZ, 0xc0, !PT ;  /* 0x000000c002007812 */ /* 0x000fe400078ec0ff */
[----:B------:R-:W-:Y:S01]  /*1520*/  LOP3.LUT R2, R3, 0xfffffffc, RZ, 0xc0, !PT ;  /* 0xfffffffc03027812 */ /* 0x000fe200078ec0ff */
[----:B------:R-:W-:Y:S01]  /*1530*/  IMAD R3, R18, 0x2, R8 ;  /* 0x0000000212037824 */ /* 0x000fe200078e0208 */
[----:B------:R-:W-:-:S02]  /*1540*/  LOP3.LUT R7, R0, 0x8, R17, 0xf8, !PT ;  /* 0x0000000800077812 */ /* 0x000fc400078ef811 */
[----:B------:R-:W-:Y:S01]  /*1550*/  IADD3 R20, R22, 0x20, RZ ;  /* 0x0000002016147810 */ /* 0x000fe20007ffe0ff */
[----:B------:R-:W-:Y:S01]  /*1560*/  IMAD.IADD R2, R6, 0x1, -R2 ;  /* 0x0000000106027824 */ /* 0x000fe200078e0a02 */
[----:B------:R-:W-:-:S04]  /*1570*/  SHF.R.S32.HI R23, RZ, 0x1f, R22 ;  /* 0x0000001fff177819 */ /* 0x000fc80000011416 */
[C---:B------:R-:W-:Y:S01]  /*1580*/  LOP3.LUT P3, RZ, R2.reuse, 0x2, RZ, 0xc0, !PT ;  /* 0x0000000202ff7812 */ /* 0x040fe2000786c0ff */
[----:B------:R-:W-:Y:S01]  /*1590*/  IMAD.SHL.U32 R2, R2, 0x40, RZ ;  /* 0x0000004002027824 */ /* 0x000fe200078e00ff */
[----:B-1----:R-:W-:-:S04]  /*15a0*/  LEA.HI R5, R4, R4, RZ, 0x1 ;  /* 0x0000000404057211 */ /* 0x002fc800078f08ff */
[----:B------:R-:W-:Y:S02]  /*15b0*/  LOP3.LUT R9, R5, 0x3fffffe, RZ, 0xc0, !PT ;  /* 0x03fffffe05097812 */ /* 0x000fe400078ec0ff */
[----:B------:R-:W-:-:S03]  /*15c0*/  LOP3.LUT R2, R2, 0xc0, RZ, 0xc0, !PT ;  /* 0x000000c002027812 */ /* 0x000fc600078ec0ff */
[----:B------:R-:W-:Y:S01]  /*15d0*/  IMAD.IADD R9, R4, 0x1, -R9 ;  /* 0x0000000104097824 */ /* 0x000fe200078e0a09 */
[----:B------:R-:W-:Y:S02]  /*15e0*/  SHF.R.U32.HI R4, RZ, 0x3, R0 ;  /* 0x00000003ff047819 */ /* 0x000fe40000011600 */
[----:B------:R-:W-:Y:S01]  /*15f0*/  SHF.R.S32.HI R0, RZ, 0x1, R5 ;  /* 0x00000001ff007819 */ /* 0x000fe20000011405 */
[----:B------:R-:W-:Y:S01]  /*1600*/  IMAD R6, R9, 0x20, R3 ;  /* 0x0000002009067824 */ /* 0x000fe200078e0203 */
[----:B------:R-:W-:Y:S01]  /*1610*/  LOP3.LUT R10, R7, R4, RZ, 0x3c, !PT ;  /* 0x00000004070a7212 */ /* 0x000fe200078e3cff */
[----:B------:R-:W-:Y:S01]  /*1620*/  IMAD.SHL.U32 R5, R16, 0x20, RZ ;  /* 0x0000002010057824 */ /* 0x000fe200078e00ff */
[C---:B------:R-:W-:Y:S01]  /*1630*/  LOP3.LUT R4, R0.reuse, 0x1, RZ, 0xc0, !PT ;  /* 0x0000000100047812 */ /* 0x040fe200078ec0ff */
[C---:B------:R-:W-:Y:S01]  /*1640*/  IMAD.SHL.U32 R3, R0.reuse, 0x40, RZ ;  /* 0x0000004000037824 */ /* 0x040fe200078e00ff */
[----:B------:R-:W-:Y:S01]  /*1650*/  LOP3.LUT P0, RZ, R0, 0x2, RZ, 0xc0, !PT ;  /* 0x0000000200ff7812 */ /* 0x000fe2000780c0ff */
[----:B------:R-:W-:Y:S01]  /*1660*/  IMAD.SHL.U32 R7, R12, 0x8, RZ ;  /* 0x000000080c077824 */ /* 0x000fe200078e00ff */
[----:B------:R-:W-:Y:S01]  /*1670*/  ISETP.NE.U32.AND P1, PT, R4, 0x1, PT ;  /* 0x000000010400780c */ /* 0x000fe20003f25070 */
[----:B------:R-:W-:Y:S01]  /*1680*/  IMAD R9, R12, 0x8, R15 ;  /* 0x000000080c097824 */ /* 0x000fe200078e020f */
[----:B------:R-:W-:-:S02]  /*1690*/  LOP3.LUT R3, R3, 0xc0, RZ, 0xc0, !PT ;  /* 0x000000c003037812 */ /* 0x000fc400078ec0ff */
[----:B------:R-:W-:Y:S02]  /*16a0*/  LOP3.LUT R0, R5, 0xffffff00, RZ, 0xc0, !PT ;  /* 0xffffff0005007812 */ /* 0x000fe400078ec0ff */
[----:B------:R-:W-:Y:S02]  /*16b0*/  LEA.HI R3, R3, R3, RZ, 0x1d ;  /* 0x0000000303037211 */ /* 0x000fe400078fe8ff */
[----:B------:R-:W-:Y:S01]  /*16c0*/  SHF.R.U32.HI R5, RZ, 0x3, R2 ;  /* 0x00000003ff057819 */ /* 0x000fe20000011602 */
[----:B------:R-:W-:Y:S02]  /*16d0*/  IMAD.IADD R4, R0, 0x1, R8 ;  /* 0x0000000100047824 */ /* 0x000fe400078e0208 */
[----:B------:R-:W-:Y:S01]  /*16e0*/  IMAD.IADD R3, R3, 0x1, R6 ;  /* 0x0000000103037824 */ /* 0x000fe200078e0206 */
[----:B------:R-:W-:Y:S01]  /*16f0*/  LOP3.LUT R6, R2, 0x8, R7, 0xf8, !PT ;  /* 0x0000000802067812 */ /* 0x000fe200078ef807 */
[----:B------:R-:W-:Y:S01]  /*1700*/  IMAD R2, R13, 0x20, R4 ;  /* 0x000000200d027824 */ /* 0x000fe200078e0204 */
[----:B------:R-:W-:Y:S01]  /*1710*/  LOP3.LUT R4, R11, 0x7ffffffc, RZ, 0xc0, !PT ;  /* 0x7ffffffc0b047812 */ /* 0x000fe200078ec0ff */
[----:B------:R-:W-:Y:S01]  /*1720*/  IMAD.SHL.U32 R18, R3, 0x2, RZ ;  /* 0x0000000203127824 */ /* 0x000fe200078e00ff */
[----:B------:R-:W-:Y:S01]  /*1730*/  LOP3.LUT R3, R6, R5, RZ, 0x3c, !PT ;  /* 0x0000000506037212 */ /* 0x000fe200078e3cff */
[----:B------:R-:W-:-:S02]  /*1740*/  IMAD R7, R13, 0x20, R0 ;  /* 0x000000200d077824 */ /* 0x000fc400078e0200 */
[----:B------:R-:W-:Y:S01]  /*1750*/  IMAD.IADD R4, R21, 0x1, -R4 ;  /* 0x0000000115047824 */ /* 0x000fe200078e0a04 */
[C---:B------:R-:W-:Y:S01]  /*1760*/  IADD3 R5, R18.reuse, 0x80, RZ ;  /* 0x0000008012057810 */ /* 0x040fe20007ffe0ff */
[C---:B------:R-:W-:Y:S01]  /*1770*/  IMAD.IADD R2, R3.reuse, 0x1, R2 ;  /* 0x0000000103027824 */ /* 0x040fe200078e0202 */
[----:B------:R-:W-:Y:S01]  /*1780*/  IADD3 R17, R18, 0x70, RZ ;  /* 0x0000007012117810 */ /* 0x000fe20007ffe0ff */
[----:B------:R-:W-:Y:S01]  /*1790*/  IMAD.IADD R3, R3, 0x1, R7 ;  /* 0x0000000103037824 */ /* 0x000fe200078e0207 */
[----:B------:R-:W-:Y:S01]  /*17a0*/  @P1 IADD3 R17, R5, 0x10, RZ ;  /* 0x0000001005111810 */ /* 0x000fe20007ffe0ff */
[----:B------:R-:W-:Y:S01]  /*17b0*/  STL [R1+0x3c], R18 ;  /* 0x00003c1201007387 */ /* 0x000fe20000100800 */
[----:B------:R-:W-:Y:S01]  /*17c0*/  IADD3 R5, R22, 0x40, RZ ;  /* 0x0000004016057810 */ /* 0x000fe20007ffe0ff */
[----:B------:R-:W-:Y:S01]  /*17d0*/  IMAD.SHL.U32 R4, R4, 0x2, RZ ;  /* 0x0000000204047824 */ /* 0x000fe200078e00ff */
[----:B------:R-:W-:Y:S01]  /*17e0*/  SHF.R.S32.HI R7, RZ, 0x1f, R20 ;  /* 0x0000001fff077819 */ /* 0x000fe20000011414 */
[----:B------:R-:W-:Y:S01]  /*17f0*/  STL [R1+0x40], R17 ;  /* 0x0000401101007387 */ /* 0x000fe20000100800 */
[----:B------:R-:W-:Y:S01]  /*1800*/  SHF.R.S32.HI R8, RZ, 0x1f, R5 ;  /* 0x0000001fff087819 */ /* 0x000fe20000011405 */
[----:B------:R-:W-:Y:S01]  /*1810*/  IMAD.U32 R0, R9, 0x20, R10 ;  /* 0x0000002009007824 */ /* 0x000fe200078e000a */
[C---:B------:R-:W-:Y:S01]  /*1820*/  IADD3 R16, R4.reuse, 0x10, RZ ;  /* 0x0000001004107810 */ /* 0x040fe20007ffe0ff */
[----:B------:R-:W-:Y:S01]  /*1830*/  STL [R1+0x14], R20 ;  /* 0x0000141401007387 */ /* 0x000fe20000100800 */
[C---:B------:R-:W-:Y:S01]  /*1840*/  IADD3 R15, R4.reuse, 0x18, RZ ;  /* 0x00000018040f7810 */ /* 0x040fe20007ffe0ff */
[----:B------:R-:W-:Y:S01]  /*1850*/  IMAD.MOV.U32 R6, RZ, RZ, 0x20 ;  /* 0x00000020ff067424 */ /* 0x000fe200078e00ff */
[C---:B------:R-:W-:Y:S01]  /*1860*/  IADD3 R13, R4.reuse, 0x28, RZ ;  /* 0x00000028040d7810 */ /* 0x040fe20007ffe0ff */
[----:B------:R1:W-:Y:S01]  /*1870*/  STL [R1+0x20], R5 ;  /* 0x0000200501007387 */ /* 0x0003e20000100800 */
[----:B------:R-:W-:-:S02]  /*1880*/  IADD3 R12, R4, 0x30, RZ ;  /* 0x00000030040c7810 */ /* 0x000fc40007ffe0ff */
[C---:B------:R-:W-:Y:S01]  /*1890*/  IADD3 R11, R4.reuse, 0x38, RZ ;  /* 0x00000038040b7810 */ /* 0x040fe20007ffe0ff */
[----:B------:R-:W-:Y:S01]  /*18a0*/  STL.64 [R1+0x18], R22 ;  /* 0x0000181601007387 */ /* 0x000fe20000100a00 */
[C---:B------:R-:W-:Y:S02]  /*18b0*/  IADD3 R10, R4.reuse, 0x40, RZ ;  /* 0x00000040040a7810 */ /* 0x040fe40007ffe0ff */
[----:B------:R-:W-:Y:S01]  /*18c0*/  IADD3 R9, R4, 0x48, RZ ;  /* 0x0000004804097810 */ /* 0x000fe20007ffe0ff */
[----:B------:R2:W-:Y:S01]  /*18d0*/  STL [R1+0x7c], R7 ;  /* 0x00007c0701007387 */ /* 0x0005e20000100800 */
[----:B------:R-:W-:Y:S02]  /*18e0*/  LEA R184, R0, 0x3c80, 0x1 ;  /* 0x00003c8000b87811 */ /* 0x000fe400078e08ff */
[----:B------:R-:W-:Y:S01]  /*18f0*/  SHF.R.S32.HI R0, RZ, 0x1f, R10 ;  /* 0x0000001fff007819 */ /* 0x000fe2000001140a */
[----:B------:R3:W-:Y:S01]  /*1900*/  STL [R1+0x78], R8 ;  /* 0x0000780801007387 */ /* 0x0007e20000100800 */
[----:B------:R-:W-:-:S02]  /*1910*/  IADD3 R189, R184, 0x20, RZ ;  /* 0x00000020b8bd7810 */ /* 0x000fc40007ffe0ff */
[----:B------:R-:W-:Y:S01]  /*1920*/  LEA R187, R2, 0x6080, 0x1 ;  /* 0x0000608002bb7811 */ /* 0x000fe200078e08ff */
[----:B------:R-:W-:Y:S01]  /*1930*/  STL [R1+0x24], R4 ;  /* 0x0000240401007387 */ /* 0x000fe20000100800 */
[----:B------:R-:W-:Y:S02]  /*1940*/  LEA R185, R3, 0x1880, 0x1 ;  /* 0x0000188003b97811 */ /* 0x000fe400078e08ff */
[----:B------:R-:W-:-:S04]  /*1950*/  @P2 IADD3 R189, R184, -0x20, RZ ;  /* 0xffffffe0b8bd2810 */ /* 0x000fc80007ffe0ff */
[C---:B------:R-:W-:Y:S02]  /*1960*/  IADD3 R197, R189.reuse, 0x400, RZ ;  /* 0x00000400bdc57810 */ /* 0x040fe40007ffe0ff */
[----:B-1----:R-:W-:Y:S02]  /*1970*/  SEL R5, R6, 0xffffffe0, !P0 ;  /* 0xffffffe006057807 */ /* 0x002fe40004000000 */
[C---:B------:R-:W-:Y:S02]  /*1980*/  IADD3 R196, R189.reuse, 0x800, RZ ;  /* 0x00000800bdc47810 */ /* 0x040fe40007ffe0ff */
[C---:B------:R-:W-:Y:S02]  /*1990*/  IADD3 R195, R189.reuse, 0xc00, RZ ;  /* 0x00000c00bdc37810 */ /* 0x040fe40007ffe0ff */
[----:B------:R-:W-:Y:S01]  /*19a0*/  IADD3 R194, R189, 0x1000, RZ ;  /* 0x00001000bdc27810 */ /* 0x000fe20007ffe0ff */
[----:B--2---:R-:W-:Y:S01]  /*19b0*/  IMAD.IADD R7, R19, 0x1, R14 ;  /* 0x0000000113077824 */ /* 0x004fe200078e020e */
[----:B------:R-:W-:-:S02]  /*19c0*/  IADD3 R19, R4, 0x8, RZ ;  /* 0x0000000804137810 */ /* 0x000fc40007ffe0ff */
[C---:B------:R-:W-:Y:S02]  /*19d0*/  IADD3 R14, R4.reuse, 0x20, RZ ;  /* 0x00000020040e7810 */ /* 0x040fe40007ffe0ff */
[----:B------:R1:W-:Y:S01]  /*19e0*/  STL [R1+0xb8], R7 ;  /* 0x0000b80701007387 */ /* 0x0003e20000100800 */
[----:B---3--:R-:W-:Y:S02]  /*19f0*/  IADD3 R8, R4, 0x50, RZ ;  /* 0x0000005004087810 */ /* 0x008fe40007ffe0ff */
[C---:B------:R-:W-:Y:S02]  /*1a00*/  IADD3 R193, R189.reuse, 0x1400, RZ ;  /* 0x00001400bdc17810 */ /* 0x040fe40007ffe0ff */
[C---:B------:R-:W-:Y:S02]  /*1a10*/  IADD3 R192, R189.reuse, 0x1800, RZ ;  /* 0x00001800bdc07810 */ /* 0x040fe40007ffe0ff */
[C---:B------:R-:W-:Y:S02]  /*1a20*/  IADD3 R191, R189.reuse, 0x1c00, RZ ;  /* 0x00001c00bdbf7810 */ /* 0x040fe40007ffe0ff */
[----:B------:R-:W-:-:S02]  /*1a30*/  IADD3 R190, R189, 0x2000, RZ ;  /* 0x00002000bdbe7810 */ /* 0x000fc40007ffe0ff */
[----:B-1----:R-:W-:-:S05]  /*1a40*/  SHF.R.S32.HI R7, RZ, 0x1f, R4 ;  /* 0x0000001fff077819 */ /* 0x002fca0000011404 */
[----:B------:R1:W-:Y:S04]  /*1a50*/  STL [R1+0xb4], R7 ;  /* 0x0000b40701007387 */ /* 0x0003e80000100800 */
[----:B------:R2:W-:Y:S04]  /*1a60*/  STL [R1+0x6c], R19 ;  /* 0x00006c1301007387 */ /* 0x0005e80000100800 */
[----:B------:R-:W-:Y:S04]  /*1a70*/  STL [R1+0x68], R16 ;  /* 0x0000681001007387 */ /* 0x000fe80000100800 */
[----:B------:R3:W-:Y:S04]  /*1a80*/  STL [R1+0x64], R15 ;  /* 0x0000640f01007387 */ /* 0x0007e80000100800 */
[----:B------:R4:W-:Y:S04]  /*1a90*/  STL [R1+0x60], R14 ;  /* 0x0000600e01007387 */ /* 0x0009e80000100800 */
[----:B------:R-:W-:Y:S04]  /*1aa0*/  STL [R1+0x5c], R13 ;  /* 0x00005c0d01007387 */ /* 0x000fe80000100800 */
[----:B------:R5:W-:Y:S01]  /*1ab0*/  STL [R1+0x58], R12 ;  /* 0x0000580c01007387 */ /* 0x000be20000100800 */
[----:B-1----:R-:W-:-:S02]  /*1ac0*/  IADD3 R7, R4, 0x58, RZ ;  /* 0x0000005804077810 */ /* 0x002fc40007ffe0ff */
[----:B------:R-:W-:Y:S01]  /*1ad0*/  SEL R4, R6, 0xffffffe0, !P3 ;  /* 0xffffffe006047807 */ /* 0x000fe20005800000 */
[----:B------:R-:W-:Y:S01]  /*1ae0*/  STL [R1+0x54], R11 ;  /* 0x0000540b01007387 */ /* 0x000fe20000100800 */
[----:B--2---:R-:W-:Y:S02]  /*1af0*/  SHF.R.S32.HI R19, RZ, 0x1f, R19 ;  /* 0x0000001fff137819 */ /* 0x004fe40000011413 */
[----:B------:R-:W-:Y:S01]  /*1b00*/  SHF.R.S32.HI R6, RZ, 0x1f, R16 ;  /* 0x0000001fff067819 */ /* 0x000fe20000011410 */
[----:B------:R-:W-:Y:S01]  /*1b10*/  STL [R1+0x50], R10 ;  /* 0x0000500a01007387 */ /* 0x000fe20000100800 */
[----:B------:R-:W-:Y:S02]  /*1b20*/  IMAD.IADD R188, R187, 0x1, R4 ;  /* 0x00000001bbbc7824 */ /* 0x000fe400078e0204 */
[----:B------:R-:W-:Y:S01]  /*1b30*/  IMAD.IADD R186, R4, 0x1, R185 ;  /* 0x0000000104ba7824 */ /* 0x000fe200078e02b9 */
[----:B------:R1:W-:Y:S01]  /*1b40*/  STL [R1+0x4c], R9 ;  /* 0x00004c0901007387 */ /* 0x0003e20000100800 */
[----:B---3--:R-:W-:-:S03]  /*1b50*/  SHF.R.S32.HI R15, RZ, 0x1f, R15 ;  /* 0x0000001fff0f7819 */ /* 0x008fc6000001140f */
[----:B------:R-:W-:Y:S01]  /*1b60*/  STL [R1+0x48], R8 ;  /* 0x0000480801007387 */ /* 0x000fe20000100800 */
[----:B----4-:R-:W-:-:S03]  /*1b70*/  SHF.R.S32.HI R14, RZ, 0x1f, R14 ;  /* 0x0000001fff0e7819 */ /* 0x010fc6000001140e */
[----:B------:R-:W-:Y:S04]  /*1b80*/  STL [R1+0xb0], R19 ;  /* 0x0000b01301007387 */ /* 0x000fe80000100800 */
[----:B------:R-:W-:Y:S01]  /*1b90*/  STL [R1+0x44], R7 ;  /* 0x0000440701007387 */ /* 0x000fe20000100800 */
[----:B-----5:R-:W-:-:S03]  /*1ba0*/  SHF.R.S32.HI R12, RZ, 0x1f, R12 ;  /* 0x0000001fff0c7819 */ /* 0x020fc6000001140c */
[----:B------:R2:W-:Y:S04]  /*1bb0*/  STL [R1+0xac], R6 ;  /* 0x0000ac0601007387 */ /* 0x0005e80000100800 */
[----:B------:R-:W-:Y:S04]  /*1bc0*/  STL [R1+0xa8], R15 ;  /* 0x0000a80f01007387 */ /* 0x000fe80000100800 */
[----:B------:R-:W-:Y:S01]  /*1bd0*/  STL [R1+0xa4], R14 ;  /* 0x0000a40e01007387 */ /* 0x000fe20000100800 */
[----:B-1----:R-:W-:Y:S02]  /*1be0*/  SHF.R.S32.HI R9, RZ, 0x1f, R9 ;  /* 0x0000001fff097819 */ /* 0x002fe40000011409 */
[----:B--2---:R-:W-:-:S05]  /*1bf0*/  SHF.R.S32.HI R6, RZ, 0x1f, R13 ;  /* 0x0000001fff067819 */ /* 0x004fca000001140d */
        /* <DEDUP_REMOVED lines=14> */
.L_x_1156:
        /* <DEDUP_REMOVED lines=18> */
[----:B------:R-:W-:Y:S02]  /*1e00*/  @P2 LEA.HI.X R3, R74, c[0x0][0x374], R75, 0x2, P0 ;  /* 0x0000dd004a032a11 */ /* 0x000fe400000f144b */
[----:B------:R-:W-:-:S03]  /*1e10*/  ISETP.NE.U32.AND P0, PT, RZ, c[0x0][0x350], PT ;  /* 0x0000d400ff007a0c */ /* 0x000fc60003f05070 */
[----:B------:R2:W5:Y:S01]  /*1e20*/  @P2 LDG.E R8, [R2.64] ;  /* 0x0000000602082981 */ /* 0x000562000c1e1900 */
[C---:B------:R-:W-:Y:S02]  /*1e30*/  @P5 LEA R6, P2, R74.reuse, c[0x0][0x360], 0x2 ;  /* 0x0000d8004a065a11 */ /* 0x040fe400078410ff */
[----:B------:R-:W-:Y:S02]  /*1e40*/  ISETP.NE.AND.EX P0, PT, RZ, c[0x0][0x354], PT, P0 ;  /* 0x0000d500ff007a0c */ /* 0x000fe40003f05300 */
[C-C-:B------:R-:W-:Y:S02]  /*1e50*/  @P5 LEA.HI.X R7, R74.reuse, c[0x0][0x364], R75.reuse, 0x2, P2 ;  /* 0x0000d9004a075a11 */ /* 0x140fe400010f144b */
[----:B------:R-:W-:-:S03]  /*1e60*/  LEA.HI.X R5, R74, c[0x0][0x34c], R75, 0x2, P4 ;  /* 0x0000d3004a057a11 */ /* 0x000fc600020f144b */
[----:B------:R-:W4:Y:S04]  /*1e70*/  @P5 LDG.E R0, [R6.64] ;  /* 0x0000000606005981 */ /* 0x000f28000c1e1900 */
[----:B------:R1:W5:Y:S01]  /*1e80*/  @P1 LDG.E R11, [R4.64] ;  /* 0x00000006040b1981 */ /* 0x000362000c1e1900 */
[----:B--2---:R-:W-:-:S04]  /*1e90*/  LEA R2, P3, R74, c[0x0][0x350], 0x2 ;  /* 0x0000d4004a027a11 */ /* 0x004fc800078610ff */
[----:B------:R-:W-:-:S05]  /*1ea0*/  LEA.HI.X R3, R74, c[0x0][0x354], R75, 0x2, P3 ;  /* 0x0000d5004a037a11 */ /* 0x000fca00018f144b */
[----:B------:R1:W5:Y:S01]  /*1eb0*/  @P0 LDG.E R9, [R2.64] ;  /* 0x0000000602090981 */ /* 0x000362000c1e1900 */
[----:B---3--:R-:W-:-:S05]  /*1ec0*/  LOP3.LUT R76, R10, 0xffff, RZ, 0xc0, !PT ;  /* 0x0000ffff0a4c7812 */ /* 0x008fca00078ec0ff */
[----:B------:R1:W-:Y:S01]  /*1ed0*/  STL [R1+0x2c], R76 ;  /* 0x00002c4c01007387 */ /* 0x0003e20000100800 */
[----:B------:R-:W-:Y:S03]  /*1ee0*/  YIELD ;  /* 0x0000000000007946 */ /* 0x000fe60003800000 */
[----:B----4-:R1:W-:Y:S01]  /*1ef0*/  @P5 STL [R1+0x10], R0 ;  /* 0x0000100001005387 */ /* 0x0103e20000100800 */
[----:B------:R-:W-:Y:S05]  /*1f00*/  @P5 BRA `(.L_x_1057) ;  /* 0x0000007000005947 */ /* 0x000fea0003800000 */
[----:B-1----:R-:W-:-:S05]  /*1f10*/  MOV R0, c[0x0][0x168] ;  /* 0x00005a0000007a02 */ /* 0x002fca0000000f00 */
[----:B------:R1:W-:Y:S01]  /*1f20*/  STL [R1+0x10], R0 ;  /* 0x0000100001007387 */ /* 0x0003e20000100800 */
[----:B------:R-:W-:Y:S05]  /*1f30*/  @!P1 BRA `(.L_x_1057) ;  /* 0x0000004000009947 */ /* 0x000fea0003800000 */
[----:B------:R-:W2:Y:S04]  /*1f40*/  LDG.E R6, [R4.64] ;  /* 0x0000000604067981 */ /* 0x000ea8000c1e1900 */
[----:B-1----:R-:W2:Y:S02]  /*1f50*/  LDG.E R0, [R4.64+0x4] ;  /* 0x0000040604007981 */ /* 0x002ea4000c1e1900 */
[----:B--2---:R-:W-:-:S05]  /*1f60*/  IADD3 R0, -R6, R0, RZ ;  /* 0x0000000006007210 */ /* 0x004fca0007ffe1ff */
[----:B------:R1:W-:Y:S02]  /*1f70*/  STL [R1+0x10], R0 ;  /* 0x0000100001007387 */ /* 0x0003e40000100800 */
.L_x_1057:
[----:B------:R-:W-:-:S04]  /*1f80*/  ISETP.NE.U32.AND P2, PT, RZ, c[0x0][0x368], PT ;  /* 0x0000da00ff007a0c */ /* 0x000fc80003f45070 */
[----:B------:R-:W-:-:S13]  /*1f90*/  ISETP.NE.AND.EX P2, PT, RZ, c[0x0][0x36c], PT, P2 ;  /* 0x0000db00ff007a0c */ /* 0x000fda0003f45320 */
[----:B------:R-:W-:Y:S05]  /*1fa0*/  @!P2 BRA `(.L_x_1058) ;  /* 0x000000400000a947 */ /* 0x000fea0003800000 */
[----:B-1----:R-:W-:-:S04]  /*1fb0*/  LEA R2, P2, R74, c[0x0][0x368], 0x2 ;  /* 0x0000da004a027a11 */ /* 0x002fc800078410ff */
[----:B------:R-:W-:-:S05]  /*1fc0*/  LEA.HI.X R3, R74, c[0x0][0x36c], R75, 0x2, P2 ;  /* 0x0000db004a037a11 */ /* 0x000fca00010f144b */
[----:B------:R1:W5:Y:S01]  /*1fd0*/  LDG.E R0, [R2.64] ;  /* 0x0000000602007981 */ /* 0x000362000c1e1900 */
[----:B------:R-:W-:Y:S05]  /*1fe0*/  BRA `(.L_x_1059) ;  /* 0x0000005000007947 */ /* 0x000fea0003800000 */
.L_x_1058:
[----:B-1----:R-:W-:Y:S01]  /*1ff0*/  MOV R0, c[0x0][0x1d0] ;  /* 0x0000740000007a02 */ /* 0x002fe20000000f00 */
[----:B------:R-:W-:Y:S05]  /*2000*/  @!P0 BRA `(.L_x_1059) ;  /* 0x0000003000008947 */ /* 0x000fea0003800000 */
[----:B------:R-:W2:Y:S04]  /*2010*/  LDG.E R4, [R2.64] ;  /* 0x0000000602047981 */ /* 0x000ea8000c1e1900 */
[----:B------:R-:W2:Y:S02]  /*2020*/  LDG.E R0, [R2.64+0x4] ;  /* 0x0000040602007981 */ /* 0x000ea4000c1e1900 */
[----:B--2---:R-:W-:Y:S02]  /*2030*/  IADD3 R0, -R4, R0, RZ ;  /* 0x0000000004007210 */ /* 0x004fe40007ffe1ff */
.L_x_1059:
[----:B-1----:R-:W2:Y:S04]  /*2040*/  LDL R2, [R1+0x10] ;  /* 0x0000100001027983 */ /* 0x002ea80000100800 */
[----:B------:R-:W3:Y:S01]  /*2050*/  LDL.LU R3, [R1+0x4] ;  /* 0x0000040001037983 */ /* 0x000ee20000300800 */
[--C-:B-----5:R-:W-:Y:S01]  /*2060*/  IMAD.IADD R4, R0, 0x1, -R8.reuse ;  /* 0x0000000100047824 */ /* 0x120fe200078e0a08 */
[----:B------:R-:W-:Y:S01]  /*2070*/  BSSY B0, `(.L_x_1060) ;  /* 0x000003f000007945 */ /* 0x000fe20003800000 */
[----:B------:R-:W-:-:S02]  /*2080*/  IMAD.IADD R12, R9, 0x1, R8 ;  /* 0x00000001090c7824 */ /* 0x000fc400078e0208 */
[----:B--2---:R-:W-:Y:S02]  /*2090*/  IMAD.MOV.U32 R5, RZ, RZ, R2 ;  /* 0x000000ffff057224 */ /* 0x004fe400078e0002 */
[----:B------:R-:W-:Y:S02]  /*20a0*/  IMAD.MOV.U32 R2, RZ, RZ, c[0x0][0x2c4] ;  /* 0x0000b100ff027624 */ /* 0x000fe400078e00ff */
[----:B---3--:R-:W-:-:S03]  /*20b0*/  IMAD.SHL.U32 R16, R3, 0x80, RZ ;  /* 0x0000008003107824 */ /* 0x008fc600078e00ff */
[----:B------:R-:W-:Y:S02]  /*20c0*/  ISETP.NE.AND P3, PT, R2, 0x1, PT ;  /* 0x000000010200780c */ /* 0x000fe40003f65270 */
[----:B------:R-:W-:Y:S01]  /*20d0*/  IADD3 R2, R16, 0x7f, RZ ;  /* 0x0000007f10027810 */ /* 0x000fe20007ffe0ff */
[----:B------:R-:W-:Y:S04]  /*20e0*/  STL [R1+0x30], R16 ;  /* 0x0000301001007387 */ /* 0x000fe80000100800 */
[----:B------:R-:W-:Y:S01]  /*20f0*/  IMAD.MOV.U32 R0, RZ, RZ, R2 ;  /* 0x000000ffff007224 */ /* 0x000fe200078e0002 */
[----:B------:R1:W-:Y:S05]  /*2100*/  STL [R1+0x4], R4 ;  /* 0x0000040401007387 */ /* 0x0003ea0000100800 */
[----:B------:R-:W-:Y:S01]  /*2110*/  @P3 IMAD.HI.U32 R3, R2, c[0x0][0x2c8], RZ ;  /* 0x0000b20002033a27 */ /* 0x000fe200078e00ff */
[----:B------:R-:W-:-:S04]  /*2120*/  IADD3 R2, R4, 0x30, -R5 ;  /* 0x0000003004027810 */ /* 0x000fc80007ffe805 */
[----:B------:R-:W-:Y:S02]  /*2130*/  @P3 SHF.R.U32.HI R0, RZ, c[0x0][0x2cc], R3 ;  /* 0x0000b300ff003a19 */ /* 0x000fe40000011603 */
[----:B------:R-:W-:-:S03]  /*2140*/  IADD3 R3, R4, 0x2f, RZ ;  /* 0x0000002f04037810 */ /* 0x000fc60007ffe0ff */
[----:B------:R-:W-:Y:S02]  /*2150*/  IMAD.IADD R0, R2, 0x1, R0 ;  /* 0x0000000102007824 */ /* 0x000fe400078e0200 */
[----:B------:R-:W-:-:S04]  /*2160*/  IMAD.HI R2, R3, 0x2aaaaaab, RZ ;  /* 0x2aaaaaab03027827 */ /* 0x000fc800078e02ff */
[----:B------:R-:W-:Y:S01]  /*2170*/  IMAD.HI R0, R0, 0x2aaaaaab, RZ ;  /* 0x2aaaaaab00007827 */ /* 0x000fe200078e02ff */
[----:B-1----:R-:W-:-:S04]  /*2180*/  SHF.R.U32.HI R4, RZ, 0x1f, R2 ;  /* 0x0000001fff047819 */ /* 0x002fc80000011602 */
[----:B------:R-:W-:Y:S02]  /*2190*/  SHF.R.U32.HI R3, RZ, 0x1f, R0 ;  /* 0x0000001fff037819 */ /* 0x000fe40000011600 */
[----:B------:R-:W-:Y:S02]  /*21a0*/  LEA.HI.SX32 R4, R2, R4, 0x1d ;  /* 0x0000000402047211 */ /* 0x000fe400078feaff */
[----:B------:R-:W-:Y:S02]  /*21b0*/  LOP3.LUT R2, R10, 0xff000000, RZ, 0xc0, !PT ;  /* 0xff0000000a027812 */ /* 0x000fe400078ec0ff */
[----:B------:R-:W-:Y:S02]  /*21c0*/  LEA.HI.SX32 R0, R0, R3, 0x1d ;  /* 0x0000000300007211 */ /* 0x000fe400078feaff */
[----:B------:R-:W-:Y:S02]  /*21d0*/  LOP3.LUT R3, R10, 0xff0000, RZ, 0xc0, !PT ;  /* 0x00ff00000a037812 */ /* 0x000fe400078ec0ff */
[----:B------:R-:W-:-:S02]  /*21e0*/  SHF.R.U32.HI R2, RZ, 0x8, R2 ;  /* 0x00000008ff027819 */ /* 0x000fc40000011602 */
[----:B------:R-:W-:Y:S02]  /*21f0*/  IMNMX R6, R4, R0, PT ;  /* 0x0000000004067217 */ /* 0x000fe40003800200 */
[----:B------:R-:W-:Y:S01]  /*2200*/  LEA.HI R3, R3, R2, RZ, 0x10 ;  /* 0x0000000203037211 */ /* 0x000fe200078f80ff */
[----:B------:R-:W-:Y:S01]  /*2210*/  IMAD.MOV.U32 R2, RZ, RZ, RZ ;  /* 0x000000ffff027224 */ /* 0x000fe200078e00ff */
[----:B------:R-:W-:Y:S02]  /*2220*/  ISETP.GE.AND P2, PT, R6, 0x1, PT ;  /* 0x000000010600780c */ /* 0x000fe40003f46270 */
        /* <DEDUP_REMOVED lines=35> */
.L_x_1061:
[----:B------:R-:W-:Y:S05]  /*2460*/  BSYNC B0 ;  /* 0x0000000000007941 */ /* 0x000fea0003800000 */
.L_x_1060:
[----:B------:R-:W-:Y:S01]  /*2470*/  IMAD R248, R14, R2, RZ ;  /* 0x000000020ef87224 */ /* 0x000fe200078e02ff */
[----:B------:R-:W-:Y:S01]  /*2480*/  PRMT R0, RZ, 0x7610, R0 ;  /* 0x00007610ff007816 */ /* 0x000fe20000000000 */
[----:B------:R-:W-:Y:S01]  /*2490*/  CS2R R22, SRZ ;  /* 0x0000000000167805 */ /* 0x000fe2000001ff00 */
[----:B------:R-:W-:Y:S01]  /*24a0*/  CS2R R24, SRZ ;  /* 0x0000000000187805 */ /* 0x000fe2000001ff00 */
[----:B------:R-:W-:Y:S01]  /*24b0*/  IMAD.IADD R2, R248, 0x1, R2 ;  /* 0x00000001f8027824 */ /* 0x000fe200078e0202 */
[----:B------:R-:W-:Y:S01]  /*24c0*/  CS2R R26, SRZ ;  /* 0x00000000001a7805 */ /* 0x000fe2000001ff00 */
        /* <DEDUP_REMOVED lines=50> */
[----:B------:R-:W2:Y:S01]  /*27f0*/  LDL.64 R20, [R1+0x18] ;  /* 0x0000180001147983 */ /* 0x000ea20000100a00 */
[----:B------:R-:W-:-:S03]  /*2800*/  ISETP.NE.U32.AND P2, PT, RZ, c[0x0][0x340], PT ;  /* 0x0000d000ff007a0c */ /* 0x000fc60003f45070 */
[----:B------:R-:W3:Y:S01]  /*2810*/  LDL R19, [R1+0x14] ;  /* 0x0000140001137983 */ /* 0x000ee20000100800 */
[----:B------:R-:W-:-:S03]  /*2820*/  ISETP.NE.AND.EX P2, PT, RZ, c[0x0][0x344], PT, P2 ;  /* 0x0000d100ff007a0c */ /* 0x000fc60003f45320 */
[----:B------:R-:W4:Y:S04]  /*2830*/  LDL.LU R18, [R1+0x34] ;  /* 0x0000340001127983 */ /* 0x000f280000300800 */
[----:B------:R-:W5:Y:S04]  /*2840*/  LDL R17, [R1+0x20] ;  /* 0x0000200001117983 */ /* 0x000f680000100800 */
[----:B-1----:R-:W1:Y:S02]  /*2850*/  S2R R5, SR_TID.X ;  /* 0x0000000000057919 */ /* 0x002e640000002100 */
[----:B------:R-:W-:-:S05]  /*2860*/  @P2 IMAD.WIDE R2, R74, R13, c[0x0][0x340] ;  /* 0x0000d0004a022625 */ /* 0x000fca00078e020d */
[----:B------:R1:W4:Y:S01]  /*2870*/  @P2 LDG.E R15, [R2.64] ;  /* 0x00000006020f2981 */ /* 0x000322000c1e1900 */
[----:B------:R-:W-:-:S05]  /*2880*/  SHF.R.S32.HI R0, RZ, 0x1f, R11 ;  /* 0x0000001fff007819 */ /* 0x000fca000001140b */
[----:B------:R-:W-:-:S04]  /*2890*/  IMAD R0, R0, c[0x0][0x178], RZ ;  /* 0x00005e0000007a24 */ /* 0x000fc800078e02ff */
[----:B------:R-:W-:Y:S01]  /*28a0*/  IMAD R0, R11, c[0x0][0x17c], R0 ;  /* 0x00005f000b007a24 */ /* 0x000fe200078e0200 */
[----:B-1----:R-:W-:-:S04]  /*28b0*/  SHF.R.S32.HI R4, RZ, 0x1f, R5 ;  /* 0x0000001fff047819 */ /* 0x002fc80000011405 */
[----:B------:R-:W-:-:S04]  /*28c0*/  LEA.HI R4, R4, R5, RZ, 0x2 ;  /* 0x0000000504047211 */ /* 0x000fc800078f10ff */
[----:B------:R-:W-:Y:S01]  /*28d0*/  LOP3.LUT R4, R4, 0xfffffffc, RZ, 0xc0, !PT ;  /* 0xfffffffc04047812 */ /* 0x000fe200078ec0ff */
[----:B------:R-:W-:-:S04]  /*28e0*/  IMAD.WIDE.U32 R2, R11, c[0x0][0x178], RZ ;  /* 0x00005e000b027a25 */ /* 0x000fc800078e00ff */
[----:B------:R-:W-:Y:S01]  /*28f0*/  IMAD.IADD R4, R5, 0x1, -R4 ;  /* 0x0000000105047824 */ /* 0x000fe200078e0a04 */
[----:B------:R-:W-:-:S03]  /*2900*/  IADD3 R3, R3, R0, RZ ;  /* 0x0000000003037210 */ /* 0x000fc60007ffe0ff */
[----:B------:R-:W-:Y:S01]  /*2910*/  IMAD R4, R4, 0x20, R250 ;  /* 0x0000002004047824 */ /* 0x000fe200078e02fa */
[----:B------:R-:W-:-:S03]  /*2920*/  SEL R8, R75, RZ, !P1 ;  /* 0x000000ff4b087207 */ /* 0x000fc60004800000 */
[----:B------:R-:W-:Y:S01]  /*2930*/  IMAD.IADD R10, R16, 0x1, R4 ;  /* 0x00000001100a7824 */ /* 0x000fe200078e0204 */
[----:B------:R-:W-:Y:S01]  /*2940*/  SHF.R.S32.HI R6, RZ, 0x1f, R12 ;  /* 0x0000001fff067819 */ /* 0x000fe2000001140c */
[----:B------:R-:W-:Y:S01]  /*2950*/  IMAD.WIDE.U32 R4, R76, c[0x0][0x1b8], R2 ;  /* 0x00006e004c047a25 */ /* 0x000fe200078e0002 */
[----:B------:R-:W-:-:S03]  /*2960*/  IADD3 R2, P4, R250, R12, RZ ;  /* 0x0000000cfa027210 */ /* 0x000fc60007f9e0ff */
[----:B------:R-:W-:Y:S01]  /*2970*/  @P3 IMAD.HI.U32 R7, R10, c[0x0][0x2c8], RZ ;  /* 0x0000b2000a073a27 */ /* 0x000fe200078e00ff */
[----:B------:R-:W-:Y:S02]  /*2980*/  MOV R0, R10 ;  /* 0x0000000a00007202 */ /* 0x000fe40000000f00 */
[----:B------:R-:W-:Y:S01]  /*2990*/  SEL R3, R74, RZ, !P1 ;  /* 0x000000ff4a037207 */ /* 0x000fe20004800000 */
[----:B------:R-:W-:Y:S01]  /*29a0*/  IMAD R9, R8, c[0x0][0x1c0], RZ ;  /* 0x0000700008097a24 */ /* 0x000fe200078e02ff */
[----:B------:R-:W-:Y:S01]  /*29b0*/  @P3 SHF.R.U32.HI R0, RZ, c[0x0][0x2cc], R7 ;  /* 0x0000b300ff003a19 */ /* 0x000fe20000011607 */
[----:B------:R-:W-:Y:S01]  /*29c0*/  IMAD R5, R76, c[0x0][0x1bc], R5 ;  /* 0x00006f004c057a24 */ /* 0x000fe200078e0205 */
[----:B------:R-:W-:Y:S01]  /*29d0*/  LEA.HI.X.SX32 R8, R250, R6, 0x1, P4 ;  /* 0x00000006fa087211 */ /* 0x000fe200020f0eff */
[C---:B------:R-:W-:Y:S01]  /*29e0*/  IMAD R12, R3.reuse, c[0x0][0x1c4], R9 ;  /* 0x00007100030c7a24 */ /* 0x040fe200078e0209 */
[----:B------:R-:W-:Y:S01]  /*29f0*/  SHF.R.S32.HI R11, RZ, 0x1f, R0 ;  /* 0x0000001fff0b7819 */ /* 0x000fe20000011400 */
[----:B------:R-:W-:-:S04]  /*2a00*/  IMAD.WIDE.U32 R4, R3, c[0x0][0x1c0], R4 ;  /* 0x0000700003047a25 */ /* 0x000fc800078e0004 */
[C---:B------:R-:W-:Y:S02]  /*2a10*/  IMAD R14, R8.reuse, c[0x0][0x1e0], RZ ;  /* 0x00007800080e7a24 */ /* 0x040fe400078e02ff */
[----:B------:R-:W-:Y:S02]  /*2a20*/  IMAD R13, R8, c[0x0][0x208], RZ ;  /* 0x00008200080d7a24 */ /* 0x000fe400078e02ff */
[----:B------:R-:W-:Y:S02]  /*2a30*/  IMAD.IADD R3, R5, 0x1, R12 ;  /* 0x0000000105037824 */ /* 0x000fe400078e020c */
[C---:B------:R-:W-:Y:S02]  /*2a40*/  IMAD R12, R2.reuse, c[0x0][0x1e4], R14 ;  /* 0x00007900020c7a24 */ /* 0x040fe400078e020e */
[----:B------:R-:W-:Y:S02]  /*2a50*/  IMAD R13, R2, c[0x0][0x20c], R13 ;  /* 0x00008300020d7a24 */ /* 0x000fe400078e020d */
[----:B------:R-:W-:Y:S01]  /*2a60*/  IMAD R5, R11, c[0x0][0x1b0], RZ ;  /* 0x00006c000b057a24 */ /* 0x000fe200078e02ff */
[----:B------:R-:W-:-:S02]  /*2a70*/  IADD3 R11, -R0, RZ, RZ ;  /* 0x000000ff000b7210 */ /* 0x000fc40007ffe1ff */
[----:B------:R-:W-:Y:S01]  /*2a80*/  IADD3 R96, R203, -0x1, RZ ;  /* 0xffffffffcb607810 */ /* 0x000fe20007ffe0ff */
[----:B--2---:R-:W-:-:S04]  /*2a90*/  IMAD.WIDE.U32 R6, R2, c[0x0][0x1e0], R20 ;  /* 0x0000780002067a25 */ /* 0x004fc800078e0014 */
[----:B------:R-:W-:-:S04]  /*2aa0*/  IMAD.WIDE.U32 R8, R2, c[0x0][0x208], R20 ;  /* 0x0000820002087a25 */ /* 0x000fc800078e0014 */
[----:B------:R-:W-:Y:S02]  /*2ab0*/  IMAD.MOV.U32 R2, RZ, RZ, R4 ;  /* 0x000000ffff027224 */ /* 0x000fe400078e0004 */
[C---:B------:R-:W-:Y:S02]  /*2ac0*/  IMAD R4, R0.reuse, c[0x0][0x1b4], R5 ;  /* 0x00006d0000047a24 */ /* 0x040fe400078e0205 */
[----:B------:R-:W-:-:S04]  /*2ad0*/  IMAD.WIDE.U32 R2, R0, c[0x0][0x1b0], R2 ;  /* 0x00006c0000027a25 */ /* 0x000fc800078e0002 */
[----:B------:R-:W-:Y:S01]  /*2ae0*/  IMAD R0, R11, c[0x0][0x2c4], R10 ;  /* 0x0000b1000b007a24 */ /* 0x000fe200078e020a */
[----:B---3--:R-:W-:Y:S02]  /*2af0*/  ISETP.GE.AND P5, PT, R19, c[0x0][0x1d4], PT ;  /* 0x0000750013007a0c */ /* 0x008fe40003fa6270 */
[----:B------:R-:W-:Y:S02]  /*2b00*/  IADD3 R3, R3, R4, RZ ;  /* 0x0000000403037210 */ /* 0x000fe40007ffe0ff */
[----:B------:R-:W-:Y:S01]  /*2b10*/  SHF.R.S32.HI R10, RZ, 0x1f, R0 ;  /* 0x0000001fff0a7819 */ /* 0x000fe20000011400 */
[----:B------:R-:W-:Y:S01]  /*2b20*/  IMAD.MOV.U32 R4, RZ, RZ, R8 ;  /* 0x000000ffff047224 */ /* 0x000fe200078e0008 */
[----:B------:R-:W-:Y:S02]  /*2b30*/  IADD3 R7, R7, R12, RZ ;  /* 0x0000000c07077210 */ /* 0x000fe40007ffe0ff */
[----:B------:R-:W-:Y:S01]  /*2b40*/  SEL R8, RZ, 0xffffffff, P5 ;  /* 0xffffffffff087807 */ /* 0x000fe20002800000 */
[----:B------:R-:W-:Y:S01]  /*2b50*/  IMAD R10, R10, c[0x0][0x1a8], RZ ;  /* 0x00006a000a0a7a24 */ /* 0x000fe200078e02ff */
[----:B------:R-:W-:Y:S01]  /*2b60*/  ISETP.GE.AND P6, PT, R20, c[0x0][0x1d4], PT ;  /* 0x0000750014007a0c */ /* 0x000fe20003fc6270 */
[----:B------:R-:W-:Y:S01]  /*2b70*/  IMAD.IADD R5, R9, 0x1, R13 ;  /* 0x0000000109057824 */ /* 0x000fe200078e020d */
[----:B------:R-:W-:Y:S01]  /*2b80*/  SHF.L.U32 R11, R8, 0x1, RZ ;  /* 0x00000001080b7819 */ /* 0x000fe200000006ff */
[----:B------:R-:W-:Y:S01]  /*2b90*/  IMAD.WIDE.U32 R8, R76, c[0x0][0x1e8], R6 ;  /* 0x00007a004c087a25 */ /* 0x000fe200078e0006 */
[----:B------:R-:W-:-:S03]  /*2ba0*/  SEL R12, RZ, 0x1, P6 ;  /* 0x00000001ff0c7807 */ /* 0x000fc60003000000 */
[C---:B------:R-:W-:Y:S02]  /*2bb0*/  IMAD R10, R0.reuse, c[0x0][0x1ac], R10 ;  /* 0x00006b00000a7a24 */ /* 0x040fe400078e020a */
[----:B------:R-:W-:Y:S01]  /*2bc0*/  IMAD.WIDE.U32 R6, R0, c[0x0][0x1a8], R2 ;  /* 0x00006a0000067a25 */ /* 0x000fe200078e0002 */
[----:B------:R-:W-:-:S03]  /*2bd0*/  LOP3.LUT R13, R11, 0x2, R12, 0xe2, !PT ;  /* 0x000000020b0d7812 */ /* 0x000fc600078ee20c */
[----:B------:R-:W-:Y:S01]  /*2be0*/  IMAD.IADD R7, R7, 0x1, R10 ;  /* 0x0000000107077824 */ /* 0x000fe200078e020a */
[C---:B------:R-:W-:Y:S02]  /*2bf0*/  LEA R12, P1, R6.reuse, c[0x0][0x160], 0x1 ;  /* 0x00005800060c7a11 */ /* 0x040fe400078208ff */
[----:B----4-:R-:W-:Y:S02]  /*2c00*/  @P2 SHF.R.S32.HI R0, RZ, 0x1f, R15 ;  /* 0x0000001fff002819 */ /* 0x010fe4000001140f */
[----:B------:R-:W-:Y:S01]  /*2c10*/  LEA.HI.X R11, R6, c[0x0][0x164], R7, 0x1, P1 ;  /* 0x00005900060b7a11 */ /* 0x000fe200008f0c07 */
[----:B------:R-:W-:Y:S01]  /*2c20*/  @!P2 IMAD.MOV.U32 R0, RZ, RZ, R75 ;  /* 0x000000ffff00a224 */ /* 0x000fe200078e004b */
[----:B------:R-:W-:Y:S02]  /*2c30*/  ISETP.GE.AND P1, PT, R20, c[0x0][0x198], PT ;  /* 0x0000660014007a0c */ /* 0x000fe40003f26270 */
[----:B------:R-:W-:Y:S02]  /*2c40*/  @!P2 MOV R15, R74 ;  /* 0x0000004a000fa202 */ /* 0x000fe40000000f00 */
[----:B------:R-:W-:-:S02]  /*2c50*/  SEL R6, R0, RZ, !P0 ;  /* 0x000000ff00067207 */ /* 0x000fc40004000000 */
[----:B------:R-:W-:Y:S02]  /*2c60*/  SEL R0, R15, RZ, !P0 ;  /* 0x000000ff0f007207 */ /* 0x000fe40004000000 */
[----:B------:R-:W-:Y:S02]  /*2c70*/  ISETP.GE.AND P0, PT, R19, c[0x0][0x198], PT ;  /* 0x0000660013007a0c */ /* 0x000fe40003f06270 */
[----:B------:R-:W-:-:S04]  /*2c80*/  LOP3.LUT R18, R18, 0xfffffffd, RZ, 0xc0, !PT ;  /* 0xfffffffd12127812 */ /* 0x000fc800078ec0ff */
[----:B------:R-:W-:-:S04]  /*2c90*/  @P1 LOP3.LUT R18, R18, 0x2, RZ, 0xfc, !PT ;  /* 0x0000000212121812 */ /* 0x000fc800078efcff */
[----:B------:R-:W-:-:S04]  /*2ca0*/  LOP3.LUT R18, R18, 0xfffffffe, RZ, 0xc0, !PT ;  /* 0xfffffffe12127812 */ /* 0x000fc800078ec0ff */
[----:B------:R-:W-:-:S05]  /*2cb0*/  @P0 LOP3.LUT R18, R18, 0x1, RZ, 0xfc, !PT ;  /* 0x0000000112120812 */ /* 0x000fca00078efcff */
[----:B------:R1:W-:Y:S01]  /*2cc0*/  STL [R1+0x34], R18 ;  /* 0x0000341201007387 */ /* 0x0003e20000100800 */
[C---:B------:R-:W-:Y:S01]  /*2cd0*/  IMAD.WIDE.U32 R2, R76.reuse, c[0x0][0x210], R4 ;  /* 0x000084004c027a25 */ /* 0x040fe200078e0004 */
[----:B------:R-:W-:Y:S02]  /*2ce0*/  MOV R4, R8 ;  /* 0x0000000800047202 */ /* 0x000fe40000000f00 */
[----:B-----5:R-:W-:Y:S01]  /*2cf0*/  ISETP.GE.AND P4, PT, R17, c[0x0][0x1d4], PT ;  /* 0x0000750011007a0c */ /* 0x020fe20003f86270 */
[----:B------:R-:W-:Y:S02]  /*2d00*/  IMAD R5, R76, c[0x0][0x1ec], R9 ;  /* 0x00007b004c057a24 */ /* 0x000fe400078e0209 */
[----:B------:R-:W-:Y:S02]  /*2d10*/  IMAD R8, R6, c[0x0][0x1f0], RZ ;  /* 0x00007c0006087a24 */ /* 0x000fe400078e02ff */
[----:B------:R-:W-:Y:S02]  /*2d20*/  IMAD R3, R76, c[0x0][0x214], R3 ;  /* 0x000085004c037a24 */ /* 0x000fe400078e0203 */
[----:B------:R-:W-:Y:S01]  /*2d30*/  IMAD R7, R6, c[0x0][0x218], RZ ;  /* 0x0000860006077a24 */ /* 0x000fe200078e02ff */
[----:B------:R-:W-:Y:S01]  /*2d40*/  SEL R6, RZ, 0x4, P4 ;  /* 0x00000004ff067807 */ /* 0x000fe20002000000 */
[----:B------:R-:W-:-:S02]  /*2d50*/  IMAD R8, R0, c[0x0][0x1f4], R8 ;  /* 0x00007d0000087a24 */ /* 0x000fc400078e0208 */
[----:B------:R-:W-:-:S04]  /*2d60*/  IMAD.WIDE.U32 R242, R0, c[0x0][0x1f0], R4 ;  /* 0x00007c0000f27a25 */ /* 0x000fc800078e0004 */
[C---:B------:R-:W-:Y:S02]  /*2d70*/  IMAD R7, R0.reuse, c[0x0][0x21c], R7 ;  /* 0x0000870000077a24 */ /* 0x040fe400078e0207 */
[----:B------:R-:W-:Y:S01]  /*2d80*/  IMAD.WIDE.U32 R238, R0, c[0x0][0x218], R2 ;  /* 0x0000860000ee7a25 */ /* 0x000fe200078e0002 */
[----:B------:R-:W-:Y:S02]  /*2d90*/  ISETP.GE.AND P2, PT, R17, c[0x0][0x198], PT ;  /* 0x0000660011007a0c */ /* 0x000fe40003f46270 */
[----:B------:R-:W-:Y:S01]  /*2da0*/  LOP3.LUT R14, R13, R6, RZ, 0xfc, !PT ;  /* 0x000000060d0e7212 */ /* 0x000fe200078efcff */
[----:B------:R-:W-:Y:S01]  /*2db0*/  IMAD.IADD R9, R250, 0x1, R16 ;  /* 0x00000001fa097824 */ /* 0x000fe200078e0210 */
[----:B------:R-:W-:Y:S01]  /*2dc0*/  IADD3 R241, R243, R8, RZ ;  /* 0x00000008f3f17210 */ /* 0x000fe20007ffe0ff */
[----:B------:R-:W-:Y:S01]  /*2dd0*/  IMAD.IADD R240, R239, 0x1, R7 ;  /* 0x00000001eff07824 */ /* 0x000fe200078e0207 */
[----:B------:R-:W-:Y:S05]  /*2de0*/  BRA.DIV ~URZ, `(.L_x_1063) ;  /* 0x0000f7927f007947 */ /* 0x000fea000b800000 */
[----:B-1----:R1:W2:Y:S02]  /*2df0*/  SHFL.IDX PT, R8, R11, RZ, 0x1c1f ;  /* 0x001c1fff0b087589 */ /* 0x0022a400000e0000 */
.L_x_1161:
[----:B------:R-:W-:Y:S05]  /*2e00*/  BRA.DIV ~URZ, `(.L_x_1064) ;  /* 0x0000f7e27f007947 */ /* 0x000fea000b800000 */
[----:B------:R3:W4:Y:S02]  /*2e10*/  SHFL.IDX PT, R0, R12, RZ, 0x1c1f ;  /* 0x001c1fff0c007589 */ /* 0x00072400000e0000 */
.L_x_1162:
[----:B------:R-:W5:Y:S01]  /*2e20*/  LDL R2, [R1+0x10] ;  /* 0x0000100001027983 */ /* 0x000f620000100800 */
[----:B------:R-:W-:Y:S01]  /*2e30*/  BSSY B0, `(.L_x_1065) ;  /* 0x000001a000007945 */ /* 0x000fe20003800000 */
[----:B-----5:R-:W-:-:S05]  /*2e40*/  IMAD R10, R2, c[0x0][0x2c4], RZ ;  /* 0x0000b100020a7a24 */ /* 0x020fca00078e02ff */
[----:B------:R-:W-:-:S13]  /*2e50*/  ISETP.GE.AND P0, PT, R9, R10, PT ;  /* 0x0000000a0900720c */ /* 0x000fda0003f06270 */
[----:B------:R-:W-:Y:S05]  /*2e60*/  @P0 BRA `(.L_x_1066) ;  /* 0x0000016000000947 */ /* 0x000fea0003800000 */
[----:B------:R-:W5:Y:S04]  /*2e70*/  LDL.64 R4, [R1+0x18] ;  /* 0x0000180001047983 */ /* 0x000f680000100a00 */
[----:B---3--:R-:W3:Y:S04]  /*2e80*/  LDL R2, [R1+0x14] ;  /* 0x0000140001027983 */ /* 0x008ee80000100800 */
[----:B----4-:R-:W4:Y:S04]  /*2e90*/  LDL R3, [R1+0x7c] ;  /* 0x00007c0001037983 */ /* 0x010f280000100800 */
[----:B--2---:R-:W2:Y:S04]  /*2ea0*/  LDL R16, [R1+0x20] ;  /* 0x0000200001107983 */ /* 0x004ea80000100800 */
[----:B------:R-:W2:Y:S04]  /*2eb0*/  LDL R17, [R1+0x78] ;  /* 0x0000780001117983 */ /* 0x000ea80000100800 */
[----:B------:R-:W2:Y:S04]  /*2ec0*/  LDL R15, [R1+0x34] ;  /* 0x00003400010f7983 */ /* 0x000ea80000100800 */
[----:B------:R-:W2:Y:S01]  /*2ed0*/  LDL R13, [R1+0x84] ;  /* 0x00008400010d7983 */ /* 0x000ea20000100800 */
[----:B-----5:R-:W-:-:S04]  /*2ee0*/  LEA R6, P0, R4, R0, 0x1 ;  /* 0x0000000004067211 */ /* 0x020fc800078008ff */
[----:B------:R-:W-:Y:S02]  /*2ef0*/  LEA.HI.X R7, R4, R8, R5, 0x1, P0 ;  /* 0x0000000804077211 */ /* 0x000fe400000f0c05 */
[----:B---3--:R-:W-:-:S04]  /*2f00*/  LEA R4, P0, R2, R0, 0x1 ;  /* 0x0000000002047211 */ /* 0x008fc800078008ff */
[----:B----4-:R-:W-:Y:S02]  /*2f10*/  LEA.HI.X R5, R2, R8, R3, 0x1, P0 ;  /* 0x0000000802057211 */ /* 0x010fe400000f0c03 */
[----:B--2---:R-:W-:-:S04]  /*2f20*/  LEA R2, P0, R16, R0, 0x1 ;  /* 0x0000000010027211 */ /* 0x004fc800078008ff */
[----:B------:R-:W-:Y:S02]  /*2f30*/  LEA.HI.X R3, R16, R8, R17, 0x1, P0 ;  /* 0x0000000810037211 */ /* 0x000fe400000f0c11 */
[C---:B------:R-:W-:Y:S02]  /*2f40*/  LOP3.LUT P0, RZ, R15.reuse, 0x2, RZ, 0xc0, !PT ;  /* 0x000000020fff7812 */ /* 0x040fe4000780c0ff */
[----:B------:R-:W-:Y:S01]  /*2f50*/  LOP3.LUT P1, RZ, R15, 0x1, RZ, 0xc0, !PT ;  /* 0x000000010fff7812 */ /* 0x000fe2000782c0ff */
[----:B------:R-:W-:-:S10]  /*2f60*/  IMAD.SHL.U32 R0, R13, 0x2, RZ ;  /* 0x000000020d007824 */ /* 0x000fd400078e00ff */
[----:B------:R-:W-:Y:S01]  /*2f70*/  @!PT LDS RZ, [RZ] ;  /* 0x00000000fffff984 */ /* 0x000fe20000000800 */
[----:B------:R-:W-:Y:S01]  /*2f80*/  @!PT LDS RZ, [RZ] ;  /* 0x00000000fffff984 */ /* 0x000fe20000000800 */
[----:B------:R-:W-:Y:S01]  /*2f90*/  @!PT LDS RZ, [RZ] ;  /* 0x00000000fffff984 */ /* 0x000fe20000000800 */
[----:B------:R2:W-:Y:S04]  /*2fa0*/  LDGSTS.E.BYPASS.LTC128B.128 [R0+0x6080], [R6.64], !P0 ;  /* 0x0608000006007fae */ /* 0x0005e8000c101d46 */
[----:B------:R2:W-:Y:S04]  /*2fb0*/  LDGSTS.E.BYPASS.LTC128B.128 [R0+0x8080], [R4.64], !P1 ;  /* 0x0808000004007fae */ /* 0x0005e8000c901d46 */
[----:B------:R2:W-:Y:S02]  /*2fc0*/  LDGSTS.E.BYPASS.LTC128B.128 [R0+0xa080], [R2.64], !P2 ;  /* 0x0a08000002007fae */ /* 0x0005e4000d101d46 */
.L_x_1066:
[----:B------:R-:W-:Y:S05]  /*2fd0*/  BSYNC B0 ;  /* 0x0000000000007941 */ /* 0x000fea0003800000 */
.L_x_1065:
[----:B------:R-:W-:Y:S05]  /*2fe0*/  BRA.DIV ~URZ, `(.L_x_1067) ;  /* 0x0000f6627f007947 */ /* 0x000fea000b800000 */
[----:B--2---:R2:W1:Y:S04]  /*2ff0*/  SHFL.IDX PT, R8, R11, 0x1, 0x1c1f ;  /* 0x003c1f000b087f89 */ /* 0x00446800000e0000 */
[----:B----4-:R2:W4:Y:S02]  /*3000*/  SHFL.IDX PT, R0, R12, 0x1, 0x1c1f ;  /* 0x003c1f000c007f89 */ /* 0x01052400000e0000 */
.L_x_1163:
        /* <DEDUP_REMOVED lines=9> */
[----:B------:R-:W4:Y:S04]  /*30a0*/  LDL R15, [R1+0x34] ;  /* 0x00003400010f7983 */ /* 0x000f280000100800 */
[----:B------:R-:W4:Y:S01]  /*30b0*/  LDL R13, [R1+0x84] ;  /* 0x00008400010d7983 */ /* 0x000f220000100800 */
[----:B-----5:R-:W-:-:S04]  /*30c0*/  LEA R6, P0, R4, R0, 0x1 ;  /* 0x0000000004067211 */ /* 0x020fc800078008ff */
[----:B-1----:R-:W-:Y:S02]  /*30d0*/  LEA.HI.X R7, R4, R8, R5, 0x1, P0 ;  /* 0x0000000804077211 */ /* 0x002fe400000f0c05 */
[----:B--2---:R-:W-:-:S04]  /*30e0*/  LEA R4, P0, R3, R0, 0x1 ;  /* 0x0000000003047211 */ /* 0x004fc800078008ff */
[----:B---3--:R-:W-:Y:S02]  /*30f0*/  LEA.HI.X R5, R3, R8, R18, 0x1, P0 ;  /* 0x0000000803057211 */ /* 0x008fe400000f0c12 */
[----:B----4-:R-:W-:-:S04]  /*3100*/  LEA R2, P0, R16, R0, 0x1 ;  /* 0x0000000010027211 */ /* 0x010fc800078008ff */
        /* <DEDUP_REMOVED lines=10> */
.L_x_1069:
[----:B------:R-:W-:Y:S05]  /*31b0*/  BSYNC B0 ;  /* 0x0000000000007941 */ /* 0x000fea0003800000 */
.L_x_1068:
[----:B------:R-:W-:Y:S05]  /*31c0*/  BRA.DIV ~URZ, `(.L_x_1070) ;  /* 0x0000f5427f007947 */ /* 0x000fea000b800000 */
[----:B-1----:R1:W2:Y:S02]  /*31d0*/  SHFL.IDX PT, R8, R11, 0x2, 0x1c1f ;  /* 0x005c1f000b087f89 */ /* 0x0022a400000e0000 */
.L_x_1164:
[----:B------:R-:W-:Y:S05]  /*31e0*/  BRA.DIV ~URZ, `(.L_x_1071) ;  /* 0x0000f5927f007947 */ /* 0x000fea000b800000 */
[----:B----4-:R4:W1:Y:S02]  /*31f0*/  SHFL.IDX PT, R0, R12, 0x2, 0x1c1f ;  /* 0x005c1f000c007f89 */ /* 0x01086400000e0000 */
.L_x_1165:
        /* <DEDUP_REMOVED lines=11> */
[----:B-1---5:R-:W-:-:S04]  /*32b0*/  LEA R6, P0, R4, R0, 0x1 ;  /* 0x0000000004067211 */ /* 0x022fc800078008ff */
        /* <DEDUP_REMOVED lines=14> */
.L_x_1073:
[----:B------:R-:W-:Y:S05]  /*33a0*/  BSYNC B0 ;  /* 0x0000000000007941 */ /* 0x000fea0003800000 */
.L_x_1072:
[----:B------:R-:W-:Y:S05]  /*33b0*/  BRA.DIV ~URZ, `(.L_x_1074) ;  /* 0x0000f4227f007947 */ /* 0x000fea000b800000 */
[----:B-1----:R1:W3:Y:S04]  /*33c0*/  SHFL.IDX PT, R6, R11, 0x3, 0x1c1f ;  /* 0x007c1f000b067f89 */ /* 0x0022e800000e0000 */
[----:B------:R1:W4:Y:S02]  /*33d0*/  SHFL.IDX PT, R0, R12, 0x3, 0x1c1f ;  /* 0x007c1f000c007f89 */ /* 0x00032400000e0000 */
.L_x_1166:
[----:B------:R-:W5:Y:S04]  /*33e0*/  LDL.64 R16, [R1+0x18] ;  /* 0x0000180001107983 */ /* 0x000f680000100a00 */
[----:B----4-:R-:W4:Y:S04]  /*33f0*/  LDL R13, [R1+0x14] ;  /* 0x00001400010d7983 */ /* 0x010f280000100800 */
[----:B---3--:R-:W3:Y:S04]  /*3400*/  LDL R15, [R1+0x7c] ;  /* 0x00007c00010f7983 */ /* 0x008ee80000100800 */
[----:B--2---:R-:W2:Y:S04]  /*3410*/  LDL R8, [R1+0x34] ;  /* 0x0000340001087983 */ /* 0x004ea80000100800 */
[----:B------:R-:W2:Y:S04]  /*3420*/  LDL R7, [R1+0x84] ;  /* 0x0000840001077983 */ /* 0x000ea80000100800 */
[----:B------:R-:W2:Y:S04]  /*3430*/  LDL R249, [R1+0x4] ;  /* 0x0000040001f97983 */ /* 0x000ea80000100800 */
[----:B-1----:R-:W2:Y:S04]  /*3440*/  LDL R11, [R1+0x20] ;  /* 0x00002000010b7983 */ /* 0x002ea80000100800 */
[----:B------:R-:W2:Y:S01]  /*3450*/  LDL R12, [R1+0x78] ;  /* 0x00007800010c7983 */ /* 0x000ea20000100800 */
[----:B------:R-:W-:-:S04]  /*3460*/  IADD3 R2, R9, 0x60, RZ ;  /* 0x0000006009027810 */ /* 0x000fc80007ffe0ff */
[----:B------:R-:W-:Y:S02]  /*3470*/  ISETP.GE.AND P1, PT, R2, R10, PT ;  /* 0x0000000a0200720c */ /* 0x000fe40003f26270 */
[----:B------:R-:W-:Y:S02]  /*3480*/  MOV R9, 0x30 ;  /* 0x0000003000097802 */ /* 0x000fe40000000f00 */
[----:B------:R-:W-:-:S03]  /*3490*/  P2R R24, PR, RZ, 0x8 ;  /* 0x00000008ff187803 */ /* 0x000fc60000000000 */
[----:B------:R-:W-:Y:S01]  /*34a0*/  IMAD R9, R203, -0x30, R9 ;  /* 0xffffffd0cb097824 */ /* 0x000fe200078e0209 */
[----:B------:R-:W-:Y:S02]  /*34b0*/  MOV R98, R242 ;  /* 0x000000f200627202 */ /* 0x000fe40000000f00 */
[----:B------:R-:W-:Y:S02]  /*34c0*/  MOV R99, R241 ;  /* 0x000000f100637202 */ /* 0x000fe40000000f00 */
[----:B------:R-:W-:Y:S02]  /*34d0*/  MOV R10, 0x20 ;  /* 0x00000020000a7802 */ /* 0x000fe40000000f00 */
[----:B-----5:R-:W-:-:S04]  /*34e0*/  @!P1 LEA R4, P0, R16, R0, 0x1 ;  /* 0x0000000010049211 */ /* 0x020fc800078008ff */
[----:B------:R-:W-:Y:S02]  /*34f0*/  @!P1 LEA.HI.X R5, R16, R6, R17, 0x1, P0 ;  /* 0x0000000610059211 */ /* 0x000fe400000f0c11 */
[----:B----4-:R-:W-:-:S04]  /*3500*/  @!P1 LEA R2, P0, R13, R0, 0x1 ;  /* 0x000000000d029211 */ /* 0x010fc800078008ff */
[----:B---3--:R-:W-:Y:S02]  /*3510*/  @!P1 LEA.HI.X R3, R13, R6, R15, 0x1, P0 ;  /* 0x000000060d039211 */ /* 0x008fe400000f0c0f */
[C---:B--2---:R-:W-:Y:S02]  /*3520*/  LOP3.LUT P0, RZ, R8.reuse, 0x2, RZ, 0xc0, !PT ;  /* 0x0000000208ff7812 */ /* 0x044fe4000780c0ff */
[----:B------:R-:W-:Y:S02]  /*3530*/  LOP3.LUT P3, RZ, R8, 0x1, RZ, 0xc0, !PT ;  /* 0x0000000108ff7812 */ /* 0x000fe4000786c0ff */
[----:B------:R-:W-:Y:S02]  /*3540*/  SHF.L.U32 R198, R7, 0x1, RZ ;  /* 0x0000000107c67819 */ /* 0x000fe400000006ff */
[----:B------:R-:W-:Y:S02]  /*3550*/  SHF.R.S32.HI R8, RZ, 0x1f, R96 ;  /* 0x0000001fff087819 */ /* 0x000fe40000011460 */
[----:B------:R-:W-:-:S05]  /*3560*/  IADD3 R97, R249, R9, RZ ;  /* 0x00000009f9617210 */ /* 0x000fca0007ffe0ff */
[----:B------:R-:W-:Y:S01]  /*3570*/  @!PT LDS RZ, [RZ] ;  /* 0x00000000fffff984 */ /* 0x000fe20000000800 */
[----:B------:R-:W-:Y:S01]  /*3580*/  @!PT LDS RZ, [RZ] ;  /* 0x00000000fffff984 */ /* 0x000fe20000000800 */
[----:B------:R-:W-:Y:S01]  /*3590*/  @!PT LDS RZ, [RZ] ;  /* 0x00000000fffff984 */ /* 0x000fe20000000800 */
[----:B------:R1:W-:Y:S01]  /*35a0*/  @!P1 LDGSTS.E.BYPASS.LTC128B.128 [R198+0x7880], [R4.64], !P0 ;  /* 0x0788000004c69fae */ /* 0x0003e2000c101d46 */
[----:B------:R-:W-:-:S03]  /*35b0*/  IMAD R7, R8, c[0x0][0x1e0], RZ ;  /* 0x0000780008077a24 */ /* 0x000fc600078e02ff */
[----:B------:R2:W-:Y:S01]  /*35c0*/  @!P1 LDGSTS.E.BYPASS.LTC128B.128 [R198+0x9880], [R2.64], !P3 ;  /* 0x0988000002c69fae */ /* 0x0005e2000d901d46 */
[----:B------:R-:W-:Y:S01]  /*35d0*/  IMAD R7, R96, c[0x0][0x1e4], R7 ;  /* 0x0000790060077a24 */ /* 0x000fe200078e0207 */
[----:B-1----:R-:W-:Y:S02]  /*35e0*/  @!P1 LEA R4, P0, R11, R0, 0x1 ;  /* 0x000000000b049211 */ /* 0x002fe400078008ff */
[----:B------:R-:W-:Y:S02]  /*35f0*/  IMNMX R0, R97, 0x30, PT ;  /* 0x0000003061007817 */ /* 0x000fe40003800200 */
[----:B------:R-:W-:Y:S02]  /*3600*/  @!P1 LEA.HI.X R5, R11, R6, R12, 0x1, P0 ;  /* 0x000000060b059211 */ /* 0x000fe400000f0c0c */
[----:B------:R-:W-:Y:S01]  /*3610*/  IADD3 R0, -R250, R0, RZ ;  /* 0x00000000fa007210 */ /* 0x000fe20007ffe1ff */
[----:B--2---:R-:W-:Y:S02]  /*3620*/  IMAD.WIDE.U32 R2, R96, c[0x0][0x1e0], RZ ;  /* 0x0000780060027a25 */ /* 0x004fe400078e00ff */
[----:B------:R1:W-:Y:S01]  /*3630*/  @!P1 LDGSTS.E.BYPASS.LTC128B.128 [R198+0xb880], [R4.64], !P2 ;  /* 0x0b88000004c69fae */ /* 0x0003e2000d101d46 */
[----:B------:R-:W-:-:S02]  /*3640*/  ISETP.GE.AND P0, PT, R0, 0x1, PT ;  /* 0x000000010000780c */ /* 0x000fc40003f06270 */
[----:B------:R-:W-:Y:S01]  /*3650*/  IADD3 R7, R3, R7, RZ ;  /* 0x0000000703077210 */ /* 0x000fe20007ffe0ff */
[----:B------:R-:W0:Y:S01]  /*3660*/  LDGDEPBAR ;  /* 0x00000000000079af */ /* 0x000e220000000000 */
[----:B------:R-:W-:Y:S03]  /*3670*/  WARPSYNC 0xffffffff ;  /* 0xffffffff00007948 */ /* 0x000fe60003800000 */
[----:B------:R-:W-:Y:S01]  /*3680*/  BAR.SYNC.DEFER_BLOCKING 0x0 ;  /* 0x0000000000007b1d */ /* 0x000fe20000010000 */
[----:B------:R-:W-:Y:S01]  /*3690*/  ISETP.GE.AND P1, PT, R0, 0x21, PT ;  /* 0x000000210000780c */ /* 0x000fe20003f26270 */
[----:B------:R-:W-:-:S04]  /*36a0*/  IMAD.WIDE.U32 R2, R2, 0x30, R98 ;  /* 0x0000003002027825 */ /* 0x000fc800078e0062 */
[----:B------:R-:W-:Y:S02]  /*36b0*/  IMAD R0, R7, 0x30, RZ ;  /* 0x0000003007007824 */ /* 0x000fe400078e02ff */
[----:B------:R-:W-:-:S03]  /*36c0*/  IMAD.WIDE.U32 R6, R10, c[0x0][0x1e0], RZ ;  /* 0x000078000a067a25 */ /* 0x000fc600078e00ff */
[----:B------:R-:W-:Y:S01]  /*36d0*/  IADD3 R0, R3, R0, RZ ;  /* 0x0000000003007210 */ /* 0x000fe20007ffe0ff */
[----:B------:R-:W-:Y:S01]  /*36e0*/  IMAD R10, R10, c[0x0][0x1e4], RZ ;  /* 0x000079000a0a7a24 */ /* 0x000fe200078e02ff */
[----:B-1----:R-:W-:-:S04]  /*36f0*/  @P0 LEA R4, P2, R2, c[0x0][0x1c8], 0x1 ;  /* 0x0000720002040a11 */ /* 0x002fc800078408ff */
[C---:B------:R-:W-:Y:S02]  /*3700*/  @P0 LEA.HI.X R5, R2.reuse, c[0x0][0x1cc], R0, 0x1, P2 ;  /* 0x0000730002050a11 */ /* 0x040fe400010f0c00 */
[----:B------:R-:W-:Y:S01]  /*3710*/  @P1 IADD3 R3, P2, R2, R6, RZ ;  /* 0x0000000602031210 */ /* 0x000fe20007f5e0ff */
[----:B------:R-:W1:Y:S03]  /*3720*/  S2R R11, SR_TID.X ;  /* 0x00000000000b7919 */ /* 0x000e660000002100 */
[----:B------:R-:W-:Y:S01]  /*3730*/  @P1 IADD3.X R0, R0, R7, R10, P2, !PT ;  /* 0x0000000700001210 */ /* 0x000fe200017fe40a */
[----:B------:R-:W-:Y:S01]  /*3740*/  @!PT LDS RZ, [RZ] ;  /* 0x00000000fffff984 */ /* 0x000fe20000000800 */
[----:B------:R-:W-:Y:S01]  /*3750*/  @!PT LDS RZ, [RZ] ;  /* 0x00000000fffff984 */ /* 0x000fe20000000800 */
[----:B------:R-:W-:Y:S01]  /*3760*/  @!PT LDS RZ, [RZ] ;  /* 0x00000000fffff984 */ /* 0x000fe20000000800 */
[----:B------:R2:W-:Y:S01]  /*3770*/  @P0 LDGSTS.E.BYPASS.LTC128B.128 [R198+0x3c80], [R4.64], !P6 ;  /* 0x03c8000004c60fae */ /* 0x0005e2000f101d46 */
[----:B------:R-:W-:-:S03]  /*3780*/  @P1 LEA R2, P2, R3, c[0x0][0x1c8], 0x1 ;  /* 0x0000720003021a11 */ /* 0x000fc600078408ff */
[----:B------:R2:W-:Y:S01]  /*3790*/  @P0 LDGSTS.E.BYPASS.LTC128B.128 [R198+0x4880], [R4.64+0x40], !P5 ;  /* 0x0488004004c60fae */ /* 0x0005e2000e901d46 */
[----:B------:R-:W-:-:S03]  /*37a0*/  @P1 LEA.HI.X R3, R3, c[0x0][0x1cc], R0, 0x1, P2 ;  /* 0x0000730003031a11 */ /* 0x000fc600010f0c00 */
[----:B------:R2:W-:Y:S04]  /*37b0*/  @P0 LDGSTS.E.BYPASS.LTC128B.128 [R198+0x5480], [R4.64+0x80], !P4 ;  /* 0x0548008004c60fae */ /* 0x0005e8000e101d46 */
[----:B------:R3:W-:Y:S04]  /*37c0*/  @P1 LDGSTS.E.BYPASS.LTC128B.128 [R198+0x4480], [R2.64], !P6 ;  /* 0x0448000002c61fae */ /* 0x0007e8000f101d46 */
[----:B------:R3:W-:Y:S04]  /*37d0*/  @P1 LDGSTS.E.BYPASS.LTC128B.128 [R198+0x5080], [R2.64+0x40], !P5 ;  /* 0x0508004002c61fae */ /* 0x0007e8000e901d46 */
[----:B------:R3:W-:Y:S04]  /*37e0*/  @P1 LDGSTS.E.BYPASS.LTC128B.128 [R198+0x5c80], [R2.64+0x80], !P4 ;  /* 0x05c8008002c61fae */ /* 0x0007e8000e101d46 */
[----:B------:R-:W0:Y:S01]  /*37f0*/  LDGDEPBAR ;  /* 0x00000000000079af */ /* 0x000e220000000000 */
[----:B------:R-:W-:-:S02]  /*3800*/  IMAD R8, R8, c[0x0][0x208], RZ ;  /* 0x0000820008087a24 */ /* 0x000fc400078e02ff */
[----:B------:R-:W-:Y:S01]  /*3810*/  IMAD.WIDE.U32 R6, R96, c[0x0][0x208], RZ ;  /* 0x0000820060067a25 */ /* 0x000fe200078e00ff */
[----:B-1----:R-:W-:-:S03]  /*3820*/  ISETP.GT.AND P0, PT, R11, 0x3f, PT ;  /* 0x0000003f0b00780c */ /* 0x002fc60003f04270 */
[----:B------:R-:W-:-:S05]  /*3830*/  IMAD R0, R96, c[0x0][0x20c], R8 ;  /* 0x0000830060007a24 */ /* 0x000fca00078e0208 */
[----:B------:R-:W-:-:S05]  /*3840*/  IADD3 R0, R7, R0, RZ ;  /* 0x0000000007007210 */ /* 0x000fca0007ffe0ff */
[----:B------:R-:W-:Y:S01]  /*3850*/  IMAD R0, R0, 0x30, RZ ;  /* 0x0000003000007824 */ /* 0x000fe200078e02ff */
[----:B---3--:R-:W-:Y:S01]  /*3860*/  MOV R2, R238 ;  /* 0x000000ee00027202 */ /* 0x008fe20000000f00 */
[----:B------:R-:W-:-:S04]  /*3870*/  DEPBAR.LE SB0, 0x1 ;  /* 0x000080400000791a */ /* 0x000fc80000000000 */
[----:B------:R-:W-:Y:S01]  /*3880*/  MOV R3, R240 ;  /* 0x000000f000037202 */ /* 0x000fe20000000f00 */
[----:B------:R-:W-:-:S04]  /*3890*/  DEPBAR.LE SB0, 0x0 ;  /* 0x000080000000791a */ /* 0x000fc80000000000 */
[----:B------:R-:W-:Y:S01]  /*38a0*/  BAR.SYNC.DEFER_BLOCKING 0x0 ;  /* 0x0000000000007b1d */ /* 0x000fe20000010000 */
[----:B--2---:R-:W-:-:S05]  /*38b0*/  IMAD.WIDE.U32 R4, R6, 0x30, R2 ;  /* 0x0000003006047825 */ /* 0x004fca00078e0002 */
[C---:B------:R-:W-:Y:S02]  /*38c0*/  LEA R2, P1, R4.reuse, c[0x0][0x1f8], 0x1 ;  /* 0x00007e0004027a11 */ /* 0x040fe400078208ff */
[----:B------:R-:W-:Y:S02]  /*38d0*/  IADD3 R0, R5, R0, RZ ;  /* 0x0000000005007210 */ /* 0x000fe40007ffe0ff */
[----:B------:R-:W-:Y:S02]  /*38e0*/  @!P0 MOV R5, c[0x0][0x208] ;  /* 0x0000820000058a02 */ /* 0x000fe40000000f00 */
[----:B------:R-:W-:Y:S02]  /*38f0*/  LEA.HI.X R3, R4, c[0x0][0x1fc], R0, 0x1, P1 ;  /* 0x00007f0004037a11 */ /* 0x000fe400008f0c00 */
[----:B------:R-:W-:Y:S02]  /*3900*/  @!P0 MOV R4, c[0x0][0x20c] ;  /* 0x0000830000048a02 */ /* 0x000fe40000000f00 */
[----:B------:R-:W-:-:S02]  /*3910*/  @!P0 LEA R12, P1, R5, R2, 0x6 ;  /* 0x00000002050c8211 */ /* 0x000fc400078230ff */
[----:B------:R-:W-:Y:S02]  /*3920*/  LOP3.LUT P3, RZ, R14, 0x1, RZ, 0xc0, !PT ;  /* 0x000000010eff7812 */ /* 0x000fe4000786c0ff */
[----:B------:R-:W-:Y:S02]  /*3930*/  IADD3 R0, R9, R249, -R250 ;  /* 0x000000f909007210 */ /* 0x000fe40007ffe8fa */
[----:B------:R-:W-:Y:S02]  /*3940*/  @!P0 LEA.HI.X R13, R5, R3, R4, 0x6, P1 ;  /* 0x00000003050d8211 */ /* 0x000fe400008f3404 */
[----:B------:R-:W-:Y:S01]  /*3950*/  ISETP.LT.OR P1, PT, R0, 0x1, !P3 ;  /* 0x000000010000780c */ /* 0x000fe20005f21670 */
[----:B------:R-:W-:Y:S01]  /*3960*/  LDSM.16.M88.4 R8, [R187] ;  /* 0x00000000bb08783b */ /* 0x000fe20000000200 */
[----:B------:R-:W-:-:S03]  /*3970*/  LOP3.LUT P2, RZ, R14, 0x2, RZ, 0xc0, !PT ;  /* 0x000000020eff7812 */ /* 0x000fc6000784c0ff */
[----:B------:R-:W1:Y:S04]  /*3980*/  LDSM.16.M88.4 R16, [R184] ;  /* 0x00000000b810783b */ /* 0x000e680000000200 */
[----:B------:R-:W2:Y:S04]  /*3990*/  LDSM.16.M88.4 R4, [R187+0x1000] ;  /* 0x00100000bb04783b */ /* 0x000ea80000000200 */
[----:B------:R-:W3:Y:S04]  /*39a0*/  LDSM.16.M88.4 R20, [R184+0x400] ;  /* 0x00040000b814783b */ /* 0x000ee80000000200 */
[----:B------:R-:W4:Y:S04]  /*39b0*/  LDSM.16.M88.4 R44, [R184+0x800] ;  /* 0x00080000b82c783b */ /* 0x000f280000000200 */
[----:B------:R-:W-:Y:S04]  /*39c0*/  LDSM.16.M88.4 R40, [R188] ;  /* 0x00000000bc28783b */ /* 0x000fe80000000200 */
[----:B------:R-:W-:Y:S04]  /*39d0*/  LDSM.16.M88.4 R32, [R188+0x1000] ;  /* 0x00100000bc20783b */ /* 0x000fe80000000200 */
[----:B------:R-:W5:Y:S04]  /*39e0*/  LDSM.16.M88.4 R48, [R189] ;  /* 0x00000000bd30783b */ /* 0x000f680000000200 */
[----:B------:R-:W-:Y:S04]  /*39f0*/  LDSM.16.M88.4 R88, [R197] ;  /* 0x00000000c558783b */ /* 0x000fe80000000200 */
[----:B------:R-:W-:Y:S04]  /*3a00*/  LDSM.16.M88.4 R92, [R196] ;  /* 0x00000000c45c783b */ /* 0x000fe80000000200 */
[----:B------:R-:W-:Y:S01]  /*3a10*/  @!PT LDS RZ, [RZ] ;  /* 0x00000000fffff984 */ /* 0x000fe20000000800 */
[----:B------:R-:W-:Y:S01]  /*3a20*/  @!PT LDS RZ, [RZ] ;  /* 0x00000000fffff984 */ /* 0x000fe20000000800 */
[----:B------:R-:W-:Y:S01]  /*3a30*/  @!PT LDS RZ, [RZ] ;  /* 0x00000000fffff984 */ /* 0x000fe20000000800 */
[----:B------:R1:W-:Y:S01]  /*3a40*/  LDGSTS.E.BYPASS.LTC128B.128 [R198+0x1880], [R2.64], !P1 ;  /* 0x0188000002c67fae */ /* 0x0003e2000c901d46 */
[----:B------:R-:W-:-:S02]  /*3a50*/  ISETP.LT.OR P1, PT, R0, 0x1, !P2 ;  /* 0x000000010000780c */ /* 0x000fc40005721670 */
[----:B------:R-:W-:Y:S02]  /*3a60*/  P2R R15, PR, RZ, 0x40 ;  /* 0x00000040ff0f7803 */ /* 0x000fe40000000000 */
[----:B------:R-:W-:-:S09]  /*3a70*/  @!P0 ISETP.LT.OR P3, PT, R0, 0x21, !P3 ;  /* 0x000000210000880c */ /* 0x000fd20005f61670 */
[----:B------:R2:W-:Y:S01]  /*3a80*/  LDGSTS.E.BYPASS.LTC128B.128 [R198+0x2480], [R2.64+0x40], !P1 ;  /* 0x0248004002c67fae */ /* 0x0005e2000c901d46 */
[----:B------:R-:W-:-:S04]  /*3a90*/  LOP3.LUT P1, RZ, R14, 0x4, RZ, 0xc0, !PT ;  /* 0x000000040eff7812 */ /* 0x000fc8000782c0ff */
[C---:B------:R-:W-:Y:S02]  /*3aa0*/  ISETP.LT.OR P6, PT, R0.reuse, 0x1, !P1 ;  /* 0x000000010000780c */ /* 0x040fe40004fc1670 */
[C---:B------:R-:W-:Y:S02]  /*3ab0*/  @!P0 ISETP.LT.OR P2, PT, R0.reuse, 0x21, !P2 ;  /* 0x000000210000880c */ /* 0x040fe40005741670 */
[----:B------:R-:W-:-:S09]  /*3ac0*/  @!P0 ISETP.LT.OR P1, PT, R0, 0x21, !P1 ;  /* 0x000000210000880c */ /* 0x000fd20004f21670 */
[----:B------:R3:W-:Y:S04]  /*3ad0*/  LDGSTS.E.BYPASS.LTC128B.128 [R198+0x3080], [R2.64+0x80], !P6 ;  /* 0x0308008002c67fae */ /* 0x0007e8000f101d46 */
[----:B------:R4:W-:Y:S01]  /*3ae0*/  @!P0 LDGSTS.E.BYPASS.LTC128B.128 [R198+0x2080], [R12.64], !P3 ;  /* 0x020800000cc68fae */ /* 0x0009e2000d901d46 */
[----:B------:R-:W-:Y:S02]  /*3af0*/  ISETP.NE.AND P3, PT, R24, RZ, PT ;  /* 0x000000ff1800720c */ /* 0x000fe40003f65270 */
[-C--:B-1----:R-:W-:Y:S01]  /*3b00*/  HMMA.16816.F32 R24, R8, R16.reuse, RZ ;  /* 0x000000100818723c */ /* 0x082fe200000018ff */
[----:B------:R1:W-:Y:S04]  /*3b10*/  @!P0 LDGSTS.E.BYPASS.LTC128B.128 [R198+0x2c80], [R12.64+0x40], !P2 ;  /* 0x02c800400cc68fae */ /* 0x0003e8000d101d46 */
[----:B------:R1:W-:Y:S04]  /*3b20*/  @!P0 LDGSTS.E.BYPASS.LTC128B.128 [R198+0x3880], [R12.64+0x80], !P1 ;  /* 0x038800800cc68fae */ /* 0x0003e8000c901d46 */
[----:B------:R-:W-:Y:S04]  /*3b30*/  LDSM.16.M88.4 R60, [R184+0xc00] ;  /* 0x000c0000b83c783b */ /* 0x000fe80000000200 */
[----:B------:R-:W5:Y:S01]  /*3b40*/  LDSM.16.M88.4 R36, [R187+0x2000] ;  /* 0x00200000bb24783b */ /* 0x000f620000000200 */
[----:B--2---:R-:W-:Y:S01]  /*3b50*/  HMMA.16816.F32 R52, R4, R16, RZ ;  /* 0x000000100434723c */ /* 0x004fe200000018ff */
[----:B------:R-:W-:-:S02]  /*3b60*/  ISETP.NE.AND P6, PT, R15, RZ, PT ;  /* 0x000000ff0f00720c */ /* 0x000fc40003fc5270 */
[----:B------:R-:W2:Y:S04]  /*3b70*/  LDSM.16.M88.4 R28, [R187+0x3000] ;  /* 0x00300000bb1c783b */ /* 0x000ea80000000200 */
[----:B------:R-:W-:Y:S01]  /*3b80*/  LDSM.16.M88.4 R56, [R195] ;  /* 0x00000000c338783b */ /* 0x000fe20000000200 */
[C---:B---3--:R-:W-:Y:S03]  /*3b90*/  HMMA.16816.F32 R76, R4.reuse, R20, RZ ;  /* 0x00000014044c723c */ /* 0x048fe600000018ff */
[----:B------:R-:W0:Y:S05]  /*3ba0*/  LDGDEPBAR ;  /* 0x00000000000079af */ /* 0x000e2a0000000000 */
[C---:B----4-:R-:W-:Y:S08]  /*3bb0*/  HMMA.16816.F32 R64, R4.reuse, R44, RZ ;  /* 0x0000002c0440723c */ /* 0x050ff000000018ff */
[C---:B-1----:R-:W-:Y:S08]  /*3bc0*/  HMMA.16816.F32 R12, R4.reuse, R18, RZ ;  /* 0x00000012040c723c */ /* 0x042ff000000018ff */
[C---:B------:R-:W-:Y:S08]  /*3bd0*/  HMMA.16816.F32 R68, R4.reuse, R22, RZ ;  /* 0x000000160444723c */ /* 0x040ff000000018ff */
[----:B------:R-:W-:Y:S08]  /*3be0*/  HMMA.16816.F32 R80, R4, R46, RZ ;  /* 0x0000002e0450723c */ /* 0x000ff000000018ff */
[----:B-----5:R-:W-:Y:S01]  /*3bf0*/  HMMA.16816.F32 R4, R40, R48, R24 ;  /* 0x000000302804723c */ /* 0x020fe20000001818 */
        /* <DEDUP_REMOVED lines=13> */
[----:B------:R-:W5:Y:S07]  /*3cd0*/  LDSM.16.M88.4 R12, [R187+0x5000] ;  /* 0x00500000bb0c783b */ /* 0x000f6e0000000200 */
        /* <DEDUP_REMOVED lines=16> */
[----:B-----5:R-:W-:Y:S08]  /*3de0*/  HMMA.16816.F32 R32, R12, R52, R32 ;  /* 0x000000340c20723c */ /* 0x020ff00000001820 */
[-C--:B------:R-:W-:Y:S08]  /*3df0*/  HMMA.16816.F32 R64, R24, R58.reuse, R72 ;  /* 0x0000003a1840723c */ /* 0x080ff00000001848 */
[----:B------:R-:W-:Y:S08]  /*3e00*/  HMMA.16816.F32 R72, R20, R58, R76 ;  /* 0x0000003a1448723c */ /* 0x000ff0000000184c */
[----:B--2---:R-:W-:Y:S08]  /*3e10*/  HMMA.16816.F32 R80, R8, R44, R68 ;  /* 0x0000002c0850723c */ /* 0x004ff00000001844 */
[----:B-1----:R-:W-:Y:S08]  /*3e20*/  HMMA.16816.F32 R68, R36, R48, R84 ;  /* 0x000000302444723c */ /* 0x002ff00000001854 */
[----:B------:R-:W-:Y:S08]  /*3e30*/  HMMA.16816.F32 R100, R40, R90, R116 ;  /* 0x0000005a2864723c */ /* 0x000ff00000001874 */
[----:B------:R-:W-:Y:S01]  /*3e40*/  HMMA.16816.F32 R88, R4, R44, R32 ;  /* 0x0000002c0458723c */ /* 0x000fe20000001820 */
[----:B------:R-:W1:Y:S07]  /*3e50*/  LDSM.16.M88.4 R32, [R184+0x1c00] ;  /* 0x001c0000b820783b */ /* 0x000e6e0000000200 */
[----:B------:R-:W-:Y:S01]  /*3e60*/  HMMA.16816.F32 R56, R16, R54, R64 ;  /* 0x000000361038723c */ /* 0x000fe20000001840 */
[----:B------:R-:W-:-:S07]  /*3e70*/  FMUL.FTZ R0, R80, c[0x0][0x320] ;  /* 0x0000c80050007a20 */ /* 0x000fce0000410000 */
        /* <DEDUP_REMOVED lines=9> */
[----:B------:R-:W-:Y:S01]  /*3f10*/  HMMA.16816.F32 R76, R8, R46, R56 ;  /* 0x0000002e084c723c */ /* 0x000fe20000001838 */
[----:B------:R-:W-:Y:S01]  /*3f20*/  LDSM.16.M88.4 R56, [R191] ;  /* 0x00000000bf38783b */ /* 0x000fe20000000200 */
[----:B------:R2:W3:Y:S06]  /*3f30*/  MUFU.TANH R117, R0 ;  /* 0x0000000000757308 */ /* 0x0004ec0000002400 */
        /* <DEDUP_REMOVED lines=133> */
[----:B------:R-:W-:-:S03]  /*4790*/  ISETP.GE.AND P2, PT, R3, 0x1, PT ;  /* 0x000000010300780c */ /* 0x000fc60003f46270 */
        /* <DEDUP_REMOVED lines=9> */
[----:B------:R-:W-:Y:S01]  /*4830*/  @P2 IMAD.WIDE.U32 R2, R6, 0x30, R98 ;  /* 0x0000003006022825 */ /* 0x000fe200078e0062 */
[----:B------:R-:W-:-:S03]  /*4840*/  @P1 IADD3 R6, P0, R242, R4, RZ ;  /* 0x00000004f2061210 */ /* 0x000fc60007f1e0ff */
[C---:B------:R-:W-:Y:S02]  /*4850*/  @P1 IMAD R7, R0.reuse, 0x30, RZ ;  /* 0x0000003000071824 */ /* 0x040fe400078e02ff */
[----:B------:R-:W-:-:S03]  /*4860*/  @P2 IMAD R0, R0, 0x30, RZ ;  /* 0x0000003000002824 */ /* 0x000fc600078e02ff */
[----:B------:R-:W-:Y:S01]  /*4870*/  @P1 IADD3.X R7, R241, R7, R5, P0, !PT ;  /* 0x00000007f1071210 */ /* 0x000fe200007fe405 */
[----:B------:R-:W-:Y:S01]  /*4880*/  @P2 IMAD.IADD R0, R3, 0x1, R0 ;  /* 0x0000000103002824 */ /* 0x000fe200078e0200 */
[----:B------:R-:W-:-:S04]  /*4890*/  @P2 LEA R4, P0, R2, c[0x0][0x1c8], 0x1 ;  /* 0x0000720002042a11 */ /* 0x000fc800078008ff */
        /* <DEDUP_REMOVED lines=12> */
.L_x_1076:
[----:B--234-:R-:W-:Y:S05]  /*4960*/  BSYNC B0 ;  /* 0x0000000000007941 */ /* 0x01cfea0003800000 */
.L_x_1075:
[----:B------:R-:W2:Y:S04]  /*4970*/  LDL R237, [R1+0x30] ;  /* 0x0000300001ed7983 */ /* 0x000ea80000100800 */
[----:B------:R-:W2:Y:S04]  /*4980*/  LDL R236, [R1+0xb8] ;  /* 0x0000b80001ec7983 */ /* 0x000ea80000100800 */
[----:B-1----:R-:W3:Y:S04]  /*4990*/  LDL R5, [R1+0x24] ;  /* 0x0000240001057983 */ /* 0x002ee80000100800 */
[----:B------:R-:W4:Y:S04]  /*49a0*/  LDL R251, [R1+0x10] ;  /* 0x0000100001fb7983 */ /* 0x000f280000100800 */
[----:B------:R-:W-:Y:S04]  /*49b0*/  LDSM.16.MT88.4 R72, [R186+0xc00] ;  /* 0x000c0000ba48783b */ /* 0x000fe80000004200 */
        /* <DEDUP_REMOVED lines=9> */
[----:B------:R-:W-:-:S05]  /*4a50*/  @P3 IMAD.HI.U32 R0, R3, c[0x0][0x2c8], RZ ;  /* 0x0000b20003003a27 */ /* 0x000fca00078e00ff */
[----:B------:R-:W-:-:S05]  /*4a60*/  @P3 SHF.R.U32.HI R3, RZ, c[0x0][0x2cc], R0 ;  /* 0x0000b300ff033a19 */ /* 0x000fca0000011600 */
[----:B------:R-:W1:Y:S01]  /*4a70*/  SHFL.IDX PT, R2, R3, 0x2, 0x1c1f ;  /* 0x005c1f0003027f89 */ /* 0x000e6200000e0000 */
[----:B---3--:R-:W-:-:S03]  /*4a80*/  IADD3 R0, -R5, 0x1, R97 ;  /* 0x0000000105007810 */ /* 0x008fc60007ffe161 */
[----:B------:R-:W2:Y:S02]  /*4a90*/  SHFL.IDX PT, R4, R3, 0x3, 0x1c1f ;  /* 0x007c1f0003047f89 */ /* 0x000ea400000e0000 */
[----:B----4-:R-:W-:Y:S02]  /*4aa0*/  IMAD.IADD R7, R0, 0x1, -R251 ;  /* 0x0000000100077824 */ /* 0x010fe400078e0afb */
[----:B------:R-:W-:Y:S02]  /*4ab0*/  IMAD.IADD R8, R97, 0x1, -R5 ;  /* 0x0000000161087824 */ /* 0x000fe400078e0a05 */
[----:B------:R-:W-:Y:S01]  /*4ac0*/  LDSM.16.MT88.4 R96, [R185+0x1000] ;  /* 0x00100000b960783b */ /* 0x000fe20000004200 */
[----:B-1----:R-:W-:-:S05]  /*4ad0*/  IMAD.IADD R2, R7, 0x1, R2 ;  /* 0x0000000107027824 */ /* 0x002fca00078e0202 */
[----:B------:R-:W-:-:S04]  /*4ae0*/  IMNMX R2, R8, R2, PT ;  /* 0x0000000208027217 */ /* 0x000fc80003800200 */
[C---:B------:R-:W-:Y:S02]  /*4af0*/  ISETP.GT.AND P2, PT, R2.reuse, RZ, PT ;  /* 0x000000ff0200720c */ /* 0x040fe40003f44270 */
[C---:B------:R-:W-:Y:S02]  /*4b00*/  ISETP.GT.AND P1, PT, R2.reuse, 0x1, PT ;  /* 0x000000010200780c */ /* 0x040fe40003f24270 */
[C---:B------:R-:W-:Y:S02]  /*4b10*/  ISETP.GT.AND P0, PT, R2.reuse, 0x8, PT ;  /* 0x000000080200780c */ /* 0x040fe40003f04270 */
[----:B------:R-:W-:Y:S02]  /*4b20*/  FSEL R9, R93, -INF , P2 ;  /* 0xff8000005d097808 */ /* 0x000fe40001000000 */
[----:B------:R-:W-:Y:S02]  /*4b30*/  FSEL R10, R89, -INF , P1 ;  /* 0xff800000590a7808 */ /* 0x000fe40000800000 */
[----:B------:R-:W-:-:S02]  /*4b40*/  ISETP.GT.AND P2, PT, R2, 0x9, PT ;  /* 0x000000090200780c */ /* 0x000fc40003f44270 */
[----:B------:R-:W-:Y:S02]  /*4b50*/  ISETP.GT.AND P1, PT, R2, 0x10, PT ;  /* 0x000000100200780c */ /* 0x000fe40003f24270 */
[----:B------:R-:W-:Y:S02]  /*4b60*/  FSEL R11, R88, -INF , P0 ;  /* 0xff800000580b7808 */ /* 0x000fe40000000000 */
[----:B------:R-:W-:Y:S01]  /*4b70*/  ISETP.GT.AND P0, PT, R2, 0x11, PT ;  /* 0x000000110200780c */ /* 0x000fe20003f04270 */
[----:B--2---:R-:W-:Y:S01]  /*4b80*/  IMAD.IADD R0, R7, 0x1, R4 ;  /* 0x0000000107007824 */ /* 0x004fe200078e0204 */
[----:B------:R-:W-:Y:S02]  /*4b90*/  FSEL R18, R80, -INF , P2 ;  /* 0xff80000050127808 */ /* 0x000fe40001000000 */
[----:B------:R-:W-:Y:S02]  /*4ba0*/  FSEL R19, R56, -INF , P1 ;  /* 0xff80000038137808 */ /* 0x000fe40000800000 */
[----:B------:R-:W-:-:S02]  /*4bb0*/  ISETP.GT.AND P2, PT, R2, 0x18, PT ;  /* 0x000000180200780c */ /* 0x000fc40003f44270 */
[----:B------:R-:W-:Y:S02]  /*4bc0*/  ISETP.GT.AND P1, PT, R2, 0x19, PT ;  /* 0x000000190200780c */ /* 0x000fe40003f24270 */
[----:B------:R-:W-:Y:S02]  /*4bd0*/  FMNMX.FTZ R4, R9, R10, !PT ;  /* 0x0000000a09047209 */ /* 0x000fe40007810000 */
[----:B------:R-:W-:Y:S02]  /*4be0*/  FSEL R20, R52, -INF , P0 ;  /* 0xff80000034147808 */ /* 0x000fe40000000000 */
[----:B------:R-:W-:Y:S02]  /*4bf0*/  ISETP.GT.AND P0, PT, R2, 0x20, PT ;  /* 0x000000200200780c */ /* 0x000fe40003f04270 */
[----:B------:R-:W-:Y:S02]  /*4c00*/  FSEL R22, R45, -INF , P2 ;  /* 0xff8000002d167808 */ /* 0x000fe40001000000 */
[----:B------:R-:W-:-:S02]  /*4c10*/  FSEL R29, R44, -INF , P1 ;  /* 0xff8000002c1d7808 */ /* 0x000fc40000800000 */
[C---:B------:R-:W-:Y:S02]  /*4c20*/  ISETP.GT.AND P2, PT, R2.reuse, 0x21, PT ;  /* 0x000000210200780c */ /* 0x040fe40003f44270 */
[----:B------:R-:W-:Y:S02]  /*4c30*/  ISETP.GT.AND P1, PT, R2, 0x28, PT ;  /* 0x000000280200780c */ /* 0x000fe40003f24270 */
[----:B------:R-:W-:Y:S02]  /*4c40*/  FMNMX.FTZ R4, R11, R4, !PT ;  /* 0x000000040b047209 */ /* 0x000fe40007810000 */
[----:B------:R-:W-:Y:S02]  /*4c50*/  IMNMX R0, R8, R0, PT ;  /* 0x0000000008007217 */ /* 0x000fe40003800200 */
[----:B------:R-:W-:Y:S02]  /*4c60*/  FSEL R151, R17, -INF , P0 ;  /* 0xff80000011977808 */ /* 0x000fe40000000000 */
[----:B------:R-:W-:-:S02]  /*4c70*/  ISETP.GT.AND P0, PT, R2, 0x29, PT ;  /* 0x000000290200780c */ /* 0x000fc40003f04270 */
[----:B------:R-:W-:Y:S02]  /*4c80*/  FSEL R149, R16, -INF , P2 ;  /* 0xff80000010957808 */ /* 0x000fe40001000000 */
[----:B------:R-:W-:Y:S02]  /*4c90*/  FMNMX.FTZ R2, R18, R4, !PT ;  /* 0x0000000412027209 */ /* 0x000fe40007810000 */
[----:B------:R-:W-:Y:S02]  /*4ca0*/  FSEL R148, R13, -INF , P1 ;  /* 0xff8000000d947808 */ /* 0x000fe40000800000 */
[C---:B------:R-:W-:Y:S02]  /*4cb0*/  ISETP.GT.AND P2, PT, R0.reuse, RZ, PT ;  /* 0x000000ff0000720c */ /* 0x040fe40003f44270 */
[----:B------:R-:W-:Y:S02]  /*4cc0*/  ISETP.GT.AND P1, PT, R0, 0x1, PT ;  /* 0x000000010000780c */ /* 0x000fe40003f24270 */
[----:B------:R-:W-:-:S02]  /*4cd0*/  FSEL R150, R12, -INF , P0 ;  /* 0xff8000000c967808 */ /* 0x000fc40000000000 */
[----:B------:R-:W-:Y:S02]  /*4ce0*/  FMNMX.FTZ R2, R19, R2, !PT ;  /* 0x0000000213027209 */ /* 0x000fe40007810000 */
[----:B------:R-:W-:Y:S02]  /*4cf0*/  ISETP.GT.AND P0, PT, R0, 0x8, PT ;  /* 0x000000080000780c */ /* 0x000fe40003f04270 */
[----:B------:R-:W-:Y:S02]  /*4d00*/  FSEL R14, R92, -INF , P2 ;  /* 0xff8000005c0e7808 */ /* 0x000fe40001000000 */
[----:B------:R-:W-:Y:S02]  /*4d10*/  FSEL R17, R90, -INF , P1 ;  /* 0xff8000005a117808 */ /* 0x000fe40000800000 */
        /* <DEDUP_REMOVED lines=9> */
[C---:B------:R-:W-:Y:S02]  /*4db0*/  ISETP.GT.AND P1, PT, R0.reuse, 0x11, PT ;  /* 0x000000110000780c */ /* 0x040fe40003f24270 */
[----:B------:R-:W-:Y:S02]  /*4dc0*/  FSEL R26, R57, -INF , P0 ;  /* 0xff800000391a7808 */ /* 0x000fe40000000000 */
        /* <DEDUP_REMOVED lines=15> */
[----:B------:R-:W-:Y:S02]  /*4ec0*/  FSEL R143, R25, -INF , P0 ;  /* 0xff800000198f7808 */ /* 0x000fe40000000000 */
[----:B------:R-:W-:Y:S02]  /*4ed0*/  FMNMX.FTZ R2, R31, R5, !PT ;  /* 0x000000051f027209 */ /* 0x000fe40007810000 */
[----:B------:R-:W-:Y:S02]  /*4ee0*/  ISETP.GT.AND P0, PT, R0, 0x28, PT ;  /* 0x000000280000780c */ /* 0x000fe40003f04270 */
[----:B------:R-:W-:Y:S02]  /*4ef0*/  FSEL R142, R24, -INF , P1 ;  /* 0xff800000188e7808 */ /* 0x000fe40000800000 */
[----:B------:R-:W-:Y:S01]  /*4f00*/  FMNMX.FTZ R2, R143, R2, !PT ;  /* 0x000000028f027209 */ /* 0x000fe20007810000 */
[----:B------:R-:W1:Y:S01]  /*4f10*/  SHFL.BFLY PT, R6, R4, 0x2, 0x1f ;  /* 0x0c401f0004067f89 */ /* 0x000e6200000e0000 */
[----:B------:R-:W-:-:S02]  /*4f20*/  ISETP.GT.AND P1, PT, R0, 0x29, PT ;  /* 0x000000290000780c */ /* 0x000fc40003f24270 */
[----:B------:R-:W-:Y:S02]  /*4f30*/  FSEL R141, R23, -INF , P0 ;  /* 0xff800000178d7808 */ /* 0x000fe40000000000 */
[----:B------:R-:W-:Y:S02]  /*4f40*/  FMNMX.FTZ R2, R142, R2, !PT ;  /* 0x000000028e027209 */ /* 0x000fe40007810000 */
[----:B------:R-:W-:Y:S02]  /*4f50*/  FSEL R140, R21, -INF , P1 ;  /* 0xff800000158c7808 */ /* 0x000fe40000800000 */
[----:B------:R-:W-:-:S04]  /*4f60*/  FMNMX.FTZ R2, R141, R2, !PT ;  /* 0x000000028d027209 */ /* 0x000fc80007810000 */
[----:B------:R-:W-:-:S05]  /*4f70*/  FMNMX.FTZ R2, R140, R2, !PT ;  /* 0x000000028c027209 */ /* 0x000fca0007810000 */
[----:B------:R-:W2:Y:S01]  /*4f80*/  SHFL.BFLY PT, R5, R2, 0x2, 0x1f ;  /* 0x0c401f0002057f89 */ /* 0x000ea200000e0000 */
[----:B-1----:R-:W-:-:S05]  /*4f90*/  FMNMX.FTZ R0, R4, R6, !PT ;  /* 0x0000000604007209 */ /* 0x002fca0007810000 */
[----:B------:R-:W1:Y:S01]  /*4fa0*/  SHFL.BFLY PT, R4, R0, 0x1, 0x1f ;  /* 0x0c201f0000047f89 */ /* 0x000e6200000e0000 */
[----:B--2---:R-:W-:-:S05]  /*4fb0*/  FMNMX.FTZ R2, R2, R5, !PT ;  /* 0x0000000502027209 */ /* 0x004fca0007810000 */
[----:B------:R-:W2:Y:S01]  /*4fc0*/  SHFL.BFLY PT, R5, R2, 0x1, 0x1f ;  /* 0x0c201f0002057f89 */ /* 0x000ea200000e0000 */
[----:B-1----:R-:W-:-:S04]  /*4fd0*/  FMNMX.FTZ R106, R0, R4, !PT ;  /* 0x00000004006a7209 */ /* 0x002fc80007810000 */
[C---:B------:R-:W-:Y:S01]  /*4fe0*/  FSETP.NEU.FTZ.AND P0, PT, R106.reuse, -INF , PT ;  /* 0xff8000006a00780b */ /* 0x040fe20003f1d000 */
[----:B------:R-:W-:-:S05]  /*4ff0*/  FMUL.FTZ R0, R106, c[0x0][0x2d0] ;  /* 0x0000b4006a007a20 */ /* 0x000fca0000410000 */
[----:B------:R-:W-:Y:S02]  /*5000*/  FSEL R13, R0, RZ, P0 ;  /* 0x000000ff000d7208 */ /* 0x000fe40000000000 */
[----:B--2---:R-:W-:-:S03]  /*5010*/  FMNMX.FTZ R102, R2, R5, !PT ;  /* 0x0000000502667209 */ /* 0x004fc60007810000 */
[----:B------:R-:W-:-:S04]  /*5020*/  FFMA.FTZ R2, R11, c[0x0][0x2d0], -R13 ;  /* 0x0000b4000b027a23 */ /* 0x000fc8000001080d */
[----:B------:R1:W-:Y:S01]  /*5030*/  MUFU.EX2 R202, R2 ;  /* 0x0000000200ca7308 */ /* 0x0003e20000000800 */
[--C-:B------:R-:W-:Y:S01]  /*5040*/  FFMA.FTZ R0, R9, c[0x0][0x2d0], -R13.reuse ;  /* 0x0000b40009007a23 */ /* 0x100fe2000001080d */
[----:B-1----:R-:W1:Y:S06]  /*5050*/  SHFL.IDX PT, R2, R3, RZ, 0x1c1f ;  /* 0x001c1fff03027589 */ /* 0x002e6c00000e0000 */
[----:B------:R2:W-:Y:S01]  /*5060*/  MUFU.EX2 R200, R0 ;  /* 0x0000000000c87308 */ /* 0x0005e20000000800 */
[----:B------:R-:W-:Y:S01]  /*5070*/  FSETP.NEU.FTZ.AND P0, PT, R102, -INF , PT ;  /* 0xff8000006600780b */ /* 0x000fe20003f1d000 */
[----:B------:R-:W3:Y:S01]  /*5080*/  SHFL.IDX PT, R3, R3, 0x1, 0x1c1f ;  /* 0x003c1f0003037f89 */ /* 0x000ee200000e0000 */
[----:B--2---:R-:W-:-:S05]  /*5090*/  FFMA.FTZ R0, R10, c[0x0][0x2d0], -R13 ;  /* 0x0000b4000a007a23 */ /* 0x004fca000001080d */
[----:B------:R2:W-:Y:S01]  /*50a0*/  MUFU.EX2 R199, R0 ;  /* 0x0000000000c77308 */ /* 0x0005e20000000800 */
[----:B-1----:R-:W-:Y:S02]  /*50b0*/  IMAD.IADD R2, R7, 0x1, R2 ;  /* 0x0000000107027824 */ /* 0x002fe400078e0202 */
[----:B--2---:R-:W-:-:S05]  /*50c0*/  FMUL.FTZ R0, R102, c[0x0][0x2d0] ;  /* 0x0000b40066007a20 */ /* 0x004fca0000410000 */
[----:B------:R-:W-:Y:S01]  /*50d0*/  FSEL R12, R0, RZ, P0 ;  /* 0x000000ff000c7208 */ /* 0x000fe20000000000 */
[----:B------:R-:W-:Y:S01]  /*50e0*/  FFMA.FTZ R0, R18, c[0x0][0x2d0], -R13 ;  /* 0x0000b40012007a23 */ /* 0x000fe2000001080d */
[----:B------:R-:W-:-:S03]  /*50f0*/  IMNMX R2, R8, R2, PT ;  /* 0x0000000208027217 */ /* 0x000fc60003800200 */
[----:B------:R1:W2:Y:S01]  /*5100*/  MUFU.EX2 R201, R0 ;  /* 0x0000000000c97308 */ /* 0x0002a20000000800 */
[C---:B------:R-:W-:Y:S02]  /*5110*/  ISETP.GT.AND P2, PT, R2.reuse, RZ, PT ;  /* 0x000000ff0200720c */ /* 0x040fe40003f44270 */
[C---:B------:R-:W-:Y:S02]  /*5120*/  ISETP.GT.AND P1, PT, R2.reuse, 0x1, PT ;  /* 0x000000010200780c */ /* 0x040fe40003f24270 */
[----:B------:R-:W-:Y:S02]  /*5130*/  ISETP.GT.AND P0, PT, R2, 0x8, PT ;  /* 0x000000080200780c */ /* 0x000fe40003f04270 */
[----:B------:R-:W-:Y:S01]  /*5140*/  FSEL R18, R116, -INF , P2 ;  /* 0xff80000074127808 */ /* 0x000fe20001000000 */
[----:B-1----:R-:W-:-:S04]  /*5150*/  FFMA.FTZ R0, R14, c[0x0][0x2d0], -R12 ;  /* 0x0000b4000e007a23 */ /* 0x002fc8000001080c */
[----:B------:R1:W-:Y:S01]  /*5160*/  MUFU.EX2 R179, R0 ;  /* 0x0000000000b37308 */ /* 0x0003e20000000800 */
[----:B------:R-:W-:Y:S02]  /*5170*/  FSEL R21, R108, -INF , P1 ;  /* 0xff8000006c157808 */ /* 0x000fe40000800000 */
[----:B------:R-:W-:Y:S02]  /*5180*/  FSEL R23, R95, -INF , P0 ;  /* 0xff8000005f177808 */ /* 0x000fe40000000000 */
[C---:B------:R-:W-:Y:S02]  /*5190*/  ISETP.GT.AND P2, PT, R2.reuse, 0x9, PT ;  /* 0x000000090200780c */ /* 0x040fe40003f44270 */
[C---:B------:R-:W-:Y:S02]  /*51a0*/  ISETP.GT.AND P1, PT, R2.reuse, 0x10, PT ;  /* 0x000000100200780c */ /* 0x040fe40003f24270 */
[----:B------:R-:W-:Y:S01]  /*51b0*/  ISETP.GT.AND P0, PT, R2, 0x11, PT ;  /* 0x000000110200780c */ /* 0x000fe20003f04270 */
[----:B-1----:R-:W-:-:S04]  /*51c0*/  FFMA.FTZ R0, R17, c[0x0][0x2d0], -R12 ;  /* 0x0000b40011007a23 */ /* 0x002fc8000001080c */
[----:B------:R1:W4:Y:S01]  /*51d0*/  MUFU.EX2 R176, R0 ;  /* 0x0000000000b07308 */ /* 0x0003220000000800 */
[----:B------:R-:W-:Y:S02]  /*51e0*/  FSEL R24, R94, -INF , P2 ;  /* 0xff8000005e187808 */ /* 0x000fe40001000000 */
[----:B------:R-:W-:Y:S01]  /*51f0*/  FSEL R25, R91, -INF , P1 ;  /* 0xff8000005b197808 */ /* 0x000fe20000800000 */
[----:B---3--:R-:W-:Y:S01]  /*5200*/  IMAD.IADD R3, R7, 0x1, R3 ;  /* 0x0000000107037824 */ /* 0x008fe200078e0203 */
[----:B------:R-:W-:Y:S01]  /*5210*/  FSEL R27, R83, -INF , P0 ;  /* 0xff800000531b7808 */ /* 0x000fe20000000000 */
[----:B------:R-:W-:Y:S01]  /*5220*/  LDSM.16.MT88.4 R92, [R186+0x1000] ;  /* 0x00100000ba5c783b */ /* 0x000fe20000004200 */
[C---:B------:R-:W-:Y:S02]  /*5230*/  ISETP.GT.AND P2, PT, R2.reuse, 0x18, PT ;  /* 0x000000180200780c */ /* 0x040fe40003f44270 */
[----:B------:R-:W-:Y:S01]  /*5240*/  ISETP.GT.AND P1, PT, R2, 0x19, PT ;  /* 0x000000190200780c */ /* 0x000fe20003f24270 */
[--C-:B------:R-:W-:Y:S01]  /*5250*/  FFMA.FTZ R4, R30, c[0x0][0x2d0], -R12.reuse ;  /* 0x0000b4001e047a23 */ /* 0x100fe2000001080c */
[----:B------:R-:W-:Y:S01]  /*5260*/  ISETP.GT.AND P0, PT, R2, 0x20, PT ;  /* 0x000000200200780c */ /* 0x000fe20003f04270 */
[----:B------:R-:W-:Y:S01]  /*5270*/  LDSM.16.MT88.4 R88, [R186+0x400] ;  /* 0x00040000ba58783b */ /* 0x000fe20000004200 */
[----:B-1----:R-:W-:Y:S01]  /*5280*/  FFMA.FTZ R0, R16, c[0x0][0x2d0], -R12 ;  /* 0x0000b40010007a23 */ /* 0x002fe2000001080c */
[----:B--2---:R-:W-:-:S02]  /*5290*/  F2FP.PACK_AB R10, R201, R202 ;  /* 0x000000cac90a723e */ /* 0x004fc400000000ff */
[----:B------:R-:W-:Y:S01]  /*52a0*/  LDSM.16.MT88.4 R80, [R185+0x400] ;  /* 0x00040000b950783b */ /* 0x000fe20000004200 */
[----:B------:R1:W-:Y:S01]  /*52b0*/  MUFU.EX2 R183, R0 ;  /* 0x0000000000b77308 */ /* 0x0003e20000000800 */
[----:B------:R-:W-:Y:S02]  /*52c0*/  FSEL R33, R58, -INF , P2 ;  /* 0xff8000003a217808 */ /* 0x000fe40001000000 */
[----:B------:R-:W-:Y:S02]  /*52d0*/  FSEL R34, R54, -INF , P1 ;  /* 0xff80000036227808 */ /* 0x000fe40000800000 */
[----:B------:R-:W-:Y:S02]  /*52e0*/  FSEL R104, R104, -INF , P0 ;  /* 0xff80000068687808 */ /* 0x000fe40000000000 */
[C---:B------:R-:W-:Y:S02]  /*52f0*/  ISETP.GT.AND P2, PT, R2.reuse, 0x21, PT ;  /* 0x000000210200780c */ /* 0x040fe40003f44270 */
[----:B------:R-:W-:-:S02]  /*5300*/  ISETP.GT.AND P1, PT, R2, 0x28, PT ;  /* 0x000000280200780c */ /* 0x000fc40003f24270 */
[----:B------:R-:W-:Y:S01]  /*5310*/  ISETP.GT.AND P0, PT, R2, 0x29, PT ;  /* 0x000000290200780c */ /* 0x000fe20003f04270 */
[----:B-1----:R-:W-:Y:S02]  /*5320*/  FFMA.FTZ R0, R15, c[0x0][0x2d0], -R12 ;  /* 0x0000b4000f007a23 */ /* 0x002fe4000001080c */
[----:B------:R-:W-:Y:S02]  /*5330*/  FFMA.FTZ R2, R19, c[0x0][0x2d0], -R13 ;  /* 0x0000b40013027a23 */ /* 0x000fe4000001080d */
[----:B------:R1:W2:Y:S08]  /*5340*/  MUFU.EX2 R182, R0 ;  /* 0x0000000000b67308 */ /* 0x0002b00000000800 */
[----:B------:R3:W-:Y:S01]  /*5350*/  MUFU.EX2 R181, R2 ;  /* 0x0000000200b57308 */ /* 0x0007e20000000800 */
[----:B-1----:R-:W-:-:S02]  /*5360*/  IMNMX R0, R8, R3, PT ;  /* 0x0000000308007217 */ /* 0x002fc40003800200 */
[----:B------:R-:W-:-:S04]  /*5370*/  FMNMX.FTZ R3, R18, R21, !PT ;  /* 0x0000001512037209 */ /* 0x000fc80007810000 */
[----:B---3--:R-:W-:Y:S01]  /*5380*/  FMNMX.FTZ R2, R23, R3, !PT ;  /* 0x0000000317027209 */ /* 0x008fe20007810000 */
[----:B------:R-:W-:-:S03]  /*5390*/  FFMA.FTZ R3, R20, c[0x0][0x2d0], -R13 ;  /* 0x0000b40014037a23 */ /* 0x000fc6000001080d */
[----:B------:R-:W-:Y:S01]  /*53a0*/  FMNMX.FTZ R2, R24, R2, !PT ;  /* 0x0000000218027209 */ /* 0x000fe20007810000 */
[----:B------:R1:W3:Y:S03]  /*53b0*/  MUFU.EX2 R180, R3 ;  /* 0x0000000300b47308 */ /* 0x0002e60000000800 */
[----:B------:R-:W-:-:S04]  /*53c0*/  FMNMX.FTZ R2, R25, R2, !PT ;  /* 0x0000000219027209 */ /* 0x000fc80007810000 */
[----:B------:R-:W-:Y:S01]  /*53d0*/  FMNMX.FTZ R2, R27, R2, !PT ;  /* 0x000000021b027209 */ /* 0x000fe20007810000 */
[----:B-1----:R-:W-:-:S03]  /*53e0*/  FFMA.FTZ R3, R22, c[0x0][0x2d0], -R13 ;  /* 0x0000b40016037a23 */ /* 0x002fc6000001080d */
[----:B------:R-:W-:Y:S01]  /*53f0*/  FMNMX.FTZ R2, R33, R2, !PT ;  /* 0x0000000221027209 */ /* 0x000fe20007810000 */
[----:B------:R1:W-:Y:S03]  /*5400*/  MUFU.EX2 R178, R3 ;  /* 0x0000000300b27308 */ /* 0x0003e60000000800 */
[----:B------:R-:W-:Y:S02]  /*5410*/  FMNMX.FTZ R2, R34, R2, !PT ;  /* 0x0000000222027209 */ /* 0x000fe40007810000 */
[----:B------:R-:W-:Y:S02]  /*5420*/  FSEL R103, R103, -INF , P2 ;  /* 0xff80000067677808 */ /* 0x000fe40001000000 */
[----:B------:R-:W-:Y:S02]  /*5430*/  FSEL R101, R101, -INF , P1 ;  /* 0xff80000065657808 */ /* 0x000fe40000800000 */
[----:B------:R-:W-:-:S02]  /*5440*/  ISETP.GT.AND P2, PT, R0, RZ, PT ;  /* 0x000000ff0000720c */ /* 0x000fc40003f44270 */
[----:B------:R-:W-:Y:S01]  /*5450*/  ISETP.GT.AND P1, PT, R0, 0x1, PT ;  /* 0x000000010000780c */ /* 0x000fe20003f24270 */
[----:B-1----:R-:W-:-:S04]  /*5460*/  FFMA.FTZ R3, R29, c[0x0][0x2d0], -R13 ;  /* 0x0000b4001d037a23 */ /* 0x002fc8000001080d */
[----:B------:R1:W-:Y:S01]  /*5470*/  MUFU.EX2 R177, R3 ;  /* 0x0000000300b17308 */ /* 0x0003e20000000800 */
[----:B------:R-:W-:Y:S02]  /*5480*/  FMNMX.FTZ R2, R104, R2, !PT ;  /* 0x0000000268027209 */ /* 0x000fe40007810000 */
[----:B------:R-:W-:Y:S02]  /*5490*/  FSEL R100, R100, -INF , P0 ;  /* 0xff80000064647808 */ /* 0x000fe40000000000 */
[----:B------:R-:W-:Y:S02]  /*54a0*/  ISETP.GT.AND P0, PT, R0, 0x8, PT ;  /* 0x000000080000780c */ /* 0x000fe40003f04270 */
[----:B------:R-:W-:Y:S02]  /*54b0*/  FSEL R22, R117, -INF , P2 ;  /* 0xff80000075167808 */ /* 0x000fe40001000000 */
[----:B------:R-:W-:Y:S01]  /*54c0*/  FSEL R20, R146, -INF , P1 ;  /* 0xff80000092147808 */ /* 0x000fe20000800000 */
[----:B-1----:R-:W-:-:S04]  /*54d0*/  FFMA.FTZ R3, R26, c[0x0][0x2d0], -R12 ;  /* 0x0000b4001a037a23 */ /* 0x002fc8000001080c */
[----:B------:R1:W-:Y:S01]  /*54e0*/  MUFU.EX2 R173, R3 ;  /* 0x0000000300ad7308 */ /* 0x0003e20000000800 */
[----:B------:R-:W-:Y:S02]  /*54f0*/  FMNMX.FTZ R2, R103, R2, !PT ;  /* 0x0000000267027209 */ /* 0x000fe40007810000 */
[----:B------:R-:W-:Y:S02]  /*5500*/  ISETP.GT.AND P2, PT, R0, 0x9, PT ;  /* 0x000000090000780c */ /* 0x000fe40003f44270 */
[----:B------:R-:W-:Y:S02]  /*5510*/  FSEL R17, R145, -INF , P0 ;  /* 0xff80000091117808 */ /* 0x000fe40000000000 */
[----:B------:R-:W-:Y:S01]  /*5520*/  FMNMX.FTZ R2, R101, R2, !PT ;  /* 0x0000000265027209 */ /* 0x000fe20007810000 */
[----:B-1----:R-:W-:-:S04]  /*5530*/  FFMA.FTZ R3, R28, c[0x0][0x2d0], -R12 ;  /* 0x0000b4001c037a23 */ /* 0x002fc8000001080c */
[----:B------:R1:W5:Y:S01]  /*5540*/  MUFU.EX2 R172, R3 ;  /* 0x0000000300ac7308 */ /* 0x0003620000000800 */
[----:B------:R-:W-:Y:S02]  /*5550*/  ISETP.GT.AND P1, PT, R0, 0x10, PT ;  /* 0x000000100000780c */ /* 0x000fe40003f24270 */
[----:B------:R-:W-:Y:S02]  /*5560*/  FSEL R16, R144, -INF , P2 ;  /* 0xff80000090107808 */ /* 0x000fe40001000000 */
[----:B------:R-:W-:Y:S02]  /*5570*/  FMNMX.FTZ R2, R100, R2, !PT ;  /* 0x0000000264027209 */ /* 0x000fe40007810000 */
[----:B------:R-:W-:Y:S02]  /*5580*/  ISETP.GT.AND P0, PT, R0, 0x11, PT ;  /* 0x000000110000780c */ /* 0x000fe40003f04270 */
[----:B-1----:R-:W-:-:S04]  /*5590*/  FMNMX.FTZ R3, R22, R20, !PT ;  /* 0x0000001416037209 */ /* 0x002fc80007810000 */
[----:B------:R-:W-:Y:S02]  /*55a0*/  FMNMX.FTZ R3, R17, R3, !PT ;  /* 0x0000000311037209 */ /* 0x000fe40007810000 */
[----:B------:R-:W-:Y:S02]  /*55b0*/  FSEL R15, R105, -INF , P1 ;  /* 0xff800000690f7808 */ /* 0x000fe40000800000 */
[----:B------:R-:W-:Y:S01]  /*55c0*/  FMNMX.FTZ R3, R16, R3, !PT ;  /* 0x0000000310037209 */ /* 0x000fe20007810000 */
[----:B------:R-:W1:Y:S01]  /*55d0*/  SHFL.BFLY PT, R5, R2, 0x2, 0x1f ;  /* 0x0c401f0002057f89 */ /* 0x000e6200000e0000 */
[----:B------:R-:W-:Y:S02]  /*55e0*/  ISETP.GT.AND P2, PT, R0, 0x18, PT ;  /* 0x000000180000780c */ /* 0x000fe40003f44270 */
[----:B------:R-:W-:Y:S02]  /*55f0*/  FSEL R14, R107, -INF , P0 ;  /* 0xff8000006b0e7808 */ /* 0x000fe40000000000 */
[----:B------:R-:W-:-:S02]  /*5600*/  FMNMX.FTZ R3, R15, R3, !PT ;  /* 0x000000030f037209 */ /* 0x000fc40007810000 */
[----:B------:R-:W-:Y:S02]  /*5610*/  ISETP.GT.AND P1, PT, R0, 0x19, PT ;  /* 0x000000190000780c */ /* 0x000fe40003f24270 */
[----:B------:R-:W-:Y:S02]  /*5620*/  FSEL R19, R60, -INF , P2 ;  /* 0xff8000003c137808 */ /* 0x000fe40001000000 */
[----:B------:R-:W-:Y:S02]  /*5630*/  FMNMX.FTZ R3, R14, R3, !PT ;  /* 0x000000030e037209 */ /* 0x000fe40007810000 */
[----:B------:R-:W-:Y:S02]  /*5640*/  ISETP.GT.AND P0, PT, R0, 0x20, PT ;  /* 0x000000200000780c */ /* 0x000fe40003f04270 */
[----:B------:R-:W-:Y:S02]  /*5650*/  FSEL R32, R59, -INF , P1 ;  /* 0xff8000003b207808 */ /* 0x000fe40000800000 */
[----:B------:R-:W-:-:S02]  /*5660*/  FMNMX.FTZ R3, R19, R3, !PT ;  /* 0x0000000313037209 */ /* 0x000fc40007810000 */
[----:B----4-:R-:W-:Y:S01]  /*5670*/  F2FP.PACK_AB R9, R176, R179 ;  /* 0x000000b3b009723e */ /* 0x010fe200000000ff */
[----:B------:R4:W-:Y:S01]  /*5680*/  MUFU.EX2 R175, R4 ;  /* 0x0000000400af7308 */ /* 0x0009e20000000800 */
[----:B------:R-:W-:Y:S01]  /*5690*/  FSEL R63, R63, -INF , P0 ;  /* 0xff8000003f3f7808 */ /* 0x000fe20000000000 */
[----:B------:R-:W-:Y:S01]  /*56a0*/  LDSM.16.MT88.4 R56, [R186+0x1c00] ;  /* 0x001c0000ba38783b */ /* 0x000fe20000004200 */
[C---:B------:R-:W-:Y:S02]  /*56b0*/  ISETP.GT.AND P2, PT, R0.reuse, 0x21, PT ;  /* 0x000000210000780c */ /* 0x040fe40003f44270 */
[C---:B------:R-:W-:Y:S02]  /*56c0*/  ISETP.GT.AND P1, PT, R0.reuse, 0x28, PT ;  /* 0x000000280000780c */ /* 0x040fe40003f24270 */
[----:B------:R-:W-:Y:S02]  /*56d0*/  ISETP.GT.AND P0, PT, R0, 0x29, PT ;  /* 0x000000290000780c */ /* 0x000fe40003f04270 */
[----:B------:R-:W-:-:S02]  /*56e0*/  FMNMX.FTZ R0, R32, R3, !PT ;  /* 0x0000000320007209 */ /* 0x000fc40007810000 */
[----:B------:R-:W-:Y:S02]  /*56f0*/  FSEL R62, R62, -INF , P2 ;  /* 0xff8000003e3e7808 */ /* 0x000fe40001000000 */
[----:B------:R-:W-:Y:S02]  /*5700*/  FMNMX.FTZ R0, R63, R0, !PT ;  /* 0x000000003f007209 */ /* 0x000fe40007810000 */
[----:B------:R-:W-:Y:S02]  /*5710*/  F2FP.PACK_AB R8, R199, R200 ;  /* 0x000000c8c708723e */ /* 0x000fe400000000ff */
[----:B--2---:R-:W-:Y:S02]  /*5720*/  F2FP.PACK_AB R11, R182, R183 ;  /* 0x000000b7b60b723e */ /* 0x004fe400000000ff */
[----:B------:R-:W-:Y:S02]  /*5730*/  FSEL R61, R61, -INF , P1 ;  /* 0xff8000003d3d7808 */ /* 0x000fe40000800000 */
[----:B------:R-:W-:Y:S01]  /*5740*/  FMNMX.FTZ R0, R62, R0, !PT ;  /* 0x000000003e007209 */ /* 0x000fe20007810000 */
[----:B----4-:R-:W-:Y:S01]  /*5750*/  FFMA.FTZ R4, R31, c[0x0][0x2d0], -R12 ;  /* 0x0000b4001f047a23 */ /* 0x010fe2000001080c */
[----:B-1----:R-:W-:-:S02]  /*5760*/  FMNMX.FTZ R2, R2, R5, !PT ;  /* 0x0000000502027209 */ /* 0x002fc40007810000 */
[----:B------:R-:W-:Y:S02]  /*5770*/  FSEL R60, R35, -INF , P0 ;  /* 0xff800000233c7808 */ /* 0x000fe40000000000 */
[----:B------:R-:W-:Y:S01]  /*5780*/  FMNMX.FTZ R0, R61, R0, !PT ;  /* 0x000000003d007209 */ /* 0x000fe20007810000 */
[----:B------:R-:W-:Y:S01]  /*5790*/  HMMA.16816.F32 R108, R8, R72, RZ ;  /* 0x00000048086c723c */ /* 0x000fe200000018ff */
[----:B------:R3:W1:Y:S01]  /*57a0*/  MUFU.EX2 R174, R4 ;  /* 0x0000000400ae7308 */ /* 0x0006620000000800 */
[----:B------:R-:W2:Y:S01]  /*57b0*/  SHFL.BFLY PT, R3, R2, 0x1, 0x1f ;  /* 0x0c201f0002037f89 */ /* 0x000ea200000e0000 */
[----:B------:R-:W-:-:S05]  /*57c0*/  FMNMX.FTZ R0, R60, R0, !PT ;  /* 0x000000003c007209 */ /* 0x000fca0007810000 */
        /* <DEDUP_REMOVED lines=10> */
[----:B------:R-:W-:Y:S01]  /*5870*/  HMMA.16816.F32 R28, R8, R114, RZ ;  /* 0x00000072081c723c */ /* 0x000fe200000018ff */
[----:B------:R-:W4:Y:S01]  /*5880*/  SHFL.BFLY PT, R8, R0, 0x2, 0x1f ;  /* 0x0c401f0000087f89 */ /* 0x000f2200000e0000 */
[----:B---3--:R-:W-:-:S02]  /*5890*/  F2FP.PACK_AB R4, R180, R181 ;  /* 0x000000b5b404723e */ /* 0x008fc400000000ff */
[----:B-----5:R-:W-:Y:S02]  /*58a0*/  F2FP.PACK_AB R5, R172, R173 ;  /* 0x000000adac05723e */ /* 0x020fe400000000ff */
[----:B------:R-:W-:Y:S02]  /*58b0*/  F2FP.PACK_AB R6, R177, R178 ;  /* 0x000000b2b106723e */ /* 0x000fe400000000ff */
[----:B-1----:R-:W-:-:S07]  /*58c0*/  F2FP.PACK_AB R7, R174, R175 ;  /* 0x000000afae07723e */ /* 0x002fce00000000ff */
[----:B------:R-:W-:Y:S07]  /*58d0*/  HMMA.16816.F32 R244, R4, R92, R108 ;  /* 0x0000005c04f4723c */ /* 0x000fee000000186c */
[----:B--2---:R-:W-:Y:S02]  /*58e0*/  FMNMX.FTZ R108, R2, R3, !PT ;  /* 0x00000003026c7209 */ /* 0x004fe40007810000 */
[----:B----4-:R-:W-:-:S03]  /*58f0*/  FMNMX.FTZ R0, R0, R8, !PT ;  /* 0x0000000800007209 */ /* 0x010fc60007810000 */
[C---:B------:R-:W-:Y:S01]  /*5900*/  FMUL.FTZ R2, R108.reuse, c[0x0][0x2d0] ;  /* 0x0000b4006c027a20 */ /* 0x040fe20000410000 */
[----:B------:R-:W-:Y:S01]  /*5910*/  FSETP.NEU.FTZ.AND P0, PT, R108, -INF , PT ;  /* 0xff8000006c00780b */ /* 0x000fe20003f1d000 */
[----:B------:R-:W1:Y:S03]  /*5920*/  SHFL.BFLY PT, R8, R0, 0x1, 0x1f ;  /* 0x0c201f0000087f89 */ /* 0x000e6600000e0000 */
[----:B------:R-:W-:-:S05]  /*5930*/  FSEL R2, R2, RZ, P0 ;  /* 0x000000ff02027208 */ /* 0x000fca0000000000 */
[----:B------:R-:W-:-:S04]  /*5940*/  FFMA.FTZ R3, R18, c[0x0][0x2d0], -R2 ;  /* 0x0000b40012037a23 */ /* 0x000fc80000010802 */
[----:B------:R2:W-:Y:S02]  /*5950*/  MUFU.EX2 R171, R3 ;  /* 0x0000000300ab7308 */ /* 0x0005e40000000800 */
[----:B--2---:R-:W-:-:S06]  /*5960*/  FFMA.FTZ R3, R21, c[0x0][0x2d0], -R2 ;  /* 0x0000b40015037a23 */ /* 0x004fcc0000010802 */
[----:B------:R2:W3:Y:S01]  /*5970*/  MUFU.EX2 R168, R3 ;  /* 0x0000000300a87308 */ /* 0x0004e20000000800 */
[----:B-1----:R-:W-:Y:S01]  /*5980*/  FMNMX.FTZ R107, R0, R8, !PT ;  /* 0x00000008006b7209 */ /* 0x002fe20007810000 */
[--C-:B------:R-:W-:Y:S02]  /*5990*/  FFMA.FTZ R0, R27, c[0x0][0x2d0], -R2.reuse ;  /* 0x0000b4001b007a23 */ /* 0x100fe40000010802 */
[----:B--2---:R-:W-:-:S04]  /*59a0*/  FFMA.FTZ R3, R23, c[0x0][0x2d0], -R2 ;  /* 0x0000b40017037a23 */ /* 0x004fc80000010802 */
[----:B------:R1:W-:Y:S01]  /*59b0*/  MUFU.EX2 R167, R3 ;  /* 0x0000000300a77308 */ /* 0x0003e20000000800 */
[----:B------:R-:W-:Y:S01]  /*59c0*/  FSETP.NEU.FTZ.AND P0, PT, R107, -INF , PT ;  /* 0xff8000006b00780b */ /* 0x000fe20003f1d000 */
[----:B-1----:R-:W-:-:S06]  /*59d0*/  FFMA.FTZ R3, R24, c[0x0][0x2d0], -R2 ;  /* 0x0000b40018037a23 */ /* 0x002fcc0000010802 */
[----:B------:R1:W2:Y:S08]  /*59e0*/  MUFU.EX2 R169, R3 ;  /* 0x0000000300a97308 */ /* 0x0002b00000000800 */
[----:B------:R4:W-:Y:S01]  /*59f0*/  MUFU.EX2 R166, R0 ;  /* 0x0000000000a67308 */ /* 0x0009e20000000800 */
[----:B-1----:R-:W-:-:S07]  /*5a00*/  FFMA.FTZ R3, R25, c[0x0][0x2d0], -R2 ;  /* 0x0000b40019037a23 */ /* 0x002fce0000010802 */
[----:B------:R1:W-:Y:S01]  /*5a10*/  MUFU.EX2 R170, R3 ;  /* 0x0000000300aa7308 */ /* 0x0003e20000000800 */
[----:B----4-:R-:W-:-:S05]  /*5a20*/  FMUL.FTZ R0, R107, c[0x0][0x2d0] ;  /* 0x0000b4006b007a20 */ /* 0x010fca0000410000 */
[----:B------:R-:W-:Y:S01]  /*5a30*/  FSEL R0, R0, RZ, P0 ;  /* 0x000000ff00007208 */ /* 0x000fe20000000000 */
[----:B-1----:R-:W-:-:S04]  /*5a40*/  FFMA.FTZ R3, R33, c[0x0][0x2d0], -R2 ;  /* 0x0000b40021037a23 */ /* 0x002fc80000010802 */
[----:B------:R1:W-:Y:S02]  /*5a50*/  MUFU.EX2 R164, R3 ;  /* 0x0000000300a47308 */ /* 0x0003e40000000800 */
[----:B-1----:R-:W-:-:S06]  /*5a60*/  FFMA.FTZ R3, R34, c[0x0][0x2d0], -R2 ;  /* 0x0000b40022037a23 */ /* 0x002fcc0000010802 */
[----:B------:R1:W-:Y:S02]  /*5a70*/  MUFU.EX2 R165, R3 ;  /* 0x0000000300a57308 */ /* 0x0003e40000000800 */
[----:B-1----:R-:W-:-:S06]  /*5a80*/  FFMA.FTZ R3, R22, c[0x0][0x2d0], -R0 ;  /* 0x0000b40016037a23 */ /* 0x002fcc0000010800 */
[----:B------:R1:W-:Y:S02]  /*5a90*/  MUFU.EX2 R109, R3 ;  /* 0x00000003006d7308 */ /* 0x0003e40000000800 */
[----:B-1----:R-:W-:-:S06]  /*5aa0*/  FFMA.FTZ R3, R20, c[0x0][0x2d0], -R0 ;  /* 0x0000b40014037a23 */ /* 0x002fcc0000010800 */
[----:B------:R1:W4:Y:S02]  /*5ab0*/  MUFU.EX2 R105, R3 ;  /* 0x0000000300697308 */ /* 0x0003240000000800 */
[----:B-1----:R-:W-:-:S06]  /*5ac0*/  FFMA.FTZ R3, R17, c[0x0][0x2d0], -R0 ;  /* 0x0000b40011037a23 */ /* 0x002fcc0000010800 */
[----:B------:R1:W-:Y:S02]  /*5ad0*/  MUFU.EX2 R110, R3 ;  /* 0x00000003006e7308 */ /* 0x0003e40000000800 */
[----:B-1----:R-:W-:-:S06]  /*5ae0*/  FFMA.FTZ R3, R16, c[0x0][0x2d0], -R0 ;  /* 0x0000b40010037a23 */ /* 0x002fcc0000010800 */
[----:B------:R1:W5:Y:S01]  /*5af0*/  MUFU.EX2 R111, R3 ;  /* 0x00000003006f7308 */ /* 0x0003620000000800 */
[----:B---3--:R-:W-:Y:S02]  /*5b00*/  F2FP.PACK_AB R8, R168, R171 ;  /* 0x000000aba808723e */ /* 0x008fe400000000ff */
[----:B--2---:R-:W-:Y:S02]  /*5b10*/  F2FP.PACK_AB R10, R169, R167 ;  /* 0x000000a7a90a723e */ /* 0x004fe400000000ff */
[----:B----4-:R-:W-:Y:S01]  /*5b20*/  F2FP.PACK_AB R9, R105, R109 ;  /* 0x0000006d6909723e */ /* 0x010fe200000000ff */
[----:B-1----:R-:W-:-:S04]  /*5b30*/  FFMA.FTZ R3, R15, c[0x0][0x2d0], -R0 ;  /* 0x0000b4000f037a23 */ /* 0x002fc80000010800 */
[----:B------:R1:W-:Y:S01]  /*5b40*/  MUFU.EX2 R161, R3 ;  /* 0x0000000300a17308 */ /* 0x0003e20000000800 */
[----:B-----5:R-:W-:Y:S01]  /*5b50*/  F2FP.PACK_AB R11, R111, R110 ;  /* 0x0000006e6f0b723e */ /* 0x020fe200000000ff */
[----:B-1----:R-:W-:-:S06]  /*5b60*/  FFMA.FTZ R3, R14, c[0x0][0x2d0], -R0 ;  /* 0x0000b4000e037a23 */ /* 0x002fcc0000010800 */
[----:B------:R1:W2:Y:S01]  /*5b70*/  MUFU.EX2 R163, R3 ;  /* 0x0000000300a37308 */ /* 0x0002a20000000800 */
[----:B------:R-:W-:Y:S01]  /*5b80*/  HMMA.16816.F32 R20, R8, R76, RZ ;  /* 0x0000004c0814723c */ /* 0x000fe200000018ff */
[----:B-1----:R-:W-:-:S06]  /*5b90*/  FFMA.FTZ R3, R19, c[0x0][0x2d0], -R0 ;  /* 0x0000b40013037a23 */ /* 0x002fcc0000010800 */
[----:B------:R1:W-:Y:S02]  /*5ba0*/  MUFU.EX2 R162, R3 ;  /* 0x0000000300a27308 */ /* 0x0003e40000000800 */
[----:B-1----:R-:W-:-:S06]  /*5bb0*/  FFMA.FTZ R3, R32, c[0x0][0x2d0], -R0 ;  /* 0x0000b40020037a23 */ /* 0x002fcc0000010800 */
[----:B------:R-:W1:Y:S01]  /*5bc0*/  MUFU.EX2 R160, R3 ;  /* 0x0000000300a07308 */ /* 0x000e620000000800 */
[----:B------:R-:W-:Y:S08]  /*5bd0*/  HMMA.16816.F32 R24, R8, R68, RZ ;  /* 0x000000440818723c */ /* 0x000ff000000018ff */
        /* <DEDUP_REMOVED lines=10> */
[----:B------:R-:W-:Y:S07]  /*5c80*/  HMMA.16816.F32 R204, R4, R58, R28 ;  /* 0x0000003a04cc723c */ /* 0x000fee000000181c */
[----:B------:R-:W-:-:S02]  /*5c90*/  F2FP.PACK_AB R4, R166, R170 ;  /* 0x000000aaa604723e */ /* 0x000fc400000000ff */
[----:B--2---:R-:W-:Y:S02]  /*5ca0*/  F2FP.PACK_AB R5, R163, R161 ;  /* 0x000000a1a305723e */ /* 0x004fe400000000ff */
[----:B------:R-:W-:Y:S02]  /*5cb0*/  F2FP.PACK_AB R6, R165, R164 ;  /* 0x000000a4a506723e */ /* 0x000fe400000000ff */
[----:B-1----:R-:W-:Y:S01]  /*5cc0*/  F2FP.PACK_AB R7, R160, R162 ;  /* 0x000000a2a007723e */ /* 0x002fe200000000ff */
[----:B------:R-:W-:Y:S08]  /*5cd0*/  HMMA.16816.F32 R28, R8, R64, RZ ;  /* 0x00000040081c723c */ /* 0x000ff000000018ff */
[----:B------:R-:W-:Y:S08]  /*5ce0*/  HMMA.16816.F32 R144, R4, R96, R20 ;  /* 0x000000600490723c */ /* 0x000ff00000001814 */
[C---:B------:R-:W-:Y:S08]  /*5cf0*/  HMMA.16816.F32 R20, R8.reuse, R84, RZ ;  /* 0x000000540814723c */ /* 0x040ff000000018ff */
[----:B------:R-:W-:Y:S08]  /*5d00*/  HMMA.16816.F32 R16, R8, R72, RZ ;  /* 0x000000480810723c */ /* 0x000ff000000018ff */
[----:B------:R-:W-:Y:S08]  /*5d10*/  HMMA.16816.F32 R128, R4, R88, R24 ;  /* 0x000000580480723c */ /* 0x000ff00000001818 */
[----:B------:R-:W-:Y:S08]  /*5d20*/  HMMA.16816.F32 R24, R8, R78, RZ ;  /* 0x0000004e0818723c */ /* 0x000ff000000018ff */
[----:B------:R-:W-:Y:S08]  /*5d30*/  HMMA.16816.F32 R116, R4, R80, R28 ;  /* 0x000000500474723c */ /* 0x000ff0000000181c */
[----:B------:R-:W-:Y:S08]  /*5d40*/  HMMA.16816.F32 R28, R8, R70, RZ ;  /* 0x00000046081c723c */ /* 0x000ff000000018ff */
[----:B------:R-:W-:Y:S08]  /*5d50*/  HMMA.16816.F32 R68, R4, R124, R20 ;  /* 0x0000007c0444723c */ /* 0x000ff00000001814 */
[----:B------:R-:W-:Y:S01]  /*5d60*/  HMMA.16816.F32 R20, R8, R74, RZ ;  /* 0x0000004a0814723c */ /* 0x000fe200000018ff */
[----:B------:R-:W-:-:S07]  /*5d70*/  FFMA.FTZ R3, R104, c[0x0][0x2d0], -R2 ;  /* 0x0000b40068037a23 */ /* 0x000fce0000010802 */
[----:B------:R-:W-:Y:S08]  /*5d80*/  HMMA.16816.F32 R52, R4, R92, R16 ;  /* 0x0000005c0434723c */ /* 0x000ff00000001810 */
[----:B------:R-:W-:Y:S08]  /*5d90*/  HMMA.16816.F32 R16, R8, R112, RZ ;  /* 0x000000700810723c */ /* 0x000ff000000018ff */
[C---:B------:R-:W-:Y:S01]  /*5da0*/  HMMA.16816.F32 R48, R4.reuse, R98, R24 ;  /* 0x000000620430723c */ /* 0x040fe20000001818 */
[----:B------:R1:W-:Y:S07]  /*5db0*/  MUFU.EX2 R24, R3 ;  /* 0x0000000300187308 */ /* 0x0003ee0000000800 */
[----:B------:R-:W-:Y:S01]  /*5dc0*/  HMMA.16816.F32 R40, R4, R94, R20 ;  /* 0x0000005e0428723c */ /* 0x000fe20000001814 */
[----:B-1----:R-:W-:-:S04]  /*5dd0*/  FFMA.FTZ R3, R103, c[0x0][0x2d0], -R2 ;  /* 0x0000b40067037a23 */ /* 0x002fc80000010802 */
[----:B------:R1:W2:Y:S03]  /*5de0*/  MUFU.EX2 R25, R3 ;  /* 0x0000000300197308 */ /* 0x0002a60000000800 */
[----:B------:R-:W-:Y:S01]  /*5df0*/  HMMA.16816.F32 R36, R8, R86, RZ ;  /* 0x000000560824723c */ /* 0x000fe200000018ff */
[--C-:B-1----:R-:W-:Y:S02]  /*5e00*/  FFMA.FTZ R3, R101, c[0x0][0x2d0], -R2.reuse ;  /* 0x0000b40065037a23 */ /* 0x102fe40000010802 */
[----:B------:R-:W-:-:S04]  /*5e10*/  FFMA.FTZ R2, R100, c[0x0][0x2d0], -R2 ;  /* 0x0000b40064027a23 */ /* 0x000fc80000010802 */
[----:B------:R1:W-:Y:S01]  /*5e20*/  MUFU.EX2 R22, R2 ;  /* 0x0000000200167308 */ /* 0x0003e20000000800 */
[----:B------:R-:W-:Y:S08]  /*5e30*/  HMMA.16816.F32 R84, R4, R56, R16 ;  /* 0x000000380454723c */ /* 0x000ff00000001810 */
[----:B------:R-:W-:Y:S01]  /*5e40*/  HMMA.16816.F32 R32, R8, R66, RZ ;  /* 0x000000420820723c */ /* 0x000fe200000018ff */
[----:B------:R-:W-:Y:S07]  /*5e50*/  MUFU.EX2 R26, R3 ;  /* 0x00000003001a7308 */ /* 0x000fee0000000800 */
[----:B------:R-:W-:Y:S01]  /*5e60*/  HMMA.16816.F32 R28, R4, R90, R28 ;  /* 0x0000005a041c723c */ /* 0x000fe2000000181c */
[--C-:B-1----:R-:W-:Y:S01]  /*5e70*/  FFMA.FTZ R2, R63, c[0x0][0x2d0], -R0.reuse ;  /* 0x0000b4003f027a23 */ /* 0x102fe20000010800 */
[----:B--2---:R-:W-:Y:S01]  /*5e80*/  F2FP.PACK_AB R96, R25, R24 ;  /* 0x000000181960723e */ /* 0x004fe200000000ff */
[----:B------:R-:W-:Y:S02]  /*5e90*/  LDSM.16.MT88.4 R64, [R186+0x1400] ;  /* 0x00140000ba40783b */ /* 0x000fe40000004200 */
[----:B------:R1:W-:Y:S03]  /*5ea0*/  MUFU.EX2 R18, R2 ;  /* 0x0000000200127308 */ /* 0x0003e60000000800 */
[----:B------:R-:W-:Y:S01]  /*5eb0*/  HMMA.16816.F32 R8, R8, R114, RZ ;  /* 0x000000720808723c */ /* 0x000fe200000018ff */
[----:B-1----:R-:W-:-:S04]  /*5ec0*/  FFMA.FTZ R2, R62, c[0x0][0x2d0], -R0 ;  /* 0x0000b4003e027a23 */ /* 0x002fc80000010800 */
[----:B------:R1:W2:Y:S02]  /*5ed0*/  MUFU.EX2 R19, R2 ;  /* 0x0000000200137308 */ /* 0x0002a40000000800 */
[--C-:B-1----:R-:W-:Y:S02]  /*5ee0*/  FFMA.FTZ R2, R61, c[0x0][0x2d0], -R0.reuse ;  /* 0x0000b4003d027a23 */ /* 0x102fe40000010800 */
[----:B------:R-:W-:-:S04]  /*5ef0*/  FFMA.FTZ R0, R60, c[0x0][0x2d0], -R0 ;  /* 0x0000b4003c007a23 */ /* 0x000fc80000010800 */
[----:B------:R1:W-:Y:S02]  /*5f00*/  MUFU.EX2 R20, R0 ;  /* 0x0000000000147308 */ /* 0x0003e40000000800 */
[----:B-1----:R-:W-:-:S06]  /*5f10*/  FFMA.FTZ R0, R151, c[0x0][0x2d0], -R13 ;  /* 0x0000b40097007a23 */ /* 0x002fcc000001080d */
[----:B------:R1:W-:Y:S01]  /*5f20*/  MUFU.EX2 R15, R0 ;  /* 0x00000000000f7308 */ /* 0x0003e20000000800 */
[C---:B------:R-:W-:Y:S08]  /*5f30*/  HMMA.16816.F32 R32, R4.reuse, R82, R32 ;  /* 0x000000520420723c */ /* 0x040ff00000001820 */
[C---:B------:R-:W-:Y:S08]  /*5f40*/  HMMA.16816.F32 R36, R4.reuse, R126, R36 ;  /* 0x0000007e0424723c */ /* 0x040ff00000001824 */
[----:B------:R-:W-:Y:S01]  /*5f50*/  HMMA.16816.F32 R44, R4, R58, R8 ;  /* 0x0000003a042c723c */ /* 0x000fe20000001808 */
[----:B-1----:R-:W-:Y:S01]  /*5f60*/  FFMA.FTZ R0, R149, c[0x0][0x2d0], -R13 ;  /* 0x0000b40095007a23 */ /* 0x002fe2000001080d */
[----:B------:R-:W1:Y:S03]  /*5f70*/  LDSM.16.MT88.4 R4, [R186+0x2000] ;  /* 0x00200000ba04783b */ /* 0x000e660000004200 */
[----:B------:R3:W-:Y:S01]  /*5f80*/  MUFU.EX2 R16, R0 ;  /* 0x0000000000107308 */ /* 0x0007e20000000800 */
[----:B------:R-:W4:Y:S01]  /*5f90*/  LDSM.16.MT88.4 R124, [R185+0x800] ;  /* 0x00080000b97c783b */ /* 0x000f220000004200 */
[----:B--2---:R-:W-:-:S02]  /*5fa0*/  F2FP.PACK_AB R97, R19, R18 ;  /* 0x000000121361723e */ /* 0x004fc400000000ff */
[----:B------:R-:W-:Y:S01]  /*5fb0*/  F2FP.PACK_AB R98, R22, R26 ;  /* 0x0000001a1662723e */ /* 0x000fe200000000ff */
[----:B------:R-:W-:Y:S01]  /*5fc0*/  LDSM.16.MT88.4 R80, [R185+0x2000] ;  /* 0x00200000b950783b */ /* 0x000fe20000004200 */
[----:B---3--:R-:W-:-:S04]  /*5fd0*/  FFMA.FTZ R0, R148, c[0x0][0x2d0], -R13 ;  /* 0x0000b40094007a23 */ /* 0x008fc8000001080d */
[----:B------:R2:W-:Y:S02]  /*5fe0*/  MUFU.EX2 R17, R0 ;  /* 0x0000000000117308 */ /* 0x0005e40000000800 */
[----:B--2---:R-:W-:-:S06]  /*5ff0*/  FFMA.FTZ R0, R150, c[0x0][0x2d0], -R13 ;  /* 0x0000b40096007a23 */ /* 0x004fcc000001080d */
[----:B------:R2:W-:Y:S08]  /*6000*/  MUFU.EX2 R14, R0 ;  /* 0x00000000000e7308 */ /* 0x0005f00000000800 */
[----:B------:R3:W5:Y:S01]  /*6010*/  MUFU.EX2 R21, R2 ;  /* 0x0000000200157308 */ /* 0x0007620000000800 */
[----:B--2---:R-:W-:-:S07]  /*6020*/  FFMA.FTZ R0, R143, c[0x0][0x2d0], -R12 ;  /* 0x0000b4008f007a23 */ /* 0x004fce000001080c */
[----:B------:R2:W-:Y:S01]  /*6030*/  MUFU.EX2 R3, R0 ;  /* 0x0000000000037308 */ /* 0x0005e20000000800 */
[--C-:B---3--:R-:W-:Y:S02]  /*6040*/  FFMA.FTZ R2, R141, c[0x0][0x2d0], -R12.reuse ;  /* 0x0000b4008d027a23 */ /* 0x108fe4000001080c */
[----:B--2---:R-:W-:-:S05]  /*6050*/  FFMA.FTZ R0, R142, c[0x0][0x2d0], -R12 ;  /* 0x0000b4008e007a23 */ /* 0x004fca000001080c */
[----:B------:R2:W3:Y:S02]  /*6060*/  MUFU.EX2 R11, R0 ;  /* 0x00000000000b7308 */ /* 0x0004e40000000800 */
[----:B--2---:R-:W-:-:S06]  /*6070*/  FFMA.FTZ R0, R140, c[0x0][0x2d0], -R12 ;  /* 0x0000b4008c007a23 */ /* 0x004fcc000001080c */
[----:B------:R2:W-:Y:S01]  /*6080*/  MUFU.EX2 R12, R2 ;  /* 0x00000002000c7308 */ /* 0x0005e20000000800 */
[----:B-----5:R-:W-:Y:S01]  /*6090*/  F2FP.PACK_AB R99, R20, R21 ;  /* 0x000000151463723e */ /* 0x020fe200000000ff */
[----:B------:R-:W5:Y:S06]  /*60a0*/  LDSM.16.MT88.4 R140, [R186+0x800] ;  /* 0x00080000ba8c783b */ /* 0x000f6c0000004200 */
[----:B------:R1:W1:Y:S01]  /*60b0*/  MUFU.EX2 R13, R0 ;  /* 0x00000000000d7308 */ /* 0x0002620000000800 */
[----:B--2---:R-:W-:-:S04]  /*60c0*/  @P3 IMAD.HI.U32 R2, R237, c[0x0][0x2c8], RZ ;  /* 0x0000b200ed023a27 */ /* 0x004fc800078e00ff */
[----:B-1----:R-:W-:Y:S01]  /*60d0*/  IMAD.MOV.U32 R0, RZ, RZ, R237 ;  /* 0x000000ffff007224 */ /* 0x002fe200078e00ed */
[----:B------:R-:W-:-:S04]  /*60e0*/  @P3 SHF.R.U32.HI R0, RZ, c[0x0][0x2cc], R2 ;  /* 0x0000b300ff003a19 */ /* 0x000fc80000011602 */
[----:B------:R-:W-:-:S05]  /*60f0*/  IADD3 R0, R0, R249, -R251 ;  /* 0x000000f900007210 */ /* 0x000fca0007ffe8fb */
[----:B------:R-:W-:Y:S01]  /*6100*/  IMAD.HI R9, R0, 0x2aaaaaab, RZ ;  /* 0x2aaaaaab00097827 */ /* 0x000fe200078e02ff */
[----:B------:R-:W-:Y:S02]  /*6110*/  F2FP.PACK_AB R92, R16, R15 ;  /* 0x0000000f105c723e */ /* 0x000fe400000000ff */
[----:B---3--:R-:W-:Y:S02]  /*6120*/  F2FP.PACK_AB R93, R11, R3 ;  /* 0x000000030b5d723e */ /* 0x008fe400000000ff */
[----:B------:R-:W-:Y:S02]  /*6130*/  F2FP.PACK_AB R94, R14, R17 ;  /* 0x000000110e5e723e */ /* 0x000fe400000000ff */
[----:B------:R-:W-:Y:S02]  /*6140*/  F2FP.PACK_AB R95, R13, R12 ;  /* 0x0000000c0d5f723e */ /* 0x000fe400000000ff */
[----:B------:R-:W-:Y:S01]  /*6150*/  SHF.R.U32.HI R10, RZ, 0x1f, R9 ;  /* 0x0000001fff0a7819 */ /* 0x000fe20000011609 */
[----:B------:R-:W-:-:S02]  /*6160*/  FADD.FTZ R2, R171, R168 ;  /* 0x000000a8ab027221 */ /* 0x000fc40000010000 */
[----:B------:R-:W-:Y:S01]  /*6170*/  FADD.FTZ R0, R109, R105 ;  /* 0x000000696d007221 */ /* 0x000fe20000010000 */
[----:B------:R-:W-:Y:S01]  /*6180*/  LEA.HI.SX32 R23, R9, R10, 0x1d ;  /* 0x0000000a09177211 */ /* 0x000fe200078feaff */
[----:B------:R-:W-:Y:S01]  /*6190*/  FADD.FTZ R8, R200, R199 ;  /* 0x000000c7c8087221 */ /* 0x000fe20000010000 */
[----:B------:R-:W-:Y:S01]  /*61a0*/  HMMA.16816.F32 R88, R92, R4, R228 ;  /* 0x000000045c58723c */ /* 0x000fe200000018e4 */
[----:B------:R-:W-:Y:S02]  /*61b0*/  FADD.FTZ R10, R179, R176 ;  /* 0x000000b0b30a7221 */ /* 0x000fe40000010000 */
        /* <DEDUP_REMOVED lines=17> */
[----:B------:R-:W-:Y:S01]  /*62d0*/  FADD.FTZ R4, R178, R4 ;  /* 0x00000004b2047221 */ /* 0x000fe20000010000 */
[----:B------:R-:W-:Y:S01]  /*62e0*/  IADD3 R110, R203, -0x2, RZ ;  /* 0xfffffffecb6e7810 */ /* 0x000fe20007ffe0ff */
[----:B------:R-:W-:Y:S01]  /*62f0*/  FADD.FTZ R0, R164, R0 ;  /* 0x00000000a4007221 */ /* 0x000fe20000010000 */
[----:B------:R-:W-:Y:S01]  /*6300*/  IMNMX R251, R248, R23, !PT ;  /* 0x00000017f8fb7217 */ /* 0x000fe20007800200 */
[----:B------:R-:W-:Y:S02]  /*6310*/  FADD.FTZ R2, R162, R2 ;  /* 0x00000002a2027221 */ /* 0x000fe40000010000 */
[----:B------:R-:W-:Y:S02]  /*6320*/  FADD.FTZ R5, R175, R5 ;  /* 0x00000005af057221 */ /* 0x000fe40000010000 */
[----:B------:R-:W-:Y:S01]  /*6330*/  FADD.FTZ R4, R177, R4 ;  /* 0x00000004b1047221 */ /* 0x000fe20000010000 */
[----:B------:R-:W-:Y:S01]  /*6340*/  ISETP.GE.AND P0, PT, R110, R251, PT ;  /* 0x000000fb6e00720c */ /* 0x000fe20003f06270 */
        /* <DEDUP_REMOVED lines=11> */
[----:B----4-:R-:W-:Y:S01]  /*6400*/  HMMA.16816.F32 R112, R92, R124, R152 ;  /* 0x0000007c5c70723c */ /* 0x010fe20000001898 */
[----:B------:R-:W-:Y:S02]  /*6410*/  FADD.FTZ R0, R26, R0 ;  /* 0x000000001a007221 */ /* 0x000fe40000010000 */
[----:B------:R-:W-:-:S02]  /*6420*/  FADD.FTZ R2, R21, R2 ;  /* 0x0000000215027221 */ /* 0x000fc40000010000 */
[----:B------:R-:W-:Y:S02]  /*6430*/  FADD.FTZ R3, R17, R3 ;  /* 0x0000000311037221 */ /* 0x000fe40000010000 */
[----:B------:R-:W-:Y:S01]  /*6440*/  FADD.FTZ R4, R12, R4 ;  /* 0x000000040c047221 */ /* 0x000fe20000010000 */
[----:B------:R-:W-:Y:S08]  /*6450*/  HMMA.16816.F32 R116, R96, R124, R116 ;  /* 0x0000007c6074723c */ /* 0x000ff00000001874 */
[----:B------:R-:W-:Y:S08]  /*6460*/  HMMA.16816.F32 R120, R92, R126, R120 ;  /* 0x0000007e5c78723c */ /* 0x000ff00000001878 */
[-C--:B-----5:R-:W-:Y:S08]  /*6470*/  HMMA.16816.F32 R128, R96, R140.reuse, R128 ;  /* 0x0000008c6080723c */ /* 0x0a0ff00000001880 */
[C---:B------:R-:W-:Y:S08]  /*6480*/  HMMA.16816.F32 R132, R92.reuse, R140, R212 ;  /* 0x0000008c5c84723c */ /* 0x040ff000000018d4 */
[----:B------:R-:W-:Y:S08]  /*6490*/  HMMA.16816.F32 R136, R92, R142, R136 ;  /* 0x0000008e5c88723c */ /* 0x000ff00000001888 */
[-C--:B------:R-:W-:Y:S08]  /*64a0*/  HMMA.16816.F32 R144, R96, R156.reuse, R144 ;  /* 0x0000009c6090723c */ /* 0x080ff00000001890 */
[C---:B------:R-:W-:Y:S08]  /*64b0*/  HMMA.16816.F32 R148, R92.reuse, R156, R224 ;  /* 0x0000009c5c94723c */ /* 0x040ff000000018e0 */
[C---:B------:R-:W-:Y:S08]  /*64c0*/  HMMA.16816.F32 R56, R92.reuse, R64, R244 ;  /* 0x000000405c38723c */ /* 0x040ff000000018f4 */
[----:B------:R-:W-:Y:S01]  /*64d0*/  HMMA.16816.F32 R72, R92, R80, R232 ;  /* 0x000000505c48723c */ /* 0x000fe200000018e8 */
[----:B------:R-:W-:-:S02]  /*64e0*/  FADD.FTZ R244, R22, R0 ;  /* 0x0000000016f47221 */ /* 0x000fc40000010000 */
[----:B------:R-:W-:-:S05]  /*64f0*/  FADD.FTZ R246, R20, R2 ;  /* 0x0000000214f67221 */ /* 0x000fca0000010000 */
[----:B------:R-:W-:Y:S01]  /*6500*/  HMMA.16816.F32 R152, R92, R158, R220 ;  /* 0x0000009e5c98723c */ /* 0x000fe200000018dc */
[----:B------:R-:W-:Y:S02]  /*6510*/  FADD.FTZ R245, R14, R3 ;  /* 0x000000030ef57221 */ /* 0x000fe40000010000 */
[----:B------:R-:W-:-:S05]  /*6520*/  FADD.FTZ R247, R13, R4 ;  /* 0x000000040df77221 */ /* 0x000fca0000010000 */
        /* <DEDUP_REMOVED lines=8> */
[----:B------:R-:W-:Y:S08]  /*65b0*/  HMMA.16816.F32 R80, R96, R82, R36 ;  /* 0x000000526050723c */ /* 0x000ff00000001824 */
[-C--:B------:R-:W-:Y:S08]  /*65c0*/  HMMA.16816.F32 R92, R92, R6.reuse, R204 ;  /* 0x000000065c5c723c */ /* 0x080ff000000018cc */
[----:B------:R-:W-:Y:S01]  /*65d0*/  HMMA.16816.F32 R96, R96, R6, R44 ;  /* 0x000000066060723c */ /* 0x000fe2000000182c */
[----:B------:R-:W-:Y:S07]  /*65e0*/  @!P0 BRA `(.L_x_1077) ;  /* 0x000035d000008947 */ /* 0x000fee0003800000 */
[----:B------:R-:W-:Y:S01]  /*65f0*/  IMAD.IADD R249, R236, 0x1, R237 ;  /* 0x00000001ecf97824 */ /* 0x000fe200078e02ed */
[----:B------:R-:W-:Y:S01]  /*6600*/  MOV R3, R108 ;  /* 0x0000006c00037202 */ /* 0x000fe20000000f00 */
[----:B------:R-:W-:Y:S01]  /*6610*/  IMAD.MOV.U32 R100, RZ, RZ, R107 ;  /* 0x000000ffff647224 */ /* 0x000fe200078e006b */
[----:B------:R-:W-:Y:S01]  /*6620*/  MOV R104, R106 ;  /* 0x0000006a00687202 */ /* 0x000fe20000000f00 */
[----:B------:R-:W-:Y:S01]  /*6630*/  @P3 IMAD.HI.U32 R0, R249, c[0x0][0x2c8], RZ ;  /* 0x0000b200f9003a27 */ /* 0x000fe200078e00ff */
[----:B------:R-:W-:-:S03]  /*6640*/  MOV R180, R110 ;  /* 0x0000006e00b47202 */ /* 0x000fc60000000f00 */
[----:B------:R-:W-:Y:S01]  /*6650*/  IMAD.MOV.U32 R105, RZ, RZ, R102 ;  /* 0x000000ffff697224 */ /* 0x000fe200078e0066 */
[----:B------:R-:W-:-:S07]  /*6660*/  @P3 SHF.R.U32.HI R252, RZ, c[0x0][0x2cc], R0 ;  /* 0x0000b300fffc3a19 */ /* 0x000fce0000011600 */
.L_x_1082:
[----:B------:R-:W-:Y:S04]  /*6670*/  DEPBAR.LE SB0, 0x0 ;  /* 0x000080000000791a */ /* 0x000fe80000000000 */
[----:B------:R-:W-:Y:S01]  /*6680*/  WARPSYNC 0xffffffff ;  /* 0xffffffff00007948 */ /* 0x000fe20003800000 */
[----:B------:R-:W-:Y:S01]  /*6690*/  BAR.SYNC.DEFER_BLOCKING 0x0 ;  /* 0x0000000000007b1d */ /* 0x000fe20000010000 */
[----:B------:R-:W-:Y:S05]  /*66a0*/  ISETP.GT.AND P0, PT, R248, R180, PT ;  /* 0x000000b4f800720c */ /* 0x000fea0003f04270 */
[----:B------:R1:W2:Y:S01]  /*66b0*/  LDSM.16.M88.4 R48, [R187] ;  /* 0x00000000bb30783b */ /* 0x0002a20000000200 */
[----:B------:R-:W-:Y:S03]  /*66c0*/  BSSY B0, `(.L_x_1078) ;  /* 0x000002a000007945 */ /* 0x000fe60003800000 */
[----:B------:R1:W3:Y:S04]  /*66d0*/  LDSM.16.M88.4 R44, [R187+0x1000] ;  /* 0x00100000bb2c783b */ /* 0x0002e80000000200 */
[----:B------:R1:W4:Y:S04]  /*66e0*/  LDSM.16.M88.4 R16, [R184] ;  /* 0x00000000b810783b */ /* 0x0003280000000200 */
[----:B------:R1:W1:Y:S04]  /*66f0*/  LDSM.16.M88.4 R32, [R184+0x400] ;  /* 0x00040000b820783b */ /* 0x0002680000000200 */
[----:B------:R1:W1:Y:S04]  /*6700*/  LDSM.16.M88.4 R108, [R184+0x800] ;  /* 0x00080000b86c783b */ /* 0x0002680000000200 */
[----:B------:R1:W1:Y:S04]  /*6710*/  LDSM.16.M88.4 R160, [R188] ;  /* 0x00000000bca0783b */ /* 0x0002680000000200 */
[----:B------:R1:W1:Y:S04]  /*6720*/  LDSM.16.M88.4 R168, [R188+0x1000] ;  /* 0x00100000bca8783b */ /* 0x0002680000000200 */
[----:B------:R1:W1:Y:S04]  /*6730*/  LDSM.16.M88.4 R164, [R189] ;  /* 0x00000000bda4783b */ /* 0x0002680000000200 */
[----:B------:R1:W1:Y:S04]  /*6740*/  LDSM.16.M88.4 R172, [R197] ;  /* 0x00000000c5ac783b */ /* 0x0002680000000200 */
[----:B------:R1:W1:Y:S01]  /*6750*/  LDSM.16.M88.4 R176, [R196] ;  /* 0x00000000c4b0783b */ /* 0x0002620000000200 */
[----:B------:R-:W-:-:S05]  /*6760*/  @P0 BRA `(.L_x_1079) ;  /* 0x000001f000000947 */ /* 0x000fca0003800000 */
[----:B------:R-:W5:Y:S01]  /*6770*/  S2R R2, SR_TID.X ;  /* 0x0000000000027919 */ /* 0x000f620000002100 */
[----:B------:R-:W-:Y:S01]  /*6780*/  SHF.R.S32.HI R0, RZ, 0x1f, R180 ;  /* 0x0000001fff007819 */ /* 0x000fe200000114b4 */
[----:B------:R-:W-:Y:S04]  /*6790*/  IMAD.WIDE.U32 R4, R180, c[0x0][0x208], RZ ;  /* 0x00008200b4047a25 */ /* 0x000fe800078e00ff */
[----:B------:R-:W-:Y:S04]  /*67a0*/  IMAD R0, R0, c[0x0][0x208], RZ ;  /* 0x0000820000007a24 */ /* 0x000fe800078e02ff */
[----:B------:R-:W-:Y:S04]  /*67b0*/  IMAD R0, R180, c[0x0][0x20c], R0 ;  /* 0x00008300b4007a24 */ /* 0x000fe800078e0200 */
[----:B------:R-:W-:Y:S02]  /*67c0*/  IMAD.IADD R0, R5, 0x1, R0 ;  /* 0x0000000105007824 */ /* 0x000fe400078e0200 */
[----:B------:R-:W-:Y:S04]  /*67d0*/  IMAD.WIDE.U32 R4, R4, 0x30, RZ ;  /* 0x0000003004047825 */ /* 0x000fe800078e00ff */
[----:B------:R-:W-:Y:S01]  /*67e0*/  IMAD R0, R0, 0x30, RZ ;  /* 0x0000003000007824 */ /* 0x000fe200078e02ff */
[----:B-----5:R-:W-:Y:S02]  /*67f0*/  ISETP.GT.AND P0, PT, R2, 0x3f, PT ;  /* 0x0000003f0200780c */ /* 0x020fe40003f04270 */
[----:B------:R-:W-:Y:S02]  /*6800*/  IADD3 R2, P2, R238, R4, RZ ;  /* 0x00000004ee027210 */ /* 0x000fe40007f5e0ff */
[----:B------:R-:W-:Y:S09]  /*6810*/  IADD3 R0, R5, R0, RZ ;  /* 0x0000000005007210 */ /* 0x000ff20007ffe0ff */
[----:B------:R-:W-:Y:S02]  /*6820*/  @!P0 IMAD.MOV.U32 R7, RZ, RZ, c[0x0][0x208] ;  /* 0x00008200ff078624 */ /* 0x000fe400078e00ff */
[----:B------:R-:W-:Y:S03]  /*6830*/  @!P0 IMAD.MOV.U32 R8, RZ, RZ, c[0x0][0x20c] ;  /* 0x00008300ff088624 */ /* 0x000fe600078e00ff */
[C---:B------:R-:W-:Y:S04]  /*6840*/  @!P0 LEA R6, P1, R7.reuse, R4, 0x5 ;  /* 0x0000000407068211 */ /* 0x040fe800078228ff */
[----:B------:R-:W-:Y:S01]  /*6850*/  @!P0 LEA.HI.X R4, R7, R0, R8, 0x5, P1 ;  /* 0x0000000007048211 */ /* 0x000fe200008f2c08 */
[----:B------:R-:W-:Y:S01]  /*6860*/  IMAD.X R7, R0, 0x1, R240, P2 ;  /* 0x0000000100077824 */ /* 0x000fe200010e06f0 */
[----:B------:R-:W-:Y:S02]  /*6870*/  @!P0 IADD3 R5, P1, R6, R238, RZ ;  /* 0x000000ee06058210 */ /* 0x000fe40007f3e0ff */
[----:B------:R-:W-:Y:S02]  /*6880*/  LEA R6, P2, R2, c[0x0][0x1f8], 0x1 ;  /* 0x00007e0002067a11 */ /* 0x000fe400078408ff */
[----:B------:R-:W-:Y:S02]  /*6890*/  @!P0 IADD3.X R0, R4, R240, RZ, P1, !PT ;  /* 0x000000f004008210 */ /* 0x000fe40000ffe4ff */
[----:B------:R-:W-:Y:S02]  /*68a0*/  LEA.HI.X R7, R2, c[0x0][0x1fc], R7, 0x1, P2 ;  /* 0x00007f0002077a11 */ /* 0x000fe400010f0c07 */
[C---:B------:R-:W-:Y:S03]  /*68b0*/  @!P0 LEA R4, P1, R5.reuse, c[0x0][0x1f8], 0x1 ;  /* 0x00007e0005048a11 */ /* 0x040fe600078208ff */
[----:B------:R-:W-:Y:S01]  /*68c0*/  @!PT LDS RZ, [RZ] ;  /* 0x00000000fffff984 */ /* 0x000fe20000000800 */
[----:B------:R-:W-:Y:S01]  /*68d0*/  @!PT LDS RZ, [RZ] ;  /* 0x00000000fffff984 */ /* 0x000fe20000000800 */
[----:B------:R-:W-:Y:S01]  /*68e0*/  @!PT LDS RZ, [RZ] ;  /* 0x00000000fffff984 */ /* 0x000fe20000000800 */
[----:B------:R4:W-:Y:S01]  /*68f0*/  LDGSTS.E.BYPASS.LTC128B.128 [R198+0x1880], [R6.64], !P6 ;  /* 0x0188000006c67fae */ /* 0x0009e2000f101d46 */
[----:B------:R-:W-:Y:S03]  /*6900*/  @!P0 LEA.HI.X R5, R5, c[0x0][0x1fc], R0, 0x1, P1 ;  /* 0x00007f0005058a11 */ /* 0x000fe600008f0c00 */
[----:B------:R4:W-:Y:S04]  /*6910*/  LDGSTS.E.BYPASS.LTC128B.128 [R198+0x2480], [R6.64+0x40], !P5 ;  /* 0x0248004006c67fae */ /* 0x0009e8000e901d46 */
[----:B------:R4:W-:Y:S04]  /*6920*/  LDGSTS.E.BYPASS.LTC128B.128 [R198+0x3080], [R6.64+0x80], !P4 ;  /* 0x0308008006c67fae */ /* 0x0009e8000e101d46 */
[----:B------:R4:W-:Y:S04]  /*6930*/  @!P0 LDGSTS.E.BYPASS.LTC128B.128 [R198+0x2080], [R4.64], !P6 ;  /* 0x0208000004c68fae */ /* 0x0009e8000f101d46 */
[----:B------:R4:W-:Y:S04]  /*6940*/  @!P0 LDGSTS.E.BYPASS.LTC128B.128 [R198+0x2c80], [R4.64+0x40], !P5 ;  /* 0x02c8004004c68fae */ /* 0x0009e8000e901d46 */
[----:B------:R4:W-:Y:S02]  /*6950*/  @!P0 LDGSTS.E.BYPASS.LTC128B.128 [R198+0x3880], [R4.64+0x80], !P4 ;  /* 0x0388008004c68fae */ /* 0x0009e4000e101d46 */
.L_x_1079:
[----:B------:R-:W-:Y:S05]  /*6960*/  BSYNC B0 ;  /* 0x0000000000007941 */ /* 0x000fea0003800000 */
.L_x_1078:
[-C--:B--2-4-:R-:W-:Y:S01]  /*6970*/  HMMA.16816.F32 R4, R48, R16.reuse, RZ ;  /* 0x000000103004723c */ /* 0x094fe200000018ff */
[----:B------:R-:W0:Y:S01]  /*6980*/  LDGDEPBAR ;  /* 0x00000000000079af */ /* 0x000e220000000000 */
[----:B------:R-:W-:Y:S01]  /*6990*/  BSSY B0, `(.L_x_1080) ;  /* 0x00000eb000007945 */ /* 0x000fe20003800000 */
[----:B------:R-:W-:Y:S05]  /*69a0*/  ISETP.GT.AND P0, PT, R180, R248, PT ;  /* 0x000000f8b400720c */ /* 0x000fea0003f04270 */
[C---:B---3--:R-:W-:Y:S08]  /*69b0*/  HMMA.16816.F32 R8, R44.reuse, R16, RZ ;  /* 0x000000102c08723c */ /* 0x048ff000000018ff */
[-C--:B------:R-:W-:Y:S08]  /*69c0*/  HMMA.16816.F32 R12, R44, R18.reuse, RZ ;  /* 0x000000122c0c723c */ /* 0x080ff000000018ff */
[C---:B------:R-:W-:Y:S08]  /*69d0*/  HMMA.16816.F32 R16, R48.reuse, R18, RZ ;  /* 0x000000123010723c */ /* 0x040ff000000018ff */
[-C--:B-1----:R-:W-:Y:S08]  /*69e0*/  HMMA.16816.F32 R20, R48, R32.reuse, RZ ;  /* 0x000000203014723c */ /* 0x082ff000000018ff */
        /* <DEDUP_REMOVED lines=188> */
[----:B-1234-:R-:W-:Y:S04]  /*75b0*/  IADD3 R0, -R250, 0x30, RZ ;  /* 0x00000030fa007810 */ /* 0x01efe80007ffe1ff */
[C---:B------:R-:W-:Y:S02]  /*75c0*/  ISETP.GE.AND P0, PT, R0.reuse, 0x21, PT ;  /* 0x000000210000780c */ /* 0x040fe40003f06270 */
[----:B------:R-:W-:Y:S11]  /*75d0*/  ISETP.GE.AND P1, PT, R0, 0x1, PT ;  /* 0x000000010000780c */ /* 0x000ff60003f26270 */
[----:B------:R-:W-:Y:S01]  /*75e0*/  @P0 IMAD.MOV.U32 R6, RZ, RZ, c[0x0][0x1e0] ;  /* 0x00007800ff060624 */ /* 0x000fe200078e00ff */
[C---:B------:R-:W-:Y:S01]  /*75f0*/  @P0 IADD3 R0, R180.reuse, -0x1, RZ ;  /* 0xffffffffb4000810 */ /* 0x040fe20007ffe0ff */
[----:B------:R-:W-:Y:S01]  /*7600*/  @P0 IMAD.MOV.U32 R7, RZ, RZ, 0x5 ;  /* 0x00000005ff070424 */ /* 0x000fe200078e00ff */
[----:B------:R-:W-:Y:S02]  /*7610*/  @P1 IADD3 R2, R180, -0x1, RZ ;  /* 0xffffffffb4021810 */ /* 0x000fe40007ffe0ff */
[----:B------:R-:W-:Y:S02]  /*7620*/  @P0 SHF.R.S32.HI R4, RZ, 0x1f, R0 ;  /* 0x0000001fff040819 */ /* 0x000fe40000011400 */
[----:B------:R-:W-:Y:S02]  /*7630*/  @P1 SHF.R.S32.HI R5, RZ, 0x1f, R2 ;  /* 0x0000001fff051819 */ /* 0x000fe40000011402 */
[----:B------:R-:W-:Y:S01]  /*7640*/  @P0 SHF.L.U64.HI R7, R6, R7, c[0x0][0x1e4] ;  /* 0x0000790006070619 */ /* 0x000fe20000010207 */
[----:B------:R-:W-:Y:S01]  /*7650*/  @P0 IMAD R4, R4, c[0x0][0x1e0], RZ ;  /* 0x0000780004040a24 */ /* 0x000fe200078e02ff */
[----:B------:R-:W-:Y:S01]  /*7660*/  @P0 SHF.L.U32 R6, R6, 0x5, RZ ;  /* 0x0000000506060819 */ /* 0x000fe200000006ff */
[----:B------:R-:W-:Y:S02]  /*7670*/  @P1 IMAD R8, R5, c[0x0][0x1e0], RZ ;  /* 0x0000780005081a24 */ /* 0x000fe400078e02ff */
[C---:B------:R-:W-:Y:S02]  /*7680*/  @P0 IMAD R10, R0.reuse, c[0x0][0x1e4], R4 ;  /* 0x00007900000a0a24 */ /* 0x040fe400078e0204 */
[----:B------:R-:W-:Y:S04]  /*7690*/  @P0 IMAD.WIDE.U32 R4, R0, c[0x0][0x1e0], RZ ;  /* 0x0000780000040a25 */ /* 0x000fe800078e00ff */
[C---:B------:R-:W-:Y:S02]  /*76a0*/  @P1 IMAD R0, R2.reuse, c[0x0][0x1e4], R8 ;  /* 0x0000790002001a24 */ /* 0x040fe400078e0208 */
[----:B------:R-:W-:Y:S04]  /*76b0*/  @P1 IMAD.WIDE.U32 R8, R2, c[0x0][0x1e0], RZ ;  /* 0x0000780002081a25 */ /* 0x000fe800078e00ff */
[----:B------:R-:W-:Y:S01]  /*76c0*/  @P0 IMAD.WIDE.U32 R6, R4, 0x30, R6 ;  /* 0x0000003004060825 */ /* 0x000fe200078e0006 */
[----:B------:R-:W-:Y:S03]  /*76d0*/  @P1 MOV R4, R242 ;  /* 0x000000f200041202 */ /* 0x000fe60000000f00 */
[----:B------:R-:W-:Y:S01]  /*76e0*/  @P1 IMAD.IADD R9, R9, 0x1, R0 ;  /* 0x0000000109091824 */ /* 0x000fe200078e0200 */
[----:B------:R-:W-:Y:S01]  /*76f0*/  @P0 IADD3 R0, P2, R242, R6, RZ ;  /* 0x00000006f2000210 */ /* 0x000fe20007f5e0ff */
[----:B------:R-:W-:Y:S02]  /*7700*/  @P0 IMAD.IADD R2, R5, 0x1, R10 ;  /* 0x0000000105020824 */ /* 0x000fe400078e020a */
[----:B------:R-:W-:Y:S02]  /*7710*/  @P1 IMAD.MOV.U32 R5, RZ, RZ, R241 ;  /* 0x000000ffff051224 */ /* 0x000fe400078e00f1 */
[----:B------:R-:W-:Y:S02]  /*7720*/  @P0 IMAD R2, R2, 0x30, RZ ;  /* 0x0000003002020824 */ /* 0x000fe400078e02ff */
[----:B------:R-:W-:Y:S04]  /*7730*/  @P1 IMAD.WIDE.U32 R4, R8, 0x30, R4 ;  /* 0x0000003008041825 */ /* 0x000fe800078e0004 */
[----:B------:R-:W-:Y:S01]  /*7740*/  @P1 IMAD R8, R9, 0x30, RZ ;  /* 0x0000003009081824 */ /* 0x000fe200078e02ff */
[----:B------:R-:W-:Y:S02]  /*7750*/  @P0 IADD3.X R9, R241, R2, R7, P2, !PT ;  /* 0x00000002f1090210 */ /* 0x000fe400017fe407 */
[C---:B------:R-:W-:Y:S02]  /*7760*/  @P1 LEA R6, P2, R4.reuse, c[0x0][0x1c8], 0x1 ;  /* 0x0000720004061a11 */ /* 0x040fe400078408ff */
[----:B------:R-:W-:Y:S04]  /*7770*/  @P1 IADD3 R2, R5, R8, RZ ;  /* 0x0000000805021210 */ /* 0x000fe80007ffe0ff */
[----:B------:R-:W-:Y:S02]  /*7780*/  @P1 LEA.HI.X R7, R4, c[0x0][0x1cc], R2, 0x1, P2 ;  /* 0x0000730004071a11 */ /* 0x000fe400010f0c02 */
[C---:B------:R-:W-:Y:S03]  /*7790*/  @P0 LEA R4, P2, R0.reuse, c[0x0][0x1c8], 0x1 ;  /* 0x0000720000040a11 */ /* 0x040fe600078408ff */
[----:B------:R-:W-:Y:S01]  /*77a0*/  @!PT LDS RZ, [RZ] ;  /* 0x00000000fffff984 */ /* 0x000fe20000000800 */
[----:B------:R-:W-:Y:S01]  /*77b0*/  @!PT LDS RZ, [RZ] ;  /* 0x00000000fffff984 */ /* 0x000fe20000000800 */
[----:B------:R-:W-:Y:S01]  /*77c0*/  @!PT LDS RZ, [RZ] ;  /* 0x00000000fffff984 */ /* 0x000fe20000000800 */
[----:B------:R1:W-:Y:S01]  /*77d0*/  @P1 LDGSTS.E.BYPASS.LTC128B.128 [R198+0x3c80], [R6.64], !P6 ;  /* 0x03c8000006c61fae */ /* 0x0003e2000f101d46 */
[----:B------:R-:W-:Y:S04]  /*77e0*/  @P0 LEA.HI.X R5, R0, c[0x0][0x1cc], R9, 0x1, P2 ;  /* 0x0000730000050a11 */ /* 0x000fe800010f0c09 */
[----:B------:R1:W-:Y:S05]  /*77f0*/  @P1 LDGSTS.E.BYPASS.LTC128B.128 [R198+0x4880], [R6.64+0x40], !P5 ;  /* 0x0488004006c61fae */ /* 0x0003ea000e901d46 */
[----:B------:R1:W-:Y:S05]  /*7800*/  @P1 LDGSTS.E.BYPASS.LTC128B.128 [R198+0x5480], [R6.64+0x80], !P4 ;  /* 0x0548008006c61fae */ /* 0x0003ea000e101d46 */
[----:B------:R1:W-:Y:S05]  /*7810*/  @P0 LDGSTS.E.BYPASS.LTC128B.128 [R198+0x4480], [R4.64], !P6 ;  /* 0x0448000004c60fae */ /* 0x0003ea000f101d46 */
[----:B------:R1:W-:Y:S05]  /*7820*/  @P0 LDGSTS.E.BYPASS.LTC128B.128 [R198+0x5080], [R4.64+0x40], !P5 ;  /* 0x0508004004c60fae */ /* 0x0003ea000e901d46 */
[----:B------:R1:W-:Y:S02]  /*7830*/  @P0 LDGSTS.E.BYPASS.LTC128B.128 [R198+0x5c80], [R4.64+0x80], !P4 ;  /* 0x05c8008004c60fae */ /* 0x0003e4000e101d46 */
.L_x_1081:
[----:B--234-:R-:W-:Y:S05]  /*7840*/  BSYNC B0 ;  /* 0x0000000000007941 */ /* 0x01cfea0003800000 */
.L_x_1080:
[----:B-1----:R-:W2:Y:S01]  /*7850*/  LDL R7, [R1+0x24] ;  /* 0x0000240001077983 */ /* 0x002ea20000100800 */
[----:B------:R-:W-:Y:S01]  /*7860*/  MOV R4, R249 ;  /* 0x000000f900047202 */ /* 0x000fe20000000f00 */
[----:B------:R-:W-:Y:S01]  /*7870*/  IMAD R0, R180, -0x30, RZ ;  /* 0xffffffd0b4007824 */ /* 0x000fe200078e02ff */
[----:B------:R-:W-:Y:S01]  /*7880*/  @P3 MOV R4, R252 ;  /* 0x000000fc00043202 */ /* 0x000fe20000000f00 */
[----:B------:R-:W3:Y:S04]  /*7890*/  LDL R6, [R1+0x4] ;  /* 0x0000040001067983 */ /* 0x000ee80000100800 */
[----:B------:R-:W3:Y:S04]  /*78a0*/  LDL R5, [R1+0x10] ;  /* 0x0000100001057983 */ /* 0x000ee80000100800 */
[----:B------:R-:W1:Y:S08]  /*78b0*/  SHFL.IDX PT, R2, R4, RZ, 0x1c1f ;  /* 0x001c1fff04027589 */ /* 0x000e7000000e0000 */
[----:B------:R-:W-:Y:S08]  /*78c0*/  LDSM.16.MT88.4 R36, [R186] ;  /* 0x00000000ba24783b */ /* 0x000ff00000004200 */
[----:B------:R-:W0:Y:S01]  /*78d0*/  LDGDEPBAR ;  /* 0x00000000000079af */ /* 0x000e220000000000 */
[----:B--2---:R-:W-:Y:S04]  /*78e0*/  IADD3 R0, -R7, 0x1, R0 ;  /* 0x0000000107007810 */ /* 0x004fe80007ffe100 */
[----:B---3--:R-:W-:Y:S03]  /*78f0*/  IADD3 R5, -R5, R0, R6 ;  /* 0x0000000005057210 */ /* 0x008fe60007ffe106 */
[----:B------:R-:W2:Y:S01]  /*7900*/  SHFL.IDX PT, R6, R4, 0x1, 0x1c1f ;  /* 0x003c1f0004067f89 */ /* 0x000ea200000e0000 */
[----:B-1----:R-:W-:Y:S04]  /*7910*/  IADD3 R0, R5, R2, RZ ;  /* 0x0000000205007210 */ /* 0x002fe80007ffe0ff */
[C---:B------:R-:W-:Y:S02]  /*7920*/  ISETP.GT.AND P0, PT, R0.reuse, RZ, PT ;  /* 0x000000ff0000720c */ /* 0x040fe40003f04270 */
[C---:B------:R-:W-:Y:S02]  /*7930*/  ISETP.GT.AND P1, PT, R0.reuse, 0x1, PT ;  /* 0x000000010000780c */ /* 0x040fe40003f24270 */
[----:B------:R-:W-:Y:S02]  /*7940*/  FSEL R7, R173, -INF , P0 ;  /* 0xff800000ad077808 */ /* 0x000fe40000000000 */
[----:B------:R-:W-:Y:S02]  /*7950*/  ISETP.GT.AND P0, PT, R0, 0x8, PT ;  /* 0x000000080000780c */ /* 0x000fe40003f04270 */
[----:B------:R-:W-:Y:S02]  /*7960*/  FMNMX.FTZ R2, R7, R3, !PT ;  /* 0x0000000307027209 */ /* 0x000fe40007810000 */
[----:B------:R-:W-:Y:S02]  /*7970*/  FSEL R8, R172, -INF , P1 ;  /* 0xff800000ac087808 */ /* 0x000fe40000800000 */
[----:B------:R-:W-:Y:S02]  /*7980*/  FSEL R10, R103, -INF , P0 ;  /* 0xff800000670a7808 */ /* 0x000fe40000000000 */
[----:B------:R-:W-:Y:S02]  /*7990*/  FMNMX.FTZ R2, R8, R2, !PT ;  /* 0x0000000208027209 */ /* 0x000fe40007810000 */
[----:B------:R-:W-:Y:S02]  /*79a0*/  ISETP.GT.AND P1, PT, R0, 0x9, PT ;  /* 0x000000090000780c */ /* 0x000fe40003f24270 */
[----:B------:R-:W-:Y:S02]  /*79b0*/  FMNMX.FTZ R2, R10, R2, !PT ;  /* 0x000000020a027209 */ /* 0x000fe40007810000 */
[----:B------:R-:W-:Y:S02]  /*79c0*/  FSEL R15, R15, -INF , P1 ;  /* 0xff8000000f0f7808 */ /* 0x000fe40000800000 */
[C---:B------:R-:W-:Y:S02]  /*79d0*/  ISETP.GT.AND P0, PT, R0.reuse, 0x10, PT ;  /* 0x000000100000780c */ /* 0x040fe40003f04270 */
[----:B------:R-:W-:Y:S02]  /*79e0*/  FMNMX.FTZ R2, R15, R2, !PT ;  /* 0x000000020f027209 */ /* 0x000fe40007810000 */
[----:B------:R-:W-:Y:S02]  /*79f0*/  ISETP.GT.AND P1, PT, R0, 0x11, PT ;  /* 0x000000110000780c */ /* 0x000fe40003f24270 */
[----:B------:R-:W-:Y:S02]  /*7a00*/  FSEL R182, R102, -INF , P0 ;  /* 0xff80000066b67808 */ /* 0x000fe40000000000 */
[----:B------:R-:W-:Y:S02]  /*7a10*/  FSEL R181, R101, -INF , P1 ;  /* 0xff80000065b57808 */ /* 0x000fe40000800000 */
[----:B------:R-:W-:Y:S02]  /*7a20*/  ISETP.GT.AND P0, PT, R0, 0x18, PT ;  /* 0x000000180000780c */ /* 0x000fe40003f04270 */
[----:B------:R-:W-:Y:S02]  /*7a30*/  FMNMX.FTZ R2, R182, R2, !PT ;  /* 0x00000002b6027209 */ /* 0x000fe40007810000 */
[----:B------:R-:W-:Y:S02]  /*7a40*/  FSEL R199, R18, -INF , P0 ;  /* 0xff80000012c77808 */ /* 0x000fe40000000000 */
[----:B------:R-:W-:Y:S02]  /*7a50*/  ISETP.GT.AND P1, PT, R0, 0x19, PT ;  /* 0x000000190000780c */ /* 0x000fe40003f24270 */
[----:B------:R-:W-:Y:S02]  /*7a60*/  FMNMX.FTZ R2, R181, R2, !PT ;  /* 0x00000002b5027209 */ /* 0x000fe40007810000 */
[----:B------:R-:W-:Y:S02]  /*7a70*/  FSEL R183, R16, -INF , P1 ;  /* 0xff80000010b77808 */ /* 0x000fe40000800000 */
[----:B------:R-:W-:Y:S01]  /*7a80*/  FMNMX.FTZ R2, R199, R2, !PT ;  /* 0x00000002c7027209 */ /* 0x000fe20007810000 */
[----:B------:R-:W-:Y:S01]  /*7a90*/  SHFL.IDX PT, R16, R4, 0x3, 0x1c1f ;  /* 0x007c1f0004107f89 */ /* 0x000fe200000e0000 */
[C---:B------:R-:W-:Y:S02]  /*7aa0*/  ISETP.GT.AND P2, PT, R0.reuse, 0x20, PT ;  /* 0x000000200000780c */ /* 0x040fe40003f44270 */
[C---:B------:R-:W-:Y:S02]  /*7ab0*/  ISETP.GT.AND P1, PT, R0.reuse, 0x28, PT ;  /* 0x000000280000780c */ /* 0x040fe40003f24270 */
[----:B------:R-:W-:Y:S02]  /*7ac0*/  ISETP.GT.AND P0, PT, R0, 0x21, PT ;  /* 0x000000210000780c */ /* 0x000fe40003f04270 */
[----:B------:R-:W-:Y:S02]  /*7ad0*/  FSEL R226, R12, -INF , P2 ;  /* 0xff8000000ce27808 */ /* 0x000fe40001000000 */
[----:B------:R-:W-:Y:S01]  /*7ae0*/  ISETP.GT.AND P2, PT, R0, 0x29, PT ;  /* 0x000000290000780c */ /* 0x000fe20003f44270 */
[----:B------:R1:W3:Y:S01]  /*7af0*/  SHFL.IDX PT, R12, R4, 0x2, 0x1c1f ;  /* 0x005c1f00040c7f89 */ /* 0x0002e200000e0000 */
[----:B------:R-:W-:Y:S02]  /*7b00*/  FMNMX.FTZ R0, R183, R2, !PT ;  /* 0x00000002b7007209 */ /* 0x000fe40007810000 */
[----:B------:R-:W-:Y:S02]  /*7b10*/  FSEL R225, R14, -INF , P0 ;  /* 0xff8000000ee17808 */ /* 0x000fe40000000000 */
[----:B------:R-:W-:Y:S02]  /*7b20*/  FMNMX.FTZ R0, R226, R0, !PT ;  /* 0x00000000e2007209 */ /* 0x000fe40007810000 */
[----:B------:R-:W-:Y:S02]  /*7b30*/  FSEL R224, R11, -INF , P1 ;  /* 0xff8000000be07808 */ /* 0x000fe40000800000 */
[----:B------:R-:W-:Y:S02]  /*7b40*/  FMNMX.FTZ R0, R225, R0, !PT ;  /* 0x00000000e1007209 */ /* 0x000fe40007810000 */
[----:B------:R-:W-:Y:S02]  /*7b50*/  FSEL R223, R13, -INF , P2 ;  /* 0xff8000000ddf7808 */ /* 0x000fe40001000000 */
[----:B------:R-:W-:Y:S02]  /*7b60*/  FMNMX.FTZ R0, R224, R0, !PT ;  /* 0x00000000e0007209 */ /* 0x000fe40007810000 */
[----:B--2---:R-:W-:Y:S02]  /*7b70*/  IADD3 R2, R5, R6, RZ ;  /* 0x0000000605027210 */ /* 0x004fe40007ffe0ff */
[----:B------:R-:W-:Y:S02]  /*7b80*/  FMNMX.FTZ R6, R223, R0, !PT ;  /* 0x00000000df067209 */ /* 0x000fe40007810000 */
[C---:B------:R-:W-:Y:S02]  /*7b90*/  ISETP.GT.AND P0, PT, R2.reuse, RZ, PT ;  /* 0x000000ff0200720c */ /* 0x040fe40003f04270 */
[----:B------:R-:W-:Y:S01]  /*7ba0*/  ISETP.GT.AND P1, PT, R2, 0x1, PT ;  /* 0x000000010200780c */ /* 0x000fe20003f24270 */
[----:B------:R-:W2:Y:S01]  /*7bb0*/  SHFL.BFLY PT, R13, R6, 0x2, 0x1f ;  /* 0x0c401f00060d7f89 */ /* 0x000ea200000e0000 */
[----:B------:R-:W-:Y:S02]  /*7bc0*/  FSEL R9, R177, -INF , P0 ;  /* 0xff800000b1097808 */ /* 0x000fe40000000000 */
[----:B------:R-:W-:Y:S02]  /*7bd0*/  FSEL R11, R176, -INF , P1 ;  /* 0xff800000b00b7808 */ /* 0x000fe40000800000 */
[----:B-1----:R-:W-:Y:S02]  /*7be0*/  FMNMX.FTZ R4, R9, R100, !PT ;  /* 0x0000006409047209 */ /* 0x002fe40007810000 */
[C---:B------:R-:W-:Y:S02]  /*7bf0*/  ISETP.GT.AND P0, PT, R2.reuse, 0x8, PT ;  /* 0x000000080200780c */ /* 0x040fe40003f04270 */
[----:B------:R-:W-:Y:S02]  /*7c00*/  FMNMX.FTZ R0, R11, R4, !PT ;  /* 0x000000040b007209 */ /* 0x000fe40007810000 */
[C---:B------:R-:W-:Y:S02]  /*7c10*/  ISETP.GT.AND P1, PT, R2.reuse, 0x9, PT ;  /* 0x000000090200780c */ /* 0x040fe40003f24270 */
[----:B------:R-:W-:Y:S02]  /*7c20*/  FSEL R14, R109, -INF , P0 ;  /* 0xff8000006d0e7808 */ /* 0x000fe40000000000 */
[----:B------:R-:W-:Y:S02]  /*7c30*/  ISETP.GT.AND P0, PT, R2, 0x10, PT ;  /* 0x000000100200780c */ /* 0x000fe40003f04270 */
[----:B------:R-:W-:Y:S02]  /*7c40*/  FSEL R18, R111, -INF , P1 ;  /* 0xff8000006f127808 */ /* 0x000fe40000800000 */
[----:B------:R-:W-:Y:S02]  /*7c50*/  FMNMX.FTZ R0, R14, R0, !PT ;  /* 0x000000000e007209 */ /* 0x000fe40007810000 */
[C---:B------:R-:W-:Y:S02]  /*7c60*/  ISETP.GT.AND P1, PT, R2.reuse, 0x11, PT ;  /* 0x000000110200780c */ /* 0x040fe40003f24270 */
[----:B------:R-:W-:Y:S02]  /*7c70*/  FSEL R179, R107, -INF , P0 ;  /* 0xff8000006bb37808 */ /* 0x000fe40000000000 */
[----:B------:R-:W-:Y:S02]  /*7c80*/  ISETP.GT.AND P0, PT, R2, 0x18, PT ;  /* 0x000000180200780c */ /* 0x000fe40003f04270 */
[----:B------:R-:W-:Y:S02]  /*7c90*/  FMNMX.FTZ R4, R18, R0, !PT ;  /* 0x0000000012047209 */ /* 0x000fe40007810000 */
[----:B---3--:R-:W-:Y:S02]  /*7ca0*/  IADD3 R0, R5, R12, RZ ;  /* 0x0000000c05007210 */ /* 0x008fe40007ffe0ff */
[----:B------:R-:W-:Y:S02]  /*7cb0*/  FSEL R178, R106, -INF , P1 ;  /* 0xff8000006ab27808 */ /* 0x000fe40000800000 */
[C---:B------:R-:W-:Y:S02]  /*7cc0*/  ISETP.GT.AND P2, PT, R2.reuse, 0x21, PT ;  /* 0x000000210200780c */ /* 0x040fe40003f44270 */
[C---:B------:R-:W-:Y:S02]  /*7cd0*/  ISETP.GT.AND P1, PT, R2.reuse, 0x19, PT ;  /* 0x000000190200780c */ /* 0x040fe40003f24270 */
[----:B------:R-:W-:Y:S02]  /*7ce0*/  FSEL R177, R23, -INF , P0 ;  /* 0xff80000017b17808 */ /* 0x000fe40000000000 */
[----:B------:R-:W-:Y:S02]  /*7cf0*/  ISETP.GT.AND P0, PT, R2, 0x20, PT ;  /* 0x000000200200780c */ /* 0x000fe40003f04270 */
[----:B------:R-:W-:Y:S02]  /*7d00*/  FSEL R221, R21, -INF , P2 ;  /* 0xff80000015dd7808 */ /* 0x000fe40001000000 */
[----:B------:R-:W-:Y:S02]  /*7d10*/  FSEL R176, R22, -INF , P1 ;  /* 0xff80000016b07808 */ /* 0x000fe40000800000 */
[----:B------:R-:W-:Y:S02]  /*7d20*/  ISETP.GT.AND P1, PT, R2, 0x28, PT ;  /* 0x000000280200780c */ /* 0x000fe40003f24270 */
[----:B------:R-:W-:Y:S02]  /*7d30*/  ISETP.GT.AND P2, PT, R0, RZ, PT ;  /* 0x000000ff0000720c */ /* 0x000fe40003f44270 */
[----:B------:R-:W-:Y:S02]  /*7d40*/  FSEL R222, R20, -INF , P0 ;  /* 0xff80000014de7808 */ /* 0x000fe40000000000 */
[----:B------:R-:W-:Y:S02]  /*7d50*/  ISETP.GT.AND P0, PT, R2, 0x29, PT ;  /* 0x000000290200780c */ /* 0x000fe40003f04270 */
[----:B--2---:R-:W-:Y:S02]  /*7d60*/  FMNMX.FTZ R2, R6, R13, !PT ;  /* 0x0000000d06027209 */ /* 0x004fe40007810000 */
[----:B------:R-:W-:Y:S02]  /*7d70*/  FSEL R220, R19, -INF , P1 ;  /* 0xff80000013dc7808 */ /* 0x000fe40000800000 */
[C---:B------:R-:W-:Y:S01]  /*7d80*/  ISETP.GT.AND P1, PT, R0.reuse, 0x1, PT ;  /* 0x000000010000780c */ /* 0x040fe20003f24270 */
[----:B------:R-:W1:Y:S01]  /*7d90*/  SHFL.BFLY PT, R23, R2, 0x1, 0x1f ;  /* 0x0c201f0002177f89 */ /* 0x000e6200000e0000 */
[----:B------:R-:W-:Y:S02]  /*7da0*/  FSEL R6, R205, -INF , P2 ;  /* 0xff800000cd067808 */ /* 0x000fe40001000000 */
[----:B------:R-:W-:Y:S02]  /*7db0*/  FSEL R219, R17, -INF , P0 ;  /* 0xff80000011db7808 */ /* 0x000fe40000000000 */
[----:B------:R-:W-:Y:S02]  /*7dc0*/  ISETP.GT.AND P0, PT, R0, 0x8, PT ;  /* 0x000000080000780c */ /* 0x000fe40003f04270 */
[----:B------:R-:W-:Y:S02]  /*7dd0*/  FSEL R13, R204, -INF , P1 ;  /* 0xff800000cc0d7808 */ /* 0x000fe40000800000 */
[----:B------:R-:W-:Y:S02]  /*7de0*/  FMNMX.FTZ R19, R6, R104, !PT ;  /* 0x0000006806137209 */ /* 0x000fe40007810000 */
[----:B------:R-:W-:Y:S02]  /*7df0*/  ISETP.GT.AND P2, PT, R0, 0x9, PT ;  /* 0x000000090000780c */ /* 0x000fe40003f44270 */
[----:B------:R-:W-:Y:S02]  /*7e00*/  FMNMX.FTZ R19, R13, R19, !PT ;  /* 0x000000130d137209 */ /* 0x000fe40007810000 */
[----:B------:R-:W-:Y:S02]  /*7e10*/  FMNMX.FTZ R12, R179, R4, !PT ;  /* 0x00000004b30c7209 */ /* 0x000fe40007810000 */
[----:B------:R-:W-:Y:S02]  /*7e20*/  IADD3 R4, R5, R16, RZ ;  /* 0x0000001005047210 */ /* 0x000fe40007ffe0ff */
[----:B------:R-:W-:Y:S02]  /*7e30*/  FSEL R16, R201, -INF , P0 ;  /* 0xff800000c9107808 */ /* 0x000fe40000000000 */
[----:B------:R-:W-:Y:S02]  /*7e40*/  FSEL R17, R200, -INF , P2 ;  /* 0xff800000c8117808 */ /* 0x000fe40001000000 */
[----:B------:R-:W-:Y:S02]  /*7e50*/  FMNMX.FTZ R21, R16, R19, !PT ;  /* 0x0000001310157209 */ /* 0x000fe40007810000 */
[C---:B------:R-:W-:Y:S02]  /*7e60*/  ISETP.GT.AND P1, PT, R0.reuse, 0x10, PT ;  /* 0x000000100000780c */ /* 0x040fe40003f24270 */
[----:B------:R-:W-:Y:S02]  /*7e70*/  ISETP.GT.AND P0, PT, R0, 0x11, PT ;  /* 0x000000110000780c */ /* 0x000fe40003f04270 */
[----:B------:R-:W-:Y:S02]  /*7e80*/  ISETP.GT.AND P2, PT, R4, RZ, PT ;  /* 0x000000ff0400720c */ /* 0x000fe40003f44270 */
[----:B------:R-:W-:Y:S02]  /*7e90*/  FMNMX.FTZ R5, R178, R12, !PT ;  /* 0x0000000cb2057209 */ /* 0x000fe40007810000 */
[----:B------:R-:W-:Y:S02]  /*7ea0*/  FMNMX.FTZ R21, R17, R21, !PT ;  /* 0x0000001511157209 */ /* 0x000fe40007810000 */
[----:B------:R-:W-:Y:S02]  /*7eb0*/  FSEL R169, R165, -INF , P1 ;  /* 0xff800000a5a97808 */ /* 0x000fe40000800000 */
[----:B------:R-:W-:Y:S02]  /*7ec0*/  ISETP.GT.AND P1, PT, R0, 0x18, PT ;  /* 0x000000180000780c */ /* 0x000fe40003f24270 */
[----:B------:R-:W-:Y:S02]  /*7ed0*/  FSEL R171, R164, -INF , P0 ;  /* 0xff800000a4ab7808 */ /* 0x000fe40000000000 */
[----:B------:R-:W-:Y:S02]  /*7ee0*/  ISETP.GT.AND P0, PT, R4, 0x1, PT ;  /* 0x000000010400780c */ /* 0x000fe40003f04270 */
[----:B------:R-:W-:Y:S02]  /*7ef0*/  FSEL R12, R206, -INF , P2 ;  /* 0xff800000ce0c7808 */ /* 0x000fe40001000000 */
[----:B------:R-:W-:Y:S02]  /*7f00*/  ISETP.GT.AND P2, PT, R0, 0x19, PT ;  /* 0x000000190000780c */ /* 0x000fe40003f44270 */
[----:B------:R-:W-:Y:S02]  /*7f10*/  FMNMX.FTZ R5, R177, R5, !PT ;  /* 0x00000005b1057209 */ /* 0x000fe40007810000 */
[----:B------:R-:W-:Y:S02]  /*7f20*/  FSEL R20, R207, -INF , P0 ;  /* 0xff800000cf147808 */ /* 0x000fe40000000000 */
[----:B------:R-:W-:Y:S02]  /*7f30*/  FSEL R172, R108, -INF , P2 ;  /* 0xff8000006cac7808 */ /* 0x000fe40001000000 */
[----:B------:R-:W-:Y:S02]  /*7f40*/  FSEL R173, R110, -INF , P1 ;  /* 0xff8000006ead7808 */ /* 0x000fe40000800000 */
[----:B------:R-:W-:Y:S02]  /*7f50*/  ISETP.GT.AND P1, PT, R4, 0x8, PT ;  /* 0x000000080400780c */ /* 0x000fe40003f24270 */
[----:B------:R-:W-:Y:S02]  /*7f60*/  ISETP.GT.AND P0, PT, R0, 0x20, PT ;  /* 0x000000200000780c */ /* 0x000fe40003f04270 */
[----:B------:R-:W-:Y:S02]  /*7f70*/  ISETP.GT.AND P2, PT, R4, 0x9, PT ;  /* 0x000000090400780c */ /* 0x000fe40003f44270 */
[----:B------:R-:W-:Y:S02]  /*7f80*/  FMNMX.FTZ R21, R169, R21, !PT ;  /* 0x00000015a9157209 */ /* 0x000fe40007810000 */
[----:B------:R-:W-:Y:S02]  /*7f90*/  FMNMX.FTZ R5, R176, R5, !PT ;  /* 0x00000005b0057209 */ /* 0x000fe40007810000 */
[----:B------:R-:W-:Y:S02]  /*7fa0*/  FSEL R19, R202, -INF , P1 ;  /* 0xff800000ca137808 */ /* 0x000fe40000800000 */
[----:B------:R-:W-:Y:S02]  /*7fb0*/  ISETP.GT.AND P1, PT, R0, 0x21, PT ;  /* 0x000000210000780c */ /* 0x000fe40003f24270 */
[----:B------:R-:W-:Y:S02]  /*7fc0*/  FSEL R218, R24, -INF , P0 ;  /* 0xff80000018da7808 */ /* 0x000fe40000000000 */
[C---:B------:R-:W-:Y:S02]  /*7fd0*/  ISETP.GT.AND P0, PT, R0.reuse, 0x28, PT ;  /* 0x000000280000780c */ /* 0x040fe40003f04270 */
[----:B------:R-:W-:Y:S02]  /*7fe0*/  FSEL R24, R203, -INF , P2 ;  /* 0xff800000cb187808 */ /* 0x000fe40001000000 */
[----:B------:R-:W-:Y:S02]  /*7ff0*/  ISETP.GT.AND P2, PT, R0, 0x29, PT ;  /* 0x000000290000780c */ /* 0x000fe40003f44270 */
[----:B------:R-:W-:Y:S02]  /*8000*/  FMNMX.FTZ R0, R171, R21, !PT ;  /* 0x00000015ab007209 */ /* 0x000fe40007810000 */
[----:B------:R-:W-:Y:S02]  /*8010*/  FMNMX.FTZ R21, R12, R105, !PT ;  /* 0x000000690c157209 */ /* 0x000fe40007810000 */
[----:B------:R-:W-:Y:S02]  /*8020*/  FMNMX.FTZ R5, R222, R5, !PT ;  /* 0x00000005de057209 */ /* 0x000fe40007810000 */
[----:B-1----:R-:W-:Y:S02]  /*8030*/  FMNMX.FTZ R108, R2, R23, !PT ;  /* 0x00000017026c7209 */ /* 0x002fe40007810000 */
[----:B------:R-:W-:Y:S02]  /*8040*/  FMNMX.FTZ R2, R173, R0, !PT ;  /* 0x00000000ad027209 */ /* 0x000fe40007810000 */
[----:B------:R-:W-:Y:S02]  /*8050*/  FMNMX.FTZ R0, R20, R21, !PT ;  /* 0x0000001514007209 */ /* 0x000fe40007810000 */
[----:B------:R-:W-:Y:S02]  /*8060*/  FMNMX.FTZ R5, R221, R5, !PT ;  /* 0x00000005dd057209 */ /* 0x000fe40007810000 */
[----:B------:R-:W-:Y:S02]  /*8070*/  FMNMX.FTZ R0, R19, R0, !PT ;  /* 0x0000000013007209 */ /* 0x000fe40007810000 */
[----:B------:R-:W-:Y:S02]  /*8080*/  FSEL R217, R27, -INF , P1 ;  /* 0xff8000001bd97808 */ /* 0x000fe40000800000 */
[----:B------:R-:W-:Y:S02]  /*8090*/  ISETP.GT.AND P1, PT, R4, 0x10, PT ;  /* 0x000000100400780c */ /* 0x000fe40003f24270 */
[----:B------:R-:W-:Y:S02]  /*80a0*/  FMNMX.FTZ R5, R220, R5, !PT ;  /* 0x00000005dc057209 */ /* 0x000fe40007810000 */
[----:B------:R-:W-:Y:S02]  /*80b0*/  FSEL R167, R167, -INF , P1 ;  /* 0xff800000a7a77808 */ /* 0x000fe40000800000 */
[----:B------:R-:W-:Y:S02]  /*80c0*/  FMNMX.FTZ R0, R24, R0, !PT ;  /* 0x0000000018007209 */ /* 0x000fe40007810000 */
[----:B------:R-:W-:Y:S02]  /*80d0*/  ISETP.GT.AND P1, PT, R4, 0x11, PT ;  /* 0x000000110400780c */ /* 0x000fe40003f24270 */
[----:B------:R-:W-:Y:S02]  /*80e0*/  FSEL R215, R26, -INF , P0 ;  /* 0xff8000001ad77808 */ /* 0x000fe40000000000 */
[----:B------:R-:W-:Y:S02]  /*80f0*/  ISETP.GT.AND P0, PT, R4, 0x18, PT ;  /* 0x000000180400780c */ /* 0x000fe40003f04270 */
[----:B------:R-:W-:Y:S02]  /*8100*/  FMNMX.FTZ R5, R219, R5, !PT ;  /* 0x00000005db057209 */ /* 0x000fe40007810000 */
[----:B------:R-:W-:Y:S01]  /*8110*/  FMNMX.FTZ R21, R167, R0, !PT ;  /* 0x00000000a7157209 */ /* 0x000fe20007810000 */
[----:B------:R-:W-:Y:S01]  /*8120*/  FMUL.FTZ R0, R108, c[0x0][0x2d0] ;  /* 0x0000b4006c007a20 */ /* 0x000fe20000410000 */
[----:B------:R-:W-:Y:S01]  /*8130*/  FSEL R168, R174, -INF , P1 ;  /* 0xff800000aea87808 */ /* 0x000fe20000800000 */
[----:B------:R-:W1:Y:S01]  /*8140*/  SHFL.BFLY PT, R22, R5, 0x2, 0x1f ;  /* 0x0c401f0005167f89 */ /* 0x000e6200000e0000 */
[----:B------:R-:W-:Y:S02]  /*8150*/  FSEL R174, R166, -INF , P0 ;  /* 0xff800000a6ae7808 */ /* 0x000fe40000000000 */
[----:B------:R-:W-:Y:S02]  /*8160*/  FSETP.NEU.FTZ.AND P0, PT, R108, -INF , PT ;  /* 0xff8000006c00780b */ /* 0x000fe40003f1d000 */
[----:B------:R-:W-:Y:S02]  /*8170*/  FMNMX.FTZ R2, R172, R2, !PT ;  /* 0x00000002ac027209 */ /* 0x000fe40007810000 */
[----:B------:R-:W-:Y:S02]  /*8180*/  FSEL R111, R0, RZ, P0 ;  /* 0x000000ff006f7208 */ /* 0x000fe40000000000 */
[----:B------:R-:W-:Y:S02]  /*8190*/  FMNMX.FTZ R21, R168, R21, !PT ;  /* 0x00000015a8157209 */ /* 0x000fe40007810000 */
[----:B------:R-:W-:Y:S01]  /*81a0*/  ISETP.GT.AND P1, PT, R4, 0x19, PT ;  /* 0x000000190400780c */ /* 0x000fe20003f24270 */
[--C-:B------:R-:W-:Y:S01]  /*81b0*/  FFMA.FTZ R0, R7, c[0x0][0x2d0], -R111.reuse ;  /* 0x0000b40007007a23 */ /* 0x100fe2000001086f */
[----:B------:R-:W-:Y:S02]  /*81c0*/  FMNMX.FTZ R2, R218, R2, !PT ;  /* 0x00000002da027209 */ /* 0x000fe40007810000 */
[----:B------:R-:W-:Y:S01]  /*81d0*/  FMNMX.FTZ R21, R174, R21, !PT ;  /* 0x00000015ae157209 */ /* 0x000fe20007810000 */
[----:B------:R2:W-:Y:S01]  /*81e0*/  MUFU.EX2 R201, R0 ;  /* 0x0000000000c97308 */ /* 0x0005e20000000800 */
[----:B------:R-:W-:Y:S02]  /*81f0*/  FSEL R175, R175, -INF , P1 ;  /* 0xff800000afaf7808 */ /* 0x000fe40000800000 */
[----:B------:R-:W-:Y:S02]  /*8200*/  FSEL R212, R25, -INF , P2 ;  /* 0xff80000019d47808 */ /* 0x000fe40001000000 */
[C---:B------:R-:W-:Y:S02]  /*8210*/  ISETP.GT.AND P2, PT, R4.reuse, 0x20, PT ;  /* 0x000000200400780c */ /* 0x040fe40003f44270 */
[----:B------:R-:W-:Y:S02]  /*8220*/  FMNMX.FTZ R2, R217, R2, !PT ;  /* 0x00000002d9027209 */ /* 0x000fe40007810000 */
[----:B-1----:R-:W-:Y:S02]  /*8230*/  FMNMX.FTZ R5, R5, R22, !PT ;  /* 0x0000001605057209 */ /* 0x002fe40007810000 */
[----:B------:R-:W-:Y:S02]  /*8240*/  FMNMX.FTZ R7, R175, R21, !PT ;  /* 0x00000015af077209 */ /* 0x000fe40007810000 */
[----:B------:R-:W-:Y:S01]  /*8250*/  ISETP.GT.AND P1, PT, R4, 0x21, PT ;  /* 0x000000210400780c */ /* 0x000fe20003f24270 */
[----:B------:R-:W1:Y:S01]  /*8260*/  SHFL.BFLY PT, R23, R5, 0x1, 0x1f ;  /* 0x0c201f0005177f89 */ /* 0x000e6200000e0000 */
[----:B------:R-:W-:Y:S02]  /*8270*/  FSEL R211, R31, -INF , P2 ;  /* 0xff8000001fd37808 */ /* 0x000fe40001000000 */
[----:B------:R-:W-:Y:S02]  /*8280*/  FMNMX.FTZ R2, R215, R2, !PT ;  /* 0x00000002d7027209 */ /* 0x000fe40007810000 */
[----:B------:R-:W-:Y:S02]  /*8290*/  FSEL R207, R30, -INF , P1 ;  /* 0xff8000001ecf7808 */ /* 0x000fe40000800000 */
[----:B------:R-:W-:Y:S02]  /*82a0*/  FMNMX.FTZ R7, R211, R7, !PT ;  /* 0x00000007d3077209 */ /* 0x000fe40007810000 */
[----:B------:R-:W-:Y:S01]  /*82b0*/  FMNMX.FTZ R2, R212, R2, !PT ;  /* 0x00000002d4027209 */ /* 0x000fe20007810000 */
[--C-:B--2---:R-:W-:Y:S01]  /*82c0*/  FFMA.FTZ R0, R8, c[0x0][0x2d0], -R111.reuse ;  /* 0x0000b40008007a23 */ /* 0x104fe2000001086f */
[C---:B------:R-:W-:Y:S02]  /*82d0*/  ISETP.GT.AND P2, PT, R4.reuse, 0x28, PT ;  /* 0x000000280400780c */ /* 0x040fe40003f44270 */
[----:B------:R-:W-:Y:S01]  /*82e0*/  ISETP.GT.AND P1, PT, R4, 0x29, PT ;  /* 0x000000290400780c */ /* 0x000fe20003f24270 */
[----:B------:R2:W3:Y:S01]  /*82f0*/  MUFU.EX2 R209, R0 ;  /* 0x0000000000d17308 */ /* 0x0004e20000000800 */
[----:B------:R-:W-:Y:S01]  /*8300*/  FMNMX.FTZ R4, R207, R7, !PT ;  /* 0x00000007cf047209 */ /* 0x000fe20007810000 */
[--C-:B------:R-:W-:Y:S01]  /*8310*/  FFMA.FTZ R7, R10, c[0x0][0x2d0], -R111.reuse ;  /* 0x0000b4000a077a23 */ /* 0x100fe2000001086f */
[----:B------:R-:W4:Y:S01]  /*8320*/  SHFL.BFLY PT, R22, R2, 0x2, 0x1f ;  /* 0x0c401f0002167f89 */ /* 0x000f2200000e0000 */
[----:B------:R-:W-:Y:S02]  /*8330*/  FSEL R205, R29, -INF , P2 ;  /* 0xff8000001dcd7808 */ /* 0x000fe40001000000 */
[----:B------:R-:W-:Y:S04]  /*8340*/  FSEL R103, R28, -INF , P1 ;  /* 0xff8000001c677808 */ /* 0x000fe80000800000 */
[----:B------:R5:W-:Y:S01]  /*8350*/  MUFU.EX2 R234, R7 ;  /* 0x0000000700ea7308 */ /* 0x000be20000000800 */
[----:B-1----:R-:W-:Y:S01]  /*8360*/  FMNMX.FTZ R107, R5, R23, !PT ;  /* 0x00000017056b7209 */ /* 0x002fe20007810000 */
[----:B------:R-:W-:Y:S03]  /*8370*/  FFMA.FTZ R5, R15, c[0x0][0x2d0], -R111 ;  /* 0x0000b4000f057a23 */ /* 0x000fe6000001086f */
[----:B------:R-:W-:Y:S05]  /*8380*/  FSETP.NEU.FTZ.AND P2, PT, R107, -INF , PT ;  /* 0xff8000006b00780b */ /* 0x000fea0003f5d000 */
[----:B------:R1:W1:Y:S01]  /*8390*/  MUFU.EX2 R235, R5 ;  /* 0x0000000500eb7308 */ /* 0x0002620000000800 */
[----:B--2---:R-:W-:Y:S02]  /*83a0*/  FMNMX.FTZ R0, R205, R4, !PT ;  /* 0x00000004cd007209 */ /* 0x004fe40007810000 */
[----:B---3--:R-:W-:Y:S02]  /*83b0*/  F2FP.PACK_AB R160, R209, R201 ;  /* 0x000000c9d1a0723e */ /* 0x008fe400000000ff */
[----:B------:R-:W-:Y:S02]  /*83c0*/  FMNMX.FTZ R0, R103, R0, !PT ;  /* 0x0000000067007209 */ /* 0x000fe40007810000 */
[----:B----4-:R-:W-:Y:S03]  /*83d0*/  FMNMX.FTZ R4, R2, R22, !PT ;  /* 0x0000001602047209 */ /* 0x010fe60007810000 */
[----:B------:R-:W2:Y:S01]  /*83e0*/  SHFL.BFLY PT, R2, R0, 0x2, 0x1f ;  /* 0x0c401f0000027f89 */ /* 0x000ea200000e0000 */
[----:B-----5:R-:W-:Y:S05]  /*83f0*/  FMUL.FTZ R7, R107, c[0x0][0x2d0] ;  /* 0x0000b4006b077a20 */ /* 0x020fea0000410000 */
[----:B------:R-:W-:Y:S02]  /*8400*/  FSEL R109, R7, RZ, P2 ;  /* 0x000000ff076d7208 */ /* 0x000fe40001000000 */
[----:B------:R-:W3:Y:S03]  /*8410*/  SHFL.BFLY PT, R8, R4, 0x1, 0x1f ;  /* 0x0c201f0004087f89 */ /* 0x000ee600000e0000 */
[--C-:B-1----:R-:W-:Y:S01]  /*8420*/  FFMA.FTZ R5, R9, c[0x0][0x2d0], -R109.reuse ;  /* 0x0000b40009057a23 */ /* 0x102fe2000001086d */
[----:B------:R-:W-:Y:S03]  /*8430*/  F2FP.PACK_AB R162, R235, R234 ;  /* 0x000000eaeba2723e */ /* 0x000fe600000000ff */
[----:B------:R1:W-:Y:S01]  /*8440*/  MUFU.EX2 R170, R5 ;  /* 0x0000000500aa7308 */ /* 0x0003e20000000800 */
[----:B--2---:R-:W-:Y:S01]  /*8450*/  FMNMX.FTZ R0, R0, R2, !PT ;  /* 0x0000000200007209 */ /* 0x004fe20007810000 */
[--C-:B------:R-:W-:Y:S08]  /*8460*/  FFMA.FTZ R2, R14, c[0x0][0x2d0], -R109.reuse ;  /* 0x0000b4000e027a23 */ /* 0x100ff0000001086d */
[----:B------:R2:W-:Y:S01]  /*8470*/  MUFU.EX2 R232, R2 ;  /* 0x0000000200e87308 */ /* 0x0005e20000000800 */
[----:B---3--:R-:W-:Y:S01]  /*8480*/  FMNMX.FTZ R106, R4, R8, !PT ;  /* 0x00000008046a7209 */ /* 0x008fe20007810000 */
[--C-:B------:R-:W-:Y:S03]  /*8490*/  FFMA.FTZ R4, R18, c[0x0][0x2d0], -R109.reuse ;  /* 0x0000b40012047a23 */ /* 0x100fe6000001086d */
[C---:B------:R-:W-:Y:S01]  /*84a0*/  FSETP.NEU.FTZ.AND P1, PT, R106.reuse, -INF , PT ;  /* 0xff8000006a00780b */ /* 0x040fe20003f3d000 */
[----:B-1----:R-:W-:Y:S04]  /*84b0*/  FFMA.FTZ R5, R11, c[0x0][0x2d0], -R109 ;  /* 0x0000b4000b057a23 */ /* 0x002fe8000001086d */
[----:B------:R-:W1:Y:S10]  /*84c0*/  MUFU.EX2 R237, R4 ;  /* 0x0000000400ed7308 */ /* 0x000e740000000800 */
[----:B------:R3:W4:Y:S01]  /*84d0*/  MUFU.EX2 R233, R5 ;  /* 0x0000000500e97308 */ /* 0x0007220000000800 */
[----:B--2---:R-:W2:Y:S01]  /*84e0*/  SHFL.BFLY PT, R2, R0, 0x1, 0x1f ;  /* 0x0c201f0000027f89 */ /* 0x004ea200000e0000 */
[----:B-1----:R-:W-:Y:S01]  /*84f0*/  F2FP.PACK_AB R163, R237, R232 ;  /* 0x000000e8eda3723e */ /* 0x002fe200000000ff */
[----:B---3--:R-:W-:Y:S01]  /*8500*/  FMUL.FTZ R5, R106, c[0x0][0x2d0] ;  /* 0x0000b4006a057a20 */ /* 0x008fe20000410000 */
[----:B----4-:R-:W-:Y:S02]  /*8510*/  F2FP.PACK_AB R161, R233, R170 ;  /* 0x000000aae9a1723e */ /* 0x010fe400000000ff */
[----:B--2---:R-:W-:Y:S02]  /*8520*/  FMNMX.FTZ R102, R0, R2, !PT ;  /* 0x0000000200667209 */ /* 0x004fe40007810000 */
[----:B------:R-:W-:Y:S05]  /*8530*/  FSEL R110, R5, RZ, P1 ;  /* 0x000000ff056e7208 */ /* 0x000fea0000800000 */
[--C-:B------:R-:W-:Y:S02]  /*8540*/  FFMA.FTZ R4, R13, c[0x0][0x2d0], -R110.reuse ;  /* 0x0000b4000d047a23 */ /* 0x100fe4000001086e */
[--C-:B------:R-:W-:Y:S02]  /*8550*/  FFMA.FTZ R0, R16, c[0x0][0x2d0], -R110.reuse ;  /* 0x0000b40010007a23 */ /* 0x100fe4000001086e */
[----:B------:R1:W-:Y:S01]  /*8560*/  MUFU.EX2 R230, R4 ;  /* 0x0000000400e67308 */ /* 0x0003e20000000800 */
[--C-:B------:R-:W-:Y:S02]  /*8570*/  FFMA.FTZ R2, R17, c[0x0][0x2d0], -R110.reuse ;  /* 0x0000b40011027a23 */ /* 0x100fe4000001086e */
[----:B------:R-:W-:Y:S07]  /*8580*/  FFMA.FTZ R6, R6, c[0x0][0x2d0], -R110 ;  /* 0x0000b40006067a23 */ /* 0x000fee000001086e */
[----:B------:R2:W-:Y:S10]  /*8590*/  MUFU.EX2 R229, R0 ;  /* 0x0000000000e57308 */ /* 0x0005f40000000800 */
[----:B------:R3:W-:Y:S01]  /*85a0*/  MUFU.EX2 R236, R2 ;  /* 0x0000000200ec7308 */ /* 0x0007e20000000800 */
[----:B-1----:R-:W-:Y:S09]  /*85b0*/  FMUL.FTZ R4, R102, c[0x0][0x2d0] ;  /* 0x0000b40066047a20 */ /* 0x002ff20000410000 */
[----:B------:R-:W-:Y:S01]  /*85c0*/  MUFU.EX2 R166, R6 ;  /* 0x0000000600a67308 */ /* 0x000fe20000000800 */
[----:B--2---:R-:W-:Y:S02]  /*85d0*/  FSEL R0, R108, RZ, P0 ;  /* 0x000000ff6c007208 */ /* 0x004fe40000000000 */
[----:B------:R-:W-:Y:S03]  /*85e0*/  FSETP.NEU.FTZ.AND P0, PT, R102, -INF , PT ;  /* 0xff8000006600780b */ /* 0x000fe60003f1d000 */
[----:B------:R-:W-:Y:S01]  /*85f0*/  FADD.FTZ R0, -R0, R3 ;  /* 0x0000000300007221 */ /* 0x000fe20000010100 */
[----:B------:R-:W-:Y:S03]  /*8600*/  FSEL R164, R4, RZ, P0 ;  /* 0x000000ff04a47208 */ /* 0x000fe60000000000 */
[----:B------:R-:W-:Y:S02]  /*8610*/  FMUL.FTZ R0, R0, c[0x0][0x2d0] ;  /* 0x0000b40000007a20 */ /* 0x000fe40000410000 */
[--C-:B---3--:R-:W-:Y:S02]  /*8620*/  FFMA.FTZ R2, R12, c[0x0][0x2d0], -R164.reuse ;  /* 0x0000b4000c027a23 */ /* 0x108fe400000108a4 */
[----:B------:R-:W1:Y:S10]  /*8630*/  MUFU.EX2 R101, R0 ;  /* 0x0000000000657308 */ /* 0x000e740000000800 */
[----:B------:R2:W-:Y:S01]  /*8640*/  MUFU.EX2 R165, R2 ;  /* 0x0000000200a57308 */ /* 0x0005e20000000800 */
[C---:B-1----:R-:W-:Y:S01]  /*8650*/  FMUL.FTZ R4, R101.reuse, R116 ;  /* 0x0000007465047220 */ /* 0x042fe20000410000 */
[----:B------:R-:W-:Y:S01]  /*8660*/  F2FP.PACK_AB R116, R230, R166 ;  /* 0x000000a6e674723e */ /* 0x000fe200000000ff */
[C---:B------:R-:W-:Y:S02]  /*8670*/  FMUL.FTZ R5, R101.reuse, R117 ;  /* 0x0000007565057220 */ /* 0x040fe40000410000 */
[C---:B------:R-:W-:Y:S02]  /*8680*/  FMUL.FTZ R16, R101.reuse, R124 ;  /* 0x0000007c65107220 */ /* 0x040fe40000410000 */
[C---:B------:R-:W-:Y:S02]  /*8690*/  FMUL.FTZ R17, R101.reuse, R125 ;  /* 0x0000007d65117220 */ /* 0x040fe40000410000 */
[C---:B------:R-:W-:Y:S02]  /*86a0*/  FMUL.FTZ R33, R101.reuse, R141 ;  /* 0x0000008d65217220 */ /* 0x040fe40000410000 */
[--C-:B--2---:R-:W-:Y:S02]  /*86b0*/  FFMA.FTZ R2, R20, c[0x0][0x2d0], -R164.reuse ;  /* 0x0000b40014027a23 */ /* 0x104fe400000108a4 */
[----:B------:R-:W1:Y:S01]  /*86c0*/  LDSM.16.MT88.4 R20, [R185] ;  /* 0x00000000b914783b */ /* 0x000e620000004200 */
[C---:B------:R-:W-:Y:S01]  /*86d0*/  FMUL.FTZ R32, R101.reuse, R140 ;  /* 0x0000008c65207220 */ /* 0x040fe20000410000 */
[----:B------:R-:W2:Y:S01]  /*86e0*/  MUFU.EX2 R227, R2 ;  /* 0x0000000200e37308 */ /* 0x000ea20000000800 */
[C---:B------:R-:W-:Y:S02]  /*86f0*/  FMUL.FTZ R48, R101.reuse, R156 ;  /* 0x0000009c65307220 */ /* 0x040fe40000410000 */
        /* <DEDUP_REMOVED lines=10> */
[----:B------:R-:W-:Y:S01]  /*87a0*/  FMUL.FTZ R85, R101, R85 ;  /* 0x0000005565557220 */ /* 0x000fe20000410000 */
[----:B--2---:R-:W-:Y:S01]  /*87b0*/  F2FP.PACK_AB R117, R227, R165 ;  /* 0x000000a5e375723e */ /* 0x004fe200000000ff */
[----:B------:R-:W-:Y:S02]  /*87c0*/  FFMA.FTZ R2, R19, c[0x0][0x2d0], -R164 ;  /* 0x0000b40013027a23 */ /* 0x000fe400000108a4 */
[C---:B------:R-:W-:Y:S02]  /*87d0*/  FMUL.FTZ R96, R101.reuse, R96 ;  /* 0x0000006065607220 */ /* 0x040fe40000410000 */
[----:B------:R2:W-:Y:S01]  /*87e0*/  MUFU.EX2 R228, R2 ;  /* 0x0000000200e47308 */ /* 0x0005e20000000800 */
[----:B------:R-:W-:Y:S01]  /*87f0*/  FMUL.FTZ R97, R101, R97 ;  /* 0x0000006165617220 */ /* 0x000fe20000410000 */
[----:B--2---:R-:W-:Y:S05]  /*8800*/  FSEL R2, R107, RZ, P2 ;  /* 0x000000ff6b027208 */ /* 0x004fea0001000000 */
[----:B------:R-:W-:Y:S01]  /*8810*/  FADD.FTZ R0, -R2, R100 ;  /* 0x0000006402007221 */ /* 0x000fe20000010100 */
[----:B------:R-:W-:Y:S03]  /*8820*/  FSEL R2, R106, RZ, P1 ;  /* 0x000000ff6a027208 */ /* 0x000fe60000800000 */
[----:B------:R-:W-:Y:S04]  /*8830*/  FMUL.FTZ R0, R0, c[0x0][0x2d0] ;  /* 0x0000b40000007a20 */ /* 0x000fe80000410000 */
[----:B------:R2:W3:Y:S02]  /*8840*/  MUFU.EX2 R100, R0 ;  /* 0x0000000000647308 */ /* 0x0004e40000000800 */
[----:B--2---:R-:W-:Y:S01]  /*8850*/  FADD.FTZ R0, -R2, R104 ;  /* 0x0000006802007221 */ /* 0x004fe20000010100 */
[----:B------:R-:W-:Y:S01]  /*8860*/  FSEL R2, R102, RZ, P0 ;  /* 0x000000ff66027208 */ /* 0x000fe20000000000 */
[----:B---3--:R-:W-:Y:S01]  /*8870*/  FMUL.FTZ R6, R100, R118 ;  /* 0x0000007664067220 */ /* 0x008fe20000410000 */
[----:B------:R-:W-:Y:S01]  /*8880*/  F2FP.PACK_AB R118, R236, R229 ;  /* 0x000000e5ec76723e */ /* 0x000fe200000000ff */
[----:B------:R-:W-:Y:S01]  /*8890*/  FMUL.FTZ R0, R0, c[0x0][0x2d0] ;  /* 0x0000b40000007a20 */ /* 0x000fe20000410000 */
[----:B------:R-:W-:Y:S01]  /*88a0*/  ISETP.GT.AND P0, PT, R180, R251, PT ;  /* 0x000000fbb400720c */ /* 0x000fe20003f04270 */
[C---:B------:R-:W-:Y:S02]  /*88b0*/  FMUL.FTZ R7, R100.reuse, R119 ;  /* 0x0000007764077220 */ /* 0x040fe40000410000 */
[----:B------:R2:W3:Y:S01]  /*88c0*/  MUFU.EX2 R3, R0 ;  /* 0x0000000000037308 */ /* 0x0004e20000000800 */
[C---:B------:R-:W-:Y:S02]  /*88d0*/  FMUL.FTZ R18, R100.reuse, R126 ;  /* 0x0000007e64127220 */ /* 0x040fe40000410000 */
[C---:B------:R-:W-:Y:S02]  /*88e0*/  FMUL.FTZ R19, R100.reuse, R127 ;  /* 0x0000007f64137220 */ /* 0x040fe40000410000 */
[-C--:B-1----:R-:W-:Y:S01]  /*88f0*/  HMMA.16816.F32 R4, R160, R20.reuse, R4 ;  /* 0x00000014a004723c */ /* 0x082fe20000001804 */
[C---:B------:R-:W-:Y:S01]  /*8900*/  FMUL.FTZ R34, R100.reuse, R142 ;  /* 0x0000008e64227220 */ /* 0x040fe20000410000 */
[----:B------:R-:W-:Y:S01]  /*8910*/  LDSM.16.MT88.4 R124, [R186+0x400] ;  /* 0x00040000ba7c783b */ /* 0x000fe20000004200 */
[C---:B------:R-:W-:Y:S02]  /*8920*/  FMUL.FTZ R35, R100.reuse, R143 ;  /* 0x0000008f64237220 */ /* 0x040fe40000410000 */
[C---:B------:R-:W-:Y:S02]  /*8930*/  FMUL.FTZ R50, R100.reuse, R158 ;  /* 0x0000009e64327220 */ /* 0x040fe40000410000 */
[C---:B------:R-:W-:Y:S02]  /*8940*/  FMUL.FTZ R51, R100.reuse, R159 ;  /* 0x0000009f64337220 */ /* 0x040fe40000410000 */
[----:B------:R-:W-:Y:S01]  /*8950*/  FFMA.FTZ R104, R183, c[0x0][0x2d0], -R111 ;  /* 0x0000b400b7687a23 */ /* 0x000fe2000001086f */
[----:B------:R-:W-:Y:S02]  /*8960*/  LDSM.16.MT88.4 R156, [R185+0x1400] ;  /* 0x00140000b99c783b */ /* 0x000fe40000004200 */
[C---:B------:R-:W-:Y:S01]  /*8970*/  FMUL.FTZ R54, R100.reuse, R54 ;  /* 0x0000003664367220 */ /* 0x040fe20000410000 */
[----:B------:R-:W-:Y:S01]  /*8980*/  MUFU.EX2 R216, R104 ;  /* 0x0000006800d87308 */ /* 0x000fe20000000800 */
[C---:B------:R-:W-:Y:S02]  /*8990*/  FMUL.FTZ R55, R100.reuse, R55 ;  /* 0x0000003764377220 */ /* 0x040fe40000410000 */
[C---:B------:R-:W-:Y:S02]  /*89a0*/  FFMA.FTZ R140, R100.reuse, R246, R170 ;  /* 0x000000f6648c7223 */ /* 0x040fe400000100aa */
[----:B------:R-:W-:Y:S02]  /*89b0*/  FMUL.FTZ R66, R100, R66 ;  /* 0x0000004264427220 */ /* 0x000fe40000410000 */
[----:B--2---:R-:W-:Y:S02]  /*89c0*/  FADD.FTZ R0, -R2, R105 ;  /* 0x0000006902007221 */ /* 0x004fe40000010100 */
[----:B------:R-:W-:Y:S02]  /*89d0*/  FFMA.FTZ R2, R24, c[0x0][0x2d0], -R164 ;  /* 0x0000b40018027a23 */ /* 0x000fe400000108a4 */
[----:B------:R-:W-:Y:S02]  /*89e0*/  FMUL.FTZ R0, R0, c[0x0][0x2d0] ;  /* 0x0000b40000007a20 */ /* 0x000fe40000410000 */
[----:B------:R-:W1:Y:S01]  /*89f0*/  MUFU.EX2 R231, R2 ;  /* 0x0000000200e77308 */ /* 0x000e620000000800 */
[C---:B---3--:R-:W-:Y:S02]  /*8a00*/  FMUL.FTZ R8, R3.reuse, R112 ;  /* 0x0000007003087220 */ /* 0x048fe40000410000 */
[C---:B------:R-:W-:Y:S02]  /*8a10*/  FMUL.FTZ R9, R3.reuse, R113 ;  /* 0x0000007103097220 */ /* 0x040fe40000410000 */
[C---:B------:R-:W-:Y:S02]  /*8a20*/  FMUL.FTZ R12, R3.reuse, R120 ;  /* 0x00000078030c7220 */ /* 0x040fe40000410000 */
[C---:B------:R-:W-:Y:S02]  /*8a30*/  FMUL.FTZ R13, R3.reuse, R121 ;  /* 0x00000079030d7220 */ /* 0x040fe40000410000 */
        /* <DEDUP_REMOVED lines=10> */
[--C-:B------:R-:W-:Y:S02]  /*8ae0*/  FFMA.FTZ R2, R182, c[0x0][0x2d0], -R111.reuse ;  /* 0x0000b400b6027a23 */ /* 0x100fe4000001086f */
[----:B------:R-:W-:Y:S02]  /*8af0*/  FFMA.FTZ R105, R199, c[0x0][0x2d0], -R111 ;  /* 0x0000b400c7697a23 */ /* 0x000fe4000001086f */
[----:B------:R1:W-:Y:S01]  /*8b00*/  MUFU.EX2 R202, R2 ;  /* 0x0000000200ca7308 */ /* 0x0003e20000000800 */
[C---:B------:R-:W-:Y:S02]  /*8b10*/  FMUL.FTZ R56, R3.reuse, R56 ;  /* 0x0000003803387220 */ /* 0x040fe40000410000 */
[----:B------:R-:W-:Y:S02]  /*8b20*/  FMUL.FTZ R57, R3, R57 ;  /* 0x0000003903397220 */ /* 0x000fe40000410000 */
[C---:B--2---:R-:W-:Y:S02]  /*8b30*/  FMUL.FTZ R10, R0.reuse, R114 ;  /* 0x00000072000a7220 */ /* 0x044fe40000410000 */
[----:B------:R-:W-:Y:S02]  /*8b40*/  FMUL.FTZ R11, R0, R115 ;  /* 0x00000073000b7220 */ /* 0x000fe40000410000 */
[----:B------:R-:W2:Y:S01]  /*8b50*/  LDSM.16.MT88.4 R112, [R185+0xc00] ;  /* 0x000c0000b970783b */ /* 0x000ea20000004200 */
[--C-:B------:R-:W-:Y:S01]  /*8b60*/  FFMA.FTZ R133, R221, c[0x0][0x2d0], -R109.reuse ;  /* 0x0000b400dd857a23 */ /* 0x100fe2000001086d */
[----:B------:R-:W-:Y:S01]  /*8b70*/  MUFU.EX2 R208, R105 ;  /* 0x0000006900d07308 */ /* 0x000fe20000000800 */
[----:B------:R-:W-:Y:S02]  /*8b80*/  FFMA.FTZ R132, R220, c[0x0][0x2d0], -R109 ;  /* 0x0000b400dc847a23 */ /* 0x000fe4000001086d */
[C---:B------:R-:W-:Y:S01]  /*8b90*/  HMMA.16816.F32 R8, R116.reuse, R20, R8 ;  /* 0x000000147408723c */ /* 0x040fe20000001808 */
[C---:B------:R-:W-:Y:S02]  /*8ba0*/  FMUL.FTZ R14, R0.reuse, R122 ;  /* 0x0000007a000e7220 */ /* 0x040fe40000410000 */
[C---:B------:R-:W-:Y:S02]  /*8bb0*/  FMUL.FTZ R15, R0.reuse, R123 ;  /* 0x0000007b000f7220 */ /* 0x040fe40000410000 */
[----:B------:R-:W-:Y:S02]  /*8bc0*/  FMUL.FTZ R26, R0, R134 ;  /* 0x00000086001a7220 */ /* 0x000fe40000410000 */
[C---:B------:R-:W-:Y:S02]  /*8bd0*/  FMUL.FTZ R20, R101.reuse, R128 ;  /* 0x0000008065147220 */ /* 0x040fe40000410000 */
[----:B------:R-:W-:Y:S01]  /*8be0*/  FMUL.FTZ R21, R101, R129 ;  /* 0x0000008165157220 */ /* 0x000fe20000410000 */
[-C--:B------:R-:W-:Y:S02]  /*8bf0*/  HMMA.16816.F32 R12, R116, R22.reuse, R12 ;  /* 0x00000016740c723c */ /* 0x080fe4000000180c */
[----:B-1----:R-:W-:Y:S02]  /*8c00*/  FFMA.FTZ R2, R181, c[0x0][0x2d0], -R111 ;  /* 0x0000b400b5027a23 */ /* 0x002fe4000001086f */
[----:B------:R-:W-:Y:S02]  /*8c10*/  FFMA.FTZ R134, R222, c[0x0][0x2d0], -R109 ;  /* 0x0000b400de867a23 */ /* 0x000fe4000001086d */
[----:B------:R1:W-:Y:S01]  /*8c20*/  MUFU.EX2 R210, R2 ;  /* 0x0000000200d27308 */ /* 0x0003e20000000800 */
[C---:B------:R-:W-:Y:S01]  /*8c30*/  FMUL.FTZ R27, R0.reuse, R135 ;  /* 0x00000087001b7220 */ /* 0x040fe20000410000 */
[C---:B------:R-:W-:Y:S01]  /*8c40*/  HMMA.16816.F32 R16, R160.reuse, R22, R16 ;  /* 0x00000016a010723c */ /* 0x040fe20000001810 */
[C---:B------:R-:W-:Y:S03]  /*8c50*/  FMUL.FTZ R30, R0.reuse, R138 ;  /* 0x0000008a001e7220 */ /* 0x040fe60000410000 */
[C---:B------:R-:W-:Y:S02]  /*8c60*/  FMUL.FTZ R31, R0.reuse, R139 ;  /* 0x0000008b001f7220 */ /* 0x040fe40000410000 */
[----:B------:R-:W-:Y:S02]  /*8c70*/  FMUL.FTZ R42, R0, R150 ;  /* 0x00000096002a7220 */ /* 0x000fe40000410000 */
[C---:B------:R-:W-:Y:S01]  /*8c80*/  FMUL.FTZ R22, R100.reuse, R130 ;  /* 0x0000008264167220 */ /* 0x040fe20000410000 */
[----:B------:R-:W-:Y:S03]  /*8c90*/  MUFU.EX2 R170, R134 ;  /* 0x0000008600aa7308 */ /* 0x000fe60000000800 */
[----:B------:R-:W-:Y:S02]  /*8ca0*/  FMUL.FTZ R23, R100, R131 ;  /* 0x0000008364177220 */ /* 0x000fe40000410000 */
[----:B------:R-:W-:Y:S01]  /*8cb0*/  LDSM.16.MT88.4 R128, [R185+0x1000] ;  /* 0x00100000b980783b */ /* 0x000fe20000004200 */
[----:B------:R-:W-:Y:S02]  /*8cc0*/  FFMA.FTZ R135, R224, c[0x0][0x2d0], -R111 ;  /* 0x0000b400e0877a23 */ /* 0x000fe4000001086f */
[C---:B------:R-:W-:Y:S02]  /*8cd0*/  FMUL.FTZ R43, R0.reuse, R151 ;  /* 0x00000097002b7220 */ /* 0x040fe40000410000 */
[-C--:B------:R-:W-:Y:S01]  /*8ce0*/  HMMA.16816.F32 R20, R160, R36.reuse, R20 ;  /* 0x00000024a014723c */ /* 0x080fe20000001814 */
[C---:B------:R-:W-:Y:S02]  /*8cf0*/  FMUL.FTZ R46, R0.reuse, R154 ;  /* 0x0000009a002e7220 */ /* 0x040fe40000410000 */
[--C-:B-1----:R-:W-:Y:S02]  /*8d00*/  FFMA.FTZ R2, R179, c[0x0][0x2d0], -R109.reuse ;  /* 0x0000b400b3027a23 */ /* 0x102fe4000001086d */
[C---:B------:R-:W-:Y:S02]  /*8d10*/  FMUL.FTZ R47, R0.reuse, R155 ;  /* 0x0000009b002f7220 */ /* 0x040fe40000410000 */
[----:B------:R1:W-:Y:S01]  /*8d20*/  MUFU.EX2 R200, R2 ;  /* 0x0000000200c87308 */ /* 0x0003e20000000800 */
[C---:B------:R-:W-:Y:S01]  /*8d30*/  HMMA.16816.F32 R24, R116.reuse, R36, R24 ;  /* 0x000000247418723c */ /* 0x040fe20000001818 */
[C---:B------:R-:W-:Y:S03]  /*8d40*/  FMUL.FTZ R58, R0.reuse, R58 ;  /* 0x0000003a003a7220 */ /* 0x040fe60000410000 */
[C---:B------:R-:W-:Y:S02]  /*8d50*/  FMUL.FTZ R59, R0.reuse, R59 ;  /* 0x0000003b003b7220 */ /* 0x040fe40000410000 */
[----:B------:R-:W-:Y:S02]  /*8d60*/  FMUL.FTZ R60, R3, R60 ;  /* 0x0000003c033c7220 */ /* 0x000fe40000410000 */
[-C--:B------:R-:W-:Y:S01]  /*8d70*/  HMMA.16816.F32 R28, R116, R38.reuse, R28 ;  /* 0x00000026741c723c */ /* 0x080fe2000000181c */
[C---:B------:R-:W-:Y:S03]  /*8d80*/  FMUL.FTZ R36, R101.reuse, R144 ;  /* 0x0000009065247220 */ /* 0x040fe60000410000 */
[----:B------:R-:W-:Y:S02]  /*8d90*/  FMUL.FTZ R37, R101, R145 ;  /* 0x0000009165257220 */ /* 0x000fe40000410000 */
[C---:B------:R-:W-:Y:S02]  /*8da0*/  FMUL.FTZ R61, R3.reuse, R61 ;  /* 0x0000003d033d7220 */ /* 0x040fe40000410000 */
[C---:B------:R-:W-:Y:S01]  /*8db0*/  HMMA.16816.F32 R32, R160.reuse, R38, R32 ;  /* 0x00000026a020723c */ /* 0x040fe20000001820 */
[C---:B------:R-:W-:Y:S03]  /*8dc0*/  FMUL.FTZ R62, R0.reuse, R62 ;  /* 0x0000003e003e7220 */ /* 0x040fe60000410000 */
[----:B------:R-:W-:Y:S02]  /*8dd0*/  FMUL.FTZ R63, R0, R63 ;  /* 0x0000003f003f7220 */ /* 0x000fe40000410000 */
[----:B------:R-:W-:Y:S02]  /*8de0*/  FMUL.FTZ R67, R100, R67 ;  /* 0x0000004364437220 */ /* 0x000fe40000410000 */
[--C-:B-1----:R-:W-:Y:S04]  /*8df0*/  FFMA.FTZ R2, R178, c[0x0][0x2d0], -R109.reuse ;  /* 0x0000b400b2027a23 */ /* 0x102fe8000001086d */
[----:B------:R1:W-:Y:S01]  /*8e00*/  MUFU.EX2 R206, R2 ;  /* 0x0000000200ce7308 */ /* 0x0003e20000000800 */
[C---:B------:R-:W-:Y:S02]  /*8e10*/  FMUL.FTZ R38, R100.reuse, R146 ;  /* 0x0000009264267220 */ /* 0x040fe40000410000 */
[C---:B------:R-:W-:Y:S02]  /*8e20*/  FMUL.FTZ R39, R100.reuse, R147 ;  /* 0x0000009364277220 */ /* 0x040fe40000410000 */
[C---:B------:R-:W-:Y:S02]  /*8e30*/  FMUL.FTZ R70, R100.reuse, R70 ;  /* 0x0000004664467220 */ /* 0x040fe40000410000 */
[----:B------:R-:W-:Y:S02]  /*8e40*/  FMUL.FTZ R71, R100, R71 ;  /* 0x0000004764477220 */ /* 0x000fe40000410000 */
[C---:B------:R-:W-:Y:S01]  /*8e50*/  FMUL.FTZ R72, R3.reuse, R72 ;  /* 0x0000004803487220 */ /* 0x040fe20000410000 */
[-C--:B--2---:R-:W-:Y:S01]  /*8e60*/  HMMA.16816.F32 R36, R160, R112.reuse, R36 ;  /* 0x00000070a024723c */ /* 0x084fe20000001824 */
[C---:B------:R-:W-:Y:S02]  /*8e70*/  FMUL.FTZ R73, R3.reuse, R73 ;  /* 0x0000004903497220 */ /* 0x040fe40000410000 */
[C---:B------:R-:W-:Y:S02]  /*8e80*/  FMUL.FTZ R74, R0.reuse, R74 ;  /* 0x0000004a004a7220 */ /* 0x040fe40000410000 */
[C---:B------:R-:W-:Y:S02]  /*8e90*/  FMUL.FTZ R75, R0.reuse, R75 ;  /* 0x0000004b004b7220 */ /* 0x040fe40000410000 */
[C---:B------:R-:W-:Y:S01]  /*8ea0*/  FMUL.FTZ R76, R3.reuse, R76 ;  /* 0x0000004c034c7220 */ /* 0x040fe20000410000 */
[C---:B------:R-:W-:Y:S01]  /*8eb0*/  HMMA.16816.F32 R40, R116.reuse, R112, R40 ;  /* 0x000000707428723c */ /* 0x040fe20000001828 */
[----:B------:R-:W-:Y:S03]  /*8ec0*/  FMUL.FTZ R77, R3, R77 ;  /* 0x0000004d034d7220 */ /* 0x000fe60000410000 */
[C---:B------:R-:W-:Y:S02]  /*8ed0*/  FMUL.FTZ R78, R0.reuse, R78 ;  /* 0x0000004e004e7220 */ /* 0x040fe40000410000 */
[--C-:B-1----:R-:W-:Y:S02]  /*8ee0*/  FFMA.FTZ R2, R177, c[0x0][0x2d0], -R109.reuse ;  /* 0x0000b400b1027a23 */ /* 0x102fe4000001086d */
[-C--:B------:R-:W-:Y:S01]  /*8ef0*/  HMMA.16816.F32 R44, R116, R114.reuse, R44 ;  /* 0x00000072742c723c */ /* 0x080fe2000000182c */
[----:B------:R-:W-:Y:S01]  /*8f00*/  FMUL.FTZ R79, R0, R79 ;  /* 0x0000004f004f7220 */ /* 0x000fe20000410000 */
[----:B------:R1:W-:Y:S02]  /*8f10*/  MUFU.EX2 R213, R2 ;  /* 0x0000000200d57308 */ /* 0x0003e40000000800 */
[C---:B------:R-:W-:Y:S02]  /*8f20*/  FMUL.FTZ R82, R100.reuse, R82 ;  /* 0x0000005264527220 */ /* 0x040fe40000410000 */
[----:B------:R-:W-:Y:S02]  /*8f30*/  FMUL.FTZ R83, R100, R83 ;  /* 0x0000005364537220 */ /* 0x000fe40000410000 */
[C---:B------:R-:W-:Y:S01]  /*8f40*/  HMMA.16816.F32 R48, R160.reuse, R114, R48 ;  /* 0x00000072a030723c */ /* 0x040fe20000001830 */
[----:B------:R-:W2:Y:S03]  /*8f50*/  LDSM.16.MT88.4 R112, [R186+0xc00] ;  /* 0x000c0000ba70783b */ /* 0x000ea60000004200 */
[C---:B------:R-:W-:Y:S02]  /*8f60*/  FMUL.FTZ R88, R3.reuse, R88 ;  /* 0x0000005803587220 */ /* 0x040fe40000410000 */
[C---:B------:R-:W-:Y:S02]  /*8f70*/  FMUL.FTZ R89, R3.reuse, R89 ;  /* 0x0000005903597220 */ /* 0x040fe40000410000 */
[C---:B------:R-:W-:Y:S04]  /*8f80*/  FMUL.FTZ R90, R0.reuse, R90 ;  /* 0x0000005a005a7220 */ /* 0x040fe80000410000 */
[----:B------:R-:W-:Y:S02]  /*8f90*/  FMUL.FTZ R91, R0, R91 ;  /* 0x0000005b005b7220 */ /* 0x000fe40000410000 */
[C---:B------:R-:W-:Y:S02]  /*8fa0*/  FMUL.FTZ R92, R3.reuse, R92 ;  /* 0x0000005c035c7220 */ /* 0x040fe40000410000 */
[C---:B------:R-:W-:Y:S02]  /*8fb0*/  FMUL.FTZ R93, R3.reuse, R93 ;  /* 0x0000005d035d7220 */ /* 0x040fe40000410000 */
[----:B-1----:R-:W-:Y:S02]  /*8fc0*/  FFMA.FTZ R2, R176, c[0x0][0x2d0], -R109 ;  /* 0x0000b400b0027a23 */ /* 0x002fe4000001086d */
[C---:B------:R-:W-:Y:S02]  /*8fd0*/  FMUL.FTZ R94, R0.reuse, R94 ;  /* 0x0000005e005e7220 */ /* 0x040fe40000410000 */
[----:B------:R1:W-:Y:S01]  /*8fe0*/  MUFU.EX2 R214, R2 ;  /* 0x0000000200d67308 */ /* 0x0003e20000000800 */
[----:B------:R-:W-:Y:S02]  /*8ff0*/  FMUL.FTZ R95, R0, R95 ;  /* 0x0000005f005f7220 */ /* 0x000fe40000410000 */
[C---:B------:R-:W-:Y:S02]  /*9000*/  FMUL.FTZ R86, R100.reuse, R86 ;  /* 0x0000005664567220 */ /* 0x040fe40000410000 */
[C---:B------:R-:W-:Y:S02]  /*9010*/  FMUL.FTZ R87, R100.reuse, R87 ;  /* 0x0000005764577220 */ /* 0x040fe40000410000 */
[C---:B------:R-:W-:Y:S02]  /*9020*/  FMUL.FTZ R98, R100.reuse, R98 ;  /* 0x0000006264627220 */ /* 0x040fe40000410000 */
[----:B------:R-:W-:Y:S02]  /*9030*/  FMUL.FTZ R99, R100, R99 ;  /* 0x0000006364637220 */ /* 0x000fe40000410000 */
[----:B------:R-:W-:Y:S02]  /*9040*/  FFMA.FTZ R166, R3, R245, R166 ;  /* 0x000000f503a67223 */ /* 0x000fe400000100a6 */
[----:B------:R-:W-:Y:S02]  /*9050*/  FFMA.FTZ R3, R211, c[0x0][0x2d0], -R164 ;  /* 0x0000b400d3037a23 */ /* 0x000fe400000108a4 */
[----:B------:R-:W-:Y:S02]  /*9060*/  FFMA.FTZ R165, R0, R247, R165 ;  /* 0x000000f700a57223 */ /* 0x000fe400000100a5 */
[----:B------:R-:W-:Y:S01]  /*9070*/  FFMA.FTZ R137, R226, c[0x0][0x2d0], -R111 ;  /* 0x0000b400e2897a23 */ /* 0x000fe2000001086f */
[-C--:B--2---:R-:W-:Y:S01]  /*9080*/  HMMA.16816.F32 R52, R160, R112.reuse, R52 ;  /* 0x00000070a034723c */ /* 0x084fe20000001834 */
[----:B------:R-:W-:Y:S02]  /*9090*/  FADD.FTZ R0, R227, R165 ;  /* 0x000000a5e3007221 */ /* 0x000fe40000010000 */
[--C-:B------:R-:W-:Y:S02]  /*90a0*/  FFMA.FTZ R136, R225, c[0x0][0x2d0], -R111.reuse ;  /* 0x0000b400e1887a23 */ /* 0x100fe4000001086f */
[--C-:B-1----:R-:W-:Y:S02]  /*90b0*/  FFMA.FTZ R2, R169, c[0x0][0x2d0], -R110.reuse ;  /* 0x0000b400a9027a23 */ /* 0x102fe4000001086e */
[----:B------:R-:W-:Y:S01]  /*90c0*/  FFMA.FTZ R111, R223, c[0x0][0x2d0], -R111 ;  /* 0x0000b400df6f7a23 */ /* 0x000fe2000001086f */
[C---:B------:R-:W-:Y:S01]  /*90d0*/  HMMA.16816.F32 R56, R116.reuse, R112, R56 ;  /* 0x000000707438723c */ /* 0x040fe20000001838 */
[----:B------:R1:W-:Y:S03]  /*90e0*/  MUFU.EX2 R183, R2 ;  /* 0x0000000200b77308 */ /* 0x0003e60000000800 */
[----:B------:R-:W-:Y:S02]  /*90f0*/  FFMA.FTZ R109, R219, c[0x0][0x2d0], -R109 ;  /* 0x0000b400db6d7a23 */ /* 0x000fe4000001086d */
[--C-:B------:R-:W-:Y:S02]  /*9100*/  FFMA.FTZ R105, R218, c[0x0][0x2d0], -R110.reuse ;  /* 0x0000b400da697a23 */ /* 0x100fe4000001086e */
[-C--:B------:R-:W-:Y:S01]  /*9110*/  HMMA.16816.F32 R60, R116, R114.reuse, R60 ;  /* 0x00000072743c723c */ /* 0x080fe2000000183c */
[--C-:B------:R-:W-:Y:S02]  /*9120*/  FFMA.FTZ R104, R217, c[0x0][0x2d0], -R110.reuse ;  /* 0x0000b400d9687a23 */ /* 0x100fe4000001086e */
[----:B------:R-:W-:Y:S01]  /*9130*/  MUFU.EX2 R177, R111 ;  /* 0x0000006f00b17308 */ /* 0x000fe20000000800 */
[----:B------:R-:W-:Y:S02]  /*9140*/  FFMA.FTZ R138, R215, c[0x0][0x2d0], -R110 ;  /* 0x0000b400d78a7a23 */ /* 0x000fe4000001086e */
[----:B------:R-:W-:Y:S02]  /*9150*/  FFMA.FTZ R100, R207, c[0x0][0x2d0], -R164 ;  /* 0x0000b400cf647a23 */ /* 0x000fe400000108a4 */
[C---:B------:R-:W-:Y:S01]  /*9160*/  HMMA.16816.F32 R64, R160.reuse, R114, R64 ;  /* 0x00000072a040723c */ /* 0x040fe20000001840 */
[----:B------:R-:W2:Y:S04]  /*9170*/  LDSM.16.MT88.4 R112, [R185+0x1800] ;  /* 0x00180000b970783b */ /* 0x000ea80000004200 */
[----:B------:R3:W-:Y:S01]  /*9180*/  MUFU.EX2 R111, R3 ;  /* 0x00000003006f7308 */ /* 0x0007e20000000800 */
[----:B-1----:R-:W-:Y:S09]  /*9190*/  FFMA.FTZ R2, R171, c[0x0][0x2d0], -R110 ;  /* 0x0000b400ab027a23 */ /* 0x002ff2000001086e */
[----:B------:R1:W4:Y:S10]  /*91a0*/  MUFU.EX2 R199, R2 ;  /* 0x0000000200c77308 */ /* 0x0003340000000800 */
[----:B------:R-:W-:Y:S01]  /*91b0*/  MUFU.EX2 R171, R137 ;  /* 0x0000008900ab7308 */ /* 0x000fe20000000800 */
[----:B---3--:R-:W-:Y:S02]  /*91c0*/  FADD.FTZ R3, R233, R140 ;  /* 0x0000008ce9037221 */ /* 0x008fe40000010000 */
[----:B------:R-:W-:Y:S07]  /*91d0*/  LDSM.16.MT88.4 R140, [R186+0x800] ;  /* 0x00080000ba8c783b */ /* 0x000fee0000004200 */
[----:B------:R-:W-:Y:S01]  /*91e0*/  MUFU.EX2 R176, R109 ;  /* 0x0000006d00b07308 */ /* 0x000fe20000000800 */
[--C-:B-1----:R-:W-:Y:S01]  /*91f0*/  FFMA.FTZ R2, R173, c[0x0][0x2d0], -R110.reuse ;  /* 0x0000b400ad027a23 */ /* 0x102fe2000001086e */
[----:B----4-:R-:W-:Y:S01]  /*9200*/  F2FP.PACK_AB R120, R199, R183 ;  /* 0x000000b7c778723e */ /* 0x010fe200000000ff */
[-C--:B--2---:R-:W-:Y:S07]  /*9210*/  HMMA.16816.F32 R68, R160, R112.reuse, R68 ;  /* 0x00000070a044723c */ /* 0x084fee0000001844 */
[----:B------:R1:W-:Y:S01]  /*9220*/  MUFU.EX2 R203, R2 ;  /* 0x0000000200cb7308 */ /* 0x0003e20000000800 */
[C---:B------:R-:W-:Y:S09]  /*9230*/  HMMA.16816.F32 R72, R116.reuse, R112, R72 ;  /* 0x000000707448723c */ /* 0x040ff20000001848 */
[----:B------:R-:W-:Y:S01]  /*9240*/  MUFU.EX2 R173, R136 ;  /* 0x0000008800ad7308 */ /* 0x000fe20000000800 */
[-C--:B------:R-:W-:Y:S08]  /*9250*/  HMMA.16816.F32 R76, R116, R114.reuse, R76 ;  /* 0x00000072744c723c */ /* 0x080ff0000000184c */
[C---:B------:R-:W-:Y:S01]  /*9260*/  HMMA.16816.F32 R80, R160.reuse, R114, R80 ;  /* 0x00000072a050723c */ /* 0x040fe20000001850 */
[----:B------:R-:W2:Y:S01]  /*9270*/  LDSM.16.MT88.4 R112, [R186+0x1800] ;  /* 0x00180000ba70783b */ /* 0x000ea20000004200 */
[----:B------:R-:W-:Y:S02]  /*9280*/  MUFU.EX2 R169, R104 ;  /* 0x0000006800a97308 */ /* 0x000fe40000000800 */
[--C-:B-1----:R-:W-:Y:S02]  /*9290*/  FFMA.FTZ R2, R172, c[0x0][0x2d0], -R110.reuse ;  /* 0x0000b400ac027a23 */ /* 0x102fe4000001086e */
[----:B------:R-:W-:Y:S06]  /*92a0*/  FFMA.FTZ R110, R212, c[0x0][0x2d0], -R110 ;  /* 0x0000b400d46e7a23 */ /* 0x000fec000001086e */
[----:B------:R1:W3:Y:S10]  /*92b0*/  MUFU.EX2 R204, R2 ;  /* 0x0000000200cc7308 */ /* 0x0002f40000000800 */
[----:B------:R-:W-:Y:S10]  /*92c0*/  MUFU.EX2 R172, R133 ;  /* 0x0000008500ac7308 */ /* 0x000ff40000000800 */
[----:B------:R-:W4:Y:S01]  /*92d0*/  MUFU.EX2 R109, R100 ;  /* 0x00000064006d7308 */ /* 0x000f220000000800 */
[--C-:B-1----:R-:W-:Y:S01]  /*92e0*/  FFMA.FTZ R2, R167, c[0x0][0x2d0], -R164.reuse ;  /* 0x0000b400a7027a23 */ /* 0x102fe200000108a4 */
[----:B---3--:R-:W-:Y:S01]  /*92f0*/  F2FP.PACK_AB R122, R204, R203 ;  /* 0x000000cbcc7a723e */ /* 0x008fe200000000ff */
[-C--:B--2---:R-:W-:Y:S07]  /*9300*/  HMMA.16816.F32 R84, R160, R112.reuse, R84 ;  /* 0x00000070a054723c */ /* 0x084fee0000001854 */
[----:B------:R1:W-:Y:S01]  /*9310*/  MUFU.EX2 R182, R2 ;  /* 0x0000000200b67308 */ /* 0x0003e20000000800 */
[C---:B------:R-:W-:Y:S09]  /*9320*/  HMMA.16816.F32 R88, R116.reuse, R112, R88 ;  /* 0x000000707458723c */ /* 0x040ff20000001858 */
[----:B------:R2:W-:Y:S03]  /*9330*/  MUFU.EX2 R104, R110 ;  /* 0x0000006e00687308 */ /* 0x0005e60000000800 */
[----:B------:R-:W-:Y:S01]  /*9340*/  F2FP.PACK_AB R112, R210, R202 ;  /* 0x000000cad270723e */ /* 0x000fe200000000ff */
[-C--:B------:R-:W-:Y:S01]  /*9350*/  HMMA.16816.F32 R92, R116, R114.reuse, R92 ;  /* 0x00000072745c723c */ /* 0x080fe2000000185c */
[----:B------:R-:W3:Y:S01]  /*9360*/  LDSM.16.MT88.4 R116, [R185+0x400] ;  /* 0x00040000b974783b */ /* 0x000ee20000004200 */
[----:B------:R-:W-:Y:S02]  /*9370*/  F2FP.PACK_AB R113, R206, R200 ;  /* 0x000000c8ce71723e */ /* 0x000fe400000000ff */
[----:B----4-:R-:W-:Y:S04]  /*9380*/  F2FP.PACK_AB R165, R109, R111 ;  /* 0x0000006f6da5723e */ /* 0x010fe800000000ff */
[----:B------:R-:W-:Y:S01]  /*9390*/  HMMA.16816.F32 R96, R160, R114, R96 ;  /* 0x00000072a060723c */ /* 0x000fe20000001860 */
[--C-:B-1----:R-:W-:Y:S02]  /*93a0*/  FFMA.FTZ R2, R168, c[0x0][0x2d0], -R164.reuse ;  /* 0x0000b400a8027a23 */ /* 0x102fe400000108a4 */
[----:B------:R-:W-:Y:S04]  /*93b0*/  MUFU.EX2 R168, R105 ;  /* 0x0000006900a87308 */ /* 0x000fe80000000800 */
[----:B------:R-:W-:Y:S02]  /*93c0*/  F2FP.PACK_AB R114, R216, R208 ;  /* 0x000000d0d872723e */ /* 0x000fe400000000ff */
[----:B------:R-:W-:Y:S03]  /*93d0*/  F2FP.PACK_AB R115, R214, R213 ;  /* 0x000000d5d673723e */ /* 0x000fe600000000ff */
[----:B------:R-:W-:Y:S01]  /*93e0*/  F2FP.PACK_AB R160, R173, R171 ;  /* 0x000000abada0723e */ /* 0x000fe200000000ff */
[----:B------:R1:W4:Y:S01]  /*93f0*/  MUFU.EX2 R181, R2 ;  /* 0x0000000200b57308 */ /* 0x0003220000000800 */
[----:B------:R-:W-:Y:S01]  /*9400*/  F2FP.PACK_AB R161, R172, R170 ;  /* 0x000000aaaca1723e */ /* 0x000fe200000000ff */
[----:B--2---:R-:W-:Y:S08]  /*9410*/  FADD.FTZ R110, R232, R3 ;  /* 0x00000003e86e7221 */ /* 0x004ff00000010000 */
[----:B------:R-:W-:Y:S01]  /*9420*/  MUFU.EX2 R105, R138 ;  /* 0x0000008a00697308 */ /* 0x000fe20000000800 */
[-C--:B---3--:R-:W-:Y:S01]  /*9430*/  HMMA.16816.F32 R4, R112, R116.reuse, R4 ;  /* 0x000000747004723c */ /* 0x088fe20000001804 */
[--C-:B-1----:R-:W-:Y:S01]  /*9440*/  FFMA.FTZ R2, R174, c[0x0][0x2d0], -R164.reuse ;  /* 0x0000b400ae027a23 */ /* 0x102fe200000108a4 */
[----:B----4-:R-:W-:Y:S07]  /*9450*/  F2FP.PACK_AB R121, R181, R182 ;  /* 0x000000b6b579723e */ /* 0x010fee00000000ff */
[----:B------:R-:W1:Y:S10]  /*9460*/  MUFU.EX2 R174, R132 ;  /* 0x0000008400ae7308 */ /* 0x000e740000000800 */
[----:B------:R2:W-:Y:S01]  /*9470*/  MUFU.EX2 R178, R2 ;  /* 0x0000000200b27308 */ /* 0x0005e20000000800 */
[----:B-1----:R-:W-:Y:S01]  /*9480*/  F2FP.PACK_AB R163, R176, R174 ;  /* 0x000000aeb0a3723e */ /* 0x002fe200000000ff */
[--C-:B--2---:R-:W-:Y:S08]  /*9490*/  FFMA.FTZ R2, R175, c[0x0][0x2d0], -R164.reuse ;  /* 0x0000b400af027a23 */ /* 0x104ff000000108a4 */
[----:B------:R1:W2:Y:S10]  /*94a0*/  MUFU.EX2 R175, R135 ;  /* 0x0000008700af7308 */ /* 0x0002b40000000800 */
[----:B------:R-:W3:Y:S01]  /*94b0*/  MUFU.EX2 R179, R2 ;  /* 0x0000000200b37308 */ /* 0x000ee20000000800 */
[----:B-1----:R-:W-:Y:S01]  /*94c0*/  LDSM.16.MT88.4 R132, [R185+0x800] ;  /* 0x00080000b984783b */ /* 0x002fe20000004200 */
[----:B--2---:R-:W-:Y:S02]  /*94d0*/  F2FP.PACK_AB R162, R177, R175 ;  /* 0x000000afb1a2723e */ /* 0x004fe400000000ff */
[----:B---3--:R-:W-:Y:S01]  /*94e0*/  F2FP.PACK_AB R123, R179, R178 ;  /* 0x000000b2b37b723e */ /* 0x008fe200000000ff */
[----:B------:R-:W-:Y:S02]  /*94f0*/  FFMA.FTZ R2, R101, R244, R201 ;  /* 0x000000f465027223 */ /* 0x000fe400000100c9 */
[--C-:B------:R-:W-:Y:S02]  /*9500*/  FFMA.FTZ R101, R205, c[0x0][0x2d0], -R164.reuse ;  /* 0x0000b400cd657a23 */ /* 0x100fe400000108a4 */
[----:B------:R-:W-:Y:S02]  /*9510*/  FFMA.FTZ R164, R103, c[0x0][0x2d0], -R164 ;  /* 0x0000b40067a47a23 */ /* 0x000fe400000108a4 */
[C---:B------:R-:W-:Y:S01]  /*9520*/  HMMA.16816.F32 R8, R120.reuse, R116, R8 ;  /* 0x000000747808723c */ /* 0x040fe20000001808 */
[----:B------:R-:W-:Y:S01]  /*9530*/  MUFU.EX2 R103, R101 ;  /* 0x0000006500677308 */ /* 0x000fe20000000800 */
[----:B------:R-:W-:Y:S02]  /*9540*/  FADD.FTZ R139, R209, R2 ;  /* 0x00000002d18b7221 */ /* 0x000fe40000010000 */
[----:B------:R-:W-:Y:S01]  /*9550*/  FADD.FTZ R2, R230, R166 ;  /* 0x000000a6e6027221 */ /* 0x000fe20000010000 */
[----:B------:R-:W-:Y:S01]  /*9560*/  F2FP.PACK_AB R166, R104, R105 ;  /* 0x0000006968a6723e */ /* 0x000fe200000000ff */
[----:B------:R-:W-:Y:S02]  /*9570*/  FADD.FTZ R100, R234, R139 ;  /* 0x0000008bea647221 */ /* 0x000fe40000010000 */
[-C--:B------:R-:W-:Y:S01]  /*9580*/  HMMA.16816.F32 R12, R120, R118.reuse, R12 ;  /* 0x00000076780c723c */ /* 0x080fe2000000180c */
[----:B------:R-:W-:Y:S02]  /*9590*/  FADD.FTZ R3, R229, R2 ;  /* 0x00000002e5037221 */ /* 0x000fe40000010000 */
[----:B------:R1:W2:Y:S01]  /*95a0*/  MUFU.EX2 R101, R164 ;  /* 0x000000a400657308 */ /* 0x0002a20000000800 */
[----:B------:R-:W-:Y:S02]  /*95b0*/  FADD.FTZ R2, R228, R0 ;  /* 0x00000000e4027221 */ /* 0x000fe40000010000 */
[----:B------:R-:W-:Y:S02]  /*95c0*/  FADD.FTZ R100, R235, R100 ;  /* 0x00000064eb647221 */ /* 0x000fe40000010000 */
[C---:B------:R-:W-:Y:S01]  /*95d0*/  HMMA.16816.F32 R16, R112.reuse, R118, R16 ;  /* 0x000000767010723c */ /* 0x040fe20000001810 */
[----:B------:R-:W3:Y:S03]  /*95e0*/  LDSM.16.MT88.4 R116, [R186+0x1000] ;  /* 0x00100000ba74783b */ /* 0x000ee60000004200 */
[----:B------:R-:W-:Y:S01]  /*95f0*/  FADD.FTZ R0, R237, R110 ;  /* 0x0000006eed007221 */ /* 0x000fe20000010000 */
[----:B------:R-:W-:Y:S01]  /*9600*/  IADD3 R110, R180, -0x1, RZ ;  /* 0xffffffffb46e7810 */ /* 0x000fe20007ffe0ff */
[----:B------:R-:W-:Y:S02]  /*9610*/  FADD.FTZ R3, R236, R3 ;  /* 0x00000003ec037221 */ /* 0x000fe40000010000 */
[-C--:B------:R-:W-:Y:S01]  /*9620*/  HMMA.16816.F32 R20, R112, R124.reuse, R20 ;  /* 0x0000007c7014723c */ /* 0x080fe20000001814 */
[----:B------:R-:W-:Y:S03]  /*9630*/  FADD.FTZ R2, R231, R2 ;  /* 0x00000002e7027221 */ /* 0x000fe60000010000 */
[----:B------:R-:W-:Y:S01]  /*9640*/  FADD.FTZ R3, R183, R3 ;  /* 0x00000003b7037221 */ /* 0x000fe20000010000 */
[----:B------:R-:W-:Y:S01]  /*9650*/  MOV R180, R110 ;  /* 0x0000006e00b47202 */ /* 0x000fe20000000f00 */
[----:B------:R-:W-:Y:S02]  /*9660*/  FADD.FTZ R2, R182, R2 ;  /* 0x00000002b6027221 */ /* 0x000fe40000010000 */
[C---:B------:R-:W-:Y:S01]  /*9670*/  HMMA.16816.F32 R24, R120.reuse, R124, R24 ;  /* 0x0000007c7818723c */ /* 0x040fe20000001818 */
[----:B-1----:R-:W-:Y:S03]  /*9680*/  F2FP.PACK_AB R164, R169, R168 ;  /* 0x000000a8a9a4723e */ /* 0x002fe600000000ff */
[----:B--2---:R-:W-:Y:S04]  /*9690*/  F2FP.PACK_AB R167, R101, R103 ;  /* 0x0000006765a7723e */ /* 0x004fe800000000ff */
        /* <DEDUP_REMOVED lines=8> */
[-C--:B---3--:R-:W-:Y:S08]  /*9720*/  HMMA.16816.F32 R52, R112, R116.reuse, R52 ;  /* 0x000000747034723c */ /* 0x088ff00000001834 */
[C---:B------:R-:W-:Y:S08]  /*9730*/  HMMA.16816.F32 R56, R120.reuse, R116, R56 ;  /* 0x000000747838723c */ /* 0x040ff00000001838 */
[-C--:B------:R-:W-:Y:S08]  /*9740*/  HMMA.16816.F32 R60, R120, R118.reuse, R60 ;  /* 0x00000076783c723c */ /* 0x080ff0000000183c */
[C---:B------:R-:W-:Y:S08]  /*9750*/  HMMA.16816.F32 R64, R112.reuse, R118, R64 ;  /* 0x000000767040723c */ /* 0x040ff00000001840 */
        /* <DEDUP_REMOVED lines=31> */
[----:B------:R-:W-:Y:S06]  /*9950*/  FADD.FTZ R5, R181, R2 ;  /* 0x00000002b5057221 */ /* 0x000fec0000010000 */
        /* <DEDUP_REMOVED lines=28> */
[----:B------:R-:W-:Y:S01]  /*9b20*/  MOV R105, R102 ;  /* 0x0000006600697202 */ /* 0x000fe20000000f00 */
[----:B------:R-:W-:Y:S02]  /*9b30*/  FADD.FTZ R0, R103, R0 ;  /* 0x0000000067007221 */ /* 0x000fe40000010000 */
[----:B------:R-:W-:Y:S01]  /*9b40*/  HMMA.16816.F32 R96, R160, R14, R96 ;  /* 0x0000000ea060723c */ /* 0x000fe20000001860 */
[----:B------:R-:W-:Y:S03]  /*9b50*/  FADD.FTZ R244, R177, R4 ;  /* 0x00000004b1f47221 */ /* 0x000fe60000010000 */
[----:B------:R-:W-:Y:S01]  /*9b60*/  FADD.FTZ R246, R176, R3 ;  /* 0x00000003b0f67221 */ /* 0x000fe20000010000 */
[----:B------:R-:W-:Y:S01]  /*9b70*/  MOV R3, R108 ;  /* 0x0000006c00037202 */ /* 0x000fe20000000f00 */
[----:B------:R-:W-:Y:S01]  /*9b80*/  FADD.FTZ R245, R104, R2 ;  /* 0x0000000268f57221 */ /* 0x000fe20000010000 */
[----:B------:R-:W-:Y:S01]  /*9b90*/  MOV R104, R106 ;  /* 0x0000006a00687202 */ /* 0x000fe20000000f00 */
[----:B------:R-:W-:Y:S01]  /*9ba0*/  FADD.FTZ R247, R101, R0 ;  /* 0x0000000065f77221 */ /* 0x000fe20000010000 */
[----:B------:R-:W-:-:S05]  /*9bb0*/  @P0 BRA `(.L_x_1082) ;  /* 0xffffcab000000947 */ /* 0x000fca000383ffff */
.L_x_1077:
[----:B------:R-:W-:-:S13]  /*9bc0*/  ISETP.GE.AND P0, PT, R110, R248, PT ;  /* 0x000000f86e00720c */ /* 0x000fda0003f06270 */
[----:B------:R-:W-:Y:S05]  /*9bd0*/  @!P0 BRA `(.L_x_1083) ;  /* 0x00002f9000008947 */ /* 0x000fea0003800000 */
.L_x_1086:
[----:B------:R-:W-:Y:S04]  /*9be0*/  DEPBAR.LE SB0, 0x0 ;  /* 0x000080000000791a */ /* 0x000fe80000000000 */
[----:B------:R-:W-:Y:S01]  /*9bf0*/  WARPSYNC 0xffffffff ;  /* 0xffffffff00007948 */ /* 0x000fe20003800000 */
[----:B------:R-:W-:Y:S01]  /*9c00*/  BAR.SYNC.DEFER_BLOCKING 0x0 ;  /* 0x0000000000007b1d */ /* 0x000fe20000010000 */
[----:B------:R-:W-:Y:S05]  /*9c10*/  SHF.R.S32.HI R0, RZ, 0x1f, R110 ;  /* 0x0000001fff007819 */ /* 0x000fea000001146e */
[----:B------:R-:W-:Y:S04]  /*9c20*/  IMAD R0, R0, c[0x0][0x208], RZ ;  /* 0x0000820000007a24 */ /* 0x000fe800078e02ff */
[----:B------:R-:W-:Y:S01]  /*9c30*/  IMAD R0, R110, c[0x0][0x20c], R0 ;  /* 0x000083006e007a24 */ /* 0x000fe200078e0200 */
[----:B------:R-:W-:Y:S01]  /*9c40*/  LDSM.16.M88.4 R48, [R187] ;  /* 0x00000000bb30783b */ /* 0x000fe20000000200 */
[----:B------:R-:W-:Y:S07]  /*9c50*/  BSSY B0, `(.L_x_1084) ;  /* 0x000013b000007945 */ /* 0x000fee0003800000 */
[----:B------:R-:W1:Y:S08]  /*9c60*/  S2R R2, SR_TID.X ;  /* 0x0000000000027919 */ /* 0x000e700000002100 */
[----:B------:R-:W2:Y:S08]  /*9c70*/  LDSM.16.M88.4 R16, [R184] ;  /* 0x00000000b810783b */ /* 0x000eb00000000200 */
[----:B------:R-:W3:Y:S08]  /*9c80*/  LDSM.16.M88.4 R44, [R187+0x1000] ;  /* 0x00100000bb2c783b */ /* 0x000ef00000000200 */
[----:B------:R-:W4:Y:S08]  /*9c90*/  LDSM.16.M88.4 R32, [R184+0x400] ;  /* 0x00040000b820783b */ /* 0x000f300000000200 */
[----:B------:R-:W5:Y:S08]  /*9ca0*/  LDSM.16.M88.4 R160, [R184+0x800] ;  /* 0x00080000b8a0783b */ /* 0x000f700000000200 */
[----:B------:R-:W-:Y:S08]  /*9cb0*/  LDSM.16.M88.4 R164, [R188] ;  /* 0x00000000bca4783b */ /* 0x000ff00000000200 */
[----:B------:R-:W2:Y:S08]  /*9cc0*/  LDSM.16.M88.4 R168, [R189] ;  /* 0x00000000bda8783b */ /* 0x000eb00000000200 */
[----:B------:R-:W2:Y:S08]  /*9cd0*/  LDSM.16.M88.4 R172, [R188+0x1000] ;  /* 0x00100000bcac783b */ /* 0x000eb00000000200 */
[----:B------:R-:W3:Y:S08]  /*9ce0*/  LDSM.16.M88.4 R176, [R197] ;  /* 0x00000000c5b0783b */ /* 0x000ef00000000200 */
[----:B------:R-:W4:Y:S01]  /*9cf0*/  LDSM.16.M88.4 R180, [R196] ;  /* 0x00000000c4b4783b */ /* 0x000f220000000200 */
[----:B-1----:R-:W-:Y:S01]  /*9d00*/  ISETP.GT.AND P0, PT, R2, 0x3f, PT ;  /* 0x0000003f0200780c */ /* 0x002fe20003f04270 */
[----:B------:R-:W-:Y:S05]  /*9d10*/  IMAD.WIDE.U32 R2, R110, c[0x0][0x208], RZ ;  /* 0x000082006e027a25 */ /* 0x000fea00078e00ff */
[----:B------:R-:W-:Y:S01]  /*9d20*/  IADD3 R0, R3, R0, RZ ;  /* 0x0000000003007210 */ /* 0x000fe20007ffe0ff */
[----:B------:R-:W-:Y:S04]  /*9d30*/  IMAD.WIDE.U32 R2, R2, 0x30, RZ ;  /* 0x0000003002027825 */ /* 0x000fe800078e00ff */
[----:B------:R-:W-:Y:S01]  /*9d40*/  IMAD R0, R0, 0x30, RZ ;  /* 0x0000003000007824 */ /* 0x000fe200078e02ff */
[----:B------:R-:W-:Y:S02]  /*9d50*/  IADD3 R8, P1, R238, R2, RZ ;  /* 0x00000002ee087210 */ /* 0x000fe40007f3e0ff */
[----:B------:R-:W-:Y:S02]  /*9d60*/  @!P0 MOV R4, c[0x0][0x208] ;  /* 0x0000820000048a02 */ /* 0x000fe40000000f00 */
[----:B------:R-:W-:Y:S02]  /*9d70*/  IADD3 R0, R3, R0, RZ ;  /* 0x0000000003007210 */ /* 0x000fe40007ffe0ff */
[----:B------:R-:W-:Y:S02]  /*9d80*/  @!P0 MOV R5, c[0x0][0x20c] ;  /* 0x0000830000058a02 */ /* 0x000fe40000000f00 */
[----:B------:R-:W-:Y:S02]  /*9d90*/  IADD3.X R9, R0, R240, RZ, P1, !PT ;  /* 0x000000f000097210 */ /* 0x000fe40000ffe4ff */
[----:B------:R-:W-:Y:S02]  /*9da0*/  LEA R26, P1, R8, c[0x0][0x1f8], 0x1 ;  /* 0x00007e00081a7a11 */ /* 0x000fe400078208ff */
[----:B------:R-:W-:Y:S02]  /*9db0*/  @!P0 LEA R20, P2, R4, R2, 0x5 ;  /* 0x0000000204148211 */ /* 0x000fe400078428ff */
[----:B------:R-:W-:Y:S02]  /*9dc0*/  LEA.HI.X R27, R8, c[0x0][0x1fc], R9, 0x1, P1 ;  /* 0x00007f00081b7a11 */ /* 0x000fe400008f0c09 */
[----:B------:R-:W-:Y:S02]  /*9dd0*/  @!P0 LEA.HI.X R3, R4, R0, R5, 0x5, P2 ;  /* 0x0000000004038211 */ /* 0x000fe400010f2c05 */
[-C--:B--2---:R-:W-:Y:S01]  /*9de0*/  HMMA.16816.F32 R4, R48, R16.reuse, RZ ;  /* 0x000000103004723c */ /* 0x084fe200000018ff */
[----:B------:R-:W-:Y:S01]  /*9df0*/  @!PT LDS RZ, [RZ] ;  /* 0x00000000fffff984 */ /* 0x000fe20000000800 */
[----:B------:R-:W-:Y:S01]  /*9e00*/  @!PT LDS RZ, [RZ] ;  /* 0x00000000fffff984 */ /* 0x000fe20000000800 */
[----:B------:R-:W-:Y:S01]  /*9e10*/  @!PT LDS RZ, [RZ] ;  /* 0x00000000fffff984 */ /* 0x000fe20000000800 */
[----:B------:R1:W-:Y:S02]  /*9e20*/  LDGSTS.E.BYPASS.LTC128B.128 [R198+0x1880], [R26.64], !P6 ;  /* 0x018800001ac67fae */ /* 0x0003e4000f101d46 */
[----:B------:R-:W-:Y:S04]  /*9e30*/  IADD3 R12, P3, P2, R2, 0x20, R238 ;  /* 0x00000020020c7810 */ /* 0x000fe80007a7e0ee */
[----:B------:R-:W-:Y:S01]  /*9e40*/  IADD3.X R13, R0, RZ, R240, P3, P2 ;  /* 0x000000ff000d7210 */ /* 0x000fe20001fe44f0 */
[C---:B---3--:R-:W-:Y:S04]  /*9e50*/  HMMA.16816.F32 R8, R44.reuse, R16, RZ ;  /* 0x000000102c08723c */ /* 0x048fe800000018ff */
[----:B------:R-:W-:Y:S02]  /*9e60*/  LEA R30, P3, R12, c[0x0][0x1f8], 0x1 ;  /* 0x00007e000c1e7a11 */ /* 0x000fe400078608ff */
[----:B------:R-:W-:Y:S02]  /*9e70*/  IADD3 R2, P2, P1, R2, 0x40, R238 ;  /* 0x0000004002027810 */ /* 0x000fe4000795e0ee */
[----:B------:R-:W-:Y:S02]  /*9e80*/  LEA.HI.X R31, R12, c[0x0][0x1fc], R13, 0x1, P3 ;  /* 0x00007f000c1f7a11 */ /* 0x000fe400018f0c0d */
[-C--:B------:R-:W-:Y:S02]  /*9e90*/  HMMA.16816.F32 R12, R44, R18.reuse, RZ ;  /* 0x000000122c0c723c */ /* 0x080fe400000018ff */
[----:B------:R-:W-:Y:S01]  /*9ea0*/  LEA R28, P3, R2, c[0x0][0x1f8], 0x1 ;  /* 0x00007e00021c7a11 */ /* 0x000fe200078608ff */
[----:B------:R2:W-:Y:S01]  /*9eb0*/  LDGSTS.E.BYPASS.LTC128B.128 [R198+0x2480], [R30.64], !P5 ;  /* 0x024800001ec67fae */ /* 0x0005e2000e901d46 */
[----:B------:R-:W-:Y:S02]  /*9ec0*/  IADD3.X R0, R0, RZ, R240, P2, P1 ;  /* 0x000000ff00007210 */ /* 0x000fe400017e24f0 */
[----:B------:R-:W-:Y:S02]  /*9ed0*/  @!P0 IADD3 R24, P2, P1, R20, 0x20, R238 ;  /* 0x0000002014188810 */ /* 0x000fe4000795e0ee */
[C---:B------:R-:W-:Y:S04]  /*9ee0*/  HMMA.16816.F32 R16, R48.reuse, R18, RZ ;  /* 0x000000123010723c */ /* 0x040fe800000018ff */
[----:B------:R-:W-:Y:S02]  /*9ef0*/  LEA.HI.X R29, R2, c[0x0][0x1fc], R0, 0x1, P3 ;  /* 0x00007f00021d7a11 */ /* 0x000fe400018f0c00 */
[C---:B------:R-:W-:Y:S02]  /*9f00*/  @!P0 IADD3.X R39, R3.reuse, RZ, R240, P2, P1 ;  /* 0x000000ff03278210 */ /* 0x040fe400017e24f0 */
[C---:B------:R-:W-:Y:S01]  /*9f10*/  @!P0 IADD3 R2, P3, P2, R20.reuse, 0x40, R238 ;  /* 0x0000004014028810 */ /* 0x040fe20007a7e0ee */
[----:B------:R2:W-:Y:S03]  /*9f20*/  LDGSTS.E.BYPASS.LTC128B.128 [R198+0x3080], [R28.64], !P4 ;  /* 0x030800001cc67fae */ /* 0x0005e6000e101d46 */
[----:B------:R-:W-:Y:S02]  /*9f30*/  @!P0 IADD3 R0, P1, R20, R238, RZ ;  /* 0x000000ee14008210 */ /* 0x000fe40007f3e0ff */
[-C--:B----4-:R-:W-:Y:S01]  /*9f40*/  HMMA.16816.F32 R20, R48, R32.reuse, RZ ;  /* 0x000000203014723c */ /* 0x090fe200000018ff */
[C---:B------:R-:W-:Y:S02]  /*9f50*/  @!P0 IADD3.X R25, R3.reuse, RZ, R240, P3, P2 ;  /* 0x000000ff03198210 */ /* 0x040fe40001fe44f0 */
[----:B------:R-:W-:Y:S02]  /*9f60*/  @!P0 LEA R36, P3, R0, c[0x0][0x1f8], 0x1 ;  /* 0x00007e0000248a11 */ /* 0x000fe400078608ff */
[----:B------:R-:W-:Y:S02]  /*9f70*/  @!P0 IADD3.X R3, R3, R240, RZ, P1, !PT ;  /* 0x000000f003038210 */ /* 0x000fe40000ffe4ff */
[----:B------:R-:W-:Y:S02]  /*9f80*/  @!P0 LEA R40, P2, R24, c[0x0][0x1f8], 0x1 ;  /* 0x00007e0018288a11 */ /* 0x000fe400078408ff */
[----:B------:R-:W-:Y:S03]  /*9f90*/  @!P0 LEA.HI.X R37, R0, c[0x0][0x1fc], R3, 0x1, P3 ;  /* 0x00007f0000258a11 */ /* 0x000fe600018f0c03 */
[----:B------:R-:W-:Y:S02]  /*9fa0*/  @!P0 LEA.HI.X R41, R24, c[0x0][0x1fc], R39, 0x1, P2 ;  /* 0x00007f0018298a11 */ /* 0x000fe400010f0c27 */
[----:B------:R5:W-:Y:S01]  /*9fb0*/  @!P0 LDGSTS.E.BYPASS.LTC128B.128 [R198+0x2080], [R36.64], !P6 ;  /* 0x0208000024c68fae */ /* 0x000be2000f101d46 */
[----:B------:R-:W-:Y:S02]  /*9fc0*/  @!P0 LEA R38, P1, R2, c[0x0][0x1f8], 0x1 ;  /* 0x00007e0002268a11 */ /* 0x000fe400078208ff */
[----:B------:R-:W-:Y:S02]  /*9fd0*/  ISETP.GT.AND P2, PT, R110, R248, PT ;  /* 0x000000f86e00720c */ /* 0x000fe40003f44270 */
[----:B------:R-:W-:Y:S02]  /*9fe0*/  @!P0 LEA.HI.X R39, R2, c[0x0][0x1fc], R25, 0x1, P1 ;  /* 0x00007f0002278a11 */ /* 0x000fe400008f0c19 */
[C---:B-1----:R-:W-:Y:S01]  /*9ff0*/  HMMA.16816.F32 R24, R44.reuse, R32, RZ ;  /* 0x000000202c18723c */ /* 0x042fe200000018ff */
[----:B------:R1:W-:Y:S07]  /*a000*/  @!P0 LDGSTS.E.BYPASS.LTC128B.128 [R198+0x2c80], [R40.64], !P5 ;  /* 0x02c8000028c68fae */ /* 0x0003ee000e901d46 */
[-C--:B--2---:R-:W-:Y:S01]  /*a010*/  HMMA.16816.F32 R28, R44, R34.reuse, RZ ;  /* 0x000000222c1c723c */ /* 0x084fe200000018ff */
[----:B------:R5:W-:Y:S07]  /*a020*/  @!P0 LDGSTS.E.BYPASS.LTC128B.128 [R198+0x3880], [R38.64], !P4 ;  /* 0x0388000026c68fae */ /* 0x000bee000e101d46 */
[C---:B------:R-:W-:Y:S01]  /*a030*/  HMMA.16816.F32 R32, R48.reuse, R34, RZ ;  /* 0x000000223020723c */ /* 0x040fe200000018ff */
[----:B------:R-:W0:Y:S07]  /*a040*/  LDGDEPBAR ;  /* 0x00000000000079af */ /* 0x000e2e0000000000 */
[-C--:B-----5:R-:W-:Y:S08]  /*a050*/  HMMA.16816.F32 R36, R48, R160.reuse, RZ ;  /* 0x000000a03024723c */ /* 0x0a0ff000000018ff */
[C---:B-1----:R-:W-:Y:S08]  /*a060*/  HMMA.16816.F32 R40, R44.reuse, R160, RZ ;  /* 0x000000a02c28723c */ /* 0x042ff000000018ff */
        /* <DEDUP_REMOVED lines=97> */
[----:B-----5:R-:W-:Y:S03]  /*a680*/  FMUL.FTZ R0, R9, c[0x0][0x320] ;  /* 0x0000c80009007a20 */ /* 0x020fe60000410000 */
[----:B------:R-:W-:Y:S01]  /*a690*/  MOV R4, R106 ;  /* 0x0000006a00047202 */ /* 0x000fe20000000f00 */
        /* <DEDUP_REMOVED lines=8> */
[----:B------:R-:W2:Y:S01]  /*a720*/  MUFU.TANH R209, R2 ;  /* 0x0000000200d17308 */ /* 0x000ea20000002400 */
[----:B-1----:R-:W-:Y:S09]  /*a730*/  FMUL.FTZ R0, R12, c[0x0][0x320] ;  /* 0x0000c8000c007a20 */ /* 0x002ff20000410000 */
[----:B------:R1:W1:Y:S10]  /*a740*/  MUFU.TANH R163, R0 ;  /* 0x0000000000a37308 */ /* 0x0002740000002400 */
[----:B------:R-:W3:Y:S01]  /*a750*/  MUFU.TANH R210, R3 ;  /* 0x0000000300d27308 */ /* 0x000ee20000002400 */
[-C--:B--2---:R-:W-:Y:S05]  /*a760*/  HMMA.16816.F32 R36, R168, R8.reuse, R36 ;  /* 0x00000008a824723c */ /* 0x084fea0000001824 */
[----:B-1----:R-:W-:Y:S03]  /*a770*/  FMUL.FTZ R0, R13, c[0x0][0x320] ;  /* 0x0000c8000d007a20 */ /* 0x002fe60000410000 */
[C---:B------:R-:W-:Y:S01]  /*a780*/  HMMA.16816.F32 R40, R172.reuse, R8, R40 ;  /* 0x00000008ac28723c */ /* 0x040fe20000001828 */
[----:B------:R1:W2:Y:S07]  /*a790*/  MUFU.TANH R162, R0 ;  /* 0x0000000000a27308 */ /* 0x0002ae0000002400 */
[-C--:B------:R-:W-:Y:S08]  /*a7a0*/  HMMA.16816.F32 R44, R172, R10.reuse, R44 ;  /* 0x0000000aac2c723c */ /* 0x080ff0000000182c */
[----:B------:R-:W-:Y:S04]  /*a7b0*/  HMMA.16816.F32 R48, R168, R10, R48 ;  /* 0x0000000aa830723c */ /* 0x000fe80000001830 */
[----:B-1----:R-:W-:Y:S04]  /*a7c0*/  FMUL.FTZ R0, R14, c[0x0][0x320] ;  /* 0x0000c8000e007a20 */ /* 0x002fe80000410000 */
[----:B------:R1:W1:Y:S11]  /*a7d0*/  MUFU.TANH R167, R0 ;  /* 0x0000000000a77308 */ /* 0x0002760000002400 */
[----:B------:R-:W-:Y:S05]  /*a7e0*/  @!UPT UIADD3 URZ, URZ, URZ, URZ ;  /* 0x0000003f3f3ff290 */ /* 0x000fea000fffe03f */
[----:B------:R-:W-:Y:S04]  /*a7f0*/  FMUL.FTZ R2, R48, c[0x0][0x320] ;  /* 0x0000c80030027a20 */ /* 0x000fe80000410000 */
        /* <DEDUP_REMOVED lines=66> */
[----:B--234-:R-:W-:Y:S02]  /*ac20*/  IADD3 R3, -R250, 0x30, RZ ;  /* 0x00000030fa037810 */ /* 0x01cfe40007ffe1ff */
[----:B------:R-:W-:Y:S02]  /*ac30*/  P2R R12, PR, RZ, 0x4 ;  /* 0x00000004ff0c7803 */ /* 0x000fe40000000000 */
[----:B------:R-:W-:Y:S11]  /*ac40*/  ISETP.GE.AND P0, PT, R3, 0x21, PT ;  /* 0x000000210300780c */ /* 0x000ff60003f06270 */
[----:B------:R-:W-:Y:S02]  /*ac50*/  @!UPT UIADD3 URZ, URZ, URZ, URZ ;  /* 0x0000003f3f3ff290 */ /* 0x000fe4000fffe03f */
[----:B------:R-:W-:Y:S01]  /*ac60*/  @P0 IADD3 R5, R110, -0x1, RZ ;  /* 0xffffffff6e050810 */ /* 0x000fe20007ffe0ff */
[----:B------:R-:W-:Y:S02]  /*ac70*/  @P0 IMAD.MOV.U32 R11, RZ, RZ, c[0x0][0x1e0] ;  /* 0x00007800ff0b0624 */ /* 0x000fe400078e00ff */
[----:B------:R-:W-:Y:S01]  /*ac80*/  @P0 IMAD.MOV.U32 R7, RZ, RZ, 0x5 ;  /* 0x00000005ff070424 */ /* 0x000fe200078e00ff */
[----:B------:R-:W-:Y:S01]  /*ac90*/  @P0 SHF.R.S32.HI R6, RZ, 0x1f, R5 ;  /* 0x0000001fff060819 */ /* 0x000fe20000011405 */
[----:B------:R-:W-:Y:S03]  /*aca0*/  @P0 IMAD.WIDE.U32 R8, R5, c[0x0][0x1e0], RZ ;  /* 0x0000780005080a25 */ /* 0x000fe600078e00ff */
[----:B------:R-:W-:Y:S01]  /*acb0*/  @P0 SHF.L.U64.HI R7, R11, R7, c[0x0][0x1e4] ;  /* 0x000079000b070619 */ /* 0x000fe20000010207 */
[----:B------:R-:W-:Y:S04]  /*acc0*/  @P0 IMAD R6, R6, c[0x0][0x1e0], RZ ;  /* 0x0000780006060a24 */ /* 0x000fe800078e02ff */
[----:B------:R-:W-:Y:S02]  /*acd0*/  @P0 IMAD R10, R5, c[0x0][0x1e4], R6 ;  /* 0x00007900050a0a24 */ /* 0x000fe400078e0206 */
[----:B------:R-:W-:Y:S02]  /*ace0*/  @P0 IMAD.SHL.U32 R6, R11, 0x20, RZ ;  /* 0x000000200b060824 */ /* 0x000fe400078e00ff */
[----:B------:R-:W-:Y:S02]  /*acf0*/  @P0 IMAD.IADD R5, R9, 0x1, R10 ;  /* 0x0000000109050824 */ /* 0x000fe400078e020a */
[----:B------:R-:W-:Y:S04]  /*ad00*/  @P0 IMAD.WIDE.U32 R6, R8, 0x30, R6 ;  /* 0x0000003008060825 */ /* 0x000fe800078e0006 */
[----:B------:R-:W-:Y:S01]  /*ad10*/  @P0 IMAD R5, R5, 0x30, RZ ;  /* 0x0000003005050824 */ /* 0x000fe200078e02ff */
[C-C-:B------:R-:W-:Y:S03]  /*ad20*/  @P0 IADD3 R18, P3, P1, R6.reuse, 0x20, R242.reuse ;  /* 0x0000002006120810 */ /* 0x140fe6000797e0f2 */
[----:B------:R-:W-:Y:S05]  /*ad30*/  @P0 IMAD.IADD R7, R5, 0x1, R7 ;  /* 0x0000000105070824 */ /* 0x000fea00078e0207 */
[C-C-:B------:R-:W-:Y:S02]  /*ad40*/  @P0 IADD3.X R20, R7.reuse, RZ, R241.reuse, P3, P1 ;  /* 0x000000ff07140210 */ /* 0x140fe40001fe24f1 */
[--C-:B------:R-:W-:Y:S04]  /*ad50*/  @P0 IADD3 R19, P3, P1, R6, 0x40, R242.reuse ;  /* 0x0000004006130810 */ /* 0x100fe8000797e0f2 */
[--C-:B------:R-:W-:Y:S02]  /*ad60*/  @P0 IADD3.X R21, R7, RZ, R241.reuse, P3, P1 ;  /* 0x000000ff07150210 */ /* 0x100fe40001fe24f1 */
        /* <DEDUP_REMOVED lines=11> */
[C---:B------:R-:W-:Y:S02]  /*ae20*/  @P1 IMAD.SHL.U32 R5, R8.reuse, 0x2, RZ ;  /* 0x0000000208051824 */ /* 0x040fe400078e00ff */
[----:B------:R-:W-:Y:S04]  /*ae30*/  @P1 IMAD R3, R3, 0x30, RZ ;  /* 0x0000003003031824 */ /* 0x000fe800078e02ff */
[----:B------:R-:W-:Y:S01]  /*ae40*/  @P1 IMAD.IADD R3, R9, 0x1, R3 ;  /* 0x0000000109031824 */ /* 0x000fe200078e0203 */
[----:B------:R-:W-:Y:S04]  /*ae50*/  @P1 IADD3 R9, P2, R5, 0x40, RZ ;  /* 0x0000004005091810 */ /* 0x000fe80007f5e0ff */
[----:B------:R-:W-:Y:S02]  /*ae60*/  @P1 IADD3 R16, P3, R9, c[0x0][0x1c8], RZ ;  /* 0x0000720009101a10 */ /* 0x000fe40007f7e0ff */
[----:B------:R-:W-:Y:S04]  /*ae70*/  @P1 SHF.L.U64.HI R3, R8, 0x1, R3 ;  /* 0x0000000108031819 */ /* 0x000fe80000010203 */
[--C-:B------:R-:W-:Y:S02]  /*ae80*/  @P1 IADD3.X R17, RZ, c[0x0][0x1cc], R3.reuse, P3, P2 ;  /* 0x00007300ff111a10 */ /* 0x100fe40001fe4403 */
[----:B------:R-:W-:Y:S04]  /*ae90*/  @P1 IADD3 R8, P2, R5, 0x80, RZ ;  /* 0x0000008005081810 */ /* 0x000fe80007f5e0ff */
[----:B------:R-:W-:Y:S04]  /*aea0*/  @P1 IADD3 R14, P3, R8, c[0x0][0x1c8], RZ ;  /* 0x00007200080e1a10 */ /* 0x000fe80007f7e0ff */
[----:B------:R-:W-:Y:S02]  /*aeb0*/  @P1 IADD3.X R15, RZ, c[0x0][0x1cc], R3, P3, P2 ;  /* 0x00007300ff0f1a10 */ /* 0x000fe40001fe4403 */
[----:B------:R-:W-:Y:S02]  /*aec0*/  @P0 IADD3 R6, P3, R242, R6, RZ ;  /* 0x00000006f2060210 */ /* 0x000fe40007f7e0ff */
[----:B------:R-:W-:Y:S03]  /*aed0*/  ISETP.NE.AND P2, PT, R12, RZ, PT ;  /* 0x000000ff0c00720c */ /* 0x000fe60003f45270 */
        /* <DEDUP_REMOVED lines=18> */
.L_x_1085:
[----:B--234-:R-:W-:Y:S05]  /*b000*/  BSYNC B0 ;  /* 0x0000000000007941 */ /* 0x01cfea0003800000 */
.L_x_1084:
        /* <DEDUP_REMOVED lines=14> */
[----:B-1----:R-:W-:Y:S02]  /*b0f0*/  FMNMX.FTZ R6, R180, R106, !PT ;  /* 0x0000006ab4067209 */ /* 0x002fe40007810000 */
        /* <DEDUP_REMOVED lines=19> */
[----:B------:R-:W-:Y:S02]  /*b230*/  FMNMX.FTZ R3, R169, R3, !PT ;  /* 0x00000003a9037209 */ /* 0x000fe40007810000 */
[----:B------:R-:W-:Y:S02]  /*b240*/  FMNMX.FTZ R6, R217, R6, !PT ;  /* 0x00000006d9067209 */ /* 0x000fe40007810000 */
[----:B------:R-:W-:Y:S01]  /*b250*/  IADD3 R110, R110, -0x1, RZ ;  /* 0xffffffff6e6e7810 */ /* 0x000fe20007ffe0ff */
[----:B------:R-:W-:Y:S01]  /*b260*/  SHFL.BFLY PT, R7, R3, 0x2, 0x1f ;  /* 0x0c401f0003077f89 */ /* 0x000fe200000e0000 */
[----:B------:R-:W-:Y:S04]  /*b270*/  FMNMX.FTZ R6, R205, R6, !PT ;  /* 0x00000006cd067209 */ /* 0x000fe80007810000 */
[----:B------:R-:W-:Y:S04]  /*b280*/  FMNMX.FTZ R6, R175, R6, !PT ;  /* 0x00000006af067209 */ /* 0x000fe80007810000 */
[----:B------:R-:W-:Y:S04]  /*b290*/  FMNMX.FTZ R6, R174, R6, !PT ;  /* 0x00000006ae067209 */ /* 0x000fe80007810000 */
[----:B------:R-:W-:Y:S05]  /*b2a0*/  FMNMX.FTZ R6, R173, R6, !PT ;  /* 0x00000006ad067209 */ /* 0x000fea0007810000 */
[----:B------:R-:W1:Y:S02]  /*b2b0*/  SHFL.BFLY PT, R9, R6, 0x2, 0x1f ;  /* 0x0c401f0006097f89 */ /* 0x000e6400000e0000 */
[----:B-1----:R-:W-:Y:S02]  /*b2c0*/  FMNMX.FTZ R6, R6, R9, !PT ;  /* 0x0000000906067209 */ /* 0x002fe40007810000 */
[----:B------:R-:W-:Y:S02]  /*b2d0*/  FMNMX.FTZ R5, R5, R8, !PT ;  /* 0x0000000805057209 */ /* 0x000fe40007810000 */
[----:B------:R-:W-:Y:S02]  /*b2e0*/  FMNMX.FTZ R3, R3, R7, !PT ;  /* 0x0000000703037209 */ /* 0x000fe40007810000 */
[----:B------:R-:W1:Y:S01]  /*b2f0*/  SHFL.BFLY PT, R9, R6, 0x1, 0x1f ;  /* 0x0c201f0006097f89 */ /* 0x000e6200000e0000 */
[----:B------:R-:W-:Y:S04]  /*b300*/  FMNMX.FTZ R7, R176, R102, !PT ;  /* 0x00000066b0077209 */ /* 0x000fe80007810000 */
[----:B------:R-:W-:Y:S03]  /*b310*/  FMNMX.FTZ R7, R181, R7, !PT ;  /* 0x00000007b5077209 */ /* 0x000fe60007810000 */
[----:B------:R-:W2:Y:S01]  /*b320*/  SHFL.BFLY PT, R8, R5, 0x1, 0x1f ;  /* 0x0c201f0005087f89 */ /* 0x000ea200000e0000 */
[----:B------:R-:W-:Y:S04]  /*b330*/  FMNMX.FTZ R7, R167, R7, !PT ;  /* 0x00000007a7077209 */ /* 0x000fe80007810000 */
[----:B------:R-:W-:Y:S03]  /*b340*/  FMNMX.FTZ R7, R166, R7, !PT ;  /* 0x00000007a6077209 */ /* 0x000fe60007810000 */
[----:B------:R-:W3:Y:S01]  /*b350*/  SHFL.BFLY PT, R10, R3, 0x1, 0x1f ;  /* 0x0c201f00030a7f89 */ /* 0x000ee200000e0000 */
[----:B------:R-:W-:Y:S04]  /*b360*/  FMNMX.FTZ R7, R210, R7, !PT ;  /* 0x00000007d2077209 */ /* 0x000fe80007810000 */
[----:B------:R-:W-:Y:S02]  /*b370*/  FMNMX.FTZ R7, R209, R7, !PT ;  /* 0x00000007d1077209 */ /* 0x000fe40007810000 */
[----:B-1----:R-:W-:Y:S02]  /*b380*/  FMNMX.FTZ R106, R6, R9, !PT ;  /* 0x00000009066a7209 */ /* 0x002fe40007810000 */
[----:B--2---:R-:W-:Y:S05]  /*b390*/  FMNMX.FTZ R107, R5, R8, !PT ;  /* 0x00000008056b7209 */ /* 0x004fea0007810000 */
[----:B------:R-:W-:Y:S01]  /*b3a0*/  FADD.FTZ R2, -R107, R2 ;  /* 0x000000026b027221 */ /* 0x000fe20000010100 */
[----:B---3--:R-:W-:Y:S03]  /*b3b0*/  FMNMX.FTZ R108, R3, R10, !PT ;  /* 0x0000000a036c7209 */ /* 0x008fe60007810000 */
[----:B------:R-:W-:Y:S01]  /*b3c0*/  FMUL.FTZ R2, R2, c[0x0][0x2d0] ;  /* 0x0000b40002027a20 */ /* 0x000fe20000410000 */
[----:B------:R-:W-:Y:S03]  /*b3d0*/  FMNMX.FTZ R3, R219, R7, !PT ;  /* 0x00000007db037209 */ /* 0x000fe60007810000 */
[----:B------:R1:W2:Y:S01]  /*b3e0*/  MUFU.EX2 R101, R2 ;  /* 0x0000000200657308 */ /* 0x0002a20000000800 */
[----:B------:R-:W-:Y:S01]  /*b3f0*/  FMNMX.FTZ R3, R218, R3, !PT ;  /* 0x00000003da037209 */ /* 0x000fe20007810000 */
[C---:B------:R-:W-:Y:S02]  /*b400*/  FADD.FTZ R0, -R108.reuse, R0 ;  /* 0x000000006c007221 */ /* 0x040fe40000010100 */
[----:B------:R-:W-:Y:S01]  /*b410*/  FMUL.FTZ R168, R108, c[0x0][0x2d0] ;  /* 0x0000b4006ca87a20 */ /* 0x000fe20000410000 */
[----:B------:R-:W-:Y:S01]  /*b420*/  FMNMX.FTZ R5, R212, R3, !PT ;  /* 0x00000003d4057209 */ /* 0x000fe20007810000 */
[----:B------:R-:W-:Y:S03]  /*b430*/  FMUL.FTZ R3, R0, c[0x0][0x2d0] ;  /* 0x0000b40000037a20 */ /* 0x000fe60000410000 */
[----:B------:R-:W-:Y:S01]  /*b440*/  FMNMX.FTZ R0, R214, R5, !PT ;  /* 0x00000005d6007209 */ /* 0x000fe20007810000 */
[----:B------:R3:W4:Y:S03]  /*b450*/  MUFU.EX2 R103, R3 ;  /* 0x0000000300677308 */ /* 0x0007260000000800 */
[----:B------:R-:W-:Y:S04]  /*b460*/  FMNMX.FTZ R0, R105, R0, !PT ;  /* 0x0000000069007209 */ /* 0x000fe80007810000 */
[----:B------:R-:W-:Y:S01]  /*b470*/  FMNMX.FTZ R0, R104, R0, !PT ;  /* 0x0000000068007209 */ /* 0x000fe20007810000 */
[----:B-1----:R-:W-:Y:S02]  /*b480*/  FADD.FTZ R2, -R106, R4 ;  /* 0x000000046a027221 */ /* 0x002fe40000010100 */
[--C-:B------:R-:W-:Y:S02]  /*b490*/  FFMA.FTZ R4, R165, c[0x0][0x2d0], -R168.reuse ;  /* 0x0000b400a5047a23 */ /* 0x100fe400000108a8 */
[----:B------:R-:W-:Y:S02]  /*b4a0*/  FMUL.FTZ R2, R2, c[0x0][0x2d0] ;  /* 0x0000b40002027a20 */ /* 0x000fe40000410000 */
[----:B------:R-:W-:Y:S01]  /*b4b0*/  MUFU.EX2 R227, R4 ;  /* 0x0000000400e37308 */ /* 0x000fe20000000800 */
[C---:B--2---:R-:W-:Y:S02]  /*b4c0*/  FMUL.FTZ R6, R101.reuse, R118 ;  /* 0x0000007665067220 */ /* 0x044fe40000410000 */
[----:B------:R-:W-:Y:S01]  /*b4d0*/  FMUL.FTZ R7, R101, R119 ;  /* 0x0000007765077220 */ /* 0x000fe20000410000 */
[----:B---3--:R-:W1:Y:S01]  /*b4e0*/  SHFL.BFLY PT, R3, R0, 0x2, 0x1f ;  /* 0x0c401f0000037f89 */ /* 0x008e6200000e0000 */
[C---:B----4-:R-:W-:Y:S02]  /*b4f0*/  FMUL.FTZ R5, R103.reuse, R117 ;  /* 0x0000007567057220 */ /* 0x050fe40000410000 */
[C---:B------:R-:W-:Y:S02]  /*b500*/  FMUL.FTZ R16, R103.reuse, R124 ;  /* 0x0000007c67107220 */ /* 0x040fe40000410000 */
[----:B------:R-:W-:Y:S01]  /*b510*/  FMUL.FTZ R17, R103, R125 ;  /* 0x0000007d67117220 */ /* 0x000fe20000410000 */
[----:B------:R2:W3:Y:S01]  /*b520*/  MUFU.EX2 R100, R2 ;  /* 0x0000000200647308 */ /* 0x0004e20000000800 */
[C---:B------:R-:W-:Y:S02]  /*b530*/  FMUL.FTZ R18, R101.reuse, R126 ;  /* 0x0000007e65127220 */ /* 0x040fe40000410000 */
[----:B------:R-:W-:Y:S02]  /*b540*/  FMUL.FTZ R19, R101, R127 ;  /* 0x0000007f65137220 */ /* 0x000fe40000410000 */
[C---:B------:R-:W-:Y:S01]  /*b550*/  FMUL.FTZ R32, R103.reuse, R140 ;  /* 0x0000008c67207220 */ /* 0x040fe20000410000 */
[----:B------:R-:W-:Y:S01]  /*b560*/  LDSM.16.MT88.4 R124, [R185+0x400] ;  /* 0x00040000b97c783b */ /* 0x000fe20000004200 */
[----:B------:R-:W-:Y:S02]  /*b570*/  FMUL.FTZ R33, R103, R141 ;  /* 0x0000008d67217220 */ /* 0x000fe40000410000 */
[C---:B------:R-:W-:Y:S02]  /*b580*/  FMUL.FTZ R34, R101.reuse, R142 ;  /* 0x0000008e65227220 */ /* 0x040fe40000410000 */
[----:B------:R-:W-:Y:S02]  /*b590*/  FMUL.FTZ R35, R101, R143 ;  /* 0x0000008f65237220 */ /* 0x000fe40000410000 */
[C---:B------:R-:W-:Y:S01]  /*b5a0*/  FMUL.FTZ R48, R103.reuse, R156 ;  /* 0x0000009c67307220 */ /* 0x040fe20000410000 */
[----:B------:R-:W-:Y:S01]  /*b5b0*/  LDSM.16.MT88.4 R140, [R186+0x800] ;  /* 0x00080000ba8c783b */ /* 0x000fe20000004200 */
[----:B------:R-:W-:Y:S02]  /*b5c0*/  FMUL.FTZ R49, R103, R157 ;  /* 0x0000009d67317220 */ /* 0x000fe40000410000 */
[C---:B------:R-:W-:Y:S01]  /*b5d0*/  FMUL.FTZ R50, R101.reuse, R158 ;  /* 0x0000009e65327220 */ /* 0x040fe20000410000 */
[----:B-1----:R-:W-:Y:S01]  /*b5e0*/  FMNMX.FTZ R0, R0, R3, !PT ;  /* 0x0000000300007209 */ /* 0x002fe20007810000 */
[----:B------:R-:W-:Y:S02]  /*b5f0*/  FMUL.FTZ R51, R101, R159 ;  /* 0x0000009f65337220 */ /* 0x000fe40000410000 */
[C---:B------:R-:W-:Y:S01]  /*b600*/  FMUL.FTZ R52, R103.reuse, R52 ;  /* 0x0000003467347220 */ /* 0x040fe20000410000 */
[----:B------:R-:W-:Y:S01]  /*b610*/  LDSM.16.MT88.4 R156, [R185+0x1400] ;  /* 0x00140000b99c783b */ /* 0x000fe20000004200 */
[----:B------:R-:W-:Y:S02]  /*b620*/  FMUL.FTZ R53, R103, R53 ;  /* 0x0000003567357220 */ /* 0x000fe40000410000 */
[----:B--2---:R-:W-:Y:S02]  /*b630*/  FFMA.FTZ R2, R164, c[0x0][0x2d0], -R168 ;  /* 0x0000b400a4027a23 */ /* 0x004fe400000108a8 */
[----:B------:R-:W-:Y:S02]  /*b640*/  FMUL.FTZ R164, R107, c[0x0][0x2d0] ;  /* 0x0000b4006ba47a20 */ /* 0x000fe40000410000 */
[----:B------:R1:W-:Y:S01]  /*b650*/  MUFU.EX2 R228, R2 ;  /* 0x0000000200e47308 */ /* 0x0003e20000000800 */
[----:B---3--:R-:W-:Y:S02]  /*b660*/  FMUL.FTZ R8, R100, R112 ;  /* 0x0000007064087220 */ /* 0x008fe40000410000 */
[--C-:B------:R-:W-:Y:S02]  /*b670*/  FFMA.FTZ R3, R178, c[0x0][0x2d0], -R164.reuse ;  /* 0x0000b400b2037a23 */ /* 0x100fe400000108a4 */
        /* <DEDUP_REMOVED lines=10> */
[C---:B------:R-:W-:Y:S02]  /*b720*/  FMUL.FTZ R44, R100.reuse, R152 ;  /* 0x00000098642c7220 */ /* 0x040fe40000410000 */
[----:B-1----:R-:W-:Y:S02]  /*b730*/  FFMA.FTZ R2, R177, c[0x0][0x2d0], -R164 ;  /* 0x0000b400b1027a23 */ /* 0x002fe400000108a4 */
[C---:B------:R-:W-:Y:S02]  /*b740*/  FMUL.FTZ R45, R100.reuse, R153 ;  /* 0x00000099642d7220 */ /* 0x040fe40000410000 */
[----:B------:R1:W3:Y:S01]  /*b750*/  MUFU.EX2 R226, R2 ;  /* 0x0000000200e27308 */ /* 0x0002e20000000800 */
[C---:B------:R-:W-:Y:S02]  /*b760*/  FMUL.FTZ R54, R101.reuse, R54 ;  /* 0x0000003665367220 */ /* 0x040fe40000410000 */
[----:B------:R-:W-:Y:S02]  /*b770*/  FMUL.FTZ R55, R101, R55 ;  /* 0x0000003765377220 */ /* 0x000fe40000410000 */
[--C-:B--2---:R-:W-:Y:S02]  /*b780*/  FFMA.FTZ R3, R161, c[0x0][0x2d0], -R168.reuse ;  /* 0x0000b400a1037a23 */ /* 0x104fe400000108a8 */
[C---:B------:R-:W-:Y:S02]  /*b790*/  FMUL.FTZ R56, R100.reuse, R56 ;  /* 0x0000003864387220 */ /* 0x040fe40000410000 */
[C---:B------:R-:W-:Y:S01]  /*b7a0*/  FMUL.FTZ R57, R100.reuse, R57 ;  /* 0x0000003964397220 */ /* 0x040fe20000410000 */
[----:B------:R2:W-:Y:S01]  /*b7b0*/  MUFU.EX2 R236, R3 ;  /* 0x0000000300ec7308 */ /* 0x0005e20000000800 */
[C---:B------:R-:W-:Y:S02]  /*b7c0*/  FMUL.FTZ R60, R100.reuse, R60 ;  /* 0x0000003c643c7220 */ /* 0x040fe40000410000 */
[C---:B------:R-:W-:Y:S02]  /*b7d0*/  FMUL.FTZ R61, R100.reuse, R61 ;  /* 0x0000003d643d7220 */ /* 0x040fe40000410000 */
[C---:B------:R-:W-:Y:S02]  /*b7e0*/  FMUL.FTZ R64, R103.reuse, R64 ;  /* 0x0000004067407220 */ /* 0x040fe40000410000 */
[----:B------:R-:W-:Y:S02]  /*b7f0*/  FMUL.FTZ R65, R103, R65 ;  /* 0x0000004167417220 */ /* 0x000fe40000410000 */
[C---:B------:R-:W-:Y:S02]  /*b800*/  FMUL.FTZ R66, R101.reuse, R66 ;  /* 0x0000004265427220 */ /* 0x040fe40000410000 */
[----:B------:R-:W-:Y:S02]  /*b810*/  FMUL.FTZ R67, R101, R67 ;  /* 0x0000004365437220 */ /* 0x000fe40000410000 */
[----:B------:R-:W-:Y:S01]  /*b820*/  FMUL.FTZ R68, R103, R68 ;  /* 0x0000004467447220 */ /* 0x000fe20000410000 */
[----:B-1----:R-:W1:Y:S01]  /*b830*/  SHFL.BFLY PT, R2, R0, 0x1, 0x1f ;  /* 0x0c201f0000027f89 */ /* 0x002e6200000e0000 */
[----:B---3--:R-:W-:Y:S01]  /*b840*/  F2FP.PACK_AB R117, R229, R226 ;  /* 0x000000e2e575723e */ /* 0x008fe200000000ff */
[----:B------:R-:W-:Y:S02]  /*b850*/  FMUL.FTZ R69, R103, R69 ;  /* 0x0000004567457220 */ /* 0x000fe40000410000 */
[C---:B------:R-:W-:Y:S02]  /*b860*/  FMUL.FTZ R70, R101.reuse, R70 ;  /* 0x0000004665467220 */ /* 0x040fe40000410000 */
[----:B------:R-:W-:Y:S02]  /*b870*/  FMUL.FTZ R71, R101, R71 ;  /* 0x0000004765477220 */ /* 0x000fe40000410000 */
[C---:B------:R-:W-:Y:S02]  /*b880*/  FMUL.FTZ R72, R100.reuse, R72 ;  /* 0x0000004864487220 */ /* 0x040fe40000410000 */
[----:B--2---:R-:W-:Y:S02]  /*b890*/  FFMA.FTZ R3, R111, c[0x0][0x2d0], -R168 ;  /* 0x0000b4006f037a23 */ /* 0x004fe400000108a8 */
[C---:B------:R-:W-:Y:S02]  /*b8a0*/  FMUL.FTZ R73, R100.reuse, R73 ;  /* 0x0000004964497220 */ /* 0x040fe40000410000 */
[----:B------:R2:W3:Y:S01]  /*b8b0*/  MUFU.EX2 R237, R3 ;  /* 0x0000000300ed7308 */ /* 0x0004e20000000800 */
[C---:B------:R-:W-:Y:S02]  /*b8c0*/  FMUL.FTZ R76, R100.reuse, R76 ;  /* 0x0000004c644c7220 */ /* 0x040fe40000410000 */
[----:B------:R-:W-:Y:S02]  /*b8d0*/  FMUL.FTZ R77, R100, R77 ;  /* 0x0000004d644d7220 */ /* 0x000fe40000410000 */
[C---:B------:R-:W-:Y:S02]  /*b8e0*/  FMUL.FTZ R80, R103.reuse, R80 ;  /* 0x0000005067507220 */ /* 0x040fe40000410000 */
[----:B------:R-:W-:Y:S02]  /*b8f0*/  FMUL.FTZ R81, R103, R81 ;  /* 0x0000005167517220 */ /* 0x000fe40000410000 */
[C---:B------:R-:W-:Y:S01]  /*b900*/  FMUL.FTZ R82, R101.reuse, R82 ;  /* 0x0000005265527220 */ /* 0x040fe20000410000 */
[----:B-1----:R-:W-:Y:S01]  /*b910*/  FMNMX.FTZ R2, R0, R2, !PT ;  /* 0x0000000200027209 */ /* 0x002fe20007810000 */
[--C-:B------:R-:W-:Y:S02]  /*b920*/  FFMA.FTZ R0, R160, c[0x0][0x2d0], -R164.reuse ;  /* 0x0000b400a0007a23 */ /* 0x100fe400000108a4 */
[----:B------:R-:W-:Y:S02]  /*b930*/  FMUL.FTZ R160, R106, c[0x0][0x2d0] ;  /* 0x0000b4006aa07a20 */ /* 0x000fe40000410000 */
[----:B------:R1:W-:Y:S01]  /*b940*/  MUFU.EX2 R234, R0 ;  /* 0x0000000000ea7308 */ /* 0x0003e20000000800 */
[----:B------:R-:W-:Y:S02]  /*b950*/  FMUL.FTZ R83, R101, R83 ;  /* 0x0000005365537220 */ /* 0x000fe40000410000 */
[C---:B------:R-:W-:Y:S02]  /*b960*/  FMUL.FTZ R84, R103.reuse, R84 ;  /* 0x0000005467547220 */ /* 0x040fe40000410000 */
[----:B------:R-:W-:Y:S02]  /*b970*/  FMUL.FTZ R85, R103, R85 ;  /* 0x0000005567557220 */ /* 0x000fe40000410000 */
[----:B------:R-:W-:Y:S02]  /*b980*/  FMUL.FTZ R86, R101, R86 ;  /* 0x0000005665567220 */ /* 0x000fe40000410000 */
[--C-:B--2---:R-:W-:Y:S01]  /*b990*/  FFMA.FTZ R3, R109, c[0x0][0x2d0], -R164.reuse ;  /* 0x0000b4006d037a23 */ /* 0x104fe200000108a4 */
[----:B---3--:R-:W-:Y:S01]  /*b9a0*/  F2FP.PACK_AB R118, R237, R236 ;  /* 0x000000eced76723e */ /* 0x008fe200000000ff */
[----:B------:R-:W-:Y:S02]  /*b9b0*/  FFMA.FTZ R109, R202, c[0x0][0x2d0], -R164 ;  /* 0x0000b400ca6d7a23 */ /* 0x000fe400000108a4 */
[----:B------:R2:W3:Y:S01]  /*b9c0*/  MUFU.EX2 R235, R3 ;  /* 0x0000000300eb7308 */ /* 0x0004e20000000800 */
[----:B------:R-:W-:Y:S02]  /*b9d0*/  FMUL.FTZ R87, R101, R87 ;  /* 0x0000005765577220 */ /* 0x000fe40000410000 */
[C---:B------:R-:W-:Y:S02]  /*b9e0*/  FMUL.FTZ R88, R100.reuse, R88 ;  /* 0x0000005864587220 */ /* 0x040fe40000410000 */
[C---:B------:R-:W-:Y:S02]  /*b9f0*/  FMUL.FTZ R89, R100.reuse, R89 ;  /* 0x0000005964597220 */ /* 0x040fe40000410000 */
[C---:B------:R-:W-:Y:S02]  /*ba00*/  FMUL.FTZ R92, R100.reuse, R92 ;  /* 0x0000005c645c7220 */ /* 0x040fe40000410000 */
[----:B------:R-:W-:Y:S02]  /*ba10*/  FMUL.FTZ R93, R100, R93 ;  /* 0x0000005d645d7220 */ /* 0x000fe40000410000 */
[----:B-1----:R-:W-:Y:S02]  /*ba20*/  FADD.FTZ R0, -R2, R102 ;  /* 0x0000006602007221 */ /* 0x002fe40000010100 */
[----:B------:R-:W-:Y:S02]  /*ba30*/  FFMA.FTZ R102, R203, c[0x0][0x2d0], -R168 ;  /* 0x0000b400cb667a23 */ /* 0x000fe400000108a8 */
[----:B------:R-:W-:Y:S02]  /*ba40*/  FMUL.FTZ R0, R0, c[0x0][0x2d0] ;  /* 0x0000b40000007a20 */ /* 0x000fe40000410000 */
[----:B------:R1:W-:Y:S01]  /*ba50*/  MUFU.EX2 R222, R102 ;  /* 0x0000006600de7308 */ /* 0x0003e20000000800 */
[C---:B------:R-:W-:Y:S02]  /*ba60*/  FMUL.FTZ R96, R103.reuse, R96 ;  /* 0x0000006067607220 */ /* 0x040fe40000410000 */
[----:B------:R-:W-:Y:S02]  /*ba70*/  FMUL.FTZ R97, R103, R97 ;  /* 0x0000006167617220 */ /* 0x000fe40000410000 */
[C---:B------:R-:W-:Y:S02]  /*ba80*/  FMUL.FTZ R98, R101.reuse, R98 ;  /* 0x0000006265627220 */ /* 0x040fe40000410000 */
[--C-:B--2---:R-:W-:Y:S01]  /*ba90*/  FFMA.FTZ R3, R180, c[0x0][0x2d0], -R160.reuse ;  /* 0x0000b400b4037a23 */ /* 0x104fe200000108a0 */
[----:B---3--:R-:W-:Y:S01]  /*baa0*/  F2FP.PACK_AB R119, R234, R235 ;  /* 0x000000ebea77723e */ /* 0x008fe200000000ff */
[----:B------:R-:W-:Y:S01]  /*bab0*/  FMUL.FTZ R99, R101, R99 ;  /* 0x0000006365637220 */ /* 0x000fe20000410000 */
[----:B------:R-:W2:Y:S01]  /*bac0*/  MUFU.EX2 R0, R0 ;  /* 0x0000000000007308 */ /* 0x000ea20000000800 */
[--C-:B------:R-:W-:Y:S02]  /*bad0*/  FFMA.FTZ R137, R174, c[0x0][0x2d0], -R160.reuse ;  /* 0x0000b400ae897a23 */ /* 0x100fe400000108a0 */
[----:B------:R-:W-:Y:S02]  /*bae0*/  FFMA.FTZ R136, R173, c[0x0][0x2d0], -R160 ;  /* 0x0000b400ad887a23 */ /* 0x000fe400000108a0 */
[--C-:B------:R-:W-:Y:S02]  /*baf0*/  FFMA.FTZ R111, R208, c[0x0][0x2d0], -R164.reuse ;  /* 0x0000b400d06f7a23 */ /* 0x100fe400000108a4 */
[----:B------:R-:W-:Y:S03]  /*bb00*/  FFMA.FTZ R132, R171, c[0x0][0x2d0], -R164 ;  /* 0x0000b400ab847a23 */ /* 0x000fe600000108a4 */
[----:B------:R3:W-:Y:S01]  /*bb10*/  MUFU.EX2 R224, R3 ;  /* 0x0000000300e07308 */ /* 0x0007e20000000800 */
[----:B-1----:R-:W-:Y:S09]  /*bb20*/  FFMA.FTZ R102, R201, c[0x0][0x2d0], -R168 ;  /* 0x0000b400c9667a23 */ /* 0x002ff200000108a8 */
[----:B------:R1:W-:Y:S01]  /*bb30*/  MUFU.EX2 R223, R102 ;  /* 0x0000006600df7308 */ /* 0x0003e20000000800 */
[C---:B--2---:R-:W-:Y:S02]  /*bb40*/  FMUL.FTZ R10, R0.reuse, R114 ;  /* 0x00000072000a7220 */ /* 0x044fe40000410000 */
[C---:B------:R-:W-:Y:S02]  /*bb50*/  FMUL.FTZ R11, R0.reuse, R115 ;  /* 0x00000073000b7220 */ /* 0x040fe40000410000 */
[C---:B------:R-:W-:Y:S02]  /*bb60*/  FMUL.FTZ R14, R0.reuse, R122 ;  /* 0x0000007a000e7220 */ /* 0x040fe40000410000 */
[C---:B------:R-:W-:Y:S03]  /*bb70*/  FMUL.FTZ R15, R0.reuse, R123 ;  /* 0x0000007b000f7220 */ /* 0x040fe60000410000 */
[----:B------:R-:W-:Y:S01]  /*bb80*/  MUFU.EX2 R201, R109 ;  /* 0x0000006d00c97308 */ /* 0x000fe20000000800 */
[----:B------:R-:W2:Y:S01]  /*bb90*/  LDSM.16.MT88.4 R120, [R185+0xc00] ;  /* 0x000c0000b978783b */ /* 0x000ea20000004200 */
[C---:B------:R-:W-:Y:S02]  /*bba0*/  FMUL.FTZ R26, R0.reuse, R134 ;  /* 0x00000086001a7220 */ /* 0x040fe40000410000 */
[----:B---3--:R-:W-:Y:S02]  /*bbb0*/  FFMA.FTZ R3, R179, c[0x0][0x2d0], -R160 ;  /* 0x0000b400b3037a23 */ /* 0x008fe400000108a0 */
[C---:B------:R-:W-:Y:S02]  /*bbc0*/  FMUL.FTZ R27, R0.reuse, R135 ;  /* 0x00000087001b7220 */ /* 0x040fe40000410000 */
[C---:B------:R-:W-:Y:S02]  /*bbd0*/  FMUL.FTZ R30, R0.reuse, R138 ;  /* 0x0000008a001e7220 */ /* 0x040fe40000410000 */
[----:B------:R-:W3:Y:S01]  /*bbe0*/  MUFU.EX2 R225, R3 ;  /* 0x0000000300e17308 */ /* 0x000ee20000000800 */
[C---:B------:R-:W-:Y:S02]  /*bbf0*/  FMUL.FTZ R31, R0.reuse, R139 ;  /* 0x0000008b001f7220 */ /* 0x040fe40000410000 */
[----:B-1----:R-:W-:Y:S02]  /*bc00*/  FFMA.FTZ R102, R199, c[0x0][0x2d0], -R164 ;  /* 0x0000b400c7667a23 */ /* 0x002fe400000108a4 */
        /* <DEDUP_REMOVED lines=10> */
[C---:B------:R-:W-:Y:S01]  /*bcb0*/  FMUL.FTZ R75, R0.reuse, R75 ;  /* 0x0000004b004b7220 */ /* 0x040fe20000410000 */
[----:B---3--:R-:W-:Y:S01]  /*bcc0*/  F2FP.PACK_AB R112, R225, R224 ;  /* 0x000000e0e170723e */ /* 0x008fe200000000ff */
[----:B------:R-:W-:Y:S02]  /*bcd0*/  FFMA.FTZ R3, R163, c[0x0][0x2d0], -R160 ;  /* 0x0000b400a3037a23 */ /* 0x000fe400000108a0 */
[C---:B------:R-:W-:Y:S02]  /*bce0*/  FMUL.FTZ R78, R0.reuse, R78 ;  /* 0x0000004e004e7220 */ /* 0x040fe40000410000 */
[----:B------:R3:W-:Y:S01]  /*bcf0*/  MUFU.EX2 R232, R3 ;  /* 0x0000000300e87308 */ /* 0x0007e20000000800 */
[C---:B------:R-:W-:Y:S02]  /*bd00*/  FMUL.FTZ R79, R0.reuse, R79 ;  /* 0x0000004f004f7220 */ /* 0x040fe40000410000 */
[----:B------:R-:W-:Y:S02]  /*bd10*/  FMUL.FTZ R90, R0, R90 ;  /* 0x0000005a005a7220 */ /* 0x000fe40000410000 */
[----:B-1----:R-:W-:Y:S02]  /*bd20*/  FFMA.FTZ R102, R204, c[0x0][0x2d0], -R164 ;  /* 0x0000b400cc667a23 */ /* 0x002fe400000108a4 */
[C---:B------:R-:W-:Y:S02]  /*bd30*/  FMUL.FTZ R91, R0.reuse, R91 ;  /* 0x0000005b005b7220 */ /* 0x040fe40000410000 */
[C---:B------:R-:W-:Y:S01]  /*bd40*/  FMUL.FTZ R94, R0.reuse, R94 ;  /* 0x0000005e005e7220 */ /* 0x040fe20000410000 */
[----:B------:R1:W-:Y:S01]  /*bd50*/  MUFU.EX2 R220, R102 ;  /* 0x0000006600dc7308 */ /* 0x0003e20000000800 */
[----:B------:R-:W-:Y:S02]  /*bd60*/  FMUL.FTZ R95, R0, R95 ;  /* 0x0000005f005f7220 */ /* 0x000fe40000410000 */
[--C-:B------:R-:W-:Y:S02]  /*bd70*/  FFMA.FTZ R138, R175, c[0x0][0x2d0], -R160.reuse ;  /* 0x0000b400af8a7a23 */ /* 0x100fe400000108a0 */
[----:B------:R-:W-:Y:S02]  /*bd80*/  FFMA.FTZ R135, R205, c[0x0][0x2d0], -R160 ;  /* 0x0000b400cd877a23 */ /* 0x000fe400000108a0 */
[----:B------:R-:W-:Y:S04]  /*bd90*/  FFMA.FTZ R109, R206, c[0x0][0x2d0], -R164 ;  /* 0x0000b400ce6d7a23 */ /* 0x000fe800000108a4 */
[----:B------:R-:W-:Y:S01]  /*bda0*/  MUFU.EX2 R173, R109 ;  /* 0x0000006d00ad7308 */ /* 0x000fe20000000800 */
[----:B---3--:R-:W-:Y:S09]  /*bdb0*/  FFMA.FTZ R3, R162, c[0x0][0x2d0], -R160 ;  /* 0x0000b400a2037a23 */ /* 0x008ff200000108a0 */
[----:B------:R3:W4:Y:S01]  /*bdc0*/  MUFU.EX2 R233, R3 ;  /* 0x0000000300e97308 */ /* 0x0007220000000800 */
[--C-:B-1----:R-:W-:Y:S09]  /*bdd0*/  FFMA.FTZ R102, R182, c[0x0][0x2d0], -R168.reuse ;  /* 0x0000b400b6667a23 */ /* 0x102ff200000108a8 */
[----:B------:R1:W-:Y:S01]  /*bde0*/  MUFU.EX2 R204, R102 ;  /* 0x0000006600cc7308 */ /* 0x0003e20000000800 */
[----:B---3--:R-:W-:Y:S01]  /*bdf0*/  FMUL.FTZ R3, R2, c[0x0][0x2d0] ;  /* 0x0000b40002037a20 */ /* 0x008fe20000410000 */
[----:B----4-:R-:W-:Y:S03]  /*be00*/  F2FP.PACK_AB R114, R233, R232 ;  /* 0x000000e8e972723e */ /* 0x010fe600000000ff */
[--C-:B------:R-:W-:Y:S02]  /*be10*/  FFMA.FTZ R4, R176, c[0x0][0x2d0], -R3.reuse ;  /* 0x0000b400b0047a23 */ /* 0x100fe40000010803 */
[--C-:B------:R-:W-:Y:S03]  /*be20*/  FFMA.FTZ R134, R212, c[0x0][0x2d0], -R3.reuse ;  /* 0x0000b400d4867a23 */ /* 0x100fe60000010803 */
[----:B------:R3:W4:Y:S01]  /*be30*/  MUFU.EX2 R161, R4 ;  /* 0x0000000400a17308 */ /* 0x0007220000000800 */
[--C-:B------:R-:W-:Y:S02]  /*be40*/  FFMA.FTZ R133, R214, c[0x0][0x2d0], -R3.reuse ;  /* 0x0000b400d6857a23 */ /* 0x100fe40000010803 */
[----:B-1----:R-:W-:Y:S02]  /*be50*/  FFMA.FTZ R102, R183, c[0x0][0x2d0], -R168 ;  /* 0x0000b400b7667a23 */ /* 0x002fe400000108a8 */
[--C-:B------:R-:W-:Y:S05]  /*be60*/  FFMA.FTZ R105, R105, c[0x0][0x2d0], -R3.reuse ;  /* 0x0000b40069697a23 */ /* 0x100fea0000010803 */
[----:B------:R1:W-:Y:S10]  /*be70*/  MUFU.EX2 R203, R102 ;  /* 0x0000006600cb7308 */ /* 0x0003f40000000800 */
[----:B------:R-:W-:Y:S01]  /*be80*/  MUFU.EX2 R165, R133 ;  /* 0x0000008500a57308 */ /* 0x000fe20000000800 */
[----:B---3--:R-:W-:Y:S02]  /*be90*/  FFMA.FTZ R4, R181, c[0x0][0x2d0], -R3 ;  /* 0x0000b400b5047a23 */ /* 0x008fe40000010803 */
[----:B----4-:R-:W-:Y:S07]  /*bea0*/  FFMA.FTZ R0, R0, R247, R161 ;  /* 0x000000f700007223 */ /* 0x010fee00000100a1 */
[----:B------:R3:W4:Y:S01]  /*beb0*/  MUFU.EX2 R162, R4 ;  /* 0x0000000400a27308 */ /* 0x0007220000000800 */
[----:B-1----:R-:W-:Y:S09]  /*bec0*/  FFMA.FTZ R102, R200, c[0x0][0x2d0], -R164 ;  /* 0x0000b400c8667a23 */ /* 0x002ff200000108a4 */
[----:B------:R1:W-:Y:S01]  /*bed0*/  MUFU.EX2 R202, R102 ;  /* 0x0000006600ca7308 */ /* 0x0003e20000000800 */
[--C-:B---3--:R-:W-:Y:S01]  /*bee0*/  FFMA.FTZ R4, R167, c[0x0][0x2d0], -R3.reuse ;  /* 0x0000b400a7047a23 */ /* 0x108fe20000010803 */
[C---:B----4-:R-:W-:Y:S08]  /*bef0*/  F2FP.PACK_AB R113, R162.reuse, R161 ;  /* 0x000000a1a271723e */ /* 0x050ff000000000ff */
[----:B------:R-:W-:Y:S01]  /*bf00*/  MUFU.EX2 R167, R138 ;  /* 0x0000008a00a77308 */ /* 0x000fe20000000800 */
[----:B------:R-:W-:Y:S02]  /*bf10*/  FADD.FTZ R0, R162, R0 ;  /* 0x00000000a2007221 */ /* 0x000fe40000010000 */
[----:B-1----:R-:W-:Y:S07]  /*bf20*/  FFMA.FTZ R102, R215, c[0x0][0x2d0], -R160 ;  /* 0x0000b400d7667a23 */ /* 0x002fee00000108a0 */
[----:B------:R1:W3:Y:S10]  /*bf30*/  MUFU.EX2 R230, R4 ;  /* 0x0000000400e67308 */ /* 0x0002f40000000800 */
[----:B------:R4:W-:Y:S01]  /*bf40*/  MUFU.EX2 R199, R102 ;  /* 0x0000006600c77308 */ /* 0x0009e20000000800 */
[----:B-1----:R-:W-:Y:S09]  /*bf50*/  FFMA.FTZ R4, R166, c[0x0][0x2d0], -R3 ;  /* 0x0000b400a6047a23 */ /* 0x002ff20000010803 */
[----:B------:R1:W-:Y:S01]  /*bf60*/  MUFU.EX2 R166, R105 ;  /* 0x0000006900a67308 */ /* 0x0003e20000000800 */
[----:B---3--:R-:W-:Y:S02]  /*bf70*/  FADD.FTZ R0, R230, R0 ;  /* 0x00000000e6007221 */ /* 0x008fe40000010000 */
[----:B----4-:R-:W-:Y:S07]  /*bf80*/  FFMA.FTZ R102, R211, c[0x0][0x2d0], -R160 ;  /* 0x0000b400d3667a23 */ /* 0x010fee00000108a0 */
[----:B------:R3:W4:Y:S10]  /*bf90*/  MUFU.EX2 R231, R4 ;  /* 0x0000000400e77308 */ /* 0x0007340000000800 */
[----:B------:R5:W-:Y:S01]  /*bfa0*/  MUFU.EX2 R200, R102 ;  /* 0x0000006600c87308 */ /* 0x000be20000000800 */
[----:B-1----:R-:W-:Y:S04]  /*bfb0*/  FFMA.FTZ R105, R101, R246, R226 ;  /* 0x000000f665697223 */ /* 0x002fe800000100e2 */
[----:B------:R-:W-:Y:S02]  /*bfc0*/  FADD.FTZ R105, R229, R105 ;  /* 0x00000069e5697221 */ /* 0x000fe40000010000 */
[----:B---3--:R-:W-:Y:S01]  /*bfd0*/  FMUL.FTZ R4, R103, R116 ;  /* 0x0000007467047220 */ /* 0x008fe20000410000 */
[----:B------:R-:W-:Y:S01]  /*bfe0*/  F2FP.PACK_AB R116, R228, R227 ;  /* 0x000000e3e474723e */ /* 0x000fe200000000ff */
[C---:B----4-:R-:W-:Y:S01]  /*bff0*/  FADD.FTZ R0, R231.reuse, R0 ;  /* 0x00000000e7007221 */ /* 0x050fe20000010000 */
[----:B------:R-:W-:Y:S05]  /*c000*/  F2FP.PACK_AB R115, R231, R230 ;  /* 0x000000e6e773723e */ /* 0x000fea00000000ff */
[-C--:B------:R-:W-:Y:S05]  /*c010*/  HMMA.16816.F32 R4, R116, R20.reuse, R4 ;  /* 0x000000147404723c */ /* 0x080fea0000001804 */
[--C-:B-----5:R-:W-:Y:S03]  /*c020*/  FFMA.FTZ R102, R210, c[0x0][0x2d0], -R3.reuse ;  /* 0x0000b400d2667a23 */ /* 0x120fe60000010803 */
[C---:B------:R-:W-:Y:S01]  /*c030*/  HMMA.16816.F32 R8, R112.reuse, R20, R8 ;  /* 0x000000147008723c */ /* 0x040fe20000001808 */
[----:B------:R1:W-:Y:S06]  /*c040*/  MUFU.EX2 R182, R102 ;  /* 0x0000006600b67308 */ /* 0x0003ec0000000800 */
[C---:B------:R-:W-:Y:S01]  /*c050*/  FMUL.FTZ R20, R103.reuse, R128 ;  /* 0x0000008067147220 */ /* 0x040fe20000410000 */
[-C--:B------:R-:W-:Y:S04]  /*c060*/  HMMA.16816.F32 R12, R112, R22.reuse, R12 ;  /* 0x00000016700c723c */ /* 0x080fe8000000180c */
[----:B------:R-:W-:Y:S02]  /*c070*/  FMUL.FTZ R21, R103, R129 ;  /* 0x0000008167157220 */ /* 0x000fe40000410000 */
[--C-:B------:R-:W-:Y:S02]  /*c080*/  FFMA.FTZ R129, R170, c[0x0][0x2d0], -R168.reuse ;  /* 0x0000b400aa817a23 */ /* 0x100fe400000108a8 */
[C---:B------:R-:W-:Y:S01]  /*c090*/  HMMA.16816.F32 R16, R116.reuse, R22, R16 ;  /* 0x000000167410723c */ /* 0x040fe20000001810 */
[----:B------:R-:W-:Y:S03]  /*c0a0*/  MUFU.EX2 R170, R132 ;  /* 0x0000008400aa7308 */ /* 0x000fe60000000800 */
[--C-:B------:R-:W-:Y:S03]  /*c0b0*/  FFMA.FTZ R128, R169, c[0x0][0x2d0], -R168.reuse ;  /* 0x0000b400a9807a23 */ /* 0x100fe600000108a8 */
[C---:B------:R-:W-:Y:S02]  /*c0c0*/  FMUL.FTZ R22, R101.reuse, R130 ;  /* 0x0000008265167220 */ /* 0x040fe40000410000 */
[----:B------:R-:W-:Y:S02]  /*c0d0*/  FMUL.FTZ R23, R101, R131 ;  /* 0x0000008365177220 */ /* 0x000fe40000410000 */
[----:B------:R-:W-:Y:S01]  /*c0e0*/  MUFU.EX2 R176, R129 ;  /* 0x0000008100b07308 */ /* 0x000fe20000000800 */
[--C-:B-1----:R-:W-:Y:S02]  /*c0f0*/  FFMA.FTZ R102, R209, c[0x0][0x2d0], -R3.reuse ;  /* 0x0000b400d1667a23 */ /* 0x102fe40000010803 */
[--C-:B------:R-:W-:Y:S02]  /*c100*/  FFMA.FTZ R131, R213, c[0x0][0x2d0], -R168.reuse ;  /* 0x0000b400d5837a23 */ /* 0x100fe400000108a8 */
[-C--:B------:R-:W-:Y:S03]  /*c110*/  HMMA.16816.F32 R20, R116, R36.reuse, R20 ;  /* 0x000000247414723c */ /* 0x080fe60000001814 */
[----:B------:R-:W-:Y:S02]  /*c120*/  FFMA.FTZ R130, R207, c[0x0][0x2d0], -R168 ;  /* 0x0000b400cf827a23 */ /* 0x000fe400000108a8 */
[----:B------:R1:W-:Y:S03]  /*c130*/  MUFU.EX2 R183, R102 ;  /* 0x0000006600b77308 */ /* 0x0003e60000000800 */
[C---:B------:R-:W-:Y:S07]  /*c140*/  HMMA.16816.F32 R24, R112.reuse, R36, R24 ;  /* 0x000000247018723c */ /* 0x040fee0000001818 */
[C---:B------:R-:W-:Y:S01]  /*c150*/  FMUL.FTZ R36, R103.reuse, R144 ;  /* 0x0000009067247220 */ /* 0x040fe20000410000 */
[-C--:B------:R-:W-:Y:S01]  /*c160*/  HMMA.16816.F32 R28, R112, R38.reuse, R28 ;  /* 0x00000026701c723c */ /* 0x080fe2000000181c */
[----:B------:R-:W-:Y:S03]  /*c170*/  MUFU.EX2 R171, R131 ;  /* 0x0000008300ab7308 */ /* 0x000fe60000000800 */
[----:B------:R-:W-:Y:S04]  /*c180*/  FMUL.FTZ R37, R103, R145 ;  /* 0x0000009167257220 */ /* 0x000fe80000410000 */
[C---:B------:R-:W-:Y:S03]  /*c190*/  HMMA.16816.F32 R32, R116.reuse, R38, R32 ;  /* 0x000000267420723c */ /* 0x040fe60000001820 */
[----:B------:R-:W-:Y:S01]  /*c1a0*/  MUFU.EX2 R175, R130 ;  /* 0x0000008200af7308 */ /* 0x000fe20000000800 */
[--C-:B-1----:R-:W-:Y:S03]  /*c1b0*/  FFMA.FTZ R102, R216, c[0x0][0x2d0], -R160.reuse ;  /* 0x0000b400d8667a23 */ /* 0x102fe600000108a0 */
[C---:B------:R-:W-:Y:S02]  /*c1c0*/  FMUL.FTZ R38, R101.reuse, R146 ;  /* 0x0000009265267220 */ /* 0x040fe40000410000 */
[----:B------:R-:W-:Y:S04]  /*c1d0*/  FMUL.FTZ R39, R101, R147 ;  /* 0x0000009365277220 */ /* 0x000fe80000410000 */
[----:B------:R1:W-:Y:S03]  /*c1e0*/  MUFU.EX2 R180, R102 ;  /* 0x0000006600b47308 */ /* 0x0003e60000000800 */
[-C--:B--2---:R-:W-:Y:S07]  /*c1f0*/  HMMA.16816.F32 R36, R116, R120.reuse, R36 ;  /* 0x000000787424723c */ /* 0x084fee0000001824 */
[----:B------:R-:W-:Y:S01]  /*c200*/  MUFU.EX2 R177, R128 ;  /* 0x0000008000b17308 */ /* 0x000fe20000000800 */
[C---:B------:R-:W-:Y:S08]  /*c210*/  HMMA.16816.F32 R40, R112.reuse, R120, R40 ;  /* 0x000000787028723c */ /* 0x040ff00000001828 */
[-C--:B------:R-:W-:Y:S01]  /*c220*/  HMMA.16816.F32 R44, R112, R122.reuse, R44 ;  /* 0x0000007a702c723c */ /* 0x080fe2000000182c */
[----:B------:R-:W-:Y:S03]  /*c230*/  MUFU.EX2 R168, R137 ;  /* 0x0000008900a87308 */ /* 0x000fe60000000800 */
[----:B-1----:R-:W-:Y:S04]  /*c240*/  FFMA.FTZ R102, R217, c[0x0][0x2d0], -R160 ;  /* 0x0000b400d9667a23 */ /* 0x002fe800000108a0 */
[C---:B------:R-:W-:Y:S01]  /*c250*/  HMMA.16816.F32 R48, R116.reuse, R122, R48 ;  /* 0x0000007a7430723c */ /* 0x040fe20000001830 */
[----:B------:R-:W1:Y:S02]  /*c260*/  LDSM.16.MT88.4 R120, [R186+0xc00] ;  /* 0x000c0000ba78783b */ /* 0x000e640000004200 */
[----:B------:R2:W-:Y:S10]  /*c270*/  MUFU.EX2 R181, R102 ;  /* 0x0000006600b57308 */ /* 0x0005f40000000800 */
[----:B------:R-:W3:Y:S01]  /*c280*/  MUFU.EX2 R169, R136 ;  /* 0x0000008800a97308 */ /* 0x000ee20000000800 */
[--C-:B--2---:R-:W-:Y:S09]  /*c290*/  FFMA.FTZ R102, R219, c[0x0][0x2d0], -R3.reuse ;  /* 0x0000b400db667a23 */ /* 0x104ff20000010803 */
[----:B------:R2:W-:Y:S01]  /*c2a0*/  MUFU.EX2 R179, R102 ;  /* 0x0000006600b37308 */ /* 0x0005e20000000800 */
[----:B---3--:R-:W-:Y:S01]  /*c2b0*/  F2FP.PACK_AB R162, R169, R168 ;  /* 0x000000a8a9a2723e */ /* 0x008fe200000000ff */
[-C--:B-1----:R-:W-:Y:S08]  /*c2c0*/  HMMA.16816.F32 R52, R116, R120.reuse, R52 ;  /* 0x000000787434723c */ /* 0x082ff00000001834 */
[C---:B------:R-:W-:Y:S04]  /*c2d0*/  HMMA.16816.F32 R56, R112.reuse, R120, R56 ;  /* 0x000000787038723c */ /* 0x040fe80000001838 */
[--C-:B--2---:R-:W-:Y:S04]  /*c2e0*/  FFMA.FTZ R102, R218, c[0x0][0x2d0], -R3.reuse ;  /* 0x0000b400da667a23 */ /* 0x104fe80000010803 */
[-C--:B------:R-:W-:Y:S01]  /*c2f0*/  HMMA.16816.F32 R60, R112, R122.reuse, R60 ;  /* 0x0000007a703c723c */ /* 0x080fe2000000183c */
[----:B------:R1:W-:Y:S03]  /*c300*/  MUFU.EX2 R178, R102 ;  /* 0x0000006600b27308 */ /* 0x0003e60000000800 */
[----:B------:R-:W-:Y:S02]  /*c310*/  FFMA.FTZ R3, R104, c[0x0][0x2d0], -R3 ;  /* 0x0000b40068037a23 */ /* 0x000fe40000010803 */
[----:B------:R-:W-:Y:S01]  /*c320*/  FFMA.FTZ R104, R100, R245, R224 ;  /* 0x000000f564687223 */ /* 0x000fe200000100e0 */
[----:B------:R-:W-:Y:S01]  /*c330*/  F2FP.PACK_AB R100, R175, R171 ;  /* 0x000000abaf64723e */ /* 0x000fe200000000ff */
[C---:B------:R-:W-:Y:S01]  /*c340*/  HMMA.16816.F32 R64, R116.reuse, R122, R64 ;  /* 0x0000007a7440723c */ /* 0x040fe20000001840 */
[----:B------:R-:W2:Y:S02]  /*c350*/  LDSM.16.MT88.4 R120, [R185+0x1800] ;  /* 0x00180000b978783b */ /* 0x000ea40000004200 */
[----:B------:R-:W3:Y:S01]  /*c360*/  MUFU.EX2 R109, R3 ;  /* 0x00000003006d7308 */ /* 0x000ee20000000800 */
[----:B------:R-:W-:Y:S02]  /*c370*/  FADD.FTZ R104, R225, R104 ;  /* 0x00000068e1687221 */ /* 0x000fe40000010000 */
[----:B-1----:R-:W-:Y:S07]  /*c380*/  FFMA.FTZ R102, R172, c[0x0][0x2d0], -R164 ;  /* 0x0000b400ac667a23 */ /* 0x002fee00000108a4 */
[----:B------:R-:W1:Y:S01]  /*c390*/  MUFU.EX2 R172, R111 ;  /* 0x0000006f00ac7308 */ /* 0x000e620000000800 */
[----:B---3--:R-:W-:Y:S01]  /*c3a0*/  F2FP.PACK_AB R163, R109, R166 ;  /* 0x000000a66da3723e */ /* 0x008fe200000000ff */
[----:B------:R-:W-:Y:S08]  /*c3b0*/  FFMA.FTZ R3, R103, R244, R227 ;  /* 0x000000f467037223 */ /* 0x000ff000000100e3 */
[----:B------:R3:W4:Y:S01]  /*c3c0*/  MUFU.EX2 R174, R102 ;  /* 0x0000006600ae7308 */ /* 0x0007220000000800 */
[----:B------:R-:W-:Y:S04]  /*c3d0*/  FADD.FTZ R3, R228, R3 ;  /* 0x00000003e4037221 */ /* 0x000fe80000010000 */
[----:B------:R-:W-:Y:S05]  /*c3e0*/  FADD.FTZ R3, R236, R3 ;  /* 0x00000003ec037221 */ /* 0x000fea0000010000 */
[----:B------:R-:W5:Y:S01]  /*c3f0*/  MUFU.EX2 R164, R135 ;  /* 0x0000008700a47308 */ /* 0x000f620000000800 */
[-C--:B--2---:R-:W-:Y:S03]  /*c400*/  HMMA.16816.F32 R68, R116, R120.reuse, R68 ;  /* 0x000000787444723c */ /* 0x084fe60000001844 */
[----:B-1----:R-:W-:Y:S01]  /*c410*/  F2FP.PACK_AB R101, R173, R172 ;  /* 0x000000acad65723e */ /* 0x002fe200000000ff */
[----:B------:R-:W-:Y:S04]  /*c420*/  FADD.FTZ R3, R237, R3 ;  /* 0x00000003ed037221 */ /* 0x000fe80000010000 */
[C---:B------:R-:W-:Y:S01]  /*c430*/  HMMA.16816.F32 R72, R112.reuse, R120, R72 ;  /* 0x000000787048723c */ /* 0x040fe20000001848 */
[----:B------:R-:W1:Y:S03]  /*c440*/  MUFU.EX2 R111, R134 ;  /* 0x00000086006f7308 */ /* 0x000e660000000800 */
[----:B------:R-:W-:Y:S01]  /*c450*/  FADD.FTZ R3, R222, R3 ;  /* 0x00000003de037221 */ /* 0x000fe20000010000 */
[----:B---3--:R-:W-:Y:S02]  /*c460*/  F2FP.PACK_AB R102, R177, R176 ;  /* 0x000000b0b166723e */ /* 0x008fe400000000ff */
[----:B----4-:R-:W-:Y:S01]  /*c470*/  F2FP.PACK_AB R103, R170, R174 ;  /* 0x000000aeaa67723e */ /* 0x010fe200000000ff */
[-C--:B------:R-:W-:Y:S04]  /*c480*/  HMMA.16816.F32 R76, R112, R122.reuse, R76 ;  /* 0x0000007a704c723c */ /* 0x080fe8000000184c */
[----:B------:R-:W-:Y:S01]  /*c490*/  FADD.FTZ R3, R223, R3 ;  /* 0x00000003df037221 */ /* 0x000fe20000010000 */
[----:B-----5:R-:W-:Y:S03]  /*c4a0*/  F2FP.PACK_AB R160, R167, R164 ;  /* 0x000000a4a7a0723e */ /* 0x020fe600000000ff */
[C---:B------:R-:W-:Y:S01]  /*c4b0*/  HMMA.16816.F32 R80, R116.reuse, R122, R80 ;  /* 0x0000007a7450723c */ /* 0x040fe20000001850 */
[----:B------:R-:W2:Y:S03]  /*c4c0*/  LDSM.16.MT88.4 R120, [R186+0x1800] ;  /* 0x00180000ba78783b */ /* 0x000ea60000004200 */
[----:B-1----:R-:W-:Y:S04]  /*c4d0*/  F2FP.PACK_AB R161, R165, R111 ;  /* 0x0000006fa5a1723e */ /* 0x002fe800000000ff */
[-C--:B--2---:R-:W-:Y:S08]  /*c4e0*/  HMMA.16816.F32 R84, R116, R120.reuse, R84 ;  /* 0x000000787454723c */ /* 0x084ff00000001854 */
[C---:B------:R-:W-:Y:S08]  /*c4f0*/  HMMA.16816.F32 R88, R112.reuse, R120, R88 ;  /* 0x000000787058723c */ /* 0x040ff00000001858 */
[-C--:B------:R-:W-:Y:S07]  /*c500*/  HMMA.16816.F32 R92, R112, R122.reuse, R92 ;  /* 0x0000007a705c723c */ /* 0x080fee000000185c */
[----:B------:R-:W-:Y:S01]  /*c510*/  F2FP.PACK_AB R112, R223, R222 ;  /* 0x000000dedf70723e */ /* 0x000fe200000000ff */
[----:B------:R-:W-:Y:S01]  /*c520*/  HMMA.16816.F32 R96, R116, R122, R96 ;  /* 0x0000007a7460723c */ /* 0x000fe20000001860 */
[----:B------:R-:W1:Y:S03]  /*c530*/  LDSM.16.MT88.4 R120, [R186+0x400] ;  /* 0x00040000ba78783b */ /* 0x000e660000004200 */
[----:B------:R-:W-:Y:S02]  /*c540*/  F2FP.PACK_AB R113, R220, R221 ;  /* 0x000000dddc71723e */ /* 0x000fe400000000ff */
[----:B------:R-:W-:Y:S02]  /*c550*/  F2FP.PACK_AB R114, R203, R204 ;  /* 0x000000cccb72723e */ /* 0x000fe400000000ff */
[----:B------:R-:W-:Y:S04]  /*c560*/  F2FP.PACK_AB R115, R202, R201 ;  /* 0x000000c9ca73723e */ /* 0x000fe800000000ff */
[----:B------:R-:W-:Y:S02]  /*c570*/  F2FP.PACK_AB R116, R200, R199 ;  /* 0x000000c7c874723e */ /* 0x000fe400000000ff */
        /* <DEDUP_REMOVED lines=95> */
.L_x_1083:
[----:B------:R-:W-:Y:S02]  /*cb70*/  MOV R9, 0x1f ;  /* 0x0000001f00097802 */ /* 0x000fe40000000f00 */
[----:B------:R-:W-:Y:S01]  /*cb80*/  MOV R8, 0xffffffff ;  /* 0xffffffff00087802 */ /* 0x000fe20000000f00 */
[----:B------:R-:W-:Y:S05]  /*cb90*/  BRA.DIV ~URZ, `(.L_x_1087) ;  /* 0x00005d027f007947 */ /* 0x000fea000b800000 */
[----:B------:R1:W2:Y:S02]  /*cba0*/  SHFL.BFLY PT, R0, R244, 0x2, 0x1f ;  /* 0x0c401f00f4007f89 */ /* 0x0002a400000e0000 */
.L_x_1167:
        /* <DEDUP_REMOVED lines=15> */
.L_x_1168:
        /* <DEDUP_REMOVED lines=58> */
[----:B------:R-:W-:Y:S01]  /*d040*/  FMUL.FTZ R49, R2, R57 ;  /* 0x0000003902317220 */ /* 0x000fe20000410000 */
        /* <DEDUP_REMOVED lines=75> */
.L_x_1062:
[----:B------:R2:W5:Y:S04]  /*d500*/  LDL R6, [R1] ;  /* 0x0000000001067983 */ /* 0x0005680000100800 */
        /* <DEDUP_REMOVED lines=17> */
[----:B------:R1:W-:Y:S02]  /*d620*/  STL [R1], R6 ;  /* 0x0000000601007387 */ /* 0x0003e40000100800 */
.L_x_1090:
[----:B--2---:R-:W-:Y:S05]  /*d630*/  BSYNC B0 ;  /* 0x0000000000007941 */ /* 0x004fea0003800000 */
.L_x_1089:
        /* <DEDUP_REMOVED lines=130> */
.L_x_1093:
        /* <DEDUP_REMOVED lines=24> */
[----:B--2---:R-:W-:Y:S01]  /*dfe0*/  IMAD.IADD R10, R4, 0x1, R75 ;  /* 0x00000001040a7824 */ /* 0x004fe200078e024b */
        /* <DEDUP_REMOVED lines=37> */
[----:B------:R-:W3:Y:S04]  /*e240*/  SHFL.IDX PT, R9, R3, 0x2, 0x1c1f ;  /* 0x005c1f0003097f89 */ /* 0x000ee800000e0000 */
[----:B------:R4:W-:Y:S01]  /*e250*/  SHFL.IDX PT, R7, R3, 0x3, 0x1c1f ;  /* 0x007c1f0003077f89 */ /* 0x0009e200000e0000 */
[----:B------:R-:W-:-:S03]  /*e260*/  IMAD R4, R11, c[0x0][0x4e8], RZ ;  /* 0x00013a000b047a24 */ /* 0x000fc600078e02ff */
[----:B------:R1:W1:Y:S01]  /*e270*/  SHFL.IDX PT, R6, R5, 0x3, 0x1c1f ;  /* 0x007c1f0005067f89 */ /* 0x00026200000e0000 */
[----:B------:R-:W-:Y:S01]  /*e280*/  LOP3.LUT P0, RZ, R16, 0x3, RZ, 0xc0, !PT ;  /* 0x0000000310ff7812 */ /* 0x000fe2000780c0ff */
[----:B----4-:R-:W-:-:S05]  /*e290*/  IMAD.IADD R3, R77, 0x1, R75 ;  /* 0x000000014d037824 */ /* 0x010fca00078e024b */
[C---:B------:R-:W-:Y:S02]  /*e2a0*/  IADD3 R16, R3.reuse, 0x8, RZ ;  /* 0x0000000803107810 */ /* 0x040fe40007ffe0ff */
[C---:B------:R-:W-:Y:S02]  /*e2b0*/  IADD3 R11, R3.reuse, 0x40, RZ ;  /* 0x00000040030b7810 */ /* 0x040fe40007ffe0ff */
[C---:B-1----:R-:W-:Y:S02]  /*e2c0*/  IADD3 R5, R3.reuse, 0x48, RZ ;  /* 0x0000004803057810 */ /* 0x042fe40007ffe0ff */
[-C--:B------:R-:W-:Y:S02]  /*e2d0*/  ISETP.GE.OR P5, PT, R3, R4.reuse, P0 ;  /* 0x000000040300720c */ /* 0x080fe400007a6670 */
[-C--:B------:R-:W-:Y:S02]  /*e2e0*/  ISETP.GE.OR P4, PT, R16, R4.reuse, P0 ;  /* 0x000000041000720c */ /* 0x080fe40000786670 */
[----:B------:R-:W-:-:S02]  /*e2f0*/  ISETP.GE.OR P1, PT, R11, R4, P0 ;  /* 0x000000040b00720c */ /* 0x000fc40000726670 */
[----:B------:R-:W-:-:S07]  /*e300*/  ISETP.GE.OR P0, PT, R5, R4, P0 ;  /* 0x000000040500720c */ /* 0x000fce0000706670 */
[----:B------:R1:W-:Y:S01]  /*e310*/  @!P5 ST.E [R14.64], R23 ;  /* 0x000000170e00d985 */ /* 0x0003e2000c101906 */
[----:B------:R-:W-:-:S03]  /*e320*/  ISETP.GE.AND P5, PT, R5, R4, PT ;  /* 0x000000040500720c */ /* 0x000fc60003fa6270 */
[----:B--2---:R1:W-:Y:S01]  /*e330*/  @!P4 ST.E [R12.64], R24 ;  /* 0x000000180c00c985 */ /* 0x0043e2000c101906 */
[----:B------:R-:W-:-:S03]  /*e340*/  ISETP.GE.AND P4, PT, R11, R4, PT ;  /* 0x000000040b00720c */ /* 0x000fc60003f86270 */
[----:B---3--:R1:W-:Y:S01]  /*e350*/  @!P1 ST.E [R8.64], R25 ;  /* 0x0000001908009985 */ /* 0x0083e2000c101906 */
[----:B------:R-:W-:-:S03]  /*e360*/  ISETP.GE.AND P1, PT, R3, R4, PT ;  /* 0x000000040300720c */ /* 0x000fc60003f26270 */
        /* <DEDUP_REMOVED lines=8> */
[----:B---3--:R-:W-:-:S04]  /*e3f0*/  SHF.R.S32.HI R77, RZ, 0x1f, R78 ;  /* 0x0000001fff4d7819 */ /* 0x008fc8000001144e */
[----:B------:R-:W-:-:S04]  /*e400*/  LEA.HI R77, R77, R78, RZ, 0x2 ;  /* 0x0000004e4d4d7211 */ /* 0x000fc800078f10ff */
[----:B------:R-:W-:-:S04]  /*e410*/  LOP3.LUT R77, R77, 0xfffffffc, RZ, 0xc0, !PT ;  /* 0xfffffffc4d4d7812 */ /* 0x000fc800078ec0ff */
[----:B------:R-:W-:Y:S02]  /*e420*/  IADD3 R77, -R77, R78, RZ ;  /* 0x0000004e4d4d7210 */ /* 0x000fe40007ffe1ff */
[----:B------:R-:W-:Y:S02]  /*e430*/  IADD3 R3, R7, R2, RZ ;  /* 0x0000000207037210 */ /* 0x000fe40007ffe0ff */
[----:B------:R-:W-:Y:S02]  /*e440*/  LEA R5, R77, R250, 0x5 ;  /* 0x000000fa4d057211 */ /* 0x000fe400078e28ff */
[----:B------:R-:W-:Y:S02]  /*e450*/  MOV R2, R6 ;  /* 0x0000000600027202 */ /* 0x000fe40000000f00 */
[----:B------:R-:W-:-:S03]  /*e460*/  IADD3 R5, R75, R5, RZ ;  /* 0x000000054b057210 */ /* 0x000fc60007ffe0ff */
[----:B------:R-:W-:Y:S01]  /*e470*/  IMAD.WIDE.U32 R6, R76, c[0x0][0x3e8], R2 ;  /* 0x0000fa004c067a25 */ /* 0x000fe200078e0002 */
[----:B------:R-:W-:-:S03]  /*e480*/  SHF.R.S32.HI R3, RZ, 0x1f, R0 ;  /* 0x0000001fff037819 */ /* 0x000fc60000011400 */
[----:B------:R-:W-:-:S04]  /*e490*/  @P2 IMAD.HI.U32 R9, R5, c[0x0][0x4ec], RZ ;  /* 0x00013b0005092a27 */ /* 0x000fc800078e00ff */
[----:B------:R-:W-:Y:S01]  /*e4a0*/  IMAD.MOV.U32 R2, RZ, RZ, R5 ;  /* 0x000000ffff027224 */ /* 0x000fe200078e0005 */
[----:B------:R-:W-:Y:S01]  /*e4b0*/  @P2 SHF.R.U32.HI R2, RZ, c[0x0][0x4f0], R9 ;  /* 0x00013c00ff022a19 */ /* 0x000fe20000011609 */
[----:B------:R-:W-:Y:S02]  /*e4c0*/  IMAD R8, R3, c[0x0][0x3f0], RZ ;  /* 0x0000fc0003087a24 */ /* 0x000fe400078e02ff */
[----:B------:R-:W-:Y:S02]  /*e4d0*/  IMAD R7, R76, c[0x0][0x3ec], R7 ;  /* 0x0000fb004c077a24 */ /* 0x000fe400078e0207 */
[C---:B------:R-:W-:Y:S01]  /*e4e0*/  IMAD R9, R0.reuse, c[0x0][0x3f4], R8 ;  /* 0x0000fd0000097a24 */ /* 0x040fe200078e0208 */
[----:B------:R-:W-:Y:S01]  /*e4f0*/  SHF.R.S32.HI R8, RZ, 0x1f, R2 ;  /* 0x0000001fff087819 */ /* 0x000fe20000011402 */
[----:B------:R-:W-:Y:S01]  /*e500*/  IMAD.WIDE.U32 R6, R0, c[0x0][0x3f0], R6 ;  /* 0x0000fc0000067a25 */ /* 0x000fe200078e0006 */
[----:B------:R-:W-:-:S03]  /*e510*/  IADD3 R0, -R2, RZ, RZ ;  /* 0x000000ff02007210 */ /* 0x000fc60007ffe1ff */
[----:B------:R-:W-:Y:S02]  /*e520*/  IMAD.IADD R7, R7, 0x1, R9 ;  /* 0x0000000107077824 */ /* 0x000fe400078e0209 */
[----:B------:R-:W-:-:S05]  /*e530*/  IMAD R0, R0, c[0x0][0x4e8], R5 ;  /* 0x00013a0000007a24 */ /* 0x000fca00078e0205 */
[----:B------:R-:W-:-:S05]  /*e540*/  SHF.R.S32.HI R5, RZ, 0x1f, R0 ;  /* 0x0000001fff057819 */ /* 0x000fca0000011400 */
[----:B------:R-:W-:Y:S01]  /*e550*/  IMAD R5, R5, c[0x0][0x3d8], RZ ;  /* 0x0000f60005057a24 */ /* 0x000fe200078e02ff */
[----:B------:R-:W-:Y:S02]  /*e560*/  IADD3 R11, R250, R75, RZ ;  /* 0x0000004bfa0b7210 */ /* 0x000fe40007ffe0ff */
[----:B--2---:R-:W-:-:S05]  /*e570*/  SHF.L.U32 R3, R18, 0x1, RZ ;  /* 0x0000000112037819 */ /* 0x004fca00000006ff */
        /* <DEDUP_REMOVED lines=23> */
.L_x_1169:
[----:B------:R-:W-:Y:S05]  /*e6f0*/  BRA.DIV ~URZ, `(.L_x_1096) ;  /* 0x000044a27f007947 */ /* 0x000fea000b800000 */
[----:B------:R3:W4:Y:S02]  /*e700*/  SHFL.IDX PT, R0, R13, RZ, 0x1c1f ;  /* 0x001c1fff0d007589 */ /* 0x00072400000e0000 */
.L_x_1170:
        /* <DEDUP_REMOVED lines=20> */
.L_x_1098:
[----:B------:R-:W-:Y:S05]  /*e850*/  BSYNC B0 ;  /* 0x0000000000007941 */ /* 0x000fea0003800000 */
.L_x_1097:
[----:B------:R-:W-:Y:S05]  /*e860*/  BRA.DIV ~URZ, `(.L_x_1099) ;  /* 0x000043927f007947 */ /* 0x000fea000b800000 */
[----:B--2---:R2:W1:Y:S04]  /*e870*/  SHFL.IDX PT, R10, R12, 0x1, 0x1c1f ;  /* 0x003c1f000c0a7f89 */ /* 0x00446800000e0000 */
[----:B----4-:R2:W4:Y:S02]  /*e880*/  SHFL.IDX PT, R0, R13, 0x1, 0x1c1f ;  /* 0x003c1f000d007f89 */ /* 0x01052400000e0000 */
.L_x_1171:
        /* <DEDUP_REMOVED lines=21> */
.L_x_1101:
[----:B------:R-:W-:Y:S05]  /*e9e0*/  BSYNC B0 ;  /* 0x0000000000007941 */ /* 0x000fea0003800000 */
.L_x_1100:
[----:B------:R-:W-:Y:S05]  /*e9f0*/  BRA.DIV ~URZ, `(.L_x_1102) ;  /* 0x000042c27f007947 */ /* 0x000fea000b800000 */
[----:B-1----:R1:W2:Y:S02]  /*ea00*/  SHFL.IDX PT, R10, R12, 0x2, 0x1c1f ;  /* 0x005c1f000c0a7f89 */ /* 0x0022a400000e0000 */
.L_x_1172:
[----:B------:R-:W-:Y:S05]  /*ea10*/  BRA.DIV ~URZ, `(.L_x_1103) ;  /* 0x000043127f007947 */ /* 0x000fea000b800000 */
[----:B----4-:R4:W1:Y:S02]  /*ea20*/  SHFL.IDX PT, R0, R13, 0x2, 0x1c1f ;  /* 0x005c1f000d007f89 */ /* 0x01086400000e0000 */
.L_x_1173:
        /* <DEDUP_REMOVED lines=21> */
.L_x_1105:
[----:B------:R-:W-:Y:S05]  /*eb80*/  BSYNC B0 ;  /* 0x0000000000007941 */ /* 0x000fea0003800000 */
.L_x_1104:
[----:B------:R-:W-:Y:S05]  /*eb90*/  BRA.DIV ~URZ, `(.L_x_1106) ;  /* 0x000041f27f007947 */ /* 0x000fea000b800000 */
[----:B-1----:R1:W3:Y:S04]  /*eba0*/  SHFL.IDX PT, R6, R12, 0x3, 0x1c1f ;  /* 0x007c1f000c067f89 */ /* 0x0022e800000e0000 */
[----:B------:R1:W4:Y:S02]  /*ebb0*/  SHFL.IDX PT, R0, R13, 0x3, 0x1c1f ;  /* 0x007c1f000d007f89 */ /* 0x00032400000e0000 */
.L_x_1174:
        /* <DEDUP_REMOVED lines=22> */
.L_x_1094:
        /* <DEDUP_REMOVED lines=35> */
.L_x_1175:
[----:B------:R-:W-:Y:S05]  /*ef50*/  BRA.DIV ~URZ, `(.L_x_1109) ;  /* 0x00003f627f007947 */ /* 0x000fea000b800000 */
[----:B------:R3:W4:Y:S02]  /*ef60*/  SHFL.IDX PT, R0, R13, RZ, 0x1c1f ;  /* 0x001c1fff0d007589 */ /* 0x00072400000e0000 */
.L_x_1176:
        /* <DEDUP_REMOVED lines=23> */
[----:B------:R-:W-:-:S04]  /*f0e0*/  @!P6 LEA R2, P2, R5, R0, 0x2 ;  /* 0x000000000502e211 */ /* 0x000fc800078410ff */
[----:B----4-:R-:W-:Y:S02]  /*f0f0*/  @!P6 LEA.HI.X R3, R5, R4, R6, 0x2, P2 ;  /* 0x000000040503e211 */ /* 0x010fe400010f1406 */
[C---:B------:R-:W-:Y:S01]  /*f100*/  @!P3 LEA R6, P2, R9.reuse, R0, 0x2 ;  /* 0x000000000906b211 */ /* 0x040fe200078410ff */
[----:B------:R-:W3:Y:S01]  /*f110*/  LDL R5, [R1+0x44] ;  /* 0x0000440001057983 */ /* 0x000ee20000100800 */
[C---:B--2---:R-:W-:Y:S02]  /*f120*/  ISETP.GE.AND P1, PT, R10.reuse, c[0x0][0x3c8], PT ;  /* 0x0000f2000a007a0c */ /* 0x044fe40003f26270 */
[----:B------:R-:W-:Y:S02]  /*f130*/  @!P3 LEA.HI.X R7, R9, R4, R16, 0x2, P2 ;  /* 0x000000040907b211 */ /* 0x000fe400010f1410 */
        /* <DEDUP_REMOVED lines=9> */
[----:B------:R-:W-:-:S03]  /*f1d0*/  ISETP.GE.AND P3, PT, R23, c[0x0][0x3c8], PT ;  /* 0x0000f20017007a0c */ /* 0x000fc60003f66270 */
[----:B------:R1:W-:Y:S01]  /*f1e0*/  @!P1 ST.E.64 [R2.64], R128 ;  /* 0x0000008002009985 */ /* 0x0003e2000c101b06 */
[----:B------:R-:W-:-:S05]  /*f1f0*/  ISETP.GE.AND P1, PT, R21, c[0x0][0x3c8], PT ;  /* 0x0000f20015007a0c */ /* 0x000fca0003f26270 */
[----:B-1----:R-:W-:-:S04]  /*f200*/  @!P6 LEA R6, P2, R25, R0, 0x2 ;  /* 0x000000001906e211 */ /* 0x002fc800078410ff */
[----:B------:R-:W-:Y:S02]  /*f210*/  @!P6 LEA.HI.X R7, R25, R4, R75, 0x2, P2 ;  /* 0x000000041907e211 */ /* 0x000fe400010f144b */
[----:B------:R-:W-:-:S03]  /*f220*/  @!P3 LEA R2, P2, R23, R0, 0x2 ;  /* 0x000000001702b211 */ /* 0x000fc600078410ff */
[----:B------:R1:W-:Y:S01]  /*f230*/  @!P6 ST.E.64 [R6.64], R140 ;  /* 0x0000008c0600e985 */ /* 0x0003e2000c101b06 */
[----:B------:R-:W-:Y:S02]  /*f240*/  @!P3 LEA.HI.X R3, R23, R4, R24, 0x2, P2 ;  /* 0x000000041703b211 */ /* 0x000fe400010f1418 */
[----:B------:R-:W-:-:S03]  /*f250*/  ISETP.GE.AND P6, PT, R19, c[0x0][0x3c8], PT ;  /* 0x0000f20013007a0c */ /* 0x000fc60003fc6270 */
[----:B------:R1:W-:Y:S01]  /*f260*/  @!P3 ST.E.64 [R2.64], R144 ;  /* 0x000000900200b985 */ /* 0x0003e2000c101b06 */
[----:B------:R-:W-:Y:S02]  /*f270*/  ISETP.GE.AND P3, PT, R17, c[0x0][0x3c8], PT ;  /* 0x0000f20011007a0c */ /* 0x000fe40003f66270 */
[----:B-1----:R-:W-:-:S04]  /*f280*/  @!P1 LEA R6, P2, R21, R0, 0x2 ;  /* 0x0000000015069211 */ /* 0x002fc800078410ff */
[----:B------:R-:W-:-:S03]  /*f290*/  @!P1 LEA.HI.X R7, R21, R4, R22, 0x2, P2 ;  /* 0x0000000415079211 */ /* 0x000fc600010f1416 */
[C---:B------:R-:W-:Y:S02]  /*f2a0*/  @!P6 LEA R2, P2, R19.reuse, R0, 0x2 ;  /* 0x000000001302e211 */ /* 0x040fe400078410ff */
[----:B------:R1:W-:Y:S01]  /*f2b0*/  @!P1 ST.E.64 [R6.64], R156 ;  /* 0x0000009c06009985 */ /* 0x0003e2000c101b06 */
[----:B------:R-:W-:Y:S02]  /*f2c0*/  ISETP.GE.AND P1, PT, R8, c[0x0][0x3c8], PT ;  /* 0x0000f20008007a0c */ /* 0x000fe40003f26270 */
[----:B------:R-:W-:-:S05]  /*f2d0*/  @!P6 LEA.HI.X R3, R19, R4, R20, 0x2, P2 ;  /* 0x000000041303e211 */ /* 0x000fca00010f1414 */
[----:B------:R1:W-:Y:S01]  /*f2e0*/  @!P6 ST.E.64 [R2.64], R164 ;  /* 0x000000a40200e985 */ /* 0x0003e2000c101b06 */
[----:B------:R-:W-:Y:S02]  /*f2f0*/  ISETP.GE.AND P6, PT, R15, c[0x0][0x3c8], PT ;  /* 0x0000f2000f007a0c */ /* 0x000fe40003fc6270 */
[----:B-1----:R-:W-:-:S04]  /*f300*/  @!P3 LEA R6, P2, R17, R0, 0x2 ;  /* 0x000000001106b211 */ /* 0x002fc800078410ff */
[----:B------:R-:W-:Y:S02]  /*f310*/  @!P3 LEA.HI.X R7, R17, R4, R18, 0x2, P2 ;  /* 0x000000041107b211 */ /* 0x000fe400010f1412 */
[----:B------:R-:W-:-:S03]  /*f320*/  @!P1 LEA R2, P2, R8, R0, 0x2 ;  /* 0x0000000008029211 */ /* 0x000fc600078410ff */
[----:B------:R1:W-:Y:S01]  /*f330*/  @!P3 ST.E.64 [R6.64], R166 ;  /* 0x000000a60600b985 */ /* 0x0003e2000c101b06 */
[----:B------:R-:W-:Y:S02]  /*f340*/  ISETP.GE.AND P3, PT, R11, c[0x0][0x3c8], PT ;  /* 0x0000f2000b007a0c */ /* 0x000fe40003f66270 */
[----:B--2---:R-:W-:Y:S02]  /*f350*/  @!P1 LEA.HI.X R3, R8, R4, R9, 0x2, P2 ;  /* 0x0000000408039211 */ /* 0x004fe400010f1409 */
[----:B---3--:R-:W-:-:S03]  /*f360*/  ISETP.GE.AND P2, PT, R5, c[0x0][0x3c8], PT ;  /* 0x0000f20005007a0c */ /* 0x008fc60003f46270 */
[----:B------:R2:W-:Y:S01]  /*f370*/  @!P1 ST.E.64 [R2.64], R100 ;  /* 0x0000006402009985 */ /* 0x0005e2000c101b06 */
[----:B------:R-:W-:-:S04]  /*f380*/  @!P6 LEA R8, P1, R15, R0, 0x2 ;  /* 0x000000000f08e211 */ /* 0x000fc800078210ff */
[----:B-----5:R-:W-:Y:S02]  /*f390*/  @!P6 LEA.HI.X R9, R15, R4, R16, 0x2, P1 ;  /* 0x000000040f09e211 */ /* 0x020fe400008f1410 */
[----:B-1----:R-:W-:-:S03]  /*f3a0*/  @!P3 LEA R6, P1, R11, R0, 0x2 ;  /* 0x000000000b06b211 */ /* 0x002fc600078210ff */
[----:B------:R1:W-:Y:S01]  /*f3b0*/  @!P6 ST.E.64 [R8.64], R170 ;  /* 0x000000aa0800e985 */ /* 0x0003e2000c101b06 */
[----:B----4-:R-:W-:Y:S02]  /*f3c0*/  @!P3 LEA.HI.X R7, R11, R4, R14, 0x2, P1 ;  /* 0x000000040b07b211 */ /* 0x010fe400008f140e */
[----:B--2---:R-:W-:-:S04]  /*f3d0*/  @!P2 LEA R2, P1, R5, R0, 0x2 ;  /* 0x000000000502a211 */ /* 0x004fc800078210ff */
[----:B------:R-:W-:Y:S01]  /*f3e0*/  @!P2 LEA.HI.X R3, R5, R4, R10, 0x2, P1 ;  /* 0x000000040503a211 */ /* 0x000fe200008f140a */
[----:B------:R1:W-:Y:S04]  /*f3f0*/  @!P3 ST.E.64 [R6.64], R168 ;  /* 0x000000a80600b985 */ /* 0x0003e8000c101b06 */
[----:B------:R1:W-:Y:S04]  /*f400*/  @!P2 ST.E.64 [R2.64], R84 ;  /* 0x000000540200a985 */ /* 0x0003e8000c101b06 */
.L_x_1111:
[----:B------:R-:W-:Y:S05]  /*f410*/  BSYNC B0 ;  /* 0x0000000000007941 */ /* 0x000fea0003800000 */
.L_x_1110:
[----:B------:R-:W-:Y:S05]  /*f420*/  BRA.DIV ~URZ, `(.L_x_1112) ;  /* 0x00003af27f007947 */ /* 0x000fea000b800000 */
[----:B--2---:R2:W1:Y:S04]  /*f430*/  SHFL.IDX PT, R4, R12, 0x1, 0x1c1f ;  /* 0x003c1f000c047f89 */ /* 0x00446800000e0000 */
[----:B----4-:R2:W4:Y:S02]  /*f440*/  SHFL.IDX PT, R0, R13, 0x1, 0x1c1f ;  /* 0x003c1f000d007f89 */ /* 0x01052400000e0000 */
.L_x_1177:
[----:B------:R-:W-:Y:S01]  /*f450*/  BSSY B0, `(.L_x_1113) ;  /* 0x000004a000007945 */ /* 0x000fe20003800000 */
[----:B------:R-:W-:Y:S05]  /*f460*/  @P0 BRA `(.L_x_1114) ;  /* 0x0000048000000947 */ /* 0x000fea0003800000 */
[----:B------:R-:W5:Y:S04]  /*f470*/  LDL R5, [R1+0x24] ;  /* 0x0000240001057983 */ /* 0x000f680000100800 */
[----:B--2---:R-:W2:Y:S04]  /*f480*/  LDL R14, [R1+0x6c] ;  /* 0x00006c00010e7983 */ /* 0x004ea80000100800 */
[----:B-1-3--:R-:W3:Y:S04]  /*f490*/  LDL R6, [R1+0xb4] ;  /* 0x0000b40001067983 */ /* 0x00aee80000100800 */
[----:B----4-:R-:W4:Y:S04]  /*f4a0*/  LDL R16, [R1+0xb0] ;  /* 0x0000b00001107983 */ /* 0x010f280000100800 */
        /* <DEDUP_REMOVED lines=19> */
[----:B------:R-:W-:-:S04]  /*f5e0*/  @!P2 LEA R2, P3, R5, R0, 0x2 ;  /* 0x000000000502a211 */ /* 0x000fc800078610ff */
[----:B---3--:R-:W-:Y:S02]  /*f5f0*/  @!P2 LEA.HI.X R3, R5, R4, R6, 0x2, P3 ;  /* 0x000000040503a211 */ /* 0x008fe400018f1406 */
[----:B------:R-:W2:Y:S01]  /*f600*/  LDL R5, [R1+0x44] ;  /* 0x0000440001057983 */ /* 0x000ea20000100800 */
[----:B------:R-:W-:-:S04]  /*f610*/  @!P6 LEA R6, P3, R14, R0, 0x2 ;  /* 0x000000000e06e211 */ /* 0x000fc800078610ff */
[----:B----4-:R-:W-:Y:S02]  /*f620*/  @!P6 LEA.HI.X R7, R14, R4, R16, 0x2, P3 ;  /* 0x000000040e07e211 */ /* 0x010fe400018f1410 */
[----:B------:R-:W3:Y:S04]  /*f630*/  LDL R16, [R1+0x8c] ;  /* 0x00008c0001107983 */ /* 0x000ee80000100800 */
[----:B------:R-:W4:Y:S01]  /*f640*/  LDL R14, [R1+0x88] ;  /* 0x00008800010e7983 */ /* 0x000f220000100800 */
[----:B------:R-:W-:Y:S02]  /*f650*/  ISETP.GE.AND P1, PT, R76, c[0x0][0x3c8], PT ;  /* 0x0000f2004c007a0c */ /* 0x000fe40003f26270 */
[----:B------:R-:W-:Y:S01]  /*f660*/  ISETP.GE.AND P0, PT, R25, c[0x0][0x3c8], PT ;  /* 0x0000f20019007a0c */ /* 0x000fe20003f06270 */
[----:B------:R1:W-:Y:S01]  /*f670*/  @!P2 ST.E.64 [R2.64], R124 ;  /* 0x0000007c0200a985 */ /* 0x0003e2000c101b06 */
[----:B------:R-:W-:-:S03]  /*f680*/  ISETP.GE.AND P2, PT, R8, c[0x0][0x3c8], PT ;  /* 0x0000f20008007a0c */ /* 0x000fc60003f46270 */
[----:B------:R5:W-:Y:S01]  /*f690*/  @!P6 ST.E.64 [R6.64], R126 ;  /* 0x0000007e0600e985 */ /* 0x000be2000c101b06 */
[----:B------:R-:W-:-:S05]  /*f6a0*/  ISETP.GE.AND P6, PT, R23, c[0x0][0x3c8], PT ;  /* 0x0000f20017007a0c */ /* 0x000fca0003fc6270 */
[----:B-1----:R-:W-:-:S04]  /*f6b0*/  @!P1 LEA R2, P3, R76, R0, 0x2 ;  /* 0x000000004c029211 */ /* 0x002fc800078610ff */
[----:B------:R-:W-:Y:S02]  /*f6c0*/  @!P1 LEA.HI.X R3, R76, R4, R77, 0x2, P3 ;  /* 0x000000044c039211 */ /* 0x000fe400018f144d */
[----:B-----5:R-:W-:-:S03]  /*f6d0*/  @!P0 LEA R6, P3, R25, R0, 0x2 ;  /* 0x0000000019068211 */ /* 0x020fc600078610ff */
[----:B------:R1:W-:Y:S01]  /*f6e0*/  @!P1 ST.E.64 [R2.64], R130 ;  /* 0x0000008202009985 */ /* 0x0003e2000c101b06 */
[----:B------:R-:W-:Y:S02]  /*f6f0*/  @!P0 LEA.HI.X R7, R25, R4, R75, 0x2, P3 ;  /* 0x0000000419078211 */ /* 0x000fe400018f144b */
[----:B------:R-:W-:-:S03]  /*f700*/  ISETP.GE.AND P1, PT, R21, c[0x0][0x3c8], PT ;  /* 0x0000f20015007a0c */ /* 0x000fc60003f26270 */
[----:B------:R5:W-:Y:S01]  /*f710*/  @!P0 ST.E.64 [R6.64], R96 ;  /* 0x0000006006008985 */ /* 0x000be2000c101b06 */
[----:B------:R-:W-:Y:S02]  /*f720*/  ISETP.GE.AND P0, PT, R10, c[0x0][0x3c8], PT ;  /* 0x0000f2000a007a0c */ /* 0x000fe40003f06270 */
[----:B-1----:R-:W-:-:S04]  /*f730*/  @!P2 LEA R2, P3, R8, R0, 0x2 ;  /* 0x000000000802a211 */ /* 0x002fc800078610ff */
[----:B------:R-:W-:Y:S02]  /*f740*/  @!P2 LEA.HI.X R3, R8, R4, R9, 0x2, P3 ;  /* 0x000000040803a211 */ /* 0x000fe400018f1409 */
[----:B------:R-:W-:-:S03]  /*f750*/  @!P6 LEA R8, P3, R23, R0, 0x2 ;  /* 0x000000001708e211 */ /* 0x000fc600078610ff */
[----:B------:R1:W-:Y:S01]  /*f760*/  @!P2 ST.E.64 [R2.64], R104 ;  /* 0x000000680200a985 */ /* 0x0003e2000c101b06 */
[----:B------:R-:W-:Y:S02]  /*f770*/  @!P6 LEA.HI.X R9, R23, R4, R24, 0x2, P3 ;  /* 0x000000041709e211 */ /* 0x000fe400018f1418 */
[----:B------:R-:W-:Y:S02]  /*f780*/  ISETP.GE.AND P3, PT, R19, c[0x0][0x3c8], PT ;  /* 0x0000f20013007a0c */ /* 0x000fe40003f66270 */
[C---:B-----5:R-:W-:Y:S01]  /*f790*/  @!P1 LEA R6, P2, R21.reuse, R0, 0x2 ;  /* 0x0000000015069211 */ /* 0x060fe200078410ff */
[----:B------:R5:W-:Y:S03]  /*f7a0*/  @!P6 ST.E.64 [R8.64], R110 ;  /* 0x0000006e0800e985 */ /* 0x000be6000c101b06 */
        /* <DEDUP_REMOVED lines=9> */
[----:B-----5:R-:W-:-:S04]  /*f840*/  @!P2 LEA R8, P6, R17, R0, 0x2 ;  /* 0x000000001108a211 */ /* 0x020fc800078c10ff */
[----:B------:R-:W-:Y:S02]  /*f850*/  @!P2 LEA.HI.X R9, R17, R4, R18, 0x2, P6 ;  /* 0x000000041109a211 */ /* 0x000fe400030f1412 */
[----:B------:R-:W-:Y:S01]  /*f860*/  @!P1 LEA R6, P6, R15, R0, 0x2 ;  /* 0x000000000f069211 */ /* 0x000fe200078c10ff */
[----:B------:R1:W-:Y:S04]  /*f870*/  @!P3 ST.E.64 [R10.64], R146 ;  /* 0x000000920a00b985 */ /* 0x0003e8000c101b06 */
[----:B------:R1:W-:Y:S01]  /*f880*/  @!P2 ST.E.64 [R8.64], R142 ;  /* 0x0000008e0800a985 */ /* 0x0003e2000c101b06 */
[----:B--2---:R-:W-:Y:S02]  /*f890*/  ISETP.GE.AND P0, PT, R5, c[0x0][0x3c8], PT ;  /* 0x0000f20005007a0c */ /* 0x004fe40003f06270 */
[----:B---3--:R-:W-:-:S11]  /*f8a0*/  @!P1 LEA.HI.X R7, R15, R4, R16, 0x2, P6 ;  /* 0x000000040f079211 */ /* 0x008fd600030f1410 */
[----:B-1----:R-:W-:-:S04]  /*f8b0*/  @!P0 LEA R2, P6, R5, R0, 0x2 ;  /* 0x0000000005028211 */ /* 0x002fc800078c10ff */
[----:B----4-:R-:W-:Y:S01]  /*f8c0*/  @!P0 LEA.HI.X R3, R5, R4, R14, 0x2, P6 ;  /* 0x0000000405038211 */ /* 0x010fe200030f140e */
[----:B------:R1:W-:Y:S04]  /*f8d0*/  @!P1 ST.E.64 [R6.64], R82 ;  /* 0x0000005206009985 */ /* 0x0003e8000c101b06 */
[----:B------:R1:W-:Y:S04]  /*f8e0*/  @!P0 ST.E.64 [R2.64], R80 ;  /* 0x0000005002008985 */ /* 0x0003e8000c101b06 */
.L_x_1114:
[----:B------:R-:W-:Y:S05]  /*f8f0*/  BSYNC B0 ;  /* 0x0000000000007941 */ /* 0x000fea0003800000 */
.L_x_1113:
[----:B------:R-:W-:Y:S05]  /*f900*/  BRA.DIV ~URZ, `(.L_x_1115) ;  /* 0x000036d27f007947 */ /* 0x000fea000b800000 */
[----:B-1----:R1:W2:Y:S02]  /*f910*/  SHFL.IDX PT, R4, R12, 0x2, 0x1c1f ;  /* 0x005c1f000c047f89 */ /* 0x0022a400000e0000 */
.L_x_1178:
[----:B------:R-:W-:Y:S05]  /*f920*/  BRA.DIV ~URZ, `(.L_x_1116) ;  /* 0x000037227f007947 */ /* 0x000fea000b800000 */
[----:B----4-:R4:W1:Y:S02]  /*f930*/  SHFL.IDX PT, R0, R13, 0x2, 0x1c1f ;  /* 0x005c1f000d007f89 */ /* 0x01086400000e0000 */
.L_x_1179:
        /* <DEDUP_REMOVED lines=24> */
[----:B-----5:R-:W-:-:S13]  /*fac0*/  ISETP.GE.AND P0, PT, R11, c[0x0][0x3c8], PT ;  /* 0x0000f2000b007a0c */ /* 0x020fda0003f06270 */
[----:B-1----:R-:W-:-:S04]  /*fad0*/  @!P0 LEA R2, P6, R11, R0, 0x2 ;  /* 0x000000000b028211 */ /* 0x002fc800078c10ff */
[----:B---3--:R-:W-:Y:S02]  /*fae0*/  @!P0 LEA.HI.X R3, R11, R4, R14, 0x2, P6 ;  /* 0x000000040b038211 */ /* 0x008fe400030f140e */
[----:B------:R-:W3:Y:S04]  /*faf0*/  LDL R11, [R1+0x98] ;  /* 0x00009800010b7983 */ /* 0x000ee80000100800 */
[----:B------:R-:W5:Y:S01]  /*fb00*/  LDL R14, [R1+0x88] ;  /* 0x00008800010e7983 */ /* 0x000f620000100800 */
[----:B----4-:R-:W-:Y:S02]  /*fb10*/  ISETP.GE.AND P1, PT, R6, c[0x0][0x3c8], PT ;  /* 0x0000f20006007a0c */ /* 0x010fe40003f26270 */
[----:B--2---:R-:W-:Y:S02]  /*fb20*/  ISETP.GE.AND P2, PT, R78, c[0x0][0x3c8], PT ;  /* 0x0000f2004e007a0c */ /* 0x004fe40003f46270 */
[----:B------:R-:W-:Y:S01]  /*fb30*/  ISETP.GE.AND P4, PT, R76, c[0x0][0x3c8], PT ;  /* 0x0000f2004c007a0c */ /* 0x000fe20003f86270 */
[----:B------:R1:W-:Y:S08]  /*fb40*/  @!P0 ST.E.64 [R2.64], R36 ;  /* 0x0000002402008985 */ /* 0x0003f0000c101b06 */
[----:B------:R-:W-:-:S04]  /*fb50*/  @!P1 LEA R8, P3, R6, R0, 0x2 ;  /* 0x0000000006089211 */ /* 0x000fc800078610ff */
[----:B------:R-:W-:Y:S02]  /*fb60*/  @!P1 LEA.HI.X R9, R6, R4, R7, 0x2, P3 ;  /* 0x0000000406099211 */ /* 0x000fe400018f1407 */
[----:B------:R-:W-:Y:S02]  /*fb70*/  ISETP.GE.AND P3, PT, R25, c[0x0][0x3c8], PT ;  /* 0x0000f20019007a0c */ /* 0x000fe40003f66270 */
[C---:B------:R-:W-:Y:S01]  /*fb80*/  @!P2 LEA R6, P0, R78.reuse, R0, 0x2 ;  /* 0x000000004e06a211 */ /* 0x040fe200078010ff */
[----:B------:R2:W-:Y:S01]  /*fb90*/  @!P1 ST.E.64 [R8.64], R38 ;  /* 0x0000002608009985 */ /* 0x0005e2000c101b06 */
[----:B------:R-:W-:Y:S02]  /*fba0*/  ISETP.GE.AND P1, PT, R23, c[0x0][0x3c8], PT ;  /* 0x0000f20017007a0c */ /* 0x000fe40003f26270 */
[----:B------:R-:W-:Y:S02]  /*fbb0*/  @!P2 LEA.HI.X R7, R78, R4, R79, 0x2, P0 ;  /* 0x000000044e07a211 */ /* 0x000fe400000f144f */
[----:B------:R-:W-:-:S02]  /*fbc0*/  ISETP.GE.AND P0, PT, R21, c[0x0][0x3c8], PT ;  /* 0x0000f20015007a0c */ /* 0x000fc40003f06270 */
[----:B-1----:R-:W-:-:S04]  /*fbd0*/  @!P4 LEA R2, P6, R76, R0, 0x2 ;  /* 0x000000004c02c211 */ /* 0x002fc800078c10ff */
[----:B------:R-:W-:Y:S01]  /*fbe0*/  @!P4 LEA.HI.X R3, R76, R4, R77, 0x2, P6 ;  /* 0x000000044c03c211 */ /* 0x000fe200030f144d */
[----:B------:R1:W-:Y:S04]  /*fbf0*/  @!P2 ST.E.64 [R6.64], R40 ;  /* 0x000000280600a985 */ /* 0x0003e8000c101b06 */
[----:B------:R4:W-:Y:S01]  /*fc00*/  @!P4 ST.E.64 [R2.64], R42 ;  /* 0x0000002a0200c985 */ /* 0x0009e2000c101b06 */
[----:B------:R-:W-:Y:S02]  /*fc10*/  ISETP.GE.AND P4, PT, R10, c[0x0][0x3c8], PT ;  /* 0x0000f2000a007a0c */ /* 0x000fe40003f86270 */
[----:B--2---:R-:W-:-:S04]  /*fc20*/  @!P3 LEA R8, P2, R25, R0, 0x2 ;  /* 0x000000001908b211 */ /* 0x004fc800078410ff */
[----:B------:R-:W-:-:S05]  /*fc30*/  @!P3 LEA.HI.X R9, R25, R4, R75, 0x2, P2 ;  /* 0x000000041909b211 */ /* 0x000fca00010f144b */
[----:B------:R-:W-:Y:S01]  /*fc40*/  @!P3 ST.E.64 [R8.64], R66 ;  /* 0x000000420800b985 */ /* 0x000fe2000c101b06 */
[----:B------:R-:W-:Y:S02]  /*fc50*/  ISETP.GE.AND P3, PT, R19, c[0x0][0x3c8], PT ;  /* 0x0000f20013007a0c */ /* 0x000fe40003f66270 */
[-C--:B-1----:R-:W-:Y:S02]  /*fc60*/  @!P0 LEA R6, P2, R21, R0.reuse, 0x2 ;  /* 0x0000000015068211 */ /* 0x082fe400078410ff */
[----:B----4-:R-:W-:Y:S02]  /*fc70*/  @!P1 LEA R2, P6, R23, R0, 0x2 ;  /* 0x0000000017029211 */ /* 0x010fe400078c10ff */
[-C--:B------:R-:W-:Y:S02]  /*fc80*/  @!P0 LEA.HI.X R7, R21, R4.reuse, R22, 0x2, P2 ;  /* 0x0000000415078211 */ /* 0x080fe400010f1416 */
[----:B------:R-:W-:Y:S02]  /*fc90*/  @!P1 LEA.HI.X R3, R23, R4, R24, 0x2, P6 ;  /* 0x0000000417039211 */ /* 0x000fe400030f1418 */
[----:B------:R-:W-:-:S03]  /*fca0*/  ISETP.GE.AND P2, PT, R17, c[0x0][0x3c8], PT ;  /* 0x0000f20011007a0c */ /* 0x000fc60003f46270 */
[----:B------:R1:W-:Y:S01]  /*fcb0*/  @!P1 ST.E.64 [R2.64], R44 ;  /* 0x0000002c02009985 */ /* 0x0003e2000c101b06 */
[----:B------:R-:W-:-:S03]  /*fcc0*/  ISETP.GE.AND P1, PT, R15, c[0x0][0x3c8], PT ;  /* 0x0000f2000f007a0c */ /* 0x000fc60003f26270 */
[----:B------:R2:W-:Y:S01]  /*fcd0*/  @!P0 ST.E.64 [R6.64], R48 ;  /* 0x0000003006008985 */ /* 0x0005e2000c101b06 */
[----:B------:R-:W-:Y:S02]  /*fce0*/  ISETP.GE.AND P0, PT, R5, c[0x0][0x3c8], PT ;  /* 0x0000f20005007a0c */ /* 0x000fe40003f06270 */
        /* <DEDUP_REMOVED lines=8> */
[----:B------:R-:W-:Y:S01]  /*fd70*/  @!P1 LEA.HI.X R7, R15, R4, R16, 0x2, P6 ;  /* 0x000000040f079211 */ /* 0x000fe200030f1410 */
[----:B------:R2:W-:Y:S04]  /*fd80*/  @!P3 ST.E.64 [R10.64], R72 ;  /* 0x000000480a00b985 */ /* 0x0005e8000c101b06 */
[----:B------:R2:W-:Y:S04]  /*fd90*/  @!P2 ST.E.64 [R8.64], R68 ;  /* 0x000000440800a985 */ /* 0x0005e8000c101b06 */
[----:B------:R2:W-:Y:S01]  /*fda0*/  @!P1 ST.E.64 [R6.64], R56 ;  /* 0x0000003806009985 */ /* 0x0005e2000c101b06 */
[----:B-1----:R-:W-:-:S04]  /*fdb0*/  @!P0 LEA R2, P4, R5, R0, 0x2 ;  /* 0x0000000005028211 */ /* 0x002fc800078810ff */
[----:B-----5:R-:W-:-:S05]  /*fdc0*/  @!P0 LEA.HI.X R3, R5, R4, R14, 0x2, P4 ;  /* 0x0000000405038211 */ /* 0x020fca00020f140e */
[----:B------:R2:W-:Y:S04]  /*fdd0*/  @!P0 ST.E.64 [R2.64], R28 ;  /* 0x0000001c02008985 */ /* 0x0005e8000c101b06 */
.L_x_1118:
[----:B------:R-:W-:Y:S05]  /*fde0*/  BSYNC B0 ;  /* 0x0000000000007941 */ /* 0x000fea0003800000 */
.L_x_1117:
[----:B------:R-:W-:Y:S05]  /*fdf0*/  BRA.DIV ~URZ, `(.L_x_1119) ;  /* 0x000032b27f007947 */ /* 0x000fea000b800000 */
[----:B--2---:R2:W3:Y:S04]  /*fe00*/  SHFL.IDX PT, R4, R12, 0x3, 0x1c1f ;  /* 0x007c1f000c047f89 */ /* 0x0044e800000e0000 */
[----:B-1----:R2:W1:Y:S02]  /*fe10*/  SHFL.IDX PT, R0, R13, 0x3, 0x1c1f ;  /* 0x007c1f000d007f89 */ /* 0x00246400000e0000 */
.L_x_1180:
[----:B------:R-:W-:Y:S05]  /*fe20*/  @P5 BRA `(.L_x_1107) ;  /* 0x0000128000005947 */ /* 0x000fea0003800000 */
[----:B------:R-:W5:Y:S04]  /*fe30*/  LDL R9, [R1+0x24] ;  /* 0x0000240001097983 */ /* 0x000f680000100800 */
[----:B--2---:R-:W2:Y:S04]  /*fe40*/  LDL R5, [R1+0x6c] ;  /* 0x00006c0001057983 */ /* 0x004ea80000100800 */
[----:B---34-:R-:W3:Y:S04]  /*fe50*/  LDL R13, [R1+0xb4] ;  /* 0x0000b400010d7983 */ /* 0x018ee80000100800 */
[----:B------:R-:W4:Y:S04]  /*fe60*/  LDL R8, [R1+0xb0] ;  /* 0x0000b00001087983 */ /* 0x000f280000100800 */
        /* <DEDUP_REMOVED lines=19> */
[----:B-1----:R-:W-:-:S04]  /*ffa0*/  @!P4 LEA R6, P6, R9, R0, 0x2 ;  /* 0x000000000906c211 */ /* 0x002fc800078c10ff */
[----:B---3--:R-:W-:Y:S02]  /*ffb0*/  @!P4 LEA.HI.X R7, R9, R4, R13, 0x2, P6 ;  /* 0x000000040907c211 */ /* 0x008fe400030f140d */
[----:B------:R-:W2:Y:S01]  /*ffc0*/  LDL R13, [R1+0x8c] ;  /* 0x00008c00010d7983 */ /* 0x000ea20000100800 */
[----:B------:R-:W-:-:S04]  /*ffd0*/  @!P3 LEA R2, P5, R5, R0, 0x2 ;  /* 0x000000000502b211 */ /* 0x000fc800078a10ff */
[----:B----4-:R-:W-:Y:S02]  /*ffe0*/  @!P3 LEA.HI.X R3, R5, R4, R8, 0x2, P5 ;  /* 0x000000040503b211 */ /* 0x010fe400028f1408 */
[----:B------:R-:W3:Y:S01]  /*fff0*/  LDL R5, [R1+0x44] ;  /* 0x0000440001057983 */ /* 0x000ee20000100800 */
[----:B------:R-:W-:Y:S02]  /*10000*/  ISETP.GE.AND P2, PT, R28, c[0x0][0x3c8], PT ;  /* 0x0000f2001c007a0c */ /* 0x000fe40003f46270 */
[----:B------:R-:W-:Y:S02]  /*10010*/  ISETP.GE.AND P1, PT, R24, c[0x0][0x3c8], PT ;  /* 0x0000f20018007a0c */ /* 0x000fe40003f26270 */
[----:B------:R-:W-:Y:S01]  /*10020*/  ISETP.GE.AND P0, PT, R22, c[0x0][0x3c8], PT ;  /* 0x0000f20016007a0c */ /* 0x000fe20003f06270 */
[----:B------:R1:W-:Y:S01]  /*10030*/  @!P4 ST.E.64 [R6.64], R60 ;  /* 0x0000003c0600c985 */ /* 0x0003e2000c101b06 */
[----:B------:R-:W-:-:S03]  /*10040*/  ISETP.GE.AND P4, PT, R20, c[0x0][0x3c8], PT ;  /* 0x0000f20014007a0c */ /* 0x000fc60003f86270 */
[----:B------:R4:W-:Y:S04]  /*10050*/  @!P3 ST.E.64 [R2.64], R34 ;  /* 0x000000220200b985 */ /* 0x0009e8000c101b06 */
[----:B------:R-:W-:-:S04]  /*10060*/  @!P2 LEA R8, P5, R28, R0, 0x2 ;  /* 0x000000001c08a211 */ /* 0x000fc800078a10ff */
[----:B------:R-:W-:Y:S02]  /*10070*/  @!P2 LEA.HI.X R9, R28, R4, R29, 0x2, P5 ;  /* 0x000000041c09a211 */ /* 0x000fe400028f141d */
[----:B------:R-:W-:-:S03]  /*10080*/  ISETP.GE.AND P5, PT, R10, c[0x0][0x3c8], PT ;  /* 0x0000f2000a007a0c */ /* 0x000fc60003fa6270 */
[----:B------:R-:W-:Y:S01]  /*10090*/  @!P2 ST.E.64 [R8.64], R70 ;  /* 0x000000460800a985 */ /* 0x000fe2000c101b06 */
[-C--:B-1----:R-:W-:Y:S02]  /*100a0*/  @!P1 LEA R6, P6, R24, R0.reuse, 0x2 ;  /* 0x0000000018069211 */ /* 0x082fe400078c10ff */
[----:B----4-:R-:W-:Y:S02]  /*100b0*/  @!P0 LEA R2, P3, R22, R0, 0x2 ;  /* 0x0000000016028211 */ /* 0x010fe400078610ff */
[-C--:B------:R-:W-:Y:S02]  /*100c0*/  @!P1 LEA.HI.X R7, R24, R4.reuse, R25, 0x2, P6 ;  /* 0x0000000418079211 */ /* 0x080fe400030f1419 */
[----:B------:R-:W-:-:S03]  /*100d0*/  @!P0 LEA.HI.X R3, R22, R4, R23, 0x2, P3 ;  /* 0x0000000416038211 */ /* 0x000fc600018f1417 */
[----:B------:R1:W-:Y:S01]  /*100e0*/  @!P1 ST.E.64 [R6.64], R64 ;  /* 0x0000004006009985 */ /* 0x0003e2000c101b06 */
[----:B------:R-:W-:-:S03]  /*100f0*/  ISETP.GE.AND P3, PT, R18, c[0x0][0x3c8], PT ;  /* 0x0000f20012007a0c */ /* 0x000fc60003f66270 */
[----:B------:R4:W-:Y:S01]  /*10100*/  @!P0 ST.E.64 [R2.64], R30 ;  /* 0x0000001e02008985 */ /* 0x0009e2000c101b06 */
[----:B------:R-:W-:Y:S02]  /*10110*/  ISETP.GE.AND P2, PT, R16, c[0x0][0x3c8], PT ;  /* 0x0000f20010007a0c */ /* 0x000fe40003f46270 */
[----:B------:R-:W-:Y:S02]  /*10120*/  ISETP.GE.AND P1, PT, R14, c[0x0][0x3c8], PT ;  /* 0x0000f2000e007a0c */ /* 0x000fe40003f26270 */
[----:B-1----:R-:W-:-:S04]  /*10130*/  @!P4 LEA R6, P0, R20, R0, 0x2 ;  /* 0x000000001406c211 */ /* 0x002fc800078010ff */
[----:B------:R-:W-:Y:S02]  /*10140*/  @!P4 LEA.HI.X R7, R20, R4, R21, 0x2, P0 ;  /* 0x000000041407c211 */ /* 0x000fe400000f1415 */
[----:B------:R-:W-:Y:S02]  /*10150*/  ISETP.GE.AND P0, PT, R12, c[0x0][0x3c8], PT ;  /* 0x0000f2000c007a0c */ /* 0x000fe40003f06270 */
[C---:B----4-:R-:W-:Y:S01]  /*10160*/  @!P5 LEA R2, P6, R10.reuse, R0, 0x2 ;  /* 0x000000000a02d211 */ /* 0x050fe200078c10ff */
[----:B------:R1:W-:Y:S03]  /*10170*/  @!P4 ST.E.64 [R6.64], R46 ;  /* 0x0000002e0600c985 */ /* 0x0003e6000c101b06 */
[----:B------:R-:W-:Y:S02]  /*10180*/  @!P5 LEA.HI.X R3, R10, R4, R11, 0x2, P6 ;  /* 0x000000040a03d211 */ /* 0x000fe400030f140b */
[----:B------:R-:W-:-:S02]  /*10190*/  @!P3 LEA R10, P4, R18, R0, 0x2 ;  /* 0x00000000120ab211 */ /* 0x000fc400078810ff */
[----:B------:R-:W-:Y:S01]  /*101a0*/  @!P2 LEA R8, P6, R16, R0, 0x2 ;  /* 0x000000001008a211 */ /* 0x000fe200078c10ff */
[----:B------:R4:W-:Y:S01]  /*101b0*/  @!P5 ST.E.64 [R2.64], R50 ;  /* 0x000000320200d985 */ /* 0x0009e2000c101b06 */
[-C--:B------:R-:W-:Y:S02]  /*101c0*/  @!P3 LEA.HI.X R11, R18, R4.reuse, R19, 0x2, P4 ;  /* 0x00000004120bb211 */ /* 0x080fe400020f1413 */
[----:B------:R-:W-:-:S03]  /*101d0*/  @!P2 LEA.HI.X R9, R16, R4, R17, 0x2, P6 ;  /* 0x000000041009a211 */ /* 0x000fc600030f1411 */
[----:B------:R2:W-:Y:S04]  /*101e0*/  @!P3 ST.E.64 [R10.64], R62 ;  /* 0x0000003e0a00b985 */ /* 0x0005e8000c101b06 */
[----:B------:R2:W-:Y:S01]  /*101f0*/  @!P2 ST.E.64 [R8.64], R58 ;  /* 0x0000003a0800a985 */ /* 0x0005e2000c101b06 */
[----:B-1----:R-:W-:-:S04]  /*10200*/  @!P1 LEA R6, P5, R14, R0, 0x2 ;  /* 0x000000000e069211 */ /* 0x002fc800078a10ff */
[----:B------:R-:W-:Y:S02]  /*10210*/  @!P1 LEA.HI.X R7, R14, R4, R15, 0x2, P5 ;  /* 0x000000040e079211 */ /* 0x000fe400028f140f */
[----:B----4-:R-:W-:-:S03]  /*10220*/  @!P0 LEA R2, P4, R12, R0, 0x2 ;  /* 0x000000000c028211 */ /* 0x010fc600078810ff */
[----:B------:R1:W-:Y:S01]  /*10230*/  @!P1 ST.E.64 [R6.64], R54 ;  /* 0x0000003606009985 */ /* 0x0003e2000c101b06 */
[----:B--2---:R-:W-:-:S05]  /*10240*/  @!P0 LEA.HI.X R3, R12, R4, R13, 0x2, P4 ;  /* 0x000000040c038211 */ /* 0x004fca00020f140d */
[----:B------:R1:W-:Y:S01]  /*10250*/  @!P0 ST.E.64 [R2.64], R32 ;  /* 0x0000002002008985 */ /* 0x0003e2000c101b06 */
[----:B---3--:R-:W-:-:S13]  /*10260*/  ISETP.GE.AND P0, PT, R5, c[0x0][0x3c8], PT ;  /* 0x0000f20005007a0c */ /* 0x008fda0003f06270 */
[----:B------:R-:W-:Y:S05]  /*10270*/  @P0 BRA `(.L_x_1107) ;  /* 0x00000e3000000947 */ /* 0x000fea0003800000 */
[----:B------:R-:W2:Y:S01]  /*10280*/  LDL R12, [R1+0x88] ;  /* 0x00008800010c7983 */ /* 0x000ea20000100800 */
[----:B-1----:R-:W-:-:S04]  /*10290*/  LEA R2, P0, R5, R0, 0x2 ;  /* 0x0000000005027211 */ /* 0x002fc800078010ff */
[----:B--2---:R-:W-:-:S05]  /*102a0*/  LEA.HI.X R3, R5, R4, R12, 0x2, P0 ;  /* 0x0000000405037211 */ /* 0x004fca00000f140c */
[----:B------:R1:W-:Y:S01]  /*102b0*/  ST.E.64 [R2.64], R26 ;  /* 0x0000001a02007985 */ /* 0x0003e2000c101b06 */
[----:B------:R-:W-:Y:S05]  /*102c0*/  BRA `(.L_x_1107) ;  /* 0x00000de000007947 */ /* 0x000fea0003800000 */
.L_x_1092:
        /* <DEDUP_REMOVED lines=22> */
.L_x_1120:
        /* <DEDUP_REMOVED lines=57> */
.L_x_1122:
[----:B------:R-:W-:Y:S05]  /*107c0*/  BSYNC B0 ;  /* 0x0000000000007941 */ /* 0x000fea0003800000 */
.L_x_1121:
        /* <DEDUP_REMOVED lines=12> */
[----:B------:R-:W-:Y:S02]  /*10890*/  IADD3 R11, R250, R8, RZ ;  /* 0x00000008fa0b7210 */ /* 0x000fe40007ffe0ff */
[----:B------:R-:W-:Y:S01]  /*108a0*/  ISETP.NE.AND P0, PT, R2, 0x1, PT ;  /* 0x000000010200780c */ /* 0x000fe20003f05270 */
[----:B------:R-:W-:-:S04]  /*108b0*/  IMAD.WIDE.U32 R2, R0, c[0x0][0x3a0], RZ ;  /* 0x0000e80000027a25 */ /* 0x000fc800078e00ff */
[----:B------:R-:W-:Y:S01]  /*108c0*/  IMAD R0, R0, c[0x0][0x3a4], R4 ;  /* 0x0000e90000007a24 */ /* 0x000fe200078e0204 */
[----:B------:R-:W-:Y:S01]  /*108d0*/  LEA R4, R5, R250, 0x5 ;  /* 0x000000fa05047211 */ /* 0x000fe200078e28ff */
[----:B------:R-:W-:Y:S02]  /*108e0*/  IMAD R5, R20, c[0x0][0x3f0], RZ ;  /* 0x0000fc0014057a24 */ /* 0x000fe400078e02ff */
[----:B------:R-:W-:Y:S01]  /*108f0*/  IMAD.IADD R3, R3, 0x1, R0 ;  /* 0x0000000103037824 */ /* 0x000fe200078e0200 */
[----:B------:R-:W-:-:S03]  /*10900*/  IADD3 R4, R8, R4, RZ ;  /* 0x0000000408047210 */ /* 0x000fc60007ffe0ff */
        /* <DEDUP_REMOVED lines=24> */
.L_x_1181:
[----:B------:R-:W-:Y:S05]  /*10a90*/  BRA.DIV ~URZ, `(.L_x_1124) ;  /* 0x000027427f007947 */ /* 0x000fea000b800000 */
[----:B------:R3:W4:Y:S02]  /*10aa0*/  SHFL.IDX PT, R0, R12, RZ, 0x1c1f ;  /* 0x001c1fff0c007589 */ /* 0x00072400000e0000 */
.L_x_1182:
        /* <DEDUP_REMOVED lines=21> */
.L_x_1126:
[----:B------:R-:W-:Y:S05]  /*10c00*/  BSYNC B0 ;  /* 0x0000000000007941 */ /* 0x000fea0003800000 */
.L_x_1125:
[----:B------:R-:W-:Y:S05]  /*10c10*/  BRA.DIV ~URZ, `(.L_x_1127) ;  /* 0x000026227f007947 */ /* 0x000fea000b800000 */
[----:B--2---:R2:W1:Y:S04]  /*10c20*/  SHFL.IDX PT, R8, R9, 0x1, 0x1c1f ;  /* 0x003c1f0009087f89 */ /* 0x00446800000e0000 */
[----:B----4-:R2:W4:Y:S02]  /*10c30*/  SHFL.IDX PT, R0, R12, 0x1, 0x1c1f ;  /* 0x003c1f000c007f89 */ /* 0x01052400000e0000 */
.L_x_1183:
        /* <DEDUP_REMOVED lines=21> */
.L_x_1129:
[----:B------:R-:W-:Y:S05]  /*10d90*/  BSYNC B0 ;  /* 0x0000000000007941 */ /* 0x000fea0003800000 */
.L_x_1128:
[----:B------:R-:W-:Y:S05]  /*10da0*/  BRA.DIV ~URZ, `(.L_x_1130) ;  /* 0x000025527f007947 */ /* 0x000fea000b800000 */
[----:B-1----:R1:W2:Y:S02]  /*10db0*/  SHFL.IDX PT, R8, R9, 0x2, 0x1c1f ;  /* 0x005c1f0009087f89 */ /* 0x0022a400000e0000 */
.L_x_1184:
[----:B------:R-:W-:Y:S05]  /*10dc0*/  BRA.DIV ~URZ, `(.L_x_1131) ;  /* 0x000025a27f007947 */ /* 0x000fea000b800000 */
[----:B----4-:R4:W1:Y:S02]  /*10dd0*/  SHFL.IDX PT, R0, R12, 0x2, 0x1c1f ;  /* 0x005c1f000c007f89 */ /* 0x01086400000e0000 */
.L_x_1185:
        /* <DEDUP_REMOVED lines=21> */
.L_x_1133:
[----:B------:R-:W-:Y:S05]  /*10f30*/  BSYNC B0 ;  /* 0x0000000000007941 */ /* 0x000fea0003800000 */
.L_x_1132:
[----:B------:R-:W-:Y:S05]  /*10f40*/  BRA.DIV ~URZ, `(.L_x_1134) ;  /* 0x000024827f007947 */ /* 0x000fea000b800000 */
[----:B--2---:R2:W3:Y:S04]  /*10f50*/  SHFL.IDX PT, R8, R9, 0x3, 0x1c1f ;  /* 0x007c1f0009087f89 */ /* 0x0044e800000e0000 */
[----:B-1----:R2:W1:Y:S02]  /*10f60*/  SHFL.IDX PT, R0, R12, 0x3, 0x1c1f ;  /* 0x007c1f000c007f89 */ /* 0x00246400000e0000 */
.L_x_1186:
        /* <DEDUP_REMOVED lines=20> */
.L_x_1107:
[----:B------:R-:W-:Y:S05]  /*110b0*/  BSYNC B1 ;  /* 0x0000000000017941 */ /* 0x000fea0003800000 */
.L_x_1091:
[----:B-1--4-:R-:W4:Y:S02]  /*110c0*/  LDL R0, [R1+0xbc] ;  /* 0x0000bc0001007983 */ /* 0x012f240000100800 */
[----:B----4-:R-:W-:-:S13]  /*110d0*/  ISETP.NE.AND P0, PT, R0, RZ, PT ;  /* 0x000000ff0000720c */ /* 0x010fda0003f05270 */
[----:B------:R-:W-:Y:S01]  /*110e0*/  @P0 WARPSYNC 0xffffffff ;  /* 0xffffffff00000948 */ /* 0x000fe20003800000 */
[----:B------:R-:W-:Y:S06]  /*110f0*/  @P0 BAR.SYNC.DEFER_BLOCKING 0x5, 0x80 ;  /* 0x0142000000000b1d */ /* 0x000fec0000010000 */
[----:B---3--:R-:W1:Y:S04]  /*11100*/  @P0 LDS.128 R4, [0xc080] ;  /* 0x00c08000ff040984 */ /* 0x008e680000000c00 */
[----:B-1----:R1:W-:Y:S04]  /*11110*/  @P0 STL.64 [R1], R4 ;  /* 0x0000000401000387 */ /* 0x0023e80000100a00 */
        /* <DEDUP_REMOVED lines=9> */
.L_x_1187:
[----:B------:R-:W-:Y:S05]  /*111b0*/  BRA.DIV ~URZ, `(.L_x_1137) ;  /* 0x000023427f007947 */ /* 0x000fea000b800000 */
[----:B------:R3:W4:Y:S02]  /*111c0*/  SHFL.IDX PT, R8, R74, 0x1, 0x1f ;  /* 0x00201f004a087f89 */ /* 0x00072400000e0000 */
.L_x_1188:
        /* <DEDUP_REMOVED lines=19> */
.L_x_1189:
        /* <DEDUP_REMOVED lines=16> */
.L_x_1190:
[----:B---3--:R-:W-:Y:S01]  /*11400*/  IMAD R0, R0, c[0x0][0x538], RZ ;  /* 0x00014e0000007a24 */ /* 0x008fe200078e02ff */
[----:B------:R-:W-:Y:S04]  /*11410*/  BSSY B1, `(.L_x_1140) ;  /* 0x00000ce000017945 */ /* 0x000fe80003800000 */
[----:B----4-:R-:W-:-:S04]  /*11420*/  IADD3 R8, R0, R8, RZ ;  /* 0x0000000800087210 */ /* 0x010fc80007ffe0ff */
[----:B--2---:R-:W-:-:S13]  /*11430*/  ISETP.GT.AND P6, PT, R8, R9, PT ;  /* 0x000000090800720c */ /* 0x004fda0003fc4270 */
[----:B------:R-:W-:Y:S05]  /*11440*/  @P6 BRA `(.L_x_1141) ;  /* 0x0000025000006947 */ /* 0x000fea0003800000 */
.L_x_1145:
        /* <DEDUP_REMOVED lines=17> */
.L_x_1191:
        /* <DEDUP_REMOVED lines=16> */
.L_x_1192:
[----:B--2---:R-:W-:-:S05]  /*11660*/  IMAD R0, R0, c[0x0][0x538], RZ ;  /* 0x00014e0000007a24 */ /* 0x004fca00078e02ff */
[----:B------:R-:W-:-:S04]  /*11670*/  IADD3 R8, R0, R8, RZ ;  /* 0x0000000800087210 */ /* 0x000fc80007ffe0ff */
[----:B------:R-:W-:-:S13]  /*11680*/  ISETP.GT.AND P6, PT, R8, R9, PT ;  /* 0x000000090800720c */ /* 0x000fda0003fc4270 */
[----:B-1----:R-:W-:Y:S05]  /*11690*/  @!P6 BRA `(.L_x_1145) ;  /* 0xfffffdb00000e947 */ /* 0x002fea000383ffff */
.L_x_1141:
[----:B------:R-:W-:-:S05]  /*116a0*/  IADD3 R11, -R0, R8, RZ ;  /* 0x00000008000b7210 */ /* 0x000fca0007ffe1ff */
[----:B------:R-:W-:-:S05]  /*116b0*/  IMAD R0, R4, c[0x0][0x538], R11 ;  /* 0x00014e0004007a24 */ /* 0x000fca00078e020b */
[----:B------:R-:W-:Y:S01]  /*116c0*/  ISETP.GT.AND P0, PT, R0, R9, PT ;  /* 0x000000090000720c */ /* 0x000fe20003f04270 */
[----:B------:R-:W-:-:S12]  /*116d0*/  BRA.DIV ~URZ, `(.L_x_1146) ;  /* 0x000022627f007947 */ /* 0x000fd8000b800000 */
[----:B------:R-:W-:-:S03]  /*116e0*/  VOTE.ANY R10, PT, !P0 ;  /* 0x00000000000a7806 */ /* 0x000fc600040e0100 */
.L_x_1193:
[----:B------:R-:W2:Y:S01]  /*116f0*/  LDL.LU R0, [R1+0xc] ;  /* 0x00000c0001007983 */ /* 0x000ea20000300800 */
[----:B------:R-:W2:Y:S02]  /*11700*/  POPC R8, R10 ;  /* 0x0000000a00087309 */ /* 0x000ea40000000000 */
[----:B--2---:R-:W-:-:S05]  /*11710*/  IADD3 R0, R8, R0, RZ ;  /* 0x0000000008007210 */ /* 0x004fca0007ffe0ff */
[----:B------:R2:W-:Y:S01]  /*11720*/  STL [R1+0xc], R0 ;  /* 0x00000c0001007387 */ /* 0x0005e20000100800 */
[----:B------:R-:W-:Y:S05]  /*11730*/  BRA.DIV ~URZ, `(.L_x_1147) ;  /* 0x000022527f007947 */ /* 0x000fea000b800000 */
[----:B------:R3:W4:Y:S04]  /*11740*/  SHFL.IDX PT, R12, R6, R8, 0x1f ;  /* 0x00001f08060c7589 */ /* 0x00072800000e0000 */
[----:B------:R3:W1:Y:S02]  /*11750*/  SHFL.IDX PT, R7, R7, R8, 0x1f ;  /* 0x00001f0807077589 */ /* 0x00066400000e0000 */
.L_x_1194:
[----:B------:R-:W-:Y:S01]  /*11760*/  ISETP.NE.AND P0, PT, R10, RZ, PT ;  /* 0x000000ff0a00720c */ /* 0x000fe20003f05270 */
[----:B------:R-:W-:-:S12]  /*11770*/  BSSY B0, `(.L_x_1148) ;  /* 0x0000005000007945 */ /* 0x000fd80003800000 */
[----:B------:R-:W-:Y:S05]  /*11780*/  @!P0 BRA `(.L_x_1149) ;  /* 0x0000003000008947 */ /* 0x000fea0003800000 */
[----:B------:R-:W-:Y:S01]  /*11790*/  IADD3 R3, R8, -0x1, RZ ;  /* 0xffffffff08037810 */ /* 0x000fe20007ffe0ff */
[----:B------:R-:W-:Y:S05]  /*117a0*/  BRA.DIV ~URZ, `(.L_x_1150) ;  /* 0x000022b27f007947 */ /* 0x000fea000b800000 */
[----:B------:R2:W3:Y:S02]  /*117b0*/  SHFL.IDX PT, R13, R4, R3, 0x1f ;  /* 0x00001f03040d7589 */ /* 0x0004e400000e0000 */
.L_x_1149:
[----:B------:R-:W-:Y:S05]  /*117c0*/  BSYNC B0 ;  /* 0x0000000000007941 */ /* 0x000fea0003800000 */
.L_x_1148:
[----:B--23--:R-:W-:Y:S01]  /*117d0*/  IMAD R0, R13, c[0x0][0x538], R11 ;  /* 0x00014e000d007a24 */ /* 0x00cfe200078e020b */
[----:B-1----:R-:W-:Y:S01]  /*117e0*/  ISETP.NE.AND P0, PT, R7, 0x1, PT ;  /* 0x000000010700780c */ /* 0x002fe20003f05270 */
[----:B------:R-:W-:Y:S03]  /*117f0*/  BSSY B0, `(.L_x_1151) ;  /* 0x0000086000007945 */ /* 0x000fe60003800000 */
[----:B------:R1:W-:Y:S01]  /*11800*/  STL [R1], R0 ;  /* 0x0000000001007387 */ /* 0x0003e20000100800 */
        /* <DEDUP_REMOVED lines=64> */
.L_x_1152:
        /* <DEDUP_REMOVED lines=68> */
.L_x_1153:
[----:B------:R-:W-:Y:S05]  /*12050*/  BSYNC B0 ;  /* 0x0000000000007941 */ /* 0x000fea0003800000 */
.L_x_1151:
[----:B------:R-:W-:-:S04]  /*12060*/  LOP3.LUT R2, RZ, R2, RZ, 0x33, !PT ;  /* 0x00000002ff027212 */ /* 0x000fc800078e33ff */
[----:B-1----:R-:W-:-:S05]  /*12070*/  IADD3 R0, R2, R12, RZ ;  /* 0x0000000c02007210 */ /* 0x002fca0007ffe0ff */
[----:B------:R1:W-:Y:S01]  /*12080*/  STL [R1+0x4], R0 ;  /* 0x0000040001007387 */ /* 0x0003e20000100800 */
[----:B------:R-:W-:Y:S05]  /*12090*/  BRA `(.L_x_1154) ;  /* 0x0000005000007947 */ /* 0x000fea0003800000 */
.L_x_1142:
[----:B------:R-:W-:Y:S01]  /*120a0*/  MOV R0, c[0x0][0x53c] ;  /* 0x00014f0000007a02 */ /* 0x000fe20000000f00 */
[----:B------:R2:W-:Y:S04]  /*120b0*/  STL [R1], R9 ;  /* 0x0000000901007387 */ /* 0x0005e80000100800 */
[----:B------:R2:W-:Y:S04]  /*120c0*/  STL [R1+0x4], RZ ;  /* 0x000004ff01007387 */ /* 0x0005e80000100800 */
[----:B------:R2:W-:Y:S04]  /*120d0*/  STL [R1+0x8], RZ ;  /* 0x000008ff01007387 */ /* 0x0005e80000100800 */
[----:B------:R2:W-:Y:S02]  /*120e0*/  STL [R1+0xc], R0 ;  /* 0x00000c0001007387 */ /* 0x0005e40000100800 */
.L_x_1154:
[----:B------:R-:W-:Y:S05]  /*120f0*/  BSYNC B1 ;  /* 0x0000000000017941 */ /* 0x000fea0003800000 */
.L_x_1140:
[----:B-1----:R-:W3:Y:S04]  /*12100*/  LDL R4, [R1] ;  /* 0x0000000001047983 */ /* 0x002ee80000100800 */
        /* <DEDUP_REMOVED lines=8> */
.L_x_1135:
[----:B--2---:R-:W2:Y:S02]  /*12190*/  LDL R0, [R1+0xc] ;  /* 0x00000c0001007983 */ /* 0x004ea40000100800 */
[----:B--2---:R-:W-:-:S13]  /*121a0*/  ISETP.GE.AND P0, PT, R0, c[0x0][0x53c], PT ;  /* 0x00014f0000007a0c */ /* 0x004fda0003f06270 */
[----:B-1----:R-:W-:Y:S01]  /*121b0*/  @P0 CALL.REL.NOINC `(.L_x_1155) ;  /* 0x0000001000000944 */ /* 0x002fe20003c00000 */
[----:B------:R-:W-:Y:S05]  /*121c0*/  BRA `(.L_x_1156) ;  /* 0xfffefb1000007947 */ /* 0x000fea000383ffff */
.L_x_1155:
[----:B------:R-:W-:Y:S05]  /*121d0*/  EXIT ;  /* 0x000000000000794d */ /* 0x000fea0003800000 */
.L_x_1045:
[----:B------:R-:W-:Y:S01]  /*121e0*/  IMAD.MOV.U32 R0, RZ, RZ, R5 ;  /* 0x000000ffff007224 */ /* 0x000fe200078e0005 */
[----:B------:R-:W-:Y:S02]  /*121f0*/  MOV R2, 0x1 ;  /* 0x0000000100027802 */ /* 0x000fe40000000f00 */
[----:B------:R-:W-:Y:S02]  /*12200*/  MOV R3, 0x12220 ;  /* 0x0001222000037802 */ /* 0x000fe40000000f00 */
[----:B------:R-:W-:Y:S05]  /*12210*/  CALL.REL.NOINC `($__internal_20_$__cuda_sm70_shflsync_up_p) ;  /* 0x0000193000007944 */ /* 0x000fea0003c00000 */
[----:B------:R-:W-:Y:S01]  /*12220*/  MOV R0, R4 ;  /* 0x0000000400007202 */ /* 0x000fe20000000f00 */
[----:B------:R-:W-:Y:S05]  /*12230*/  BRA `(.L_x_1157) ;  /* 0xfffee22000007947 */ /* 0x000fea000383ffff */
.L_x_1046:
[----:B------:R-:W-:Y:S01]  /*12240*/  IMAD.MOV.U32 R0, RZ, RZ, R5 ;  /* 0x000000ffff007224 */ /* 0x000fe200078e0005 */
[----:B------:R-:W-:Y:S02]  /*12250*/  MOV R2, 0x2 ;  /* 0x0000000200027802 */ /* 0x000fe40000000f00 */
[----:B------:R-:W-:Y:S02]  /*12260*/  MOV R3, 0x12280 ;  /* 0x0001228000037802 */ /* 0x000fe40000000f00 */
[----:B------:R-:W-:Y:S05]  /*12270*/  CALL.REL.NOINC `($__internal_20_$__cuda_sm70_shflsync_up_p) ;  /* 0x000018d000007944 */ /* 0x000fea0003c00000 */
[----:B------:R-:W-:Y:S01]  /*12280*/  SEL R0, R4, RZ, P4 ;  /* 0x000000ff04007207 */ /* 0x000fe20002000000 */
[----:B------:R-:W-:Y:S01]  /*12290*/  IMAD.MOV.U32 R2, RZ, RZ, 0x4 ;  /* 0x00000004ff027424 */ /* 0x000fe200078e00ff */
[----:B------:R-:W-:-:S03]  /*122a0*/  MOV R3, 0x122d0 ;  /* 0x000122d000037802 */ /* 0x000fc60000000f00 */
[----:B------:R-:W-:Y:S02]  /*122b0*/  IMAD.IADD R0, R5, 0x1, R0 ;  /* 0x0000000105007824 */ /* 0x000fe400078e0200 */
        /* <DEDUP_REMOVED lines=14> */
[----:B------:R-:W-:Y:S01]  /*123a0*/  IMAD.IADD R4, R0, 0x1, R4 ;  /* 0x0000000100047824 */ /* 0x000fe200078e0204 */
[----:B------:R-:W-:-:S03]  /*123b0*/  MOV R0, 0x1f ;  /* 0x0000001f00007802 */ /* 0x000fc60000000f00 */
[----:B------:R-:W-:Y:S02]  /*123c0*/  IMAD.MOV.U32 R5, RZ, RZ, R4 ;  /* 0x000000ffff057224 */ /* 0x000fe400078e0004 */
[----:B------:R-:W-:Y:S05]  /*123d0*/  CALL.REL.NOINC `($__internal_19_$__cuda_sm70_shflsync_idx_p) ;  /* 0x0000172000007944 */ /* 0x000fea0003c00000 */
[----:B------:R-:W-:Y:S05]  /*123e0*/  BRA `(.L_x_1158) ;  /* 0xfffee17000007947 */ /* 0x000fea000383ffff */
.L_x_1048:
[----:B------:R-:W-:Y:S02]  /*123f0*/  SEL R0, RZ, 0x1, P0 ;  /* 0x00000001ff007807 */ /* 0x000fe40000000000 */
[----:B------:R-:W-:Y:S02]  /*12400*/  MOV R2, 0x12420 ;  /* 0x0001242000027802 */ /* 0x000fe40000000f00 */
[----:B------:R-:W-:Y:S05]  /*12410*/  CALL.REL.NOINC `($__internal_21_$__cuda_sm70_votesync_ballot) ;  /* 0x000017a000007944 */ /* 0x000fea0003c00000 */
[----:B------:R-:W-:Y:S01]  /*12420*/  MOV R10, R0 ;  /* 0x00000000000a7202 */ /* 0x000fe20000000f00 */
[----:B------:R-:W-:Y:S05]  /*12430*/  BRA `(.L_x_1159) ;  /* 0xfffee1b000007947 */ /* 0x000fea000383ffff */
.L_x_1049:
[----:B------:R-:W-:Y:S01]  /*12440*/  IMAD.MOV.U32 R5, RZ, RZ, R9 ;  /* 0x000000ffff057224 */ /* 0x000fe200078e0009 */
[----:B------:R-:W-:Y:S01]  /*12450*/  MOV R3, R6 ;  /* 0x0000000600037202 */ /* 0x000fe20000000f00 */
[----:B-1----:R-:W-:Y:S01]  /*12460*/  IMAD.MOV.U32 R0, RZ, RZ, 0x1f ;  /* 0x0000001fff007424 */ /* 0x002fe200078e00ff */
[----:B------:R-:W-:Y:S02]  /*12470*/  MOV R2, 0x12490 ;  /* 0x0001249000027802 */ /* 0x000fe40000000f00 */
[----:B------:R-:W-:Y:S05]  /*12480*/  CALL.REL.NOINC `($__internal_19_$__cuda_sm70_shflsync_idx_p) ;  /* 0x0000167000007944 */ /* 0x000fea0003c00000 */
[----:B------:R-:W-:Y:S01]  /*12490*/  IMAD.MOV.U32 R12, RZ, RZ, R0 ;  /* 0x000000ffff0c7224 */ /* 0x000fe200078e0000 */
[----:B------:R-:W-:Y:S01]  /*124a0*/  MOV R5, R8 ;  /* 0x0000000800057202 */ /* 0x000fe20000000f00 */
[----:B------:R-:W-:Y:S01]  /*124b0*/  IMAD.MOV.U32 R7, RZ, RZ, RZ ;  /* 0x000000ffff077224 */ /* 0x000fe200078e00ff */
[----:B------:R-:W-:Y:S01]  /*124c0*/  MOV R3, R6 ;  /* 0x0000000600037202 */ /* 0x000fe20000000f00 */
[----:B------:R-:W-:Y:S01]  /*124d0*/  IMAD.MOV.U32 R0, RZ, RZ, 0x1f ;  /* 0x0000001fff007424 */ /* 0x000fe200078e00ff */
[----:B------:R-:W-:-:S02]  /*124e0*/  MOV R2, 0x12500 ;  /* 0x0001250000027802 */ /* 0x000fc40000000f00 */
[----:B------:R-:W-:Y:S05]  /*124f0*/  CALL.REL.NOINC `($__internal_19_$__cuda_sm70_shflsync_idx_p) ;  /* 0x0000160000007944 */ /* 0x000fea0003c00000 */
[----:B------:R-:W-:Y:S01]  /*12500*/  MOV R9, R0 ;  /* 0x0000000000097202 */ /* 0x000fe20000000f00 */
[----:B------:R-:W-:Y:S05]  /*12510*/  BRA `(.L_x_1160) ;  /* 0xfffee14000007947 */ /* 0x000fea000383ffff */
.L_x_1052:
[----:B------:R-:W-:Y:S01]  /*12520*/  IMAD.MOV.U32 R5, RZ, RZ, R4 ;  /* 0x000000ffff057224 */ /* 0x000fe200078e0004 */
[----:B-1----:R-:W-:-:S02]  /*12530*/  MOV R0, 0x1f ;  /* 0x0000001f00007802 */ /* 0x002fc40000000f00 */
[----:B------:R-:W-:Y:S02]  /*12540*/  MOV R2, 0x12560 ;  /* 0x0001256000027802 */ /* 0x000fe40000000f00 */
[----:B--234-:R-:W-:Y:S05]  /*12550*/  CALL.REL.NOINC `($__internal_19_$__cuda_sm70_shflsync_idx_p) ;  /* 0x000015a000007944 */ /* 0x01cfea0003c00000 */
[----:B------:R-:W-:Y:S01]  /*12560*/  MOV R7, R0 ;  /* 0x0000000000077202 */ /* 0x000fe20000000f00 */
[----:B------:R-:W-:Y:S05]  /*12570*/  BRA `(.L_x_1051) ;  /* 0xfffee14000007947 */ /* 0x000fea000383ffff */
.L_x_1063:
[----:B-1----:R-:W-:Y:S01]  /*12580*/  IMAD.MOV.U32 R5, RZ, RZ, R11 ;  /* 0x000000ffff057224 */ /* 0x002fe200078e000b */
[----:B------:R-:W-:Y:S01]  /*12590*/  MOV R3, RZ ;  /* 0x000000ff00037202 */ /* 0x000fe20000000f00 */
[----:B------:R-:W-:Y:S01]  /*125a0*/  IMAD.MOV.U32 R0, RZ, RZ, 0x1c1f ;  /* 0x00001c1fff007424 */ /* 0x000fe200078e00ff */
[----:B------:R-:W-:Y:S02]  /*125b0*/  MOV R2, 0x125d0 ;  /* 0x000125d000027802 */ /* 0x000fe40000000f00 */
[----:B------:R-:W-:Y:S05]  /*125c0*/  CALL.REL.NOINC `($__internal_19_$__cuda_sm70_shflsync_idx_p) ;  /* 0x0000153000007944 */ /* 0x000fea0003c00000 */
[----:B------:R-:W-:Y:S01]  /*125d0*/  MOV R8, R0 ;  /* 0x0000000000087202 */ /* 0x000fe20000000f00 */
[----:B------:R-:W-:Y:S05]  /*125e0*/  BRA `(.L_x_1161) ;  /* 0xffff081000007947 */ /* 0x000fea000383ffff */
.L_x_1064:
[----:B------:R-:W-:Y:S01]  /*125f0*/  IMAD.MOV.U32 R5, RZ, RZ, R12 ;  /* 0x000000ffff057224 */ /* 0x000fe200078e000c */
[----:B------:R-:W-:Y:S01]  /*12600*/  MOV R3, RZ ;  /* 0x000000ff00037202 */ /* 0x000fe20000000f00 */
[----:B------:R-:W-:Y:S01]  /*12610*/  IMAD.MOV.U32 R0, RZ, RZ, 0x1c1f ;  /* 0x00001c1fff007424 */ /* 0x000fe200078e00ff */
[----:B------:R-:W-:Y:S02]  /*12620*/  MOV R2, 0x12640 ;  /* 0x0001264000027802 */ /* 0x000fe40000000f00 */
[----:B-12---:R-:W-:Y:S05]  /*12630*/  CALL.REL.NOINC `($__internal_19_$__cuda_sm70_shflsync_idx_p) ;  /* 0x000014c000007944 */ /* 0x006fea0003c00000 */
[----:B------:R-:W-:Y:S05]  /*12640*/  BRA `(.L_x_1162) ;  /* 0xffff07d000007947 */ /* 0x000fea000383ffff */
.L_x_1067:
[----:B--2---:R-:W-:Y:S01]  /*12650*/  IMAD.MOV.U32 R5, RZ, RZ, R11 ;  /* 0x000000ffff057224 */ /* 0x004fe200078e000b */
[----:B------:R-:W-:Y:S01]  /*12660*/  MOV R3, 0x1 ;  /* 0x0000000100037802 */ /* 0x000fe20000000f00 */
[----:B----4-:R-:W-:Y:S01]  /*12670*/  IMAD.MOV.U32 R0, RZ, RZ, 0x1c1f ;  /* 0x00001c1fff007424 */ /* 0x010fe200078e00ff */
[----:B------:R-:W-:-:S02]  /*12680*/  MOV R2, 0x126a0 ;  /* 0x000126a000027802 */ /* 0x000fc40000000f00 */
[----:B-1-3--:R-:W-:Y:S05]  /*12690*/  CALL.REL.NOINC `($__internal_19_$__cuda_sm70_shflsync_idx_p) ;  /* 0x0000146000007944 */ /* 0x00afea0003c00000 */
[----:B------:R-:W-:Y:S01]  /*126a0*/  IMAD.MOV.U32 R8, RZ, RZ, R0 ;  /* 0x000000ffff087224 */ /* 0x000fe200078e0000 */
[----:B------:R-:W-:Y:S01]  /*126b0*/  MOV R3, 0x1 ;  /* 0x0000000100037802 */ /* 0x000fe20000000f00 */
[----:B------:R-:W-:Y:S01]  /*126c0*/  IMAD.MOV.U32 R5, RZ, RZ, R12 ;  /* 0x000000ffff057224 */ /* 0x000fe200078e000c */
[----:B------:R-:W-:-:S02]  /*126d0*/  MOV R0, 0x1c1f ;  /* 0x00001c1f00007802 */ /* 0x000fc40000000f00 */
[----:B------:R-:W-:Y:S02]  /*126e0*/  MOV R2, 0x12700 ;  /* 0x0001270000027802 */ /* 0x000fe40000000f00 */
[----:B------:R-:W-:Y:S05]  /*126f0*/  CALL.REL.NOINC `($__internal_19_$__cuda_sm70_shflsync_idx_p) ;  /* 0x0000140000007944 */ /* 0x000fea0003c00000 */
[----:B------:R-:W-:Y:S05]  /*12700*/  BRA `(.L_x_1163) ;  /* 0xffff090000007947 */ /* 0x000fea000383ffff */
.L_x_1070:
[----:B-1----:R-:W-:Y:S01]  /*12710*/  IMAD.MOV.U32 R5, RZ, RZ, R11 ;  /* 0x000000ffff057224 */ /* 0x002fe200078e000b */
[----:B------:R-:W-:Y:S01]  /*12720*/  MOV R3, 0x2 ;  /* 0x0000000200037802 */ /* 0x000fe20000000f00 */
[----:B----4-:R-:W-:Y:S01]  /*12730*/  IMAD.MOV.U32 R0, RZ, RZ, 0x1c1f ;  /* 0x00001c1fff007424 */ /* 0x010fe200078e00ff */
[----:B------:R-:W-:Y:S02]  /*12740*/  MOV R2, 0x12760 ;  /* 0x0001276000027802 */ /* 0x000fe40000000f00 */
[----:B--23--:R-:W-:Y:S05]  /*12750*/  CALL.REL.NOINC `($__internal_19_$__cuda_sm70_shflsync_idx_p) ;  /* 0x000013a000007944 */ /* 0x00cfea0003c00000 */
[----:B------:R-:W-:Y:S01]  /*12760*/  MOV R8, R0 ;  /* 0x0000000000087202 */ /* 0x000fe20000000f00 */
[----:B------:R-:W-:Y:S05]  /*12770*/  BRA `(.L_x_1164) ;  /* 0xffff0a6000007947 */ /* 0x000fea000383ffff */
.L_x_1071:
[----:B------:R-:W-:Y:S01]  /*12780*/  IMAD.MOV.U32 R5, RZ, RZ, R12 ;  /* 0x000000ffff057224 */ /* 0x000fe200078e000c */
[----:B------:R-:W-:Y:S01]  /*12790*/  MOV R3, 0x2 ;  /* 0x0000000200037802 */ /* 0x000fe20000000f00 */
[----:B----4-:R-:W-:Y:S01]  /*127a0*/  IMAD.MOV.U32 R0, RZ, RZ, 0x1c1f ;  /* 0x00001c1fff007424 */ /* 0x010fe200078e00ff */
[----:B------:R-:W-:Y:S02]  /*127b0*/  MOV R2, 0x127d0 ;  /* 0x000127d000027802 */ /* 0x000fe40000000f00 */
[----:B-123--:R-:W-:Y:S05]  /*127c0*/  CALL.REL.NOINC `($__internal_19_$__cuda_sm70_shflsync_idx_p) ;  /* 0x0000133000007944 */ /* 0x00efea0003c00000 */
[----:B------:R-:W-:Y:S05]  /*127d0*/  BRA `(.L_x_1165) ;  /* 0xffff0a2000007947 */ /* 0x000fea000383ffff */
.L_x_1074:
[----:B-1----:R-:W-:Y:S01]  /*127e0*/  IMAD.MOV.U32 R5, RZ, RZ, R11 ;  /* 0x000000ffff057224 */ /* 0x002fe200078e000b */
[----:B------:R-:W-:Y:S01]  /*127f0*/  MOV R3, 0x3 ;  /* 0x0000000300037802 */ /* 0x000fe20000000f00 */
[----:B------:R-:W-:Y:S01]  /*12800*/  IMAD.MOV.U32 R0, RZ, RZ, 0x1c1f ;  /* 0x00001c1fff007424 */ /* 0x000fe200078e00ff */
[----:B------:R-:W-:-:S02]  /*12810*/  MOV R2, 0x12830 ;  /* 0x0001283000027802 */ /* 0x000fc40000000f00 */
[----:B--234-:R-:W-:Y:S05]  /*12820*/  CALL.REL.NOINC `($__internal_19_$__cuda_sm70_shflsync_idx_p) ;  /* 0x000012d000007944 */ /* 0x01cfea0003c00000 */
[----:B------:R-:W-:Y:S01]  /*12830*/  IMAD.MOV.U32 R6, RZ, RZ, R0 ;  /* 0x000000ffff067224 */ /* 0x000fe200078e0000 */
[----:B------:R-:W-:Y:S01]  /*12840*/  MOV R3, 0x3 ;  /* 0x0000000300037802 */ /* 0x000fe20000000f00 */
[----:B------:R-:W-:Y:S01]  /*12850*/  IMAD.MOV.U32 R5, RZ, RZ, R12 ;  /* 0x000000ffff057224 */ /* 0x000fe200078e000c */
[----:B------:R-:W-:-:S02]  /*12860*/  MOV R0, 0x1c1f ;  /* 0x00001c1f00007802 */ /* 0x000fc40000000f00 */
[----:B------:R-:W-:Y:S02]  /*12870*/  MOV R2, 0x12890 ;  /* 0x0001289000027802 */ /* 0x000fe40000000f00 */
[----:B------:R-:W-:Y:S05]  /*12880*/  CALL.REL.NOINC `($__internal_19_$__cuda_sm70_shflsync_idx_p) ;  /* 0x0000127000007944 */ /* 0x000fea0003c00000 */
[----:B------:R-:W-:Y:S05]  /*12890*/  BRA `(.L_x_1166) ;  /* 0xffff0b4000007947 */ /* 0x000fea000383ffff */
.L_x_1087:
[----:B------:R-:W-:Y:S01]  /*128a0*/  IMAD.MOV.U32 R0, RZ, RZ, R244 ;  /* 0x000000ffff007224 */ /* 0x000fe200078e00f4 */
[----:B------:R-:W-:Y:S02]  /*128b0*/  MOV R3, 0x2 ;  /* 0x0000000200037802 */ /* 0x000fe40000000f00 */
[----:B------:R-:W-:Y:S02]  /*128c0*/  MOV R2, 0x128e0 ;  /* 0x000128e000027802 */ /* 0x000fe40000000f00 */
[----:B------:R-:W-:Y:S05]  /*128d0*/  CALL.REL.NOINC `($__internal_18_$__cuda_sm70_shflsync_bfly_p) ;  /* 0x000011e000007944 */ /* 0x000fea0003c00000 */
[----:B------:R-:W-:Y:S05]  /*128e0*/  BRA `(.L_x_1167) ;  /* 0xffffa2c000007947 */ /* 0x000fea000383ffff */
.L_x_1088:
[----:B------:R-:W-:Y:S01]  /*128f0*/  IMAD.MOV.U32 R0, RZ, RZ, R5 ;  /* 0x000000ffff007224 */ /* 0x000fe200078e0005 */
[----:B------:R-:W-:Y:S02]  /*12900*/  MOV R3, 0x1 ;  /* 0x0000000100037802 */ /* 0x000fe40000000f00 */
[----:B------:R-:W-:Y:S02]  /*12910*/  MOV R2, 0x12930 ;  /* 0x0001293000027802 */ /* 0x000fe40000000f00 */
[----:B-1----:R-:W-:Y:S05]  /*12920*/  CALL.REL.NOINC `($__internal_18_$__cuda_sm70_shflsync_bfly_p) ;  /* 0x0000119000007944 */ /* 0x002fea0003c00000 */
[----:B------:R-:W-:Y:S01]  /*12930*/  FADD.FTZ R5, R5, R0 ;  /* 0x0000000005057221 */ /* 0x000fe20000010000 */
[----:B------:R-:W-:Y:S02]  /*12940*/  MOV R0, R246 ;  /* 0x000000f600007202 */ /* 0x000fe40000000f00 */
[----:B------:R-:W-:Y:S02]  /*12950*/  MOV R3, 0x2 ;  /* 0x0000000200037802 */ /* 0x000fe40000000f00 */
[----:B------:R-:W-:-:S02]  /*12960*/  MOV R2, 0x12980 ;  /* 0x0001298000027802 */ /* 0x000fc40000000f00 */
[----:B------:R-:W-:Y:S05]  /*12970*/  CALL.REL.NOINC `($__internal_18_$__cuda_sm70_shflsync_bfly_p) ;  /* 0x0000114000007944 */ /* 0x000fea0003c00000 */
[----:B------:R-:W-:Y:S01]  /*12980*/  FADD.FTZ R7, R246, R0 ;  /* 0x00000000f6077221 */ /* 0x000fe20000010000 */
[----:B------:R-:W-:-:S02]  /*12990*/  MOV R3, 0x1 ;  /* 0x0000000100037802 */ /* 0x000fc40000000f00 */
[----:B------:R-:W-:Y:S02]  /*129a0*/  MOV R2, 0x129d0 ;  /* 0x000129d000027802 */ /* 0x000fe40000000f00 */
[----:B------:R-:W-:Y:S02]  /*129b0*/  MOV R0, R7 ;  /* 0x0000000700007202 */ /* 0x000fe40000000f00 */
[----:B------:R-:W-:Y:S05]  /*129c0*/  CALL.REL.NOINC `($__internal_18_$__cuda_sm70_shflsync_bfly_p) ;  /* 0x000010f000007944 */ /* 0x000fea0003c00000 */
[----:B------:R-:W-:Y:S01]  /*129d0*/  FADD.FTZ R4, R7, R0 ;  /* 0x0000000007047221 */ /* 0x000fe20000010000 */
[----:B------:R-:W-:Y:S02]  /*129e0*/  MOV R0, R245 ;  /* 0x000000f500007202 */ /* 0x000fe40000000f00 */
[----:B------:R-:W-:Y:S02]  /*129f0*/  MOV R3, 0x2 ;  /* 0x0000000200037802 */ /* 0x000fe40000000f00 */
[----:B------:R-:W-:Y:S02]  /*12a00*/  MOV R2, 0x12a20 ;  /* 0x00012a2000027802 */ /* 0x000fe40000000f00 */
[----:B------:R-:W-:Y:S05]  /*12a10*/  CALL.REL.NOINC `($__internal_18_$__cuda_sm70_shflsync_bfly_p) ;  /* 0x000010a000007944 */ /* 0x000fea0003c00000 */
[----:B------:R-:W-:Y:S01]  /*12a20*/  FADD.FTZ R7, R245, R0 ;  /* 0x00000000f5077221 */ /* 0x000fe20000010000 */
[----:B------:R-:W-:Y:S02]  /*12a30*/  MOV R3, 0x1 ;  /* 0x0000000100037802 */ /* 0x000fe40000000f00 */
[----:B------:R-:W-:-:S02]  /*12a40*/  MOV R2, 0x12a70 ;  /* 0x00012a7000027802 */ /* 0x000fc40000000f00 */
        /* <DEDUP_REMOVED lines=9> */
[----:B------:R-:W-:Y:S02]  /*12ae0*/  MOV R2, 0x12b10 ;  /* 0x00012b1000027802 */ /* 0x000fe40000000f00 */
[----:B------:R-:W-:-:S02]  /*12af0*/  MOV R0, R6 ;  /* 0x0000000600007202 */ /* 0x000fc40000000f00 */
[----:B------:R-:W-:Y:S05]  /*12b00*/  CALL.REL.NOINC `($__internal_18_$__cuda_sm70_shflsync_bfly_p) ;  /* 0x00000fb000007944 */ /* 0x000fea0003c00000 */
[----:B------:R-:W-:Y:S01]  /*12b10*/  MOV R8, R0 ;  /* 0x0000000000087202 */ /* 0x000fe20000000f00 */
[----:B------:R-:W-:Y:S05]  /*12b20*/  BRA `(.L_x_1168) ;  /* 0xffffa17000007947 */ /* 0x000fea000383ffff */
.L_x_1095:
[----:B-1234-:R-:W-:Y:S01]  /*12b30*/  IMAD.MOV.U32 R5, RZ, RZ, R12 ;  /* 0x000000ffff057224 */ /* 0x01efe200078e000c */
[----:B------:R-:W-:Y:S01]  /*12b40*/  MOV R3, RZ ;  /* 0x000000ff00037202 */ /* 0x000fe20000000f00 */
[----:B------:R-:W-:Y:S01]  /*12b50*/  IMAD.MOV.U32 R0, RZ, RZ, 0x1c1f ;  /* 0x00001c1fff007424 */ /* 0x000fe200078e00ff */
[----:B------:R-:W-:-:S02]  /*12b60*/  MOV R2, 0x12b80 ;  /* 0x00012b8000027802 */ /* 0x000fc40000000f00 */
[----:B------:R-:W-:Y:S05]  /*12b70*/  CALL.REL.NOINC `($__internal_19_$__cuda_sm70_shflsync_idx_p) ;  /* 0x00000f8000007944 */ /* 0x000fea0003c00000 */
[----:B------:R-:W-:Y:S01]  /*12b80*/  MOV R10, R0 ;  /* 0x00000000000a7202 */ /* 0x000fe20000000f00 */
[----:B------:R-:W-:Y:S05]  /*12b90*/  BRA `(.L_x_1169) ;  /* 0xffffbb5000007947 */ /* 0x000fea000383ffff */
.L_x_1096:
[----:B------:R-:W-:Y:S01]  /*12ba0*/  IMAD.MOV.U32 R5, RZ, RZ, R13 ;  /* 0x000000ffff057224 */ /* 0x000fe200078e000d */
[----:B------:R-:W-:Y:S01]  /*12bb0*/  MOV R3, RZ ;  /* 0x000000ff00037202 */ /* 0x000fe20000000f00 */
[----:B------:R-:W-:Y:S01]  /*12bc0*/  IMAD.MOV.U32 R0, RZ, RZ, 0x1c1f ;  /* 0x00001c1fff007424 */ /* 0x000fe200078e00ff */
[----:B------:R-:W-:-:S02]  /*12bd0*/  MOV R2, 0x12bf0 ;  /* 0x00012bf000027802 */ /* 0x000fc40000000f00 */
[----:B-12---:R-:W-:Y:S05]  /*12be0*/  CALL.REL.NOINC `($__internal_19_$__cuda_sm70_shflsync_idx_p) ;  /* 0x00000f1000007944 */ /* 0x006fea0003c00000 */
[----:B------:R-:W-:Y:S05]  /*12bf0*/  BRA `(.L_x_1170) ;  /* 0xffffbb1000007947 */ /* 0x000fea000383ffff */
.L_x_1099:
[----:B------:R-:W-:Y:S01]  /*12c00*/  IMAD.MOV.U32 R5, RZ, RZ, R12 ;  /* 0x000000ffff057224 */ /* 0x000fe200078e000c */
[----:B--2---:R-:W-:Y:S01]  /*12c10*/  MOV R3, 0x1 ;  /* 0x0000000100037802 */ /* 0x004fe20000000f00 */
        /* <DEDUP_REMOVED lines=10> */
.L_x_1102:
[----:B------:R-:W-:Y:S01]  /*12cc0*/  IMAD.MOV.U32 R5, RZ, RZ, R12 ;  /* 0x000000ffff057224 */ /* 0x000fe200078e000c */
[----:B-1----:R-:W-:Y:S01]  /*12cd0*/  MOV R3, 0x2 ;  /* 0x0000000200037802 */ /* 0x002fe20000000f00 */
[----:B----4-:R-:W-:Y:S01]  /*12ce0*/  IMAD.MOV.U32 R0, RZ, RZ, 0x1c1f ;  /* 0x00001c1fff007424 */ /* 0x010fe200078e00ff */
[----:B------:R-:W-:Y:S02]  /*12cf0*/  MOV R2, 0x12d10 ;  /* 0x00012d1000027802 */ /* 0x000fe40000000f00 */
[----:B--23--:R-:W-:Y:S05]  /*12d00*/  CALL.REL.NOINC `($__internal_19_$__cuda_sm70_shflsync_idx_p) ;  /* 0x00000df000007944 */ /* 0x00cfea0003c00000 */
[----:B------:R-:W-:Y:S01]  /*12d10*/  MOV R10, R0 ;  /* 0x00000000000a7202 */ /* 0x000fe20000000f00 */
[----:B------:R-:W-:Y:S05]  /*12d20*/  BRA `(.L_x_1172) ;  /* 0xffffbce000007947 */ /* 0x000fea000383ffff */
.L_x_1103:
[----:B------:R-:W-:Y:S01]  /*12d30*/  IMAD.MOV.U32 R5, RZ, RZ, R13 ;  /* 0x000000ffff057224 */ /* 0x000fe200078e000d */
[----:B------:R-:W-:Y:S01]  /*12d40*/  MOV R3, 0x2 ;  /* 0x0000000200037802 */ /* 0x000fe20000000f00 */
[----:B----4-:R-:W-:Y:S01]  /*12d50*/  IMAD.MOV.U32 R0, RZ, RZ, 0x1c1f ;  /* 0x00001c1fff007424 */ /* 0x010fe200078e00ff */
[----:B------:R-:W-:Y:S02]  /*12d60*/  MOV R2, 0x12d80 ;  /* 0x00012d8000027802 */ /* 0x000fe40000000f00 */
[----:B-123--:R-:W-:Y:S05]  /*12d70*/  CALL.REL.NOINC `($__internal_19_$__cuda_sm70_shflsync_idx_p) ;  /* 0x00000d8000007944 */ /* 0x00efea0003c00000 */
[----:B------:R-:W-:Y:S05]  /*12d80*/  BRA `(.L_x_1173) ;  /* 0xffffbca000007947 */ /* 0x000fea000383ffff */
.L_x_1106:
[----:B------:R-:W-:Y:S01]  /*12d90*/  IMAD.MOV.U32 R5, RZ, RZ, R12 ;  /* 0x000000ffff057224 */ /* 0x000fe200078e000c */
[----:B-1----:R-:W-:Y:S01]  /*12da0*/  MOV R3, 0x3 ;  /* 0x0000000300037802 */ /* 0x002fe20000000f00 */
        /* <DEDUP_REMOVED lines=10> */
.L_x_1108:
[----:B------:R-:W-:Y:S01]  /*12e50*/  IMAD.MOV.U32 R5, RZ, RZ, R12 ;  /* 0x000000ffff057224 */ /* 0x000fe200078e000c */
[----:B------:R-:W-:Y:S01]  /*12e60*/  MOV R3, RZ ;  /* 0x000000ff00037202 */ /* 0x000fe20000000f00 */
[----:B------:R-:W-:Y:S01]  /*12e70*/  IMAD.MOV.U32 R0, RZ, RZ, 0x1c1f ;  /* 0x00001c1fff007424 */ /* 0x000fe200078e00ff */
[----:B------:R-:W-:Y:S02]  /*12e80*/  MOV R2, 0x12ea0 ;  /* 0x00012ea000027802 */ /* 0x000fe40000000f00 */
[----:B------:R-:W-:Y:S05]  /*12e90*/  CALL.REL.NOINC `($__internal_19_$__cuda_sm70_shflsync_idx_p) ;  /* 0x00000c6000007944 */ /* 0x000fea0003c00000 */
[----:B------:R-:W-:Y:S01]  /*12ea0*/  MOV R4, R0 ;  /* 0x0000000000047202 */ /* 0x000fe20000000f00 */
[----:B------:R-:W-:Y:S05]  /*12eb0*/  BRA `(.L_x_1175) ;  /* 0xffffc09000007947 */ /* 0x000fea000383ffff */
.L_x_1109:
[----:B------:R-:W-:Y:S01]  /*12ec0*/  IMAD.MOV.U32 R5, RZ, RZ, R13 ;  /* 0x000000ffff057224 */ /* 0x000fe200078e000d */
[----:B------:R-:W-:Y:S01]  /*12ed0*/  MOV R3, RZ ;  /* 0x000000ff00037202 */ /* 0x000fe20000000f00 */
[----:B------:R-:W-:Y:S01]  /*12ee0*/  IMAD.MOV.U32 R0, RZ, RZ, 0x1c1f ;  /* 0x00001c1fff007424 */ /* 0x000fe200078e00ff */
[----:B------:R-:W-:Y:S02]  /*12ef0*/  MOV R2, 0x12f10 ;  /* 0x00012f1000027802 */ /* 0x000fe40000000f00 */
[----:B-12---:R-:W-:Y:S05]  /*12f00*/  CALL.REL.NOINC `($__internal_19_$__cuda_sm70_shflsync_idx_p) ;  /* 0x00000bf000007944 */ /* 0x006fea0003c00000 */
[----:B------:R-:W-:Y:S05]  /*12f10*/  BRA `(.L_x_1176) ;  /* 0xffffc05000007947 */ /* 0x000fea000383ffff */
.L_x_1112:
[----:B------:R-:W-:Y:S01]  /*12f20*/  IMAD.MOV.U32 R5, RZ, RZ, R12 ;  /* 0x000000ffff057224 */ /* 0x000fe200078e000c */
[----:B-1----:R-:W-:Y:S01]  /*12f30*/  MOV R3, 0x1 ;  /* 0x0000000100037802 */ /* 0x002fe20000000f00 */
[----:B----4-:R-:W-:Y:S01]  /*12f40*/  IMAD.MOV.U32 R0, RZ, RZ, 0x1c1f ;  /* 0x00001c1fff007424 */ /* 0x010fe200078e00ff */
[----:B------:R-:W-:-:S02]  /*12f50*/  MOV R2, 0x12f70 ;  /* 0x00012f7000027802 */ /* 0x000fc40000000f00 */
[----:B--23--:R-:W-:Y:S05]  /*12f60*/  CALL.REL.NOINC `($__internal_19_$__cuda_sm70_shflsync_idx_p) ;  /* 0x00000b9000007944 */ /* 0x00cfea0003c00000 */
[----:B------:R-:W-:Y:S01]  /*12f70*/  IMAD.MOV.U32 R4, RZ, RZ, R0 ;  /* 0x000000ffff047224 */ /* 0x000fe200078e0000 */
[----:B------:R-:W-:Y:S01]  /*12f80*/  MOV R3, 0x1 ;  /* 0x0000000100037802 */ /* 0x000fe20000000f00 */
[----:B------:R-:W-:Y:S01]  /*12f90*/  IMAD.MOV.U32 R5, RZ, RZ, R13 ;  /* 0x000000ffff057224 */ /* 0x000fe200078e000d */
[----:B------:R-:W-:-:S02]  /*12fa0*/  MOV R0, 0x1c1f ;  /* 0x00001c1f00007802 */ /* 0x000fc40000000f00 */
[----:B------:R-:W-:Y:S02]  /*12fb0*/  MOV R2, 0x12fd0 ;  /* 0x00012fd000027802 */ /* 0x000fe40000000f00 */
[----:B------:R-:W-:Y:S05]  /*12fc0*/  CALL.REL.NOINC `($__internal_19_$__cuda_sm70_shflsync_idx_p) ;  /* 0x00000b3000007944 */ /* 0x000fea0003c00000 */
[----:B------:R-:W-:Y:S05]  /*12fd0*/  BRA `(.L_x_1177) ;  /* 0xffffc47000007947 */ /* 0x000fea000383ffff */
.L_x_1115:
[----:B------:R-:W-:Y:S01]  /*12fe0*/  IMAD.MOV.U32 R5, RZ, RZ, R12 ;  /* 0x000000ffff057224 */ /* 0x000fe200078e000c */
[----:B-1----:R-:W-:Y:S01]  /*12ff0*/  MOV R3, 0x2 ;  /* 0x0000000200037802 */ /* 0x002fe20000000f00 */
[----:B----4-:R-:W-:Y:S01]  /*13000*/  IMAD.MOV.U32 R0, RZ, RZ, 0x1c1f ;  /* 0x00001c1fff007424 */ /* 0x010fe200078e00ff */
[----:B------:R-:W-:Y:S02]  /*13010*/  MOV R2, 0x13030 ;  /* 0x0001303000027802 */ /* 0x000fe40000000f00 */
[----:B--23--:R-:W-:Y:S05]  /*13020*/  CALL.REL.NOINC `($__internal_19_$__cuda_sm70_shflsync_idx_p) ;  /* 0x00000ad000007944 */ /* 0x00cfea0003c00000 */
[----:B------:R-:W-:Y:S01]  /*13030*/  MOV R4, R0 ;  /* 0x0000000000047202 */ /* 0x000fe20000000f00 */
[----:B------:R-:W-:Y:S05]  /*13040*/  BRA `(.L_x_1178) ;  /* 0xffffc8d000007947 */ /* 0x000fea000383ffff */
.L_x_1116:
[----:B------:R-:W-:Y:S01]  /*13050*/  IMAD.MOV.U32 R5, RZ, RZ, R13 ;  /* 0x000000ffff057224 */ /* 0x000fe200078e000d */
[----:B------:R-:W-:Y:S01]  /*13060*/  MOV R3, 0x2 ;  /* 0x0000000200037802 */ /* 0x000fe20000000f00 */
[----:B----4-:R-:W-:Y:S01]  /*13070*/  IMAD.MOV.U32 R0, RZ, RZ, 0x1c1f ;  /* 0x00001c1fff007424 */ /* 0x010fe200078e00ff */
[----:B------:R-:W-:Y:S02]  /*13080*/  MOV R2, 0x130a0 ;  /* 0x000130a000027802 */ /* 0x000fe40000000f00 */
[----:B-123--:R-:W-:Y:S05]  /*13090*/  CALL.REL.NOINC `($__internal_19_$__cuda_sm70_shflsync_idx_p) ;  /* 0x00000a6000007944 */ /* 0x00efea0003c00000 */
[----:B------:R-:W-:Y:S05]  /*130a0*/  BRA `(.L_x_1179) ;  /* 0xffffc89000007947 */ /* 0x000fea000383ffff */
.L_x_1119:
[----:B------:R-:W-:Y:S01]  /*130b0*/  IMAD.MOV.U32 R5, RZ, RZ, R12 ;  /* 0x000000ffff057224 */ /* 0x000fe200078e000c */
[----:B--2---:R-:W-:Y:S01]  /*130c0*/  MOV R3, 0x3 ;  /* 0x0000000300037802 */ /* 0x004fe20000000f00 */
[----:B-1----:R-:W-:Y:S01]  /*130d0*/  IMAD.MOV.U32 R0, RZ, RZ, 0x1c1f ;  /* 0x00001c1fff007424 */ /* 0x002fe200078e00ff */
[----:B------:R-:W-:-:S02]  /*130e0*/  MOV R2, 0x13100 ;  /* 0x0001310000027802 */ /* 0x000fc40000000f00 */
[----:B---34-:R-:W-:Y:S05]  /*130f0*/  CALL.REL.NOINC `($__internal_19_$__cuda_sm70_shflsync_idx_p) ;  /* 0x00000a0000007944 */ /* 0x018fea0003c00000 */
[----:B------:R-:W-:Y:S01]  /*13100*/  IMAD.MOV.U32 R4, RZ, RZ, R0 ;  /* 0x000000ffff047224 */ /* 0x000fe200078e0000 */
[----:B------:R-:W-:Y:S01]  /*13110*/  MOV R3, 0x3 ;  /* 0x0000000300037802 */ /* 0x000fe20000000f00 */
[----:B------:R-:W-:Y:S01]  /*13120*/  IMAD.MOV.U32 R5, RZ, RZ, R13 ;  /* 0x000000ffff057224 */ /* 0x000fe200078e000d */
[----:B------:R-:W-:-:S02]  /*13130*/  MOV R0, 0x1c1f ;  /* 0x00001c1f00007802 */ /* 0x000fc40000000f00 */
[----:B------:R-:W-:Y:S02]  /*13140*/  MOV R2, 0x13160 ;  /* 0x0001316000027802 */ /* 0x000fe40000000f00 */
[----:B------:R-:W-:Y:S05]  /*13150*/  CALL.REL.NOINC `($__internal_19_$__cuda_sm70_shflsync_idx_p) ;  /* 0x000009a000007944 */ /* 0x000fea0003c00000 */
[----:B------:R-:W-:Y:S05]  /*13160*/  BRA `(.L_x_1180) ;  /* 0xffffccb000007947 */ /* 0x000fea000383ffff */
.L_x_1123:
[----:B------:R-:W-:Y:S01]  /*13170*/  IMAD.MOV.U32 R5, RZ, RZ, R9 ;  /* 0x000000ffff057224 */ /* 0x000fe200078e0009 */
[----:B------:R-:W-:Y:S01]  /*13180*/  MOV R3, RZ ;  /* 0x000000ff00037202 */ /* 0x000fe20000000f00 */
[----:B------:R-:W-:Y:S01]  /*13190*/  IMAD.MOV.U32 R0, RZ, RZ, 0x1c1f ;  /* 0x00001c1fff007424 */ /* 0x000fe200078e00ff */
[----:B------:R-:W-:Y:S02]  /*131a0*/  MOV R2, 0x131c0 ;  /* 0x000131c000027802 */ /* 0x000fe40000000f00 */
[----:B------:R-:W-:Y:S05]  /*131b0*/  CALL.REL.NOINC `($__internal_19_$__cuda_sm70_shflsync_idx_p) ;  /* 0x0000094000007944 */ /* 0x000fea0003c00000 */
[----:B------:R-:W-:Y:S01]  /*131c0*/  MOV R8, R0 ;  /* 0x0000000000087202 */ /* 0x000fe20000000f00 */
[----:B------:R-:W-:Y:S05]  /*131d0*/  BRA `(.L_x_1181) ;  /* 0xffffd8b000007947 */ /* 0x000fea000383ffff */
.L_x_1124:
[----:B------:R-:W-:Y:S01]  /*131e0*/  IMAD.MOV.U32 R5, RZ, RZ, R12 ;  /* 0x000000ffff057224 */ /* 0x000fe200078e000c */
[----:B------:R-:W-:Y:S01]  /*131f0*/  MOV R3, RZ ;  /* 0x000000ff00037202 */ /* 0x000fe20000000f00 */
[----:B------:R-:W-:Y:S01]  /*13200*/  IMAD.MOV.U32 R0, RZ, RZ, 0x1c1f ;  /* 0x00001c1fff007424 */ /* 0x000fe200078e00ff */
[----:B------:R-:W-:Y:S02]  /*13210*/  MOV R2, 0x13230 ;  /* 0x0001323000027802 */ /* 0x000fe40000000f00 */
[----:B-12---:R-:W-:Y:S05]  /*13220*/  CALL.REL.NOINC `($__internal_19_$__cuda_sm70_shflsync_idx_p) ;  /* 0x000008d000007944 */ /* 0x006fea0003c00000 */
[----:B------:R-:W-:Y:S05]  /*13230*/  BRA `(.L_x_1182) ;  /* 0xffffd87000007947 */ /* 0x000fea000383ffff */
.L_x_1127:
        /* <DEDUP_REMOVED lines=12> */
.L_x_1130:
[----:B-1----:R-:W-:Y:S01]  /*13300*/  IMAD.MOV.U32 R5, RZ, RZ, R9 ;  /* 0x000000ffff057224 */ /* 0x002fe200078e0009 */
[----:B------:R-:W-:Y:S01]  /*13310*/  MOV R3, 0x2 ;  /* 0x0000000200037802 */ /* 0x000fe20000000f00 */
[----:B----4-:R-:W-:Y:S01]  /*13320*/  IMAD.MOV.U32 R0, RZ, RZ, 0x1c1f ;  /* 0x00001c1fff007424 */ /* 0x010fe200078e00ff */
[----:B------:R-:W-:Y:S02]  /*13330*/  MOV R2, 0x13350 ;  /* 0x0001335000027802 */ /* 0x000fe40000000f00 */
[----:B--23--:R-:W-:Y:S05]  /*13340*/  CALL.REL.NOINC `($__internal_19_$__cuda_sm70_shflsync_idx_p) ;  /* 0x000007b000007944 */ /* 0x00cfea0003c00000 */
[----:B------:R-:W-:Y:S01]  /*13350*/  MOV R8, R0 ;  /* 0x0000000000087202 */ /* 0x000fe20000000f00 */
[----:B------:R-:W-:Y:S05]  /*13360*/  BRA `(.L_x_1184) ;  /* 0xffffda5000007947 */ /* 0x000fea000383ffff */
.L_x_1131:
[----:B------:R-:W-:Y:S01]  /*13370*/  IMAD.MOV.U32 R5, RZ, RZ, R12 ;  /* 0x000000ffff057224 */ /* 0x000fe200078e000c */
[----:B------:R-:W-:Y:S01]  /*13380*/  MOV R3, 0x2 ;  /* 0x0000000200037802 */ /* 0x000fe20000000f00 */
[----:B----4-:R-:W-:Y:S01]  /*13390*/  IMAD.MOV.U32 R0, RZ, RZ, 0x1c1f ;  /* 0x00001c1fff007424 */ /* 0x010fe200078e00ff */
[----:B------:R-:W-:Y:S02]  /*133a0*/  MOV R2, 0x133c0 ;  /* 0x000133c000027802 */ /* 0x000fe40000000f00 */
[----:B-123--:R-:W-:Y:S05]  /*133b0*/  CALL.REL.NOINC `($__internal_19_$__cuda_sm70_shflsync_idx_p) ;  /* 0x0000074000007944 */ /* 0x00efea0003c00000 */
[----:B------:R-:W-:Y:S05]  /*133c0*/  BRA `(.L_x_1185) ;  /* 0xffffda1000007947 */ /* 0x000fea000383ffff */
.L_x_1134:
        /* <DEDUP_REMOVED lines=12> */
.L_x_1136:
[----:B------:R-:W-:Y:S01]  /*13490*/  IMAD.MOV.U32 R5, RZ, RZ, R74 ;  /* 0x000000ffff057224 */ /* 0x000fe200078e004a */
[----:B------:R-:W-:Y:S01]  /*134a0*/  MOV R3, RZ ;  /* 0x000000ff00037202 */ /* 0x000fe20000000f00 */
[----:B------:R-:W-:Y:S01]  /*134b0*/  IMAD.MOV.U32 R0, RZ, RZ, 0x1f ;  /* 0x0000001fff007424 */ /* 0x000fe200078e00ff */
[----:B------:R-:W-:Y:S02]  /*134c0*/  MOV R2, 0x134e0 ;  /* 0x000134e000027802 */ /* 0x000fe40000000f00 */
[----:B--2---:R-:W-:Y:S05]  /*134d0*/  CALL.REL.NOINC `($__internal_19_$__cuda_sm70_shflsync_idx_p) ;  /* 0x0000062000007944 */ /* 0x004fea0003c00000 */
[----:B------:R-:W-:Y:S01]  /*134e0*/  MOV R9, R0 ;  /* 0x0000000000097202 */ /* 0x000fe20000000f00 */
[----:B------:R-:W-:Y:S05]  /*134f0*/  BRA `(.L_x_1187) ;  /* 0xffffdcb000007947 */ /* 0x000fea000383ffff */
.L_x_1137:
[----:B------:R-:W-:Y:S01]  /*13500*/  IMAD.MOV.U32 R5, RZ, RZ, R74 ;  /* 0x000000ffff057224 */ /* 0x000fe200078e004a */
[----:B------:R-:W-:Y:S01]  /*13510*/  MOV R3, 0x1 ;  /* 0x0000000100037802 */ /* 0x000fe20000000f00 */
[----:B------:R-:W-:Y:S01]  /*13520*/  IMAD.MOV.U32 R0, RZ, RZ, 0x1f ;  /* 0x0000001fff007424 */ /* 0x000fe200078e00ff */
[----:B------:R-:W-:Y:S02]  /*13530*/  MOV R2, 0x13550 ;  /* 0x0001355000027802 */ /* 0x000fe40000000f00 */
[----:B-12---:R-:W-:Y:S05]  /*13540*/  CALL.REL.NOINC `($__internal_19_$__cuda_sm70_shflsync_idx_p) ;  /* 0x000005b000007944 */ /* 0x006fea0003c00000 */
[----:B------:R-:W-:Y:S01]  /*13550*/  MOV R8, R0 ;  /* 0x0000000000087202 */ /* 0x000fe20000000f00 */
[----:B------:R-:W-:Y:S05]  /*13560*/  BRA `(.L_x_1188) ;  /* 0xffffdc6000007947 */ /* 0x000fea000383ffff */
.L_x_1138:
[----:B------:R-:W-:Y:S02]  /*13570*/  MOV R2, 0x1 ;  /* 0x0000000100027802 */ /* 0x000fe40000000f00 */
[----:B------:R-:W-:-:S02]  /*13580*/  MOV R3, 0x135a0 ;  /* 0x000135a000037802 */ /* 0x000fc40000000f00 */
[----:B-1234-:R-:W-:Y:S05]  /*13590*/  CALL.REL.NOINC `($__internal_20_$__cuda_sm70_shflsync_up_p) ;  /* 0x000005b000007944 */ /* 0x01efea0003c00000 */
[----:B------:R-:W-:Y:S05]  /*135a0*/  BRA `(.L_x_1189) ;  /* 0xffffdd5000007947 */ /* 0x000fea000383ffff */
.L_x_1139:
[----:B------:R-:W-:Y:S02]  /*135b0*/  MOV R2, 0x2 ;  /* 0x0000000200027802 */ /* 0x000fe40000000f00 */
[----:B------:R-:W-:-:S02]  /*135c0*/  MOV R3, 0x135e0 ;  /* 0x000135e000037802 */ /* 0x000fc40000000f00 */
[----:B--2-4-:R-:W-:Y:S05]  /*135d0*/  CALL.REL.NOINC `($__internal_20_$__cuda_sm70_shflsync_up_p) ;  /* 0x0000057000007944 */ /* 0x014fea0003c00000 */
        /* <DEDUP_REMOVED lines=23> */
.L_x_1143:
[----:B------:R-:W-:Y:S02]  /*13750*/  MOV R2, 0x1 ;  /* 0x0000000100027802 */ /* 0x000fe40000000f00 */
[----:B------:R-:W-:Y:S02]  /*13760*/  MOV R3, 0x13780 ;  /* 0x0001378000037802 */ /* 0x000fe40000000f00 */
[----:B------:R-:W-:Y:S05]  /*13770*/  CALL.REL.NOINC `($__internal_20_$__cuda_sm70_shflsync_up_p) ;  /* 0x000003d000007944 */ /* 0x000fea0003c00000 */
[----:B------:R-:W-:Y:S01]  /*13780*/  MOV R2, R4 ;  /* 0x0000000400027202 */ /* 0x000fe20000000f00 */
[----:B------:R-:W-:Y:S05]  /*13790*/  BRA `(.L_x_1191) ;  /* 0xffffddc000007947 */ /* 0x000fea000383ffff */
.L_x_1144:
        /* <DEDUP_REMOVED lines=26> */
.L_x_1146:
[----:B------:R-:W-:Y:S02]  /*13940*/  SEL R0, RZ, 0x1, P0 ;  /* 0x00000001ff007807 */ /* 0x000fe40000000000 */
[----:B------:R-:W-:Y:S02]  /*13950*/  MOV R2, 0x13970 ;  /* 0x0001397000027802 */ /* 0x000fe40000000f00 */
[----:B-1----:R-:W-:Y:S05]  /*13960*/  CALL.REL.NOINC `($__internal_21_$__cuda_sm70_votesync_ballot) ;  /* 0x0000025000007944 */ /* 0x002fea0003c00000 */
[----:B------:R-:W-:Y:S01]  /*13970*/  MOV R10, R0 ;  /* 0x00000000000a7202 */ /* 0x000fe20000000f00 */
[----:B------:R-:W-:Y:S05]  /*13980*/  BRA `(.L_x_1193) ;  /* 0xffffdd6000007947 */ /* 0x000fea000383ffff */
.L_x_1147:
[----:B------:R-:W-:Y:S01]  /*13990*/  IMAD.MOV.U32 R5, RZ, RZ, R6 ;  /* 0x000000ffff057224 */ /* 0x000fe200078e0006 */
[----:B------:R-:W-:Y:S01]  /*139a0*/  MOV R3, R8 ;  /* 0x0000000800037202 */ /* 0x000fe20000000f00 */
[----:B--2---:R-:W-:Y:S01]  /*139b0*/  IMAD.MOV.U32 R0, RZ, RZ, 0x1f ;  /* 0x0000001fff007424 */ /* 0x004fe200078e00ff */
[----:B------:R-:W-:Y:S02]  /*139c0*/  MOV R2, 0x139e0 ;  /* 0x000139e000027802 */ /* 0x000fe40000000f00 */
[----:B-1----:R-:W-:Y:S05]  /*139d0*/  CALL.REL.NOINC `($__internal_19_$__cuda_sm70_shflsync_idx_p) ;  /* 0x0000012000007944 */ /* 0x002fea0003c00000 */
[----:B------:R-:W-:Y:S01]  /*139e0*/  IMAD.MOV.U32 R12, RZ, RZ, R0 ;  /* 0x000000ffff0c7224 */ /* 0x000fe200078e0000 */
[----:B------:R-:W-:Y:S01]  /*139f0*/  MOV R3, R8 ;  /* 0x0000000800037202 */ /* 0x000fe20000000f00 */
[----:B------:R-:W-:Y:S01]  /*13a00*/  IMAD.MOV.U32 R5, RZ, RZ, R7 ;  /* 0x000000ffff057224 */ /* 0x000fe200078e0007 */
[----:B------:R-:W-:Y:S02]  /*13a10*/  MOV R0, 0x1f ;  /* 0x0000001f00007802 */ /* 0x000fe40000000f00 */
[----:B------:R-:W-:-:S02]  /*13a20*/  MOV R2, 0x13a40 ;  /* 0x00013a4000027802 */ /* 0x000fc40000000f00 */
[----:B------:R-:W-:Y:S05]  /*13a30*/  CALL.REL.NOINC `($__internal_19_$__cuda_sm70_shflsync_idx_p) ;  /* 0x000000c000007944 */ /* 0x000fea0003c00000 */
[----:B------:R-:W-:Y:S01]  /*13a40*/  MOV R7, R0 ;  /* 0x0000000000077202 */ /* 0x000fe20000000f00 */
[----:B------:R-:W-:Y:S05]  /*13a50*/  BRA `(.L_x_1194) ;  /* 0xffffdd0000007947 */ /* 0x000fea000383ffff */
.L_x_1150:
[----:B------:R-:W-:Y:S01]  /*13a60*/  IMAD.MOV.U32 R5, RZ, RZ, R4 ;  /* 0x000000ffff057224 */ /* 0x000fe200078e0004 */
[----:B--2---:R-:W-:-:S02]  /*13a70*/  MOV R0, 0x1f ;  /* 0x0000001f00007802 */ /* 0x004fc40000000f00 */
[----:B------:R-:W-:Y:S02]  /*13a80*/  MOV R2, 0x13aa0 ;  /* 0x00013aa000027802 */ /* 0x000fe40000000f00 */
[----:B-1-34-:R-:W-:Y:S05]  /*13a90*/  CALL.REL.NOINC `($__internal_19_$__cuda_sm70_shflsync_idx_p) ;  /* 0x0000006000007944 */ /* 0x01afea0003c00000 */
[----:B------:R-:W-:Y:S01]  /*13aa0*/  MOV R13, R0 ;  /* 0x00000000000d7202 */ /* 0x000fe20000000f00 */
[----:B------:R-:W-:Y:S05]  /*13ab0*/  BRA `(.L_x_1149) ;  /* 0xffffdd0000007947 */ /* 0x000fea000383ffff */
        .weak           $__internal_18_$__cuda_sm70_shflsync_bfly_p
        .type           $__internal_18_$__cuda_sm70_shflsync_bfly_p,@function
        .size           $__internal_18_$__cuda_sm70_shflsync_bfly_p,($__internal_19_$__cuda_sm70_shflsync_idx_p - $__internal_18_$__cuda_sm70_shflsync_bfly_p)
$__internal_18_$__cuda_sm70_shflsync_bfly_p:
[----:B------:R-:W-:Y:S04]  /*13ac0*/  WARPSYNC R8 ;  /* 0x0000000800007348 */ /* 0x000fe80003800000 */
[----:B------:R1:W2:Y:S02]  /*13ad0*/  SHFL.BFLY PT, R0, R0, R3, R9 ;  /* 0x0c00000300007389 */ /* 0x0002a400000e0009 */
[----:B-1----:R-:W-:-:S04]  /*13ae0*/  MOV R3, 0x0 ;  /* 0x0000000000037802 */ /* 0x002fc80000000f00 */
[----:B--2---:R-:W-:Y:S05]  /*13af0*/  RET.REL.NODEC R2 `(_ZN7cutlass13device_kernelIN5flash19enable_sm80_to_sm89INS1_16FlashAttnFwdSm80INS1_25CollectiveMainloopFwdSm80ILi4ELi1ELb0EN4cute5tupleIJNS5_1CILi128EEENS7_ILi48EEENS7_ILi96EEEEEELi96ENS_6half_tEfNS_4arch4Sm80ELb1ELb0ELb1ELb1ELb0ELb0ELb1ELb1EEENS1_21CollectiveEpilogueFwdINS6_IJS8_SA_S9_EEENS6_IJNS7_ILi1EEESI_SI_EEESC_SE_Li128ELb1ELb1ELb1ELb0EEENS1_36VarlenDynamicPersistentTileSchedulerILi128ELi48ELi128ELi128ELb1ELb1ELb0ELb1ELb1ELb1EEEEEEEEEvNT_6ParamsE) ;  /* 0xfffec50002007950 */ /* 0x004fea0003c3ffff */
        .weak           $__internal_19_$__cuda_sm70_shflsync_idx_p
        .type           $__internal_19_$__cuda_sm70_shflsync_idx_p,@function
        .size           $__internal_19_$__cuda_sm70_shflsync_idx_p,($__internal_20_$__cuda_sm70_shflsync_up_p - $__internal_19_$__cuda_sm70_shflsync_idx_p)
$__internal_19_$__cuda_sm70_shflsync_idx_p:
[----:B------:R-:W-:-:S04]  /*13b00*/  MOV R15, 0xffffffff ;  /* 0xffffffff000f7802 */ /* 0x000fc80000000f00 */
[----:B------:R-:W-:Y:S04]  /*13b10*/  WARPSYNC R15 ;  /* 0x0000000f00007348 */ /* 0x000fe80003800000 */
[----:B------:R1:W2:Y:S02]  /*13b20*/  SHFL.IDX PT, R0, R5, R3, R0 ;  /* 0x0000000305007389 */ /* 0x0002a400000e0000 */
[----:B-1----:R-:W-:-:S04]  /*13b30*/  MOV R3, 0x0 ;  /* 0x0000000000037802 */ /* 0x002fc80000000f00 */
[----:B--2---:R-:W-:Y:S05]  /*13b40*/  RET.REL.NODEC R2 `(_ZN7cutlass13device_kernelIN5flash19enable_sm80_to_sm89INS1_16FlashAttnFwdSm80INS1_25CollectiveMainloopFwdSm80ILi4ELi1ELb0EN4cute5tupleIJNS5_1CILi128EEENS7_ILi48EEENS7_ILi96EEEEEELi96ENS_6half_tEfNS_4arch4Sm80ELb1ELb0ELb1ELb1ELb0ELb0ELb1ELb1EEENS1_21CollectiveEpilogueFwdINS6_IJS8_SA_S9_EEENS6_IJNS7_ILi1EEESI_SI_EEESC_SE_Li128ELb1ELb1ELb1ELb0EEENS1_36VarlenDynamicPersistentTileSchedulerILi128ELi48ELi128ELi128ELb1ELb1ELb0ELb1ELb1ELb1EEEEEEEEEvNT_6ParamsE) ;  /* 0xfffec4b002007950 */ /* 0x004fea0003c3ffff */
        .weak           $__internal_20_$__cuda_sm70_shflsync_up_p
        .type           $__internal_20_$__cuda_sm70_shflsync_up_p,@function
        .size           $__internal_20_$__cuda_sm70_shflsync_up_p,($__internal_21_$__cuda_sm70_votesync_ballot - $__internal_20_$__cuda_sm70_shflsync_up_p)
$__internal_20_$__cuda_sm70_shflsync_up_p:
[----:B------:R-:W-:Y:S02]  /*13b50*/  IMAD.MOV.U32 R4, RZ, RZ, RZ ;  /* 0x000000ffff047224 */ /* 0x000fe400078e00ff */
[----:B------:R-:W-:-:S04]  /*13b60*/  IMAD.MOV.U32 R10, RZ, RZ, -0x1 ;  /* 0xffffffffff0a7424 */ /* 0x000fc800078e00ff */
[----:B------:R-:W-:Y:S04]  /*13b70*/  WARPSYNC R10 ;  /* 0x0000000a00007348 */ /* 0x000fe80003800000 */
[----:B------:R1:W2:Y:S02]  /*13b80*/  SHFL.UP PT, R4, R0, R2, R4 ;  /* 0x0400000200047389 */ /* 0x0002a400000e0004 */
[----:B-1----:R-:W-:Y:S02]  /*13b90*/  MOV R2, R3 ;  /* 0x0000000300027202 */ /* 0x002fe40000000f00 */
[----:B------:R-:W-:-:S04]  /*13ba0*/  MOV R3, 0x0 ;  /* 0x0000000000037802 */ /* 0x000fc80000000f00 */
[----:B--2---:R-:W-:Y:S05]  /*13bb0*/  RET.REL.NODEC R2 `(_ZN7cutlass13device_kernelIN5flash19enable_sm80_to_sm89INS1_16FlashAttnFwdSm80INS1_25CollectiveMainloopFwdSm80ILi4ELi1ELb0EN4cute5tupleIJNS5_1CILi128EEENS7_ILi48EEENS7_ILi96EEEEEELi96ENS_6half_tEfNS_4arch4Sm80ELb1ELb0ELb1ELb1ELb0ELb0ELb1ELb1EEENS1_21CollectiveEpilogueFwdINS6_IJS8_SA_S9_EEENS6_IJNS7_ILi1EEESI_SI_EEESC_SE_Li128ELb1ELb1ELb1ELb0EEENS1_36VarlenDynamicPersistentTileSchedulerILi128ELi48ELi128ELi128ELb1ELb1ELb0ELb1ELb1ELb1EEEEEEEEEvNT_6ParamsE) ;  /* 0xfffec44002007950 */ /* 0x004fea0003c3ffff */
        .weak           $__internal_21_$__cuda_sm70_votesync_ballot
        .type           $__internal_21_$__cuda_sm70_votesync_ballot,@function
        .size           $__internal_21_$__cuda_sm70_votesync_ballot,(.L_x_1449 - $__internal_21_$__cuda_sm70_votesync_ballot)
$__internal_21_$__cuda_sm70_votesync_ballot:
[----:B------:R-:W-:Y:S01]  /*13bc0*/  ISETP.NE.U32.AND P0, PT, R0, 0x1, PT ;  /* 0x000000010000780c */ /* 0x000fe20003f05070 */
[----:B------:R-:W-:-:S04]  /*13bd0*/  IMAD.MOV.U32 R3, RZ, RZ, -0x1 ;  /* 0xffffffffff037424 */ /* 0x000fc800078e00ff */
[----:B------:R-:W-:Y:S08]  /*13be0*/  WARPSYNC R3 ;  /* 0x0000000300007348 */ /* 0x000ff00003800000 */
[----:B------:R-:W-:-:S04]  /*13bf0*/  VOTE.ANY R0, PT, !P0 ;  /* 0x0000000000007806 */ /* 0x000fc800040e0100 */
[----:B------:R-:W-:Y:S01]  /*13c00*/  LOP3.LUT R0, R0, R3, RZ, 0xc0, !PT ;  /* 0x0000000300007212 */ /* 0x000fe200078ec0ff */
[----:B------:R-:W-:-:S04]  /*13c10*/  IMAD.MOV.U32 R3, RZ, RZ, 0x0 ;  /* 0x00000000ff037424 */ /* 0x000fc800078e00ff */
[----:B------:R-:W-:Y:S05]  /*13c20*/  RET.REL.NODEC R2 `(_ZN7cutlass13device_kernelIN5flash19enable_sm80_to_sm89INS1_16FlashAttnFwdSm80INS1_25CollectiveMainloopFwdSm80ILi4ELi1ELb0EN4cute5tupleIJNS5_1CILi128EEENS7_ILi48EEENS7_ILi96EEEEEELi96ENS_6half_tEfNS_4arch4Sm80ELb1ELb0ELb1ELb1ELb0ELb0ELb1ELb1EEENS1_21CollectiveEpilogueFwdINS6_IJS8_SA_S9_EEENS6_IJNS7_ILi1EEESI_SI_EEESC_SE_Li128ELb1ELb1ELb1ELb0EEENS1_36VarlenDynamicPersistentTileSchedulerILi128ELi48ELi128ELi128ELb1ELb1ELb0ELb1ELb1ELb1EEEEEEEEEvNT_6ParamsE) ;  /* 0xfffec3d002007950 */ /* 0x000fea0003c3ffff */
.L_x_1195:
        /* <DEDUP_REMOVED lines=13> */
.L_x_1449:


//--------------------- .text._ZN7cutlass13device_kernelIN5flash19enable_sm80_to_sm89INS1_16FlashAttnFwdSm80INS1_25CollectiveMainloopFwdSm80ILi4ELi1ELb0EN4cute5tupleIJNS5_1CILi128EEENS7_ILi48EEENS7_ILi96EEEEEELi96ENS_6half_tEfNS_4arch4Sm80ELb1ELb0ELb1ELb1ELb0ELb1ELb1ELb1EEENS1_21CollectiveEpilogueFwdINS6_IJS8_SA_S9_EEENS6_IJNS7_ILi1EEESI_SI_EEESC_SE_Li128ELb1ELb1ELb1ELb0EEENS1_36VarlenDynamicPersistentTileSchedulerILi128ELi48ELi128ELi128ELb1ELb1ELb0ELb1ELb1ELb1EEEEEEEEEvNT_6ParamsE --------------------------
	.section	.text._ZN7cutlass13device_kernelIN5flash19enable_sm80_to_sm89INS1_16FlashAttnFwdSm80INS1_25CollectiveMainloopFwdSm80ILi4ELi1ELb0EN4cute5tupleIJNS5_1CILi128EEENS7_ILi48EEENS7_ILi96EEEEEELi96ENS_6half_tEfNS_4arch4Sm80ELb1ELb0ELb1ELb1ELb0ELb1ELb1ELb1EEENS1_21CollectiveEpilogueFwdINS6_IJS8_SA_S9_EEENS6_IJNS7_ILi1EEESI_SI_EEESC_SE_Li128ELb1ELb1ELb1ELb0EEENS1_36VarlenDynamicPersistentTileSchedulerILi128ELi48ELi128ELi128ELb1ELb1ELb0ELb1ELb1ELb1EEEEEEEEEvNT_6ParamsE,"ax",@progbits
	.sectioninfo	@"SHI_REGISTERS=255"
	.align	128
.text._ZN7cutlass13device_kernelIN5flash19enable_sm80_to_sm89INS1_16FlashAttnFwdSm80INS1_25CollectiveMainloopFwdSm80ILi4ELi1ELb0EN4cute5tupleIJNS5_1CILi128EEENS7_ILi48EEENS7_ILi96EEEEEELi96ENS_6half_tEfNS_4arch4Sm80ELb1ELb0ELb1ELb1ELb0ELb1ELb1ELb1EEENS1_21CollectiveEpilogueFwdINS6_IJS8_SA_S9_EEENS6_IJNS7_ILi1EEESI_SI_EEESC_SE_Li128ELb1ELb1ELb1ELb0EEENS1_36VarlenDynamicPersistentTileSchedulerILi128ELi48ELi128ELi128ELb1ELb1ELb0ELb1ELb1ELb1EEEEEEEEEvNT_6ParamsE:
        .type           _ZN7cutlass13device_kernelIN5flash19enable_sm80_to_sm89INS1_16FlashAttnFwdSm80INS1_25CollectiveMainloopFwdSm80ILi4ELi1ELb0EN4cute5tupleIJNS5_1CILi128EEENS7_ILi48EEENS7_ILi96EEEEEELi96ENS_6half_tEfNS_4arch4Sm80ELb1ELb0ELb1ELb1ELb0ELb1ELb1ELb1EEENS1_21CollectiveEpilogueFwdINS6_IJS8_SA_S9_EEENS6_IJNS7_ILi1EEESI_SI_EEESC_SE_Li128ELb1ELb1ELb1ELb0EEENS1_36VarlenDynamicPersistentTileSchedulerILi128ELi48ELi128ELi128ELb1ELb1ELb0ELb1ELb1ELb1EEEEEEEEEvNT_6ParamsE,@function
        .size           _ZN7cutlass13device_kernelIN5flash19enable_sm80_to_sm89INS1_16FlashAttnFwdSm80INS1_25CollectiveMainloopFwdSm80ILi4ELi1ELb0EN4cute5tupleIJNS5_1CILi128EEENS7_ILi48EEENS7_ILi96EEEEEELi96ENS_6half_tEfNS_4arch4Sm80ELb1ELb0ELb1ELb1ELb0ELb1ELb1ELb1EEENS1_21CollectiveEpilogueFwdINS6_IJS8_SA_S9_EEENS6_IJNS7_ILi1EEESI_SI_EEESC_SE_Li128ELb1ELb1ELb1ELb0EEENS1_36VarlenDynamicPersistentTileSchedulerILi128ELi48ELi128ELi128ELb1ELb1ELb0ELb1ELb1ELb1EEEEEEEEEvNT_6ParamsE,(.L_x_1454 - _ZN7cutlass13device_kernelIN5flash19enable_sm80_to_sm89INS1_16FlashAttnFwdSm80INS1_25CollectiveMainloopFwdSm80ILi4ELi1ELb0EN4cute5tupleIJNS5_1CILi128EEENS7_ILi48EEENS7_ILi96EEEEEELi96ENS_6half_tEfNS_4arch4Sm80ELb1ELb0ELb1ELb1ELb0ELb1ELb1ELb1EEENS1_21CollectiveEpilogueFwdINS6_IJS8_SA_S9_EEENS6_IJNS7_ILi1EEESI_SI_EEESC_SE_Li128ELb1ELb1ELb1ELb0EEENS1_36VarlenDynamicPersistentTileSchedulerILi128ELi48ELi128ELi128ELb1ELb1ELb0ELb1ELb1ELb1EEEEEEEEEvNT_6ParamsE)
        .other          _ZN7cutlass13device_kernelIN5flash19enable_sm80_to_sm89INS1_16FlashAttnFwdSm80INS1_25CollectiveMainloopFwdSm80ILi4ELi1ELb0EN4cute5tupleIJNS5_1CILi128EEENS7_ILi48EEENS7_ILi96EEEEEELi96ENS_6half_tEfNS_4arch4Sm80ELb1ELb0ELb1ELb1ELb0ELb1ELb1ELb1EEENS1_21CollectiveEpilogueFwdINS6_IJS8_SA_S9_EEENS6_IJNS7_ILi1EEESI_SI_EEESC_SE_Li128ELb1ELb1ELb1ELb0EEENS1_36VarlenDynamicPersistentTileSchedulerILi128ELi48ELi128ELi128ELb1ELb1ELb0ELb1ELb1ELb1EEEEEEEEEvNT_6ParamsE,@"STO_CUDA_ENTRY STV_DEFAULT"
_ZN7cutlass13device_kernelIN5flash19enable_sm80_to_sm89INS1_16FlashAttnFwdSm80INS1_25CollectiveMainloopFwdSm80ILi4ELi1ELb0EN4cute5tupleIJNS5_1CILi128EEENS7_ILi48EEENS7_ILi96EEEEEELi96ENS_6half_tEfNS_4arch4Sm80ELb1ELb0ELb1ELb1ELb0ELb1ELb1ELb1EEENS1_21CollectiveEpilogueFwdINS6_IJS8_SA_S9_EEENS6_IJNS7_ILi1EEESI_SI_EEESC_SE_Li128ELb1ELb1ELb1ELb0EEENS1_36VarlenDynamicPersistentTileSchedulerILi128ELi48ELi128ELi128ELb1ELb1ELb0ELb1ELb1ELb1EEEEEEEEEvNT_6ParamsE:
        /* <DEDUP_REMOVED lines=54> */
.L_x_1201:
        /* <DEDUP_REMOVED lines=16> */
.L_x_1385:
        /* <DEDUP_REMOVED lines=16> */
.L_x_1386:
[----:B--2---:R-:W-:-:S05]  /*0560*/  IMAD R0, R0, c[0x0][0x538], RZ ;  /* 0x00014e0000007a24 */ /* 0x004fca00078e02ff */
[----:B------:R-:W-:-:S04]  /*0570*/  IADD3 R7, R0, R7, RZ ;  /* 0x0000000700077210 */ /* 0x000fc80007ffe0ff */
[----:B------:R-:W-:-:S13]  /*0580*/  ISETP.GT.AND P0, PT, R7, UR4, PT ;  /* 0x0000000407007c0c */ /* 0x000fda000bf04270 */
[----:B-1----:R-:W-:Y:S05]  /*0590*/  @!P0 BRA `(.L_x_1201) ;  /* 0xfffffdc000008947 */ /* 0x002fea000383ffff */
.L_x_1197:
[----:B------:R-:W-:-:S05]  /*05a0*/  IADD3 R11, -R0, R7, RZ ;  /* 0x00000007000b7210 */ /* 0x000fca0007ffe1ff */
[----:B------:R-:W-:-:S05]  /*05b0*/  IMAD R0, R4, c[0x0][0x538], R11 ;  /* 0x00014e0004007a24 */ /* 0x000fca00078e020b */
[----:B------:R-:W-:Y:S01]  /*05c0*/  ISETP.GT.AND P0, PT, R0, UR4, PT ;  /* 0x0000000400007c0c */ /* 0x000fe2000bf04270 */
[----:B------:R-:W-:-:S12]  /*05d0*/  BRA.DIV ~URZ, `(.L_x_1202) ;  /* 0x0001e1527f007947 */ /* 0x000fd8000b800000 */
[----:B------:R-:W-:-:S04]  /*05e0*/  VOTE.ANY R10, PT, !P0 ;  /* 0x00000000000a7806 */ /* 0x000fc800040e0100 */
.L_x_1387:
[----:B------:R-:W1:Y:S02]  /*05f0*/  POPC R7, R10 ;  /* 0x0000000a00077309 */ /* 0x000e640000000000 */
[----:B-1----:R-:W-:-:S05]  /*0600*/  IADD3 R0, R7, R6, RZ ;  /* 0x0000000607007210 */ /* 0x002fca0007ffe0ff */
[----:B------:R1:W-:Y:S01]  /*0610*/  STL [R1+0x44], R0 ;  /* 0x0000440001007387 */ /* 0x0003e20000100800 */
[----:B------:R-:W-:Y:S05]  /*0620*/  BRA.DIV ~URZ, `(.L_x_1203) ;  /* 0x0001e1527f007947 */ /* 0x000fea000b800000 */
[----:B------:R2:W3:Y:S01]  /*0630*/  SHFL.IDX PT, R12, R9, R7, 0x1f ;  /* 0x00001f07090c7589 */ /* 0x0004e200000e0000 */
[----:B------:R-:W-:-:S03]  /*0640*/  MOV R6, RZ ;  /* 0x000000ff00067202 */ /* 0x000fc60000000f00 */
[----:B------:R2:W4:Y:S04]  /*0650*/  SHFL.IDX PT, R9, R8, R7, 0x1f ;  /* 0x00001f0708097589 */ /* 0x00052800000e0000 */
.L_x_1388:
[----:B------:R-:W-:Y:S01]  /*0660*/  ISETP.NE.AND P0, PT, R10, RZ, PT ;  /* 0x000000ff0a00720c */ /* 0x000fe20003f05270 */
[----:B------:R-:W-:-:S12]  /*0670*/  BSSY B0, `(.L_x_1204) ;  /* 0x0000005000007945 */ /* 0x000fd80003800000 */
[----:B------:R-:W-:Y:S05]  /*0680*/  @!P0 BRA `(.L_x_1205) ;  /* 0x0000003000008947 */ /* 0x000fea0003800000 */
[----:B------:R-:W-:Y:S01]  /*0690*/  IADD3 R3, R7, -0x1, RZ ;  /* 0xffffffff07037810 */ /* 0x000fe20007ffe0ff */
[----:B------:R-:W-:Y:S05]  /*06a0*/  BRA.DIV ~URZ, `(.L_x_1206) ;  /* 0x0001e1b27f007947 */ /* 0x000fea000b800000 */
[----:B------:R1:W2:Y:S02]  /*06b0*/  SHFL.IDX PT, R6, R4, R3, 0x1f ;  /* 0x00001f0304067589 */ /* 0x0002a400000e0000 */
.L_x_1205:
[----:B------:R-:W-:Y:S05]  /*06c0*/  BSYNC B0 ;  /* 0x0000000000007941 */ /* 0x000fea0003800000 */
.L_x_1204:
        /* <DEDUP_REMOVED lines=69> */
.L_x_1208:
        /* <DEDUP_REMOVED lines=70> */
.L_x_1209:
[----:B------:R-:W-:Y:S05]  /*0f80*/  BSYNC B0 ;  /* 0x0000000000007941 */ /* 0x000fea0003800000 */
.L_x_1207:
[----:B------:R-:W-:-:S04]  /*0f90*/  LOP3.LUT R0, RZ, R0, RZ, 0x33, !PT ;  /* 0x00000000ff007212 */ /* 0x000fc800078e33ff */
[----:B------:R-:W-:-:S05]  /*0fa0*/  IADD3 R0, R0, R12, RZ ;  /* 0x0000000c00007210 */ /* 0x000fca0007ffe0ff */
[----:B------:R2:W-:Y:S01]  /*0fb0*/  STL [R1+0x3c], R0 ;  /* 0x00003c0001007387 */ /* 0x0005e20000100800 */
[----:B------:R-:W-:Y:S05]  /*0fc0*/  BRA `(.L_x_1210) ;  /* 0x0000006000007947 */ /* 0x000fea0003800000 */
.L_x_1198:
[----:B------:R-:W-:Y:S01]  /*0fd0*/  MOV R0, UR4 ;  /* 0x0000000400007c02 */ /* 0x000fe20008000f00 */
[----:B------:R-:W-:Y:S04]  /*0fe0*/  STL [R1+0x3c], RZ ;  /* 0x00003cff01007387 */ /* 0x000fe80000100800 */
[----:B------:R-:W-:Y:S04]  /*0ff0*/  STL [R1+0x40], RZ ;  /* 0x000040ff01007387 */ /* 0x000fe80000100800 */
[----:B------:R1:W-:Y:S02]  /*1000*/  STL [R1+0x38], R0 ;  /* 0x0000380001007387 */ /* 0x0003e40000100800 */
[----:B-1----:R-:W-:-:S05]  /*1010*/  MOV R0, c[0x0][0x53c] ;  /* 0x00014f0000007a02 */ /* 0x002fca0000000f00 */
[----:B------:R1:W-:Y:S02]  /*1020*/  STL [R1+0x44], R0 ;  /* 0x0000440001007387 */ /* 0x0003e40000100800 */
.L_x_1210:
        /* <DEDUP_REMOVED lines=8> */
.L_x_1196:
        /* <DEDUP_REMOVED lines=9> */
[----:B------:R-:W-:Y:S02]  /*1140*/  SHF.R.S32.HI R2, RZ, 0x3, R16 ;  /* 0x00000003ff027819 */ /* 0x000fe40000011410 */
[CC--:B------:R-:W-:Y:S01]  /*1150*/  LEA.HI R11, R7.reuse, R24.reuse, RZ, 0x5 ;  /* 0x00000018070b7211 */ /* 0x0c0fe200078f28ff */
[----:B------:R-:W-:Y:S01]  /*1160*/  IMAD.IADD R3, R24, 0x1, -R0 ;  /* 0x0000000118037824 */ /* 0x000fe200078e0a00 */
[----:B------:R-:W-:Y:S01]  /*1170*/  LOP3.LUT R4, R12, 0xfffffffc, RZ, 0xc0, !PT ;  /* 0xfffffffc0c047812 */ /* 0x000fe200078ec0ff */
[----:B------:R-:W-:Y:S01]  /*1180*/  IMAD.SHL.U32 R0, R2, 0x40, RZ ;  /* 0x0000004002007824 */ /* 0x000fe200078e00ff */
[----:B------:R-:W-:Y:S02]  /*1190*/  LEA.HI R7, R7, R24, RZ, 0x4 ;  /* 0x0000001807077211 */ /* 0x000fe400078f20ff */
[----:B------:R-:W-:Y:S01]  /*11a0*/  SHF.R.S32.HI R14, RZ, 0x1, R15 ;  /* 0x00000001ff0e7819 */ /* 0x000fe2000001140f */
[----:B------:R-:W-:Y:S01]  /*11b0*/  IMAD.IADD R25, R24, 0x1, -R4 ;  /* 0x0000000118197824 */ /* 0x000fe200078e0a04 */
[----:B------:R-:W-:-:S02]  /*11c0*/  SHF.R.S32.HI R8, RZ, 0x4, R7 ;  /* 0x00000004ff087819 */ /* 0x000fc40000011407 */
[----:B------:R-:W-:Y:S01]  /*11d0*/  LEA.HI R5, R15, R14, RZ, 0x1 ;  /* 0x0000000e0f057211 */ /* 0x000fe200078f08ff */
[----:B------:R-:W-:Y:S01]  /*11e0*/  IMAD.SHL.U32 R30, R25, 0x8, RZ ;  /* 0x00000008191e7824 */ /* 0x000fe200078e00ff */
[----:B------:R-:W-:Y:S02]  /*11f0*/  LEA.HI R10, R3, R3, RZ, 0x1 ;  /* 0x00000003030a7211 */ /* 0x000fe400078f08ff */
[----:B------:R-:W-:Y:S02]  /*1200*/  LEA.HI R6, R7, R8, RZ, 0x1 ;  /* 0x0000000807067211 */ /* 0x000fe400078f08ff */
[----:B------:R-:W-:Y:S02]  /*1210*/  LOP3.LUT R2, R5, 0x7fffffe, RZ, 0xc0, !PT ;  /* 0x07fffffe05027812 */ /* 0x000fe400078ec0ff */
[----:B------:R-:W-:Y:S02]  /*1220*/  LOP3.LUT R0, R0, 0xc0, RZ, 0xc0, !PT ;  /* 0x000000c000007812 */ /* 0x000fe400078ec0ff */
[----:B------:R-:W-:Y:S01]  /*1230*/  LOP3.LUT R4, R10, 0x3fffffe, RZ, 0xc0, !PT ;  /* 0x03fffffe0a047812 */ /* 0x000fe200078ec0ff */
[----:B------:R-:W-:Y:S01]  /*1240*/  IMAD.IADD R2, R14, 0x1, -R2 ;  /* 0x000000010e027824 */ /* 0x000fe200078e0a02 */
[----:B------:R-:W-:-:S02]  /*1250*/  LOP3.LUT R6, R6, 0xfffffffe, RZ, 0xc0, !PT ;  /* 0xfffffffe06067812 */ /* 0x000fc400078ec0ff */
[----:B------:R-:W-:Y:S01]  /*1260*/  SHF.R.U32.HI R5, RZ, 0x3, R0 ;  /* 0x00000003ff057819 */ /* 0x000fe20000011600 */
[----:B------:R-:W-:Y:S01]  /*1270*/  IMAD.IADD R18, R3, 0x1, -R4 ;  /* 0x0000000103127824 */ /* 0x000fe200078e0a04 */
[----:B------:R-:W-:Y:S01]  /*1280*/  LOP3.LUT R0, R0, 0x18, R30, 0xf8, !PT ;  /* 0x0000001800007812 */ /* 0x000fe200078ef81e */
[C---:B------:R-:W-:Y:S01]  /*1290*/  IMAD.IADD R17, R8.reuse, 0x1, -R6 ;  /* 0x0000000108117824 */ /* 0x040fe200078e0a06 */
[----:B------:R-:W-:Y:S01]  /*12a0*/  SHF.R.S32.HI R23, RZ, 0x2, R12 ;  /* 0x00000002ff177819 */ /* 0x000fe2000001140c */
[----:B------:R-:W-:Y:S01]  /*12b0*/  IMAD R20, R8, 0x8, R2 ;  /* 0x0000000808147824 */ /* 0x000fe200078e0202 */
[----:B------:R-:W-:Y:S02]  /*12c0*/  LOP3.LUT R9, R0, R5, RZ, 0x3c, !PT ;  /* 0x0000000500097212 */ /* 0x000fe400078e3cff */
[----:B------:R-:W-:Y:S01]  /*12d0*/  LOP3.LUT R3, R11, 0xffffffe0, RZ, 0xc0, !PT ;  /* 0xffffffe00b037812 */ /* 0x000fe200078ec0ff */
[----:B------:R-:W-:Y:S01]  /*12e0*/  IMAD.SHL.U32 R20, R20, 0x20, RZ ;  /* 0x0000002014147824 */ /* 0x000fe200078e00ff */
[----:B------:R-:W-:-:S02]  /*12f0*/  SHF.R.S32.HI R8, RZ, 0x5, R11 ;  /* 0x00000005ff087819 */ /* 0x000fc4000001140b */
[----:B------:R-:W-:Y:S01]  /*1300*/  SHF.R.S32.HI R0, RZ, 0x1f, R11 ;  /* 0x0000001fff007819 */ /* 0x000fe2000001140b */
[----:B------:R-:W-:Y:S01]  /*1310*/  IMAD.IADD R28, R24, 0x1, -R3 ;  /* 0x00000001181c7824 */ /* 0x000fe200078e0a03 */
[----:B------:R-:W-:Y:S02]  /*1320*/  LOP3.LUT R2, R7, 0xfffffff0, RZ, 0xc0, !PT ;  /* 0xfffffff007027812 */ /* 0x000fe400078ec0ff */
[----:B------:R-:W-:Y:S02]  /*1330*/  LEA.HI R5, R12, R23, RZ, 0x1 ;  /* 0x000000170c057211 */ /* 0x000fe400078f08ff */
[----:B------:R-:W-:Y:S01]  /*1340*/  LEA.HI R4, R0, R8, RZ, 0x2 ;  /* 0x0000000800047211 */ /* 0x000fe200078f10ff */
[----:B------:R-:W-:Y:S01]  /*1350*/  IMAD.IADD R0, R24, 0x1, -R2 ;  /* 0x0000000118007824 */ /* 0x000fe200078e0a02 */
[----:B------:R-:W-:Y:S02]  /*1360*/  LOP3.LUT R2, R5, 0x7fffffe, RZ, 0xc0, !PT ;  /* 0x07fffffe05027812 */ /* 0x000fe400078ec0ff */
[----:B------:R-:W-:-:S02]  /*1370*/  SHF.R.S32.HI R5, RZ, 0x1f, R28 ;  /* 0x0000001fff057819 */ /* 0x000fc4000001141c */
[----:B------:R-:W-:Y:S01]  /*1380*/  LEA.HI R6, R0, R0, RZ, 0x1 ;  /* 0x0000000000067211 */ /* 0x000fe200078f08ff */
[----:B------:R-:W-:Y:S01]  /*1390*/  IMAD.IADD R2, R23, 0x1, -R2 ;  /* 0x0000000117027824 */ /* 0x000fe200078e0a02 */
[----:B------:R-:W-:Y:S02]  /*13a0*/  LEA.HI R19, R5, R28, RZ, 0x2 ;  /* 0x0000001c05137211 */ /* 0x000fe400078f10ff */
[----:B------:R-:W-:Y:S01]  /*13b0*/  LOP3.LUT R5, R6, 0x7fffffe, RZ, 0xc0, !PT ;  /* 0x07fffffe06057812 */ /* 0x000fe200078ec0ff */
[----:B------:R-:W-:Y:S01]  /*13c0*/  IMAD R2, R8, 0x8, R2 ;  /* 0x0000000808027824 */ /* 0x000fe200078e0202 */
[----:B------:R-:W-:Y:S02]  /*13d0*/  SHF.R.S32.HI R13, RZ, 0x1f, R0 ;  /* 0x0000001fff0d7819 */ /* 0x000fe40000011400 */
[----:B------:R-:W-:Y:S01]  /*13e0*/  LOP3.LUT R3, R4, 0xffffffc, RZ, 0xc0, !PT ;  /* 0x0ffffffc04037812 */ /* 0x000fe200078ec0ff */
[----:B------:R-:W-:Y:S01]  /*13f0*/  IMAD.IADD R11, R0, 0x1, -R5 ;  /* 0x00000001000b7824 */ /* 0x000fe200078e0a05 */
[----:B------:R-:W-:Y:S01]  /*1400*/  LEA.HI R13, R13, R0, RZ, 0x3 ;  /* 0x000000000d0d7211 */ /* 0x000fe200078f18ff */
[----:B------:R-:W-:Y:S01]  /*1410*/  IMAD.U32 R0, R2, 0x20, R9 ;  /* 0x0000002002007824 */ /* 0x000fe200078e0009 */
[----:B------:R-:W-:Y:S01]  /*1420*/  LEA.HI R4, R25, R25, RZ, 0x1 ;  /* 0x0000001919047211 */ /* 0x000fe200078f08ff */
[----:B------:R-:W-:Y:S01]  /*1430*/  IMAD.IADD R7, R8, 0x1, -R3 ;  /* 0x0000000108077824 */ /* 0x000fe200078e0a03 */
[----:B------:R-:W-:-:S02]  /*1440*/  IADD3 R22, R14, 0x40, RZ ;  /* 0x000000400e167810 */ /* 0x000fc40007ffe0ff */
[----:B------:R1:W-:Y:S01]  /*1450*/  STL [R1+0x18], R0 ;  /* 0x0000180001007387 */ /* 0x0003e20000100800 */
[----:B------:R-:W-:Y:S02]  /*1460*/  LOP3.LUT R2, R4, 0x1ffffffe, RZ, 0xc0, !PT ;  /* 0x1ffffffe04027812 */ /* 0x000fe400078ec0ff */
[----:B------:R-:W-:Y:S02]  /*1470*/  SHF.R.S32.HI R3, RZ, 0x2, R19 ;  /* 0x00000002ff037819 */ /* 0x000fe40000011413 */
[----:B------:R-:W-:Y:S01]  /*1480*/  SHF.R.S32.HI R9, RZ, 0x1f, R12 ;  /* 0x0000001fff097819 */ /* 0x000fe2000001140c */
[----:B------:R-:W-:Y:S01]  /*1490*/  IMAD.IADD R2, R25, 0x1, -R2 ;  /* 0x0000000119027824 */ /* 0x000fe200078e0a02 */
[----:B------:R-:W-:Y:S01]  /*14a0*/  LEA.HI R14, R22, R22, RZ, 0x1 ;  /* 0x00000016160e7211 */ /* 0x000fe200078f08ff */
[----:B------:R-:W-:Y:S01]  /*14b0*/  IMAD R26, R7, 0x10, R3 ;  /* 0x00000010071a7824 */ /* 0x000fe200078e0203 */
[----:B------:R-:W-:Y:S02]  /*14c0*/  LEA.HI R3, R9, R23, RZ, 0x3 ;  /* 0x0000001709037211 */ /* 0x000fe400078f18ff */
[----:B------:R-:W-:-:S02]  /*14d0*/  SHF.R.S32.HI R5, RZ, 0x1, R6 ;  /* 0x00000001ff057819 */ /* 0x000fc40000011406 */
[----:B------:R-:W-:Y:S01]  /*14e0*/  LOP3.LUT R3, R3, 0xfffffff8, RZ, 0xc0, !PT ;  /* 0xfffffff803037812 */ /* 0x000fe200078ec0ff */
[----:B------:R-:W-:Y:S01]  /*14f0*/  STL [R1+0xb8], R26 ;  /* 0x0000b81a01007387 */ /* 0x000fe20000100800 */
[----:B------:R-:W-:Y:S02]  /*1500*/  LOP3.LUT R12, R14, 0x7fffffe, RZ, 0xc0, !PT ;  /* 0x07fffffe0e0c7812 */ /* 0x000fe400078ec0ff */
[----:B------:R-:W-:Y:S01]  /*1510*/  SHF.R.S32.HI R31, RZ, 0x1f, R30 ;  /* 0x0000001fff1f7819 */ /* 0x000fe2000001141e */
        /* <DEDUP_REMOVED lines=9> */
[----:B------:R-:W-:Y:S01]  /*15b0*/  LOP3.LUT P3, RZ, R2, 0x2, RZ, 0xc0, !PT ;  /* 0x0000000202ff7812 */ /* 0x000fe2000786c0ff */
[----:B------:R-:W-:Y:S01]  /*15c0*/  IMAD.IADD R6, R22, 0x1, -R12 ;  /* 0x0000000116067824 */ /* 0x000fe200078e0a0c */
[----:B------:R-:W-:Y:S02]  /*15d0*/  LEA.HI R4, R4, R5, RZ, 0x2 ;  /* 0x0000000504047211 */ /* 0x000fe400078f10ff */
[----:B------:R-:W-:Y:S01]  /*15e0*/  LOP3.LUT R3, R0, 0xffffff00, RZ, 0xc0, !PT ;  /* 0xffffff0000037812 */ /* 0x000fe200078ec0ff */
[----:B------:R-:W-:Y:S01]  /*15f0*/  IMAD.SHL.U32 R0, R2, 0x40, RZ ;  /* 0x0000004002007824 */ /* 0x000fe200078e00ff */
[----:B------:R-:W-:-:S03]  /*1600*/  LOP3.LUT R2, R4, 0xfffffffc, RZ, 0xc0, !PT ;  /* 0xfffffffc04027812 */ /* 0x000fc600078ec0ff */
[----:B------:R-:W-:Y:S01]  /*1610*/  IMAD R22, R6, 0x20, R3 ;  /* 0x0000002006167824 */ /* 0x000fe200078e0203 */
[----:B------:R-:W-:Y:S01]  /*1620*/  LOP3.LUT R0, R0, 0xc0, RZ, 0xc0, !PT ;  /* 0x000000c000007812 */ /* 0x000fe200078ec0ff */
[----:B------:R-:W-:Y:S01]  /*1630*/  IMAD.IADD R12, R5, 0x1, -R2 ;  /* 0x00000001050c7824 */ /* 0x000fe200078e0a02 */
[----:B------:R-:W-:Y:S01]  /*1640*/  LEA.HI R6, R7, R7, RZ, 0x1 ;  /* 0x0000000707067211 */ /* 0x000fe200078f08ff */
[----:B------:R-:W-:Y:S01]  /*1650*/  IMAD.SHL.U32 R2, R13, 0x20, RZ ;  /* 0x000000200d027824 */ /* 0x000fe200078e00ff */
[----:B------:R-:W-:Y:S01]  /*1660*/  LOP3.LUT R5, R0, 0x8, R16, 0xf8, !PT ;  /* 0x0000000800057812 */ /* 0x000fe200078ef810 */
[----:B------:R-:W-:Y:S01]  /*1670*/  STL [R1+0x94], R22 ;  /* 0x0000941601007387 */ /* 0x000fe20000100800 */
[----:B------:R-:W-:Y:S01]  /*1680*/  SHF.R.U32.HI R3, RZ, 0x3, R0 ;  /* 0x00000003ff037819 */ /* 0x000fe20000011600 */
[----:B------:R-:W-:Y:S01]  /*1690*/  IMAD.SHL.U32 R0, R8, 0x200, RZ ;  /* 0x0000020008007824 */ /* 0x000fe200078e00ff */
[----:B------:R-:W-:Y:S01]  /*16a0*/  LOP3.LUT R4, R6, 0x3fffffe, RZ, 0xc0, !PT ;  /* 0x03fffffe06047812 */ /* 0x000fe200078ec0ff */
[----:B------:R-:W-:Y:S01]  /*16b0*/  STL [R1+0x7c], R20 ;  /* 0x00007c1401007387 */ /* 0x000fe20000100800 */
[----:B------:R-:W-:-:S02]  /*16c0*/  LOP3.LUT R8, R5, R3, RZ, 0x3c, !PT ;  /* 0x0000000305087212 */ /* 0x000fc400078e3cff */
[----:B------:R-:W-:Y:S01]  /*16d0*/  LOP3.LUT R3, R15, 0xfffffffe, RZ, 0xc0, !PT ;  /* 0xfffffffe0f037812 */ /* 0x000fe200078ec0ff */
[----:B------:R-:W-:Y:S01]  /*16e0*/  IMAD.IADD R7, R7, 0x1, -R4 ;  /* 0x0000000107077824 */ /* 0x000fe200078e0a04 */
[----:B------:R-:W-:Y:S02]  /*16f0*/  LOP3.LUT R2, R2, 0xffffff00, RZ, 0xc0, !PT ;  /* 0xffffff0002027812 */ /* 0x000fe400078ec0ff */
[----:B------:R-:W-:Y:S01]  /*1700*/  SHF.R.S32.HI R5, RZ, 0x1, R6 ;  /* 0x00000001ff057819 */ /* 0x000fe20000011406 */
[----:B------:R-:W-:Y:S01]  /*1710*/  IMAD.IADD R29, R24, 0x1, -R3 ;  /* 0x00000001181d7824 */ /* 0x000fe200078e0a03 */
[----:B------:R-:W-:Y:S01]  /*1720*/  LOP3.LUT P4, RZ, R12, 0x2, RZ, 0xc0, !PT ;  /* 0x000000020cff7812 */ /* 0x000fe2000788c0ff */
[----:B------:R-:W-:Y:S01]  /*1730*/  IMAD.IADD R4, R2, 0x1, R0 ;  /* 0x0000000102047824 */ /* 0x000fe200078e0200 */
[----:B------:R-:W-:Y:S01]  /*1740*/  LOP3.LUT R3, R5, 0x1, RZ, 0xc0, !PT ;  /* 0x0000000105037812 */ /* 0x000fe200078ec0ff */
[----:B------:R-:W-:Y:S01]  /*1750*/  IMAD R16, R11, 0x20, R2 ;  /* 0x000000200b107824 */ /* 0x000fe200078e0202 */
[----:B------:R-:W-:Y:S01]  /*1760*/  LEA.HI R2, R9, R23, RZ, 0x2 ;  /* 0x0000001709027211 */ /* 0x000fe200078f10ff */
[----:B------:R-:W-:Y:S01]  /*1770*/  IMAD.SHL.U32 R114, R29, 0x4, RZ ;  /* 0x000000041d727824 */ /* 0x000fe200078e00ff */
[----:B------:R-:W-:Y:S01]  /*1780*/  ISETP.NE.U32.AND P2, PT, R3, 0x1, PT ;  /* 0x000000010300780c */ /* 0x000fe20003f45070 */
[----:B------:R-:W-:Y:S01]  /*1790*/  IMAD R0, R25, 0x2, R0 ;  /* 0x0000000219007824 */ /* 0x000fe200078e0200 */
[----:B------:R-:W-:Y:S01]  /*17a0*/  LOP3.LUT R2, R2, 0xfffffffc, RZ, 0xc0, !PT ;  /* 0xfffffffc02027812 */ /* 0x000fe200078ec0ff */
[----:B------:R-:W-:Y:S01]  /*17b0*/  IMAD R15, R11, 0x20, R4 ;  /* 0x000000200b0f7824 */ /* 0x000fe200078e0204 */
[C---:B------:R-:W-:Y:S01]  /*17c0*/  IADD3 R164, R114.reuse, 0x10, RZ ;  /* 0x0000001072a47810 */ /* 0x040fe20007ffe0ff */
[----:B------:R-:W-:Y:S01]  /*17d0*/  IMAD R7, R7, 0x20, R0 ;  /* 0x0000002007077824 */ /* 0x000fe200078e0200 */
[----:B------:R-:W-:Y:S01]  /*17e0*/  SHF.R.S32.HI R3, RZ, 0x1, R14 ;  /* 0x00000001ff037819 */ /* 0x000fe2000001140e */
[----:B------:R-:W-:Y:S01]  /*17f0*/  IMAD.IADD R2, R23, 0x1, -R2 ;  /* 0x0000000117027824 */ /* 0x000fe200078e0a02 */
[----:B------:R-:W-:Y:S01]  /*1800*/  LOP3.LUT P1, RZ, R5, 0x2, RZ, 0xc0, !PT ;  /* 0x0000000205ff7812 */ /* 0x000fe2000782c0ff */
[C---:B------:R-:W-:Y:S01]  /*1810*/  IMAD.IADD R112, R114.reuse, 0x1, R164 ;  /* 0x0000000172707824 */ /* 0x040fe200078e02a4 */
[----:B------:R-:W-:Y:S01]  /*1820*/  IADD3 R113, R114, 0x20, RZ ;  /* 0x0000002072717810 */ /* 0x000fe20007ffe0ff */
[----:B------:R-:W-:Y:S01]  /*1830*/  IMAD.SHL.U32 R4, R3, 0x40, RZ ;  /* 0x0000004003047824 */ /* 0x000fe200078e00ff */
[----:B------:R-:W-:Y:S01]  /*1840*/  LOP3.LUT P0, RZ, R2, 0x2, RZ, 0xc0, !PT ;  /* 0x0000000202ff7812 */ /* 0x000fe2000780c0ff */
[----:B------:R-:W-:-:S02]  /*1850*/  IMAD R0, R17, 0x8, R18 ;  /* 0x0000000811007824 */ /* 0x000fc400078e0212 */
[----:B------:R-:W-:Y:S01]  /*1860*/  IMAD.SHL.U32 R3, R2, 0x40, RZ ;  /* 0x0000004002037824 */ /* 0x000fe200078e00ff */
[----:B------:R-:W-:Y:S01]  /*1870*/  SHF.R.S32.HI R2, RZ, 0x1f, R112 ;  /* 0x0000001fff027819 */ /* 0x000fe20000011470 */
[----:B------:R-:W-:Y:S01]  /*1880*/  IMAD.U32 R0, R0, 0x20, R8 ;  /* 0x0000002000007824 */ /* 0x000fe200078e0008 */
[----:B------:R-:W-:Y:S01]  /*1890*/  LOP3.LUT R27, R4, 0xc0, RZ, 0xc0, !PT ;  /* 0x000000c0041b7812 */ /* 0x000fe200078ec0ff */
[----:B------:R-:W-:Y:S01]  /*18a0*/  IMAD.SHL.U32 R5, R5, 0x40, RZ ;  /* 0x0000004005057824 */ /* 0x000fe200078e00ff */
[-C--:B------:R-:W-:Y:S01]  /*18b0*/  LEA.HI R8, R2, R112.reuse, RZ, 0x3 ;  /* 0x0000007002087211 */ /* 0x080fe200078f18ff */
[----:B------:R-:W-:Y:S01]  /*18c0*/  IMAD.IADD R111, R114, 0x1, R113 ;  /* 0x00000001726f7824 */ /* 0x000fe200078e0271 */
[----:B------:R-:W-:Y:S01]  /*18d0*/  LEA.HI R2, R2, R112, RZ, 0x5 ;  /* 0x0000007002027211 */ /* 0x000fe200078f28ff */
[----:B------:R-:W-:Y:S01]  /*18e0*/  STL [R1+0x8c], R27 ;  /* 0x00008c1b01007387 */ /* 0x000fe20000100800 */
        /* <DEDUP_REMOVED lines=13> */
[----:B------:R-:W-:Y:S02]  /*19c0*/  LOP3.LUT R3, R6, R24, RZ, 0x3c, !PT ;  /* 0x0000001806037212 */ /* 0x000fe400078e3cff */
[----:B------:R-:W-:-:S02]  /*19d0*/  LEA.HI R5, R5, R5, RZ, 0x1d ;  /* 0x0000000505057211 */ /* 0x000fc400078fe8ff */
[----:B------:R-:W-:Y:S02]  /*19e0*/  IADD3 R13, R4, R2, R20 ;  /* 0x00000002040d7210 */ /* 0x000fe40007ffe014 */
[----:B------:R-:W-:Y:S01]  /*19f0*/  IADD3 R11, R3, R22, R2 ;  /* 0x00000016030b7210 */ /* 0x000fe20007ffe002 */
[----:B------:R-:W-:Y:S01]  /*1a00*/  IMAD.IADD R10, R5, 0x1, R7 ;  /* 0x00000001050a7824 */ /* 0x000fe200078e0207 */
[----:B------:R-:W-:Y:S01]  /*1a10*/  SHF.R.S32.HI R2, RZ, 0x1f, R111 ;  /* 0x0000001fff027819 */ /* 0x000fe2000001146f */
[----:B------:R-:W-:Y:S01]  /*1a20*/  IMAD.SHL.U32 R3, R12, 0x40, RZ ;  /* 0x000000400c037824 */ /* 0x000fe200078e00ff */
[----:B------:R-:W-:Y:S01]  /*1a30*/  SHF.R.S32.HI R8, RZ, 0x3, R8 ;  /* 0x00000003ff087819 */ /* 0x000fe20000011408 */
[----:B------:R-:W-:Y:S01]  /*1a40*/  IMAD.SHL.U32 R7, R17, 0x8, RZ ;  /* 0x0000000811077824 */ /* 0x000fe200078e00ff */
[-C--:B------:R-:W-:Y:S01]  /*1a50*/  LEA.HI R5, R2, R111.reuse, RZ, 0x5 ;  /* 0x0000006f02057211 */ /* 0x080fe200078f28ff */
[----:B------:R-:W-:Y:S01]  /*1a60*/  IMAD.SHL.U32 R18, R10, 0x2, RZ ;  /* 0x000000020a127824 */ /* 0x000fe200078e00ff */
[----:B------:R-:W-:Y:S01]  /*1a70*/  LEA.HI R4, R2, R111, RZ, 0x3 ;  /* 0x0000006f02047211 */ /* 0x000fe200078f18ff */
[----:B------:R-:W-:Y:S01]  /*1a80*/  IMAD.MOV.U32 R12, RZ, RZ, 0x20 ;  /* 0x00000020ff0c7424 */ /* 0x000fe200078e00ff */
[----:B------:R-:W-:Y:S01]  /*1a90*/  LOP3.LUT R2, R3, 0xc0, RZ, 0xc0, !PT ;  /* 0x000000c003027812 */ /* 0x000fe200078ec0ff */
[----:B------:R-:W-:Y:S01]  /*1aa0*/  IMAD.SHL.U32 R3, R5, 0x80, RZ ;  /* 0x0000008005037824 */ /* 0x000fe200078e00ff */
[----:B------:R-:W-:Y:S01]  /*1ab0*/  LOP3.LUT R6, R25, 0x18, R4, 0xf8, !PT ;  /* 0x0000001819067812 */ /* 0x000fe200078ef804 */
[----:B------:R-:W-:Y:S01]  /*1ac0*/  STL [R1+0x5c], R18 ;  /* 0x00005c1201007387 */ /* 0x000fe20000100800 */
[----:B------:R-:W-:-:S02]  /*1ad0*/  LOP3.LUT R7, R2, 0x8, R7, 0xf8, !PT ;  /* 0x0000000802077812 */ /* 0x000fc400078ef807 */
[----:B------:R-:W-:Y:S02]  /*1ae0*/  SHF.R.U32.HI R5, RZ, 0x3, R2 ;  /* 0x00000003ff057819 */ /* 0x000fe40000011602 */
[----:B------:R-:W-:Y:S02]  /*1af0*/  LOP3.LUT R2, R3, 0xfffff000, RZ, 0xc0, !PT ;  /* 0xfffff00003027812 */ /* 0x000fe400078ec0ff */
[----:B------:R-:W-:Y:S02]  /*1b00*/  LOP3.LUT R6, R6, R23, RZ, 0x3c, !PT ;  /* 0x0000001706067212 */ /* 0x000fe400078e3cff */
[----:B------:R-:W-:Y:S02]  /*1b10*/  LOP3.LUT R9, R27, 0x18, R4, 0xf8, !PT ;  /* 0x000000181b097812 */ /* 0x000fe400078ef804 */
[----:B------:R-:W-:Y:S02]  /*1b20*/  IADD3 R10, R6, R2, R20 ;  /* 0x00000002060a7210 */ /* 0x000fe40007ffe014 */
[----:B------:R-:W-:-:S02]  /*1b30*/  LOP3.LUT R3, R7, R5, RZ, 0x3c, !PT ;  /* 0x0000000507037212 */ /* 0x000fc400078e3cff */
[C---:B------:R-:W-:Y:S02]  /*1b40*/  IADD3 R6, R18.reuse, 0x80, RZ ;  /* 0x0000008012067810 */ /* 0x040fe40007ffe0ff */
[----:B------:R-:W-:Y:S02]  /*1b50*/  LOP3.LUT R5, R9, R24, RZ, 0x3c, !PT ;  /* 0x0000001809057212 */ /* 0x000fe400078e3cff */
[----:B------:R-:W-:Y:S02]  /*1b60*/  IADD3 R14, R18, 0x70, RZ ;  /* 0x00000070120e7810 */ /* 0x000fe40007ffe0ff */
[----:B------:R-:W-:Y:S02]  /*1b70*/  @P2 IADD3 R14, R6, 0x10, RZ ;  /* 0x00000010060e2810 */ /* 0x000fe40007ffe0ff */
[----:B------:R-:W-:Y:S01]  /*1b80*/  IADD3 R9, R5, R22, R2 ;  /* 0x0000001605097210 */ /* 0x000fe20007ffe002 */
[----:B------:R-:W-:Y:S01]  /*1b90*/  IMAD.IADD R2, R3, 0x1, R15 ;  /* 0x0000000103027824 */ /* 0x000fe200078e020f */
[C---:B------:R-:W-:Y:S01]  /*1ba0*/  IADD3 R7, R30.reuse, 0x20, RZ ;  /* 0x000000201e077810 */ /* 0x040fe20007ffe0ff */
[----:B------:R-:W-:Y:S01]  /*1bb0*/  STL [R1+0x60], R14 ;  /* 0x0000600e01007387 */ /* 0x000fe20000100800 */
[----:B------:R-:W-:Y:S01]  /*1bc0*/  LOP3.LUT R5, R19, 0x7ffffffc, RZ, 0xc0, !PT ;  /* 0x7ffffffc13057812 */ /* 0x000fe200078ec0ff */
[----:B------:R-:W-:Y:S01]  /*1bd0*/  IMAD.IADD R3, R3, 0x1, R16 ;  /* 0x0000000103037824 */ /* 0x000fe200078e0210 */
[----:B------:R-:W-:Y:S01]  /*1be0*/  IADD3 R6, R30, 0x40, RZ ;  /* 0x000000401e067810 */ /* 0x000fe20007ffe0ff */
[----:B------:R1:W-:Y:S01]  /*1bf0*/  STL [R1+0x30], R7 ;  /* 0x0000300701007387 */ /* 0x0003e20000100800 */
[----:B------:R-:W-:Y:S01]  /*1c00*/  SHF.R.S32.HI R15, RZ, 0x1f, R7 ;  /* 0x0000001fff0f7819 */ /* 0x000fe20000011407 */
[----:B------:R-:W-:Y:S01]  /*1c10*/  IMAD.IADD R5, R28, 0x1, -R5 ;  /* 0x000000011c057824 */ /* 0x000fe200078e0a05 */
[----:B------:R-:W-:Y:S01]  /*1c20*/  LEA R165, R0, 0x3c80, 0x1 ;  /* 0x00003c8000a57811 */ /* 0x000fe200078e08ff */
[----:B------:R-:W-:Y:S01]  /*1c30*/  STL.64 [R1+0x28], R30 ;  /* 0x0000281e01007387 */ /* 0x000fe20000100a00 */
[----:B------:R-:W-:Y:S01]  /*1c40*/  LEA R0, R11, 0x6080, 0x1 ;  /* 0x000060800b007811 */ /* 0x000fe200078e08ff */
[----:B------:R-:W-:Y:S01]  /*1c50*/  IMAD.SHL.U32 R5, R5, 0x2, RZ ;  /* 0x0000000205057824 */ /* 0x000fe200078e00ff */
[----:B------:R-:W-:Y:S01]  /*1c60*/  IADD3 R194, R165, 0x20, RZ ;  /* 0x00000020a5c27810 */ /* 0x000fe20007ffe0ff */
[----:B------:R2:W-:Y:S01]  /*1c70*/  STL [R1+0x34], R6 ;  /* 0x0000340601007387 */ /* 0x0005e20000100800 */
[----:B------:R-:W-:-:S02]  /*1c80*/  LEA R192, R2, 0x6080, 0x1 ;  /* 0x0000608002c07811 */ /* 0x000fc400078e08ff */
[----:B------:R-:W-:Y:S01]  /*1c90*/  LEA R166, R3, 0x1880, 0x1 ;  /* 0x0000188003a67811 */ /* 0x000fe200078e08ff */
[----:B------:R-:W-:Y:S01]  /*1ca0*/  STL [R1+0x70], R15 ;  /* 0x0000700f01007387 */ /* 0x000fe20000100800 */
[----:B------:R-:W-:-:S04]  /*1cb0*/  @P3 IADD3 R194, R165, -0x20, RZ ;  /* 0xffffffe0a5c23810 */ /* 0x000fc80007ffe0ff */
        /* <DEDUP_REMOVED lines=8> */
[C---:B------:R-:W-:Y:S02]  /*1d40*/  IADD3 R196, R194.reuse, 0x1c00, RZ ;  /* 0x00001c00c2c47810 */ /* 0x040fe40007ffe0ff */
[--C-:B--2---:R-:W-:Y:S01]  /*1d50*/  LOP3.LUT R6, R27, 0x18, R104.reuse, 0xf8, !PT ;  /* 0x000000181b067812 */ /* 0x104fe200078ef868 */
[----:B------:R2:W-:Y:S01]  /*1d60*/  STL [R1+0x24], R5 ;  /* 0x0000240501007387 */ /* 0x0005e20000100800 */
[----:B------:R-:W-:Y:S02]  /*1d70*/  IADD3 R195, R194, 0x2000, RZ ;  /* 0x00002000c2c37810 */ /* 0x000fe40007ffe0ff */
[----:B------:R-:W-:Y:S01]  /*1d80*/  LOP3.LUT R6, R6, R24, RZ, 0x3c, !PT ;  /* 0x0000001806067212 */ /* 0x000fe200078e3cff */
[----:B-1----:R-:W-:Y:S01]  /*1d90*/  IMAD.IADD R7, R26, 0x1, R21 ;  /* 0x000000011a077824 */ /* 0x002fe200078e0215 */
[----:B--2---:R-:W-:-:S04]  /*1da0*/  LOP3.LUT R5, R25, 0x8, R104, 0xf8, !PT ;  /* 0x0000000819057812 */ /* 0x004fc800078ef868 */
[----:B------:R1:W-:Y:S04]  /*1db0*/  STL [R1+0x98], R7 ;  /* 0x0000980701007387 */ /* 0x0003e80000100800 */
[----:B------:R2:W-:Y:S01]  /*1dc0*/  STL [R1+0x88], R8 ;  /* 0x0000880801007387 */ /* 0x0005e20000100800 */
[----:B-1----:R-:W-:Y:S02]  /*1dd0*/  LOP3.LUT R7, R25, 0x18, R104, 0xf8, !PT ;  /* 0x0000001819077812 */ /* 0x002fe400078ef868 */
[----:B--2---:R-:W-:Y:S02]  /*1de0*/  SHF.R.S32.HI R8, RZ, 0x3, R4 ;  /* 0x00000003ff087819 */ /* 0x004fe40000011404 */
[-C--:B------:R-:W-:Y:S01]  /*1df0*/  LOP3.LUT R4, R5, R23.reuse, RZ, 0x3c, !PT ;  /* 0x0000001705047212 */ /* 0x080fe200078e3cff */
[----:B------:R-:W-:Y:S01]  /*1e00*/  IMAD.IADD R5, R22, 0x1, R6 ;  /* 0x0000000116057824 */ /* 0x000fe200078e0206 */
[----:B------:R-:W-:Y:S01]  /*1e10*/  LOP3.LUT R7, R7, R23, RZ, 0x3c, !PT ;  /* 0x0000001707077212 */ /* 0x000fe200078e3cff */
[----:B------:R1:W-:Y:S01]  /*1e20*/  STL [R1+0x84], R8 ;  /* 0x0000840801007387 */ /* 0x0003e20000100800 */
[----:B------:R-:W-:Y:S01]  /*1e30*/  SEL R6, R12, 0xffffffe0, !P1 ;  /* 0xffffffe00c067807 */ /* 0x000fe20004800000 */
[----:B------:R-:W-:Y:S01]  /*1e40*/  IMAD.IADD R252, R20, 0x1, R4 ;  /* 0x0000000114fc7824 */ /* 0x000fe200078e0204 */
[----:B------:R-:W-:Y:S01]  /*1e50*/  SEL R4, R12, 0xffffffe0, !P4 ;  /* 0xffffffe00c047807 */ /* 0x000fe20006000000 */
[----:B------:R-:W-:-:S03]  /*1e60*/  IMAD.IADD R7, R20, 0x1, R7 ;  /* 0x0000000114077824 */ /* 0x000fc600078e0207 */
[----:B------:R-:W-:Y:S01]  /*1e70*/  LEA R252, R252, 0x1880, 0x1 ;  /* 0x00001880fcfc7811 */ /* 0x000fe200078e08ff */
[----:B------:R-:W-:Y:S02]  /*1e80*/  IMAD.IADD R193, R192, 0x1, R4 ;  /* 0x00000001c0c17824 */ /* 0x000fe400078e0204 */
[----:B------:R-:W-:Y:S01]  /*1e90*/  IMAD.IADD R167, R4, 0x1, R166 ;  /* 0x0000000104a77824 */ /* 0x000fe200078e02a6 */
[----:B-1----:R-:W-:Y:S02]  /*1ea0*/  LEA R8, R5, 0x6080, 0x1 ;  /* 0x0000608005087811 */ /* 0x002fe400078e08ff */
[----:B------:R-:W-:-:S03]  /*1eb0*/  LEA R5, R13, 0x6080, 0x1 ;  /* 0x000060800d057811 */ /* 0x000fc600078e08ff */
[----:B------:R1:W-:Y:S04]  /*1ec0*/  STL [R1+0xb0], R8 ;  /* 0x0000b00801007387 */ /* 0x0003e80000100800 */
[----:B------:R2:W-:Y:S04]  /*1ed0*/  STL [R1+0xac], R5 ;  /* 0x0000ac0501007387 */ /* 0x0005e80000100800 */
[----:B------:R3:W-:Y:S01]  /*1ee0*/  STL [R1+0xa8], R0 ;  /* 0x0000a80001007387 */ /* 0x0007e20000100800 */
[----:B-1----:R-:W-:Y:S02]  /*1ef0*/  LEA R8, R9, 0x6080, 0x1 ;  /* 0x0000608009087811 */ /* 0x002fe400078e08ff */
[----:B--2---:R-:W-:-:S02]  /*1f00*/  LEA R5, R10, 0x6080, 0x1 ;  /* 0x000060800a057811 */ /* 0x004fc400078e08ff */
[----:B---3--:R-:W-:-:S03]  /*1f10*/  IADD3 R0, R252, 0x20, RZ ;  /* 0x00000020fc007810 */ /* 0x008fc60007ffe0ff */
[----:B------:R1:W-:Y:S01]  /*1f20*/  STL [R1+0xa4], R5 ;  /* 0x0000a40501007387 */ /* 0x0003e20000100800 */
[----:B------:R-:W-:-:S03]  /*1f30*/  @P0 IADD3 R0, R252, -0x20, RZ ;  /* 0xffffffe0fc000810 */ /* 0x000fc60007ffe0ff */
[----:B------:R-:W-:Y:S01]  /*1f40*/  STL [R1+0xa0], R8 ;  /* 0x0000a00801007387 */ /* 0x000fe20000100800 */
[----:B-1----:R-:W-:-:S05]  /*1f50*/  LEA R5, R7, 0x6080, 0x1 ;  /* 0x0000608007057811 */ /* 0x002fca00078e08ff */
[----:B------:R-:W-:Y:S04]  /*1f60*/  STL [R1+0x9c], R5 ;  /* 0x00009c0501007387 */ /* 0x000fe80000100800 */
[----:B------:R1:W-:Y:S02]  /*1f70*/  STL [R1], R0 ;  /* 0x0000000001007387 */ /* 0x0003e40000100800 */
[----:B-1----:R-:W-:-:S05]  /*1f80*/  IMAD.IADD R0, R18, 0x1, R6 ;  /* 0x0000000112007824 */ /* 0x002fca00078e0206 */
[----:B------:R1:W-:Y:S02]  /*1f90*/  STL [R1+0x68], R0 ;  /* 0x0000680001007387 */ /* 0x0003e40000100800 */
[----:B-1----:R-:W-:-:S05]  /*1fa0*/  IMAD.IADD R0, R6, 0x1, R14 ;  /* 0x0000000106007824 */ /* 0x002fca00078e020e */
[----:B------:R1:W-:Y:S02]  /*1fb0*/  STL [R1+0x64], R0 ;  /* 0x0000640001007387 */ /* 0x0003e40000100800 */
.L_x_1384:
        /* <DEDUP_REMOVED lines=14> */
[----:B------:R-:W-:-:S02]  /*20a0*/  IMAD.MOV.U32 R141, RZ, RZ, RZ ;  /* 0x000000ffff8d7224 */ /* 0x000fc400078e00ff */
[----:B------:R-:W-:Y:S01]  /*20b0*/  IMAD.MOV.U32 R13, RZ, RZ, RZ ;  /* 0x000000ffff0d7224 */ /* 0x000fe200078e00ff */
[----:B--2---:R-:W-:Y:S01]  /*20c0*/  SHF.R.S32.HI R20, RZ, 0x1f, R18 ;  /* 0x0000001fff147819 */ /* 0x004fe20000011412 */
[----:B------:R1:W-:Y:S01]  /*20d0*/  STL [R1+0x48], R18 ;  /* 0x0000481201007387 */ /* 0x0003e20000100800 */
[C---:B------:R-:W-:Y:S02]  /*20e0*/  @P4 LEA R2, P0, R18.reuse, c[0x0][0x360], 0x2 ;  /* 0x0000d80012024a11 */ /* 0x040fe400078010ff */
[C---:B------:R-:W-:Y:S01]  /*20f0*/  @P2 LEA R4, P1, R18.reuse, c[0x0][0x370], 0x2 ;  /* 0x0000dc0012042a11 */ /* 0x040fe200078210ff */
[----:B------:R1:W-:Y:S01]  /*2100*/  STL [R1+0x58], R20 ;  /* 0x0000581401007387 */ /* 0x0003e20000100800 */
[C-C-:B------:R-:W-:Y:S02]  /*2110*/  @P4 LEA.HI.X R3, R18.reuse, c[0x0][0x364], R20.reuse, 0x2, P0 ;  /* 0x0000d90012034a11 */ /* 0x140fe400000f1414 */
[----:B------:R-:W-:-:S03]  /*2120*/  @P2 LEA.HI.X R5, R18, c[0x0][0x374], R20, 0x2, P1 ;  /* 0x0000dd0012052a11 */ /* 0x000fc600008f1414 */
[----:B------:R2:W4:Y:S01]  /*2130*/  @P4 LDG.E R0, [R2.64] ;  /* 0x0000000602004981 */ /* 0x000522000c1e1900 */
[----:B------:R-:W-:-:S03]  /*2140*/  ISETP.NE.U32.AND P0, PT, RZ, c[0x0][0x350], PT ;  /* 0x0000d400ff007a0c */ /* 0x000fc60003f05070 */
[----:B------:R1:W5:Y:S01]  /*2150*/  @P2 LDG.E R151, [R4.64] ;  /* 0x0000000604972981 */ /* 0x000362000c1e1900 */
[----:B------:R-:W-:Y:S02]  /*2160*/  ISETP.NE.AND.EX P6, PT, RZ, c[0x0][0x354], PT, P0 ;  /* 0x0000d500ff007a0c */ /* 0x000fe40003fc5300 */
[----:B------:R-:W-:-:S04]  /*2170*/  LEA R6, P2, R18, c[0x0][0x348], 0x2 ;  /* 0x0000d20012067a11 */ /* 0x000fc800078410ff */
[----:B------:R-:W-:-:S05]  /*2180*/  LEA.HI.X R7, R18, c[0x0][0x34c], R20, 0x2, P2 ;  /* 0x0000d30012077a11 */ /* 0x000fca00010f1414 */
[----:B------:R3:W5:Y:S01]  /*2190*/  @P3 LDG.E R141, [R6.64] ;  /* 0x00000006068d3981 */ /* 0x000762000c1e1900 */
[C---:B--2---:R-:W-:Y:S02]  /*21a0*/  LEA R2, P0, R18.reuse, c[0x0][0x358], 0x2 ;  /* 0x0000d60012027a11 */ /* 0x044fe400078010ff */
[C---:B-1----:R-:W-:Y:S02]  /*21b0*/  LEA R4, P1, R18.reuse, c[0x0][0x350], 0x2 ;  /* 0x0000d40012047a11 */ /* 0x042fe400078210ff */
[C-C-:B------:R-:W-:Y:S02]  /*21c0*/  LEA.HI.X R3, R18.reuse, c[0x0][0x35c], R20.reuse, 0x2, P0 ;  /* 0x0000d70012037a11 */ /* 0x140fe400000f1414 */
[----:B------:R-:W-:-:S03]  /*21d0*/  LEA.HI.X R5, R18, c[0x0][0x354], R20, 0x2, P1 ;  /* 0x0000d50012057a11 */ /* 0x000fc600008f1414 */
[----:B------:R1:W5:Y:S04]  /*21e0*/  @P5 LDG.E R13, [R2.64] ;  /* 0x00000006020d5981 */ /* 0x000368000c1e1900 */
[----:B------:R1:W5:Y:S01]  /*21f0*/  @P6 LDG.E R150, [R4.64] ;  /* 0x0000000604966981 */ /* 0x000362000c1e1900 */
[----:B---3--:R-:W-:-:S05]  /*2200*/  LOP3.LUT R22, R9, 0xffff, RZ, 0xc0, !PT ;  /* 0x0000ffff09167812 */ /* 0x008fca00078ec0ff */
[----:B------:R1:W-:Y:S01]  /*2210*/  STL [R1+0x50], R22 ;  /* 0x0000501601007387 */ /* 0x0003e20000100800 */
[----:B------:R-:W-:Y:S01]  /*2220*/  YIELD ;  /* 0x0000000000007946 */ /* 0x000fe20003800000 */
[----:B------:R-:W-:Y:S02]  /*2230*/  P2R R14, PR, RZ, 0x40 ;  /* 0x00000040ff0e7803 */ /* 0x000fe40000000000 */
        /* <DEDUP_REMOVED lines=9> */
.L_x_1211:
[----:B------:R-:W-:-:S04]  /*22d0*/  ISETP.NE.U32.AND P0, PT, RZ, c[0x0][0x368], PT ;  /* 0x0000da00ff007a0c */ /* 0x000fc80003f05070 */
[----:B------:R-:W-:-:S13]  /*22e0*/  ISETP.NE.AND.EX P0, PT, RZ, c[0x0][0x36c], PT, P0 ;  /* 0x0000db00ff007a0c */ /* 0x000fda0003f05300 */
[----:B------:R-:W-:Y:S05]  /*22f0*/  @!P0 BRA `(.L_x_1212) ;  /* 0x0000004000008947 */ /* 0x000fea0003800000 */
[----:B-1----:R-:W-:-:S04]  /*2300*/  LEA R4, P0, R18, c[0x0][0x368], 0x2 ;  /* 0x0000da0012047a11 */ /* 0x002fc800078010ff */
[----:B------:R-:W-:-:S05]  /*2310*/  LEA.HI.X R5, R18, c[0x0][0x36c], R20, 0x2, P0 ;  /* 0x0000db0012057a11 */ /* 0x000fca00000f1414 */
[----:B------:R1:W5:Y:S01]  /*2320*/  LDG.E R12, [R4.64] ;  /* 0x00000006040c7981 */ /* 0x000362000c1e1900 */
[----:B------:R-:W-:Y:S05]  /*2330*/  BRA `(.L_x_1213) ;  /* 0x0000005000007947 */ /* 0x000fea0003800000 */
.L_x_1212:
[----:B------:R-:W-:Y:S01]  /*2340*/  MOV R12, c[0x0][0x1d0] ;  /* 0x00007400000c7a02 */ /* 0x000fe20000000f00 */
[----:B------:R-:W-:Y:S05]  /*2350*/  @!P6 BRA `(.L_x_1213) ;  /* 0x000000300000e947 */ /* 0x000fea0003800000 */
[----:B------:R-:W2:Y:S04]  /*2360*/  LDG.E R6, [R4.64] ;  /* 0x0000000604067981 */ /* 0x000ea8000c1e1900 */
[----:B-1----:R-:W2:Y:S02]  /*2370*/  LDG.E R0, [R4.64+0x4] ;  /* 0x0000040604007981 */ /* 0x002ea4000c1e1900 */
[----:B--2---:R-:W-:Y:S02]  /*2380*/  IADD3 R12, -R6, R0, RZ ;  /* 0x00000000060c7210 */ /* 0x004fe40007ffe1ff */
.L_x_1213:
[----:B-1----:R-:W2:Y:S04]  /*2390*/  LDL R4, [R1+0x4c] ;  /* 0x00004c0001047983 */ /* 0x002ea80000100800 */
[----:B------:R-:W3:Y:S04]  /*23a0*/  LDL.LU R0, [R1+0x3c] ;  /* 0x00003c0001007983 */ /* 0x000ee80000300800 */
[----:B------:R-:W4:Y:S04]  /*23b0*/  LDL.LU R6, [R1+0x20] ;  /* 0x0000200001067983 */ /* 0x000f280000300800 */
[----:B------:R1:W3:Y:S01]  /*23c0*/  @P5 LDG.E R5, [R2.64] ;  /* 0x0000000602055981 */ /* 0x0002e2000c1e1900 */
[----:B------:R-:W-:-:S04]  /*23d0*/  ISETP.NE.U32.AND P0, PT, RZ, c[0x0][0x378], PT ;  /* 0x0000de00ff007a0c */ /* 0x000fc80003f05070 */
[----:B------:R-:W-:Y:S01]  /*23e0*/  ISETP.NE.AND.EX P1, PT, RZ, c[0x0][0x37c], PT, P0 ;  /* 0x0000df00ff007a0c */ /* 0x000fe20003f25300 */
[----:B------:R-:W-:Y:S02]  /*23f0*/  IMAD.MOV.U32 R7, RZ, RZ, c[0x0][0x2c4] ;  /* 0x0000b100ff077624 */ /* 0x000fe400078e00ff */
[----:B--2---:R-:W-:Y:S02]  /*2400*/  IMAD.MOV.U32 R8, RZ, RZ, R4 ;  /* 0x000000ffff087224 */ /* 0x004fe400078e0004 */
[----:B------:R1:W2:Y:S01]  /*2410*/  @P5 LDG.E R4, [R2.64+0x4] ;  /* 0x0000040602045981 */ /* 0x0002a2000c1e1900 */
[----:B------:R-:W-:Y:S01]  /*2420*/  ISETP.NE.AND P2, PT, R7, 0x1, PT ;  /* 0x000000010700780c */ /* 0x000fe20003f45270 */
[----:B-----5:R-:W-:Y:S01]  /*2430*/  IMAD.MOV.U32 R140, RZ, RZ, R12 ;  /* 0x000000ffff8c7224 */ /* 0x020fe200078e000c */
[----:B----4-:R-:W-:Y:S01]  /*2440*/  LOP3.LUT R6, R6, 0xfffffffb, RZ, 0xc0, !PT ;  /* 0xfffffffb06067812 */ /* 0x010fe200078ec0ff */
[----:B------:R-:W-:-:S04]  /*2450*/  IMAD.IADD R7, R12, 0x1, -R151 ;  /* 0x000000010c077824 */ /* 0x000fc800078e0a97 */
[----:B-1----:R-:W-:-:S04]  /*2460*/  @P1 LEA R2, P0, R18, c[0x0][0x378], 0x2 ;  /* 0x0000de0012021a11 */ /* 0x002fc800078010ff */
[----:B------:R-:W-:-:S05]  /*2470*/  @P1 LEA.HI.X R3, R18, c[0x0][0x37c], R20, 0x2, P0 ;  /* 0x0000df0012031a11 */ /* 0x000fca00000f1414 */
[----:B------:R3:W5:Y:S01]  /*2480*/  @P1 LDG.E R140, [R2.64] ;  /* 0x00000006028c1981 */ /* 0x000762000c1e1900 */
[----:B------:R-:W-:Y:S01]  /*2490*/  @P2 LOP3.LUT R6, R6, 0x4, RZ, 0xfc, !PT ;  /* 0x0000000406062812 */ /* 0x000fe200078efcff */
[----:B---3--:R-:W-:Y:S02]  /*24a0*/  IMAD.SHL.U32 R2, R0, 0x80, RZ ;  /* 0x0000008000027824 */ /* 0x008fe400078e00ff */
[----:B------:R-:W-:-:S03]  /*24b0*/  IMAD.MOV.U32 R0, RZ, RZ, c[0x0][0x228] ;  /* 0x00008a00ff007624 */ /* 0x000fc600078e00ff */
[----:B------:R1:W-:Y:S04]  /*24c0*/  STL [R1+0x54], R2 ;  /* 0x0000540201007387 */ /* 0x0003e80000100800 */
[----:B------:R3:W-:Y:S01]  /*24d0*/  STL [R1+0x20], R6 ;  /* 0x0000200601007387 */ /* 0x0007e20000100800 */
[----:B-1----:R-:W-:-:S05]  /*24e0*/  IADD3 R2, R2, 0x7f, RZ ;  /* 0x0000007f02027810 */ /* 0x002fca0007ffe0ff */
[----:B------:R-:W-:-:S05]  /*24f0*/  @P2 IMAD.HI.U32 R3, R2, c[0x0][0x2c8], RZ ;  /* 0x0000b20002032a27 */ /* 0x000fca00078e00ff */
[----:B------:R-:W-:Y:S01]  /*2500*/  @P2 SHF.R.U32.HI R2, RZ, c[0x0][0x2cc], R3 ;  /* 0x0000b300ff022a19 */ /* 0x000fe20000011603 */
[----:B------:R-:W-:Y:S01]  /*2510*/  BSSY B0, `(.L_x_1214) ;  /* 0x0000037000007945 */ /* 0x000fe20003800000 */
[----:B--2---:R-:W-:-:S04]  /*2520*/  @P5 IMAD.IADD R0, R4, 0x1, -R5 ;  /* 0x0000000104005824 */ /* 0x004fc800078e0a05 */
[----:B---3--:R-:W-:-:S05]  /*2530*/  IMAD.IADD R6, R7, 0x1, R0 ;  /* 0x0000000107067824 */ /* 0x008fca00078e0200 */
[C---:B------:R-:W-:Y:S02]  /*2540*/  IADD3 R156, R6.reuse, 0x30, -R8 ;  /* 0x00000030069c7810 */ /* 0x040fe40007ffe808 */
[----:B------:R-:W-:Y:S02]  /*2550*/  IADD3 R4, R6, 0x2f, RZ ;  /* 0x0000002f06047810 */ /* 0x000fe40007ffe0ff */
[----:B------:R-:W-:Y:S01]  /*2560*/  LOP3.LUT R5, R9, 0xff000000, RZ, 0xc0, !PT ;  /* 0xff00000009057812 */ /* 0x000fe200078ec0ff */
[----:B------:R-:W-:Y:S01]  /*2570*/  IMAD.IADD R3, R156, 0x1, R2 ;  /* 0x000000019c037824 */ /* 0x000fe200078e0202 */
[----:B------:R1:W-:Y:S01]  /*2580*/  STL [R1+0x3c], R6 ;  /* 0x00003c0601007387 */ /* 0x0003e20000100800 */
[----:B------:R-:W-:Y:S01]  /*2590*/  IMAD.HI R2, R4, 0x2aaaaaab, RZ ;  /* 0x2aaaaaab04027827 */ /* 0x000fe200078e02ff */
[----:B------:R-:W-:-:S04]  /*25a0*/  SHF.R.U32.HI R8, RZ, 0x8, R5 ;  /* 0x00000008ff087819 */ /* 0x000fc80000011605 */
[----:B------:R-:W-:-:S04]  /*25b0*/  SHF.R.U32.HI R4, RZ, 0x1f, R2 ;  /* 0x0000001fff047819 */ /* 0x000fc80000011602 */
[----:B------:R-:W-:Y:S01]  /*25c0*/  LEA.HI.SX32 R155, R2, R4, 0x1d ;  /* 0x00000004029b7211 */ /* 0x000fe200078feaff */
[----:B-1----:R-:W-:Y:S01]  /*25d0*/  IMAD.HI R6, R3, 0x2aaaaaab, RZ ;  /* 0x2aaaaaab03067827 */ /* 0x002fe200078e02ff */
[----:B------:R-:W-:-:S04]  /*25e0*/  LOP3.LUT R3, R9, 0xff0000, RZ, 0xc0, !PT ;  /* 0x00ff000009037812 */ /* 0x000fc800078ec0ff */
[----:B------:R-:W-:Y:S02]  /*25f0*/  LEA.HI R3, R3, R8, RZ, 0x10 ;  /* 0x0000000803037211 */ /* 0x000fe400078f80ff */
[----:B------:R-:W-:Y:S02]  /*2600*/  SHF.R.U32.HI R5, RZ, 0x1f, R6 ;  /* 0x0000001fff057819 */ /* 0x000fe40000011606 */
[----:B------:R-:W-:Y:S02]  /*2610*/  SHF.R.U32.HI R9, RZ, 0x10, R3 ;  /* 0x00000010ff097819 */ /* 0x000fe40000011603 */
[----:B------:R-:W-:Y:S02]  /*2620*/  LOP3.LUT R16, R3, 0xff, RZ, 0xc0, !PT ;  /* 0x000000ff03107812 */ /* 0x000fe400078ec0ff */
[----:B------:R-:W-:Y:S01]  /*2630*/  LEA.HI.SX32 R2, R6, R5, 0x1d ;  /* 0x0000000506027211 */ /* 0x000fe200078feaff */
[----:B------:R1:W-:Y:S03]  /*2640*/  STL [R1+0x40], R9 ;  /* 0x0000400901007387 */ /* 0x0003e60000100800 */
[----:B------:R-:W-:Y:S01]  /*2650*/  IMNMX R6, R155, R2, PT ;  /* 0x000000029b067217 */ /* 0x000fe20003800200 */
[----:B------:R1:W-:Y:S03]  /*2660*/  STL [R1+0x80], R16 ;  /* 0x0000801001007387 */ /* 0x0003e60000100800 */
[----:B------:R-:W-:-:S02]  /*2670*/  ISETP.GE.AND P0, PT, R6, 0x1, PT ;  /* 0x000000010600780c */ /* 0x000fc40003f06270 */
[----:B------:R-:W-:Y:S01]  /*2680*/  ISETP.NE.AND P1, PT, R9, RZ, PT ;  /* 0x000000ff0900720c */ /* 0x000fe20003f25270 */
[----:B------:R-:W-:-:S03]  /*2690*/  IMAD.MOV.U32 R2, RZ, RZ, RZ ;  /* 0x000000ffff027224 */ /* 0x000fc600078e00ff */
[----:B------:R-:W-:-:S07]  /*26a0*/  SEL R139, R9, c[0x0][0x338], P1 ;  /* 0x0000ce00098b7a07 */ /* 0x000fce0000800000 */
[----:B------:R-:W-:Y:S05]  /*26b0*/  @!P0 BRA `(.L_x_1215) ;  /* 0x000001c000008947 */ /* 0x000fea0003800000 */
[----:B------:R-:W-:Y:S02]  /*26c0*/  IABS R3, R139 ;  /* 0x0000008b00037213 */ /* 0x000fe40000000000 */
[----:B------:R-:W-:Y:S02]  /*26d0*/  IADD3 R8, R139, -0x1, R6 ;  /* 0xffffffff8b087810 */ /* 0x000fe40007ffe006 */
[----:B------:R-:W2:Y:S02]  /*26e0*/  I2F.RP R2, R3 ;  /* 0x0000000300027306 */ /* 0x000ea40000209400 */
[----:B------:R-:W-:-:S06]  /*26f0*/  IABS R11, R8 ;  /* 0x00000008000b7213 */ /* 0x000fcc0000000000 */
[----:B--2---:R-:W2:Y:S02]  /*2700*/  MUFU.RCP R2, R2 ;  /* 0x0000000200027308 */ /* 0x004ea40000001000 */
[----:B--2---:R-:W-:-:S06]  /*2710*/  IADD3 R2, R2, 0xffffffe, RZ ;  /* 0x0ffffffe02027810 */ /* 0x004fcc0007ffe0ff */
[----:B------:R-:W2:Y:S02]  /*2720*/  F2I.FTZ.U32.TRUNC.NTZ R5, R2 ;  /* 0x0000000200057305 */ /* 0x000ea4000021f000 */
[----:B--2---:R-:W-:-:S04]  /*2730*/  IMAD.MOV R2, RZ, RZ, -R5 ;  /* 0x000000ffff027224 */ /* 0x004fc800078e0a05 */
[----:B------:R-:W-:Y:S01]  /*2740*/  IMAD.MOV.U32 R4, RZ, RZ, R2 ;  /* 0x000000ffff047224 */ /* 0x000fe200078e0002 */
[----:B------:R-:W-:-:S03]  /*2750*/  IABS R2, R139 ;  /* 0x0000008b00027213 */ /* 0x000fc60000000000 */
[----:B-1----:R-:W-:Y:S02]  /*2760*/  IMAD R9, R4, R3, RZ ;  /* 0x0000000304097224 */ /* 0x002fe400078e02ff */
        /* <DEDUP_REMOVED lines=17> */
.L_x_1215:
[----:B------:R-:W-:Y:S05]  /*2880*/  BSYNC B0 ;  /* 0x0000000000007941 */ /* 0x000fea0003800000 */
.L_x_1214:
[----:B------:R-:W-:Y:S01]  /*2890*/  IMAD R3, R16, R2, RZ ;  /* 0x0000000210037224 */ /* 0x000fe200078e02ff */
        /* <DEDUP_REMOVED lines=21> */
[----:B------:R-:W3:Y:S04]  /*29f0*/  LDL R9, [R1+0x30] ;  /* 0x0000300001097983 */ /* 0x000ee80000100800 */
[----:B------:R-:W4:Y:S04]  /*2a00*/  LDL R8, [R1+0x34] ;  /* 0x0000340001087983 */ /* 0x000f280000100800 */
[----:B------:R-:W3:Y:S04]  /*2a10*/  LDL R21, [R1+0x18] ;  /* 0x0000180001157983 */ /* 0x000ee80000100800 */
[----:B------:R-:W1:Y:S01]  /*2a20*/  S2R R11, SR_TID.X ;  /* 0x00000000000b7919 */ /* 0x000e620000002100 */
[----:B------:R-:W-:-:S02]  /*2a30*/  SHF.R.S32.HI R3, RZ, 0x1f, R13 ;  /* 0x0000001fff037819 */ /* 0x000fc4000001140d */
[----:B-1----:R-:W-:-:S04]  /*2a40*/  SHF.R.S32.HI R10, RZ, 0x1f, R11 ;  /* 0x0000001fff0a7819 */ /* 0x002fc8000001140b */
[----:B------:R-:W-:-:S04]  /*2a50*/  LEA.HI R10, R10, R11, RZ, 0x2 ;  /* 0x0000000b0a0a7211 */ /* 0x000fc800078f10ff */
[----:B------:R-:W-:-:S04]  /*2a60*/  SHF.R.S32.HI R10, RZ, 0x2, R10 ;  /* 0x00000002ff0a7819 */ /* 0x000fc8000001140a */
[----:B------:R-:W-:-:S04]  /*2a70*/  IADD3 R133, P0, R10, R13, RZ ;  /* 0x0000000d0a857210 */ /* 0x000fc80007f1e0ff */
[----:B------:R-:W-:-:S05]  /*2a80*/  LEA.HI.X.SX32 R136, R10, R3, 0x1, P0 ;  /* 0x000000030a887211 */ /* 0x000fca00000f0eff */
[----:B------:R-:W-:Y:S01]  /*2a90*/  IMAD R3, R136, c[0x0][0x238], RZ ;  /* 0x00008e0088037a24 */ /* 0x000fe200078e02ff */
[----:B------:R-:W-:-:S03]  /*2aa0*/  IADD3 R33, R2, -0x1, RZ ;  /* 0xffffffff02217810 */ /* 0x000fc60007ffe0ff */
[----:B------:R-:W-:Y:S01]  /*2ab0*/  IMAD R3, R133, c[0x0][0x23c], R3 ;  /* 0x00008f0085037a24 */ /* 0x000fe200078e0203 */
[----:B------:R-:W-:Y:S02]  /*2ac0*/  ISETP.NE.AND P3, PT, R14, RZ, PT ;  /* 0x000000ff0e00720c */ /* 0x000fe40003f65270 */
[----:B------:R-:W-:Y:S01]  /*2ad0*/  SEL R14, R20, RZ, !P5 ;  /* 0x000000ff140e7207 */ /* 0x000fe20006800000 */
[----:B------:R-:W-:Y:S01]  /*2ae0*/  IMAD.MOV.U32 R142, RZ, RZ, 0x30 ;  /* 0x00000030ff8e7424 */ /* 0x000fe200078e00ff */
[----:B------:R-:W-:-:S03]  /*2af0*/  SEL R13, R18, RZ, !P5 ;  /* 0x000000ff120d7207 */ /* 0x000fc60006800000 */
[C---:B------:R-:W-:Y:S02]  /*2b00*/  IMAD R158, R142.reuse, c[0x0][0x23c], RZ ;  /* 0x00008f008e9e7a24 */ /* 0x040fe400078e02ff */
[----:B------:R-:W-:-:S04]  /*2b10*/  IMAD.WIDE.U32 R148, R142, c[0x0][0x238], RZ ;  /* 0x00008e008e947a25 */ /* 0x000fc800078e00ff */
[----:B------:R-:W-:Y:S01]  /*2b20*/  IMAD.IADD R158, R149, 0x1, R158 ;  /* 0x00000001959e7824 */ /* 0x000fe200078e029e */
[----:B------:R-:W-:Y:S01]  /*2b30*/  MOV R159, c[0x0][0x238] ;  /* 0x00008e00009f7a02 */ /* 0x000fe20000000f00 */
[----:B------:R-:W-:-:S05]  /*2b40*/  IMAD.MOV.U32 R157, RZ, RZ, 0x5 ;  /* 0x00000005ff9d7424 */ /* 0x000fca00078e00ff */
[C---:B------:R-:W-:Y:S02]  /*2b50*/  SHF.L.U64.HI R157, R159.reuse, R157, c[0x0][0x23c] ;  /* 0x00008f009f9d7619 */ /* 0x040fe4000001029d */
[----:B------:R-:W-:Y:S01]  /*2b60*/  SHF.L.U32 R159, R159, 0x5, RZ ;  /* 0x000000059f9f7819 */ /* 0x000fe200000006ff */
[----:B--2---:R-:W-:-:S04]  /*2b70*/  IMAD.WIDE.U32 R4, R133, c[0x0][0x238], R16 ;  /* 0x00008e0085047a25 */ /* 0x004fc800078e0010 */
[----:B------:R-:W-:Y:S01]  /*2b80*/  IMAD.IADD R3, R5, 0x1, R3 ;  /* 0x0000000105037824 */ /* 0x000fe200078e0203 */
[----:B------:R-:W-:Y:S01]  /*2b90*/  MOV R2, R4 ;  /* 0x0000000400027202 */ /* 0x000fe20000000f00 */
[----:B------:R-:W-:-:S04]  /*2ba0*/  IMAD R5, R33, -0x30, R0 ;  /* 0xffffffd021057824 */ /* 0x000fc800078e0200 */
[----:B------:R-:W-:Y:S01]  /*2bb0*/  IMAD.WIDE.U32 R2, R22, c[0x0][0x240], R2 ;  /* 0x0000900016027a25 */ /* 0x000fe200078e0002 */
[----:B------:R-:W-:-:S03]  /*2bc0*/  IMNMX R5, R5, 0x30, PT ;  /* 0x0000003005057817 */ /* 0x000fc60003800200 */
[----:B------:R-:W-:Y:S02]  /*2bd0*/  IMAD R3, R22, c[0x0][0x244], R3 ;  /* 0x0000910016037a24 */ /* 0x000fe400078e0203 */
[----:B------:R-:W-:Y:S02]  /*2be0*/  IMAD R4, R14, c[0x0][0x248], RZ ;  /* 0x000092000e047a24 */ /* 0x000fe400078e02ff */
[----:B------:R-:W-:Y:S02]  /*2bf0*/  IMAD.IADD R7, R5, 0x1, -R10 ;  /* 0x0000000105077824 */ /* 0x000fe400078e0a0a */
[C---:B------:R-:W-:Y:S02]  /*2c00*/  IMAD R4, R13.reuse, c[0x0][0x24c], R4 ;  /* 0x000093000d047a24 */ /* 0x040fe400078e0204 */
[----:B------:R-:W-:Y:S01]  /*2c10*/  IMAD.WIDE.U32 R100, R13, c[0x0][0x248], R2 ;  /* 0x000092000d647a25 */ /* 0x000fe200078e0002 */
[----:B------:R-:W-:Y:S02]  /*2c20*/  ISETP.GE.AND P1, PT, R7, 0x1, PT ;  /* 0x000000010700780c */ /* 0x000fe40003f26270 */
[----:B------:R-:W-:Y:S01]  /*2c30*/  SHF.R.S32.HI R3, RZ, 0x1f, R33 ;  /* 0x0000001fff037819 */ /* 0x000fe20000011421 */
[----:B------:R-:W-:Y:S01]  /*2c40*/  IMAD R2, R158, R33, RZ ;  /* 0x000000219e027224 */ /* 0x000fe200078e02ff */
[----:B------:R-:W-:Y:S01]  /*2c50*/  IADD3 R91, R101, R4, RZ ;  /* 0x00000004655b7210 */ /* 0x000fe20007ffe0ff */
[----:B------:R-:W-:-:S02]  /*2c60*/  IMAD.MOV.U32 R90, RZ, RZ, R100 ;  /* 0x000000ffff5a7224 */ /* 0x000fc400078e0064 */
[-C--:B------:R-:W-:Y:S02]  /*2c70*/  IMAD R2, R3, R148.reuse, R2 ;  /* 0x0000009403027224 */ /* 0x080fe400078e0202 */
[----:B------:R-:W-:Y:S01]  /*2c80*/  IMAD.WIDE.U32 R4, R33, R148, R90 ;  /* 0x0000009421047225 */ /* 0x000fe200078e005a */
[----:B------:R-:W-:-:S03]  /*2c90*/  ISETP.GE.AND P6, PT, R16, c[0x0][0x1d4], PT ;  /* 0x0000750010007a0c */ /* 0x000fc60003fc6270 */
[----:B------:R-:W-:Y:S01]  /*2ca0*/  IMAD.IADD R6, R5, 0x1, R2 ;  /* 0x0000000105067824 */ /* 0x000fe200078e0202 */
[----:B------:R-:W-:Y:S02]  /*2cb0*/  @P1 LEA R2, P0, R4, c[0x0][0x220], 0x1 ;  /* 0x0000880004021a11 */ /* 0x000fe400078008ff */
[----:B---3--:R-:W-:Y:S02]  /*2cc0*/  ISETP.GE.AND P5, PT, R9, c[0x0][0x1d4], PT ;  /* 0x0000750009007a0c */ /* 0x008fe40003fa6270 */
[----:B----4-:R-:W-:Y:S02]  /*2cd0*/  ISETP.GE.AND P4, PT, R8, c[0x0][0x1d4], PT ;  /* 0x0000750008007a0c */ /* 0x010fe40003f86270 */
[----:B------:R-:W-:Y:S02]  /*2ce0*/  @P1 LEA.HI.X R3, R4, c[0x0][0x224], R6, 0x1, P0 ;  /* 0x0000890004031a11 */ /* 0x000fe400000f0c06 */
[----:B------:R-:W-:Y:S01]  /*2cf0*/  ISETP.GT.AND P0, PT, R7, 0x20, PT ;  /* 0x000000200700780c */ /* 0x000fe20003f04270 */
[----:B------:R-:W-:-:S05]  /*2d00*/  @P1 IMAD.SHL.U32 R5, R21, 0x2, RZ ;  /* 0x0000000215051824 */ /* 0x000fca00078e00ff */
[----:B------:R-:W-:Y:S01]  /*2d10*/  @!PT LDS RZ, [RZ] ;  /* 0x00000000fffff984 */ /* 0x000fe20000000800 */
[----:B------:R-:W-:Y:S01]  /*2d20*/  @!PT LDS RZ, [RZ] ;  /* 0x00000000fffff984 */ /* 0x000fe20000000800 */
[----:B------:R-:W-:Y:S01]  /*2d30*/  @!PT LDS RZ, [RZ] ;  /* 0x00000000fffff984 */ /* 0x000fe20000000800 */
[----:B------:R1:W-:Y:S04]  /*2d40*/  @P1 LDGSTS.E.BYPASS.LTC128B.128 [R5+0x3c80], [R2.64], !P6 ;  /* 0x03c8000002051fae */ /* 0x0003e8000f101d46 */
[----:B------:R1:W-:Y:S04]  /*2d50*/  @P1 LDGSTS.E.BYPASS.LTC128B.128 [R5+0x4880], [R2.64+0x40], !P5 ;  /* 0x0488004002051fae */ /* 0x0003e8000e901d46 */
[----:B------:R1:W-:Y:S02]  /*2d60*/  @P1 LDGSTS.E.BYPASS.LTC128B.128 [R5+0x5480], [R2.64+0x80], !P4 ;  /* 0x0548008002051fae */ /* 0x0003e4000e101d46 */
[----:B-1----:R-:W-:-:S05]  /*2d70*/  @P0 IADD3 R3, P1, R159, R4, RZ ;  /* 0x000000049f030210 */ /* 0x002fca0007f3e0ff */
[----:B------:R-:W-:Y:S01]  /*2d80*/  @P0 IMAD.X R6, R6, 0x1, R157, P1 ;  /* 0x0000000106060824 */ /* 0x000fe200008e069d */
[----:B------:R-:W-:-:S04]  /*2d90*/  @P0 LEA R2, P1, R3, c[0x0][0x220], 0x1 ;  /* 0x0000880003020a11 */ /* 0x000fc800078208ff */
[----:B------:R-:W-:Y:S02]  /*2da0*/  @P0 LEA.HI.X R3, R3, c[0x0][0x224], R6, 0x1, P1 ;  /* 0x0000890003030a11 */ /* 0x000fe400008f0c06 */
[----:B------:R-:W-:-:S04]  /*2db0*/  ISETP.NE.U32.AND P1, PT, RZ, c[0x0][0x340], PT ;  /* 0x0000d000ff007a0c */ /* 0x000fc80003f25070 */
[----:B------:R-:W-:-:S13]  /*2dc0*/  ISETP.NE.AND.EX P1, PT, RZ, c[0x0][0x344], PT, P1 ;  /* 0x0000d100ff007a0c */ /* 0x000fda0003f25310 */
[----:B------:R-:W-:-:S06]  /*2dd0*/  @P1 IMAD.WIDE R6, R18, R15, c[0x0][0x340] ;  /* 0x0000d00012061625 */ /* 0x000fcc00078e020f */
[----:B------:R1:W2:Y:S04]  /*2de0*/  @P1 LDG.E R6, [R6.64] ;  /* 0x0000000606061981 */ /* 0x0002a8000c1e1900 */
[----:B------:R-:W3:Y:S01]  /*2df0*/  S2R R19, SR_TID.X ;  /* 0x0000000000137919 */ /* 0x000ee20000002100 */
[----:B-1----:R-:W-:-:S05]  /*2e00*/  IMAD.IADD R7, R12, 0x1, R150 ;  /* 0x000000010c077824 */ /* 0x002fca00078e0296 */
[----:B------:R-:W-:Y:S01]  /*2e10*/  SHF.R.S32.HI R11, RZ, 0x1f, R7 ;  /* 0x0000001fff0b7819 */ /* 0x000fe20000011407 */
[----:B------:R-:W-:-:S04]  /*2e20*/  IMAD.WIDE.U32 R4, R7, c[0x0][0x1e0], RZ ;  /* 0x0000780007047a25 */ /* 0x000fc800078e00ff */
[----:B------:R-:W-:-:S04]  /*2e30*/  IMAD R8, R11, c[0x0][0x1e0], RZ ;  /* 0x000078000b087a24 */ /* 0x000fc800078e02ff */
[----:B------:R-:W-:-:S05]  /*2e40*/  IMAD R8, R7, c[0x0][0x1e4], R8 ;  /* 0x0000790007087a24 */ /* 0x000fca00078e0208 */
[----:B------:R-:W-:-:S05]  /*2e50*/  IADD3 R5, R5, R8, RZ ;  /* 0x0000000805057210 */ /* 0x000fca0007ffe0ff */
[----:B------:R-:W-:-:S04]  /*2e60*/  IMAD.WIDE.U32 R8, R22, c[0x0][0x1e8], R4 ;  /* 0x00007a0016087a25 */ /* 0x000fc800078e0004 */
[----:B------:R-:W-:Y:S02]  /*2e70*/  @P0 IMAD.SHL.U32 R4, R21, 0x2, RZ ;  /* 0x0000000215040824 */ /* 0x000fe400078e00ff */
[----:B------:R-:W-:-:S03]  /*2e80*/  IMAD R5, R22, c[0x0][0x1ec], R9 ;  /* 0x00007b0016057a24 */ /* 0x000fc600078e0209 */
[----:B------:R1:W-:Y:S04]  /*2e90*/  @P0 LDGSTS.E.BYPASS.LTC128B.128 [R4+0x4480], [R2.64], !P6 ;  /* 0x0448000002040fae */ /* 0x0003e8000f101d46 */
[----:B------:R1:W-:Y:S04]  /*2ea0*/  @P0 LDGSTS.E.BYPASS.LTC128B.128 [R4+0x5080], [R2.64+0x40], !P5 ;  /* 0x0508004002040fae */ /* 0x0003e8000e901d46 */
[----:B------:R1:W-:Y:S01]  /*2eb0*/  @P0 LDGSTS.E.BYPASS.LTC128B.128 [R4+0x5c80], [R2.64+0x80], !P4 ;  /* 0x05c8008002040fae */ /* 0x0003e2000e101d46 */
[----:B------:R-:W-:-:S03]  /*2ec0*/  IMAD.MOV.U32 R162, RZ, RZ, c[0x0][0x27c] ;  /* 0x00009f00ffa27624 */ /* 0x000fc600078e00ff */
[----:B------:R-:W0:Y:S01]  /*2ed0*/  LDGDEPBAR ;  /* 0x00000000000079af */ /* 0x000e220000000000 */
[----:B------:R-:W-:Y:S01]  /*2ee0*/  WARPSYNC 0xffffffff ;  /* 0xffffffff00007948 */ /* 0x000fe20003800000 */
[----:B------:R-:W-:Y:S02]  /*2ef0*/  ISETP.GE.AND P2, PT, R104, c[0x0][0x27c], PT ;  /* 0x00009f0068007a0c */ /* 0x000fe40003f46270 */
[----:B------:R-:W-:Y:S02]  /*2f00*/  SHF.R.S32.HI R115, RZ, 0x1f, R114 ;  /* 0x0000001fff737819 */ /* 0x000fe40000011472 */
[----:B-----5:R-:W-:Y:S01]  /*2f10*/  SHF.R.S32.HI R25, RZ, 0x1f, R140 ;  /* 0x0000001fff197819 */ /* 0x020fe2000001148c */
[----:B-1----:R-:W-:Y:S01]  /*2f20*/  IMAD.MOV.U32 R4, RZ, RZ, R8 ;  /* 0x000000ffff047224 */ /* 0x002fe200078e0008 */
[----:B--2---:R-:W-:Y:S01]  /*2f30*/  @P1 SHF.R.S32.HI R10, RZ, 0x1f, R6 ;  /* 0x0000001fff0a1819 */ /* 0x004fe20000011406 */
[----:B------:R-:W-:Y:S01]  /*2f40*/  @!P1 IMAD.MOV.U32 R10, RZ, RZ, R20 ;  /* 0x000000ffff0a9224 */ /* 0x000fe200078e0014 */
[----:B---3--:R-:W-:-:S04]  /*2f50*/  LEA.HI R20, R19, R19, RZ, 0x1 ;  /* 0x0000001313147211 */ /* 0x008fc800078f08ff */
[----:B------:R-:W-:Y:S02]  /*2f60*/  SHF.R.S32.HI R20, RZ, 0x1, R20 ;  /* 0x00000001ff147819 */ /* 0x000fe40000011414 */
[----:B------:R-:W-:Y:S02]  /*2f70*/  @!P1 MOV R6, R18 ;  /* 0x0000001200069202 */ /* 0x000fe40000000f00 */
[----:B------:R-:W-:Y:S02]  /*2f80*/  SEL R21, R10, RZ, !P3 ;  /* 0x000000ff0a157207 */ /* 0x000fe40005800000 */
[----:B------:R-:W-:Y:S02]  /*2f90*/  SHF.R.S32.HI R9, RZ, 0x1f, R20 ;  /* 0x0000001fff097819 */ /* 0x000fe40000011414 */
[----:B------:R-:W-:Y:S01]  /*2fa0*/  SEL R15, R6, RZ, !P3 ;  /* 0x000000ff060f7207 */ /* 0x000fe20005800000 */
[----:B------:R-:W-:Y:S02]  /*2fb0*/  IMAD R2, R21, c[0x0][0x1f0], RZ ;  /* 0x00007c0015027a24 */ /* 0x000fe400078e02ff */
[----:B------:R-:W-:-:S02]  /*2fc0*/  IMAD R3, R9, c[0x0][0x1e0], RZ ;  /* 0x0000780009037a24 */ /* 0x000fc400078e02ff */
[C---:B------:R-:W-:Y:S02]  /*2fd0*/  IMAD R2, R15.reuse, c[0x0][0x1f4], R2 ;  /* 0x00007d000f027a24 */ /* 0x040fe400078e0202 */
[----:B------:R-:W-:-:S04]  /*2fe0*/  IMAD.WIDE.U32 R80, R15, c[0x0][0x1f0], R4 ;  /* 0x00007c000f507a25 */ /* 0x000fc800078e0004 */
[----:B------:R-:W-:-:S04]  /*2ff0*/  IMAD.WIDE.U32 R160, R20, c[0x0][0x1e0], RZ ;  /* 0x0000780014a07a25 */ /* 0x000fc800078e00ff */
[----:B------:R-:W-:Y:S01]  /*3000*/  IMAD R3, R20, c[0x0][0x1e4], R3 ;  /* 0x0000790014037a24 */ /* 0x000fe200078e0203 */
[----:B------:R-:W-:Y:S02]  /*3010*/  SHF.L.U32 R6, R162, 0x1, RZ ;  /* 0x00000001a2067819 */ /* 0x000fe400000006ff */
[----:B------:R-:W-:Y:S01]  /*3020*/  IADD3 R79, R81, R2, RZ ;  /* 0x00000002514f7210 */ /* 0x000fe20007ffe0ff */
[----:B------:R-:W-:Y:S02]  /*3030*/  IMAD.IADD R135, R161, 0x1, R3 ;  /* 0x00000001a1877824 */ /* 0x000fe400078e0203 */
[----:B------:R-:W2:Y:S01]  /*3040*/  LDL R35, [R1+0x74] ;  /* 0x0000740001237983 */ /* 0x000ea20000100800 */
[----:B------:R-:W-:Y:S01]  /*3050*/  IMAD.WIDE.U32 R2, R22, c[0x0][0x260], R16 ;  /* 0x0000980016027a25 */ /* 0x000fe200078e0010 */
[----:B------:R-:W-:Y:S02]  /*3060*/  IADD3 R138, P0, R20, R7, RZ ;  /* 0x00000007148a7210 */ /* 0x000fe40007f1e0ff */
[----:B------:R-:W3:Y:S01]  /*3070*/  LDL R29, [R1+0x78] ;  /* 0x00007800011d7983 */ /* 0x000ee20000100800 */
[----:B------:R-:W-:Y:S01]  /*3080*/  IMAD R4, R14, c[0x0][0x268], RZ ;  /* 0x00009a000e047a24 */ /* 0x000fe200078e02ff */
[----:B------:R-:W-:Y:S01]  /*3090*/  SEL R16, RZ, c[0x0][0x27c], !P2 ;  /* 0x00009f00ff107a07 */ /* 0x000fe20005000000 */
[----:B------:R-:W-:Y:S01]  /*30a0*/  IMAD R3, R22, c[0x0][0x264], R3 ;  /* 0x0000990016037a24 */ /* 0x000fe200078e0203 */
[----:B------:R-:W4:Y:S01]  /*30b0*/  LDL R34, [R1+0x7c] ;  /* 0x00007c0001227983 */ /* 0x000f220000100800 */
[----:B------:R-:W-:Y:S01]  /*30c0*/  IMAD R8, R9, c[0x0][0x280], RZ ;  /* 0x0000a00009087a24 */ /* 0x000fe200078e02ff */
[----:B------:R-:W-:Y:S01]  /*30d0*/  ISETP.GE.AND P1, PT, R112, c[0x0][0x27c], PT ;  /* 0x00009f0070007a0c */ /* 0x000fe20003f26270 */
[----:B------:R-:W-:Y:S01]  /*30e0*/  IMAD.X R137, R11, 0x1, R9, P0 ;  /* 0x000000010b897824 */ /* 0x000fe200000e0609 */
[C---:B------:R-:W-:Y:S01]  /*30f0*/  IADD3 R19, -R6.reuse, c[0x0][0x1d4], RZ ;  /* 0x0000750006137a10 */ /* 0x040fe20007ffe1ff */
[----:B------:R-:W-:Y:S01]  /*3100*/  IMAD R28, R13, c[0x0][0x26c], R4 ;  /* 0x00009b000d1c7a24 */ /* 0x000fe200078e0204 */
[----:B------:R-:W-:Y:S01]  /*3110*/  ISETP.GE.AND P0, PT, R111, c[0x0][0x27c], PT ;  /* 0x00009f006f007a0c */ /* 0x000fe20003f06270 */
[----:B------:R-:W-:Y:S01]  /*3120*/  IMAD R9, R9, c[0x0][0x290], RZ ;  /* 0x0000a40009097a24 */ /* 0x000fe200078e02ff */
[CC--:B------:R-:W-:Y:S01]  /*3130*/  SEL R18, R6.reuse, R19.reuse, !P2 ;  /* 0x0000001306127207 */ /* 0x0c0fe20005000000 */
[----:B------:R-:W-:Y:S01]  /*3140*/  IMAD.WIDE.U32 R84, R13, c[0x0][0x268], R2 ;  /* 0x00009a000d547a25 */ /* 0x000fe200078e0002 */
[----:B------:R-:W-:-:S02]  /*3150*/  SEL R17, R6, R19, !P1 ;  /* 0x0000001306117207 */ /* 0x000fc40004800000 */
[----:B------:R-:W-:Y:S01]  /*3160*/  SEL R19, R6, R19, !P0 ;  /* 0x0000001306137207 */ /* 0x000fe20004000000 */
[----:B------:R-:W-:Y:S01]  /*3170*/  IMAD.WIDE.U32 R4, R20, c[0x0][0x280], R114 ;  /* 0x0000a00014047a25 */ /* 0x000fe200078e0072 */
[----:B------:R-:W-:Y:S01]  /*3180*/  ULDC.U8 UR4, c[0x0][0x298] ;  /* 0x0000a60000047ab9 */ /* 0x000fe20000000000 */
[----:B------:R-:W-:Y:S02]  /*3190*/  ISETP.GE.AND P2, PT, R162, 0x1, PT ;  /* 0x00000001a200780c */ /* 0x000fe40003f46270 */
[C---:B------:R-:W-:Y:S02]  /*31a0*/  IMAD R8, R20.reuse, c[0x0][0x284], R8 ;  /* 0x0000a10014087a24 */ /* 0x040fe400078e0208 */
[----:B------:R-:W-:-:S04]  /*31b0*/  IMAD.WIDE.U32 R12, R20, c[0x0][0x280], R104 ;  /* 0x0000a000140c7a25 */ /* 0x000fc800078e0068 */
[----:B------:R-:W-:Y:S02]  /*31c0*/  IMAD R14, R20, c[0x0][0x294], R9 ;  /* 0x0000a500140e7a24 */ /* 0x000fe400078e0209 */
[----:B------:R-:W-:Y:S02]  /*31d0*/  IMAD.IADD R9, R5, 0x1, R8 ;  /* 0x0000000105097824 */ /* 0x000fe400078e0208 */
[----:B------:R-:W-:Y:S02]  /*31e0*/  IMAD.IADD R5, R8, 0x1, R13 ;  /* 0x0000000108057824 */ /* 0x000fe400078e020d */
[----:B------:R-:W-:Y:S02]  /*31f0*/  IMAD.IADD R13, R104, 0x1, R16 ;  /* 0x00000001680d7824 */ /* 0x000fe400078e0210 */
[----:B------:R-:W-:-:S04]  /*3200*/  IMAD.WIDE.U32 R2, R22, c[0x0][0x210], R104 ;  /* 0x0000840016027a25 */ /* 0x000fc800078e0068 */
[----:B------:R-:W-:Y:S02]  /*3210*/  IMAD.MOV.U32 R8, RZ, RZ, R4 ;  /* 0x000000ffff087224 */ /* 0x000fe400078e0004 */
[----:B------:R-:W-:Y:S01]  /*3220*/  IMAD.MOV.U32 R4, RZ, RZ, R12 ;  /* 0x000000ffff047224 */ /* 0x000fe200078e000c */
[----:B------:R-:W-:Y:S01]  /*3230*/  SHF.R.S32.HI R12, RZ, 0x1f, R13 ;  /* 0x0000001fff0c7819 */ /* 0x000fe2000001140d */
[----:B------:R-:W-:Y:S02]  /*3240*/  IMAD R11, R22, c[0x0][0x214], R3 ;  /* 0x00008500160b7a24 */ /* 0x000fe400078e0203 */
[----:B------:R-:W-:Y:S01]  /*3250*/  IMAD.MOV.U32 R10, RZ, RZ, R2 ;  /* 0x000000ffff0a7224 */ /* 0x000fe200078e0002 */
[-C--:B------:R-:W-:Y:S01]  /*3260*/  LEA.HI R16, R12, R13.reuse, RZ, 0x3 ;  /* 0x0000000d0c107211 */ /* 0x080fe200078f18ff */
[----:B------:R-:W-:Y:S01]  /*3270*/  IMAD.WIDE.U32 R6, R20, c[0x0][0x290], R114 ;  /* 0x0000a40014067a25 */ /* 0x000fe200078e0072 */
[----:B------:R-:W-:-:S03]  /*3280*/  LEA.HI R22, R12, R13, RZ, 0x5 ;  /* 0x0000000d0c167211 */ /* 0x000fc600078f28ff */
[----:B------:R-:W-:Y:S01]  /*3290*/  IMAD.WIDE.U32 R2, R20, c[0x0][0x290], R104 ;  /* 0x0000a40014027a25 */ /* 0x000fe200078e0068 */
[----:B------:R-:W-:-:S03]  /*32a0*/  SEL R12, RZ, c[0x0][0x27c], !P1 ;  /* 0x00009f00ff0c7a07 */ /* 0x000fc60004800000 */
[----:B------:R-:W-:Y:S02]  /*32b0*/  IMAD.IADD R7, R7, 0x1, R14 ;  /* 0x0000000107077824 */ /* 0x000fe400078e020e */
[----:B------:R-:W-:Y:S01]  /*32c0*/  IMAD.IADD R3, R14, 0x1, R3 ;  /* 0x000000010e037824 */ /* 0x000fe200078e0203 */
[----:B------:R-:W-:Y:S01]  /*32d0*/  SHF.R.S32.HI R14, RZ, 0x1f, R17 ;  /* 0x0000001fff0e7819 */ /* 0x000fe20000011411 */
[----:B------:R-:W-:Y:S01]  /*32e0*/  IMAD.IADD R12, R112, 0x1, R12 ;  /* 0x00000001700c7824 */ /* 0x000fe200078e020c */
[----:B------:R-:W-:Y:S02]  /*32f0*/  SHF.R.S32.HI R13, RZ, 0x1f, R19 ;  /* 0x0000001fff0d7819 */ /* 0x000fe40000011413 */
[----:B------:R-:W-:Y:S01]  /*3300*/  LEA.HI R23, R14, R17, RZ, 0x4 ;  /* 0x000000110e177211 */ /* 0x000fe200078f20ff */
[----:B------:R-:W-:Y:S01]  /*3310*/  IMAD R14, R21, c[0x0][0x218], RZ ;  /* 0x00008600150e7a24 */ /* 0x000fe200078e02ff */
[----:B------:R-:W-:Y:S02]  /*3320*/  LEA.HI R21, R13, R19, RZ, 0x4 ;  /* 0x000000130d157211 */ /* 0x000fe400078f20ff */
[----:B------:R-:W-:Y:S01]  /*3330*/  SHF.R.S32.HI R13, RZ, 0x1f, R12 ;  /* 0x0000001fff0d7819 */ /* 0x000fe2000001140c */
[----:B------:R-:W-:Y:S01]  /*3340*/  IMAD.WIDE.U32 R102, R15, c[0x0][0x218], R10 ;  /* 0x000086000f667a25 */ /* 0x000fe200078e000a */
[----:B------:R-:W-:-:S02]  /*3350*/  SHF.R.S32.HI R20, RZ, 0x1f, R18 ;  /* 0x0000001fff147819 */ /* 0x000fc40000011412 */
[----:B------:R-:W-:Y:S01]  /*3360*/  SEL R17, RZ, c[0x0][0x27c], !P0 ;  /* 0x00009f00ff117a07 */ /* 0x000fe20004000000 */
[----:B------:R-:W-:Y:S01]  /*3370*/  IMAD R27, R15, c[0x0][0x21c], R14 ;  /* 0x000087000f1b7a24 */ /* 0x000fe200078e020e */
[CC--:B------:R-:W-:Y:S02]  /*3380*/  LEA.HI R11, R13.reuse, R12.reuse, RZ, 0x5 ;  /* 0x0000000c0d0b7211 */ /* 0x0c0fe400078f28ff */
[----:B------:R-:W-:Y:S01]  /*3390*/  LEA.HI R15, R13, R12, RZ, 0x3 ;  /* 0x0000000c0d0f7211 */ /* 0x000fe200078f18ff */
[----:B------:R-:W-:Y:S01]  /*33a0*/  IMAD.IADD R14, R111, 0x1, R17 ;  /* 0x000000016f0e7824 */ /* 0x000fe200078e0211 */
[----:B------:R-:W-:Y:S02]  /*33b0*/  LEA.HI R24, R20, R18, RZ, 0x4 ;  /* 0x0000001214187211 */ /* 0x000fe400078f20ff */
[----:B------:R-:W-:Y:S02]  /*33c0*/  SHF.R.S32.HI R11, RZ, 0x5, R11 ;  /* 0x00000005ff0b7819 */ /* 0x000fe4000001140b */
[----:B------:R-:W-:-:S02]  /*33d0*/  SHF.R.S32.HI R17, RZ, 0x5, R22 ;  /* 0x00000005ff117819 */ /* 0x000fc40000011416 */
[----:B------:R-:W-:-:S04]  /*33e0*/  SHF.R.S32.HI R10, RZ, 0x1f, R14 ;  /* 0x0000001fff0a7819 */ /* 0x000fc8000001140e */
[----:B------:R-:W-:Y:S02]  /*33f0*/  LEA.HI R13, R10, R14, RZ, 0x3 ;  /* 0x0000000e0a0d7211 */ /* 0x000fe400078f18ff */
[----:B------:R-:W-:Y:S01]  /*3400*/  IADD3 R132, P1, P0, R80, R160, R104 ;  /* 0x000000a050847210 */ /* 0x000fe2000783e068 */
[----:B------:R-:W-:Y:S01]  /*3410*/  IMAD R152, R142, c[0x0][0x1e4], RZ ;  /* 0x000079008e987a24 */ /* 0x000fe200078e02ff */
[----:B------:R-:W-:Y:S01]  /*3420*/  LOP3.LUT R107, R16, 0xfffffff8, RZ, 0xc0, !PT ;  /* 0xfffffff8106b7812 */ /* 0x000fe200078ec0ff */
[C---:B------:R-:W-:Y:S01]  /*3430*/  IMAD R153, R142.reuse, c[0x0][0x284], RZ ;  /* 0x0000a1008e997a24 */ /* 0x040fe200078e02ff */
[----:B------:R-:W-:Y:S01]  /*3440*/  IADD3.X R131, R79, R135, R105, P1, P0 ;  /* 0x000000874f837210 */ /* 0x000fe20000fe0469 */
[C---:B------:R-:W-:Y:S01]  /*3450*/  IMAD R154, R142.reuse, c[0x0][0x294], RZ ;  /* 0x0000a5008e9a7a24 */ /* 0x040fe200078e02ff */
[----:B------:R-:W-:Y:S01]  /*3460*/  ISETP.NE.AND P0, PT, RZ, UR4, PT ;  /* 0x00000004ff007c0c */ /* 0x000fe2000bf05270 */
[----:B------:R-:W-:Y:S01]  /*3470*/  IMAD.WIDE.U32 R146, R142, c[0x0][0x1e0], RZ ;  /* 0x000078008e927a25 */ /* 0x000fe200078e00ff */
[----:B------:R-:W-:-:S02]  /*3480*/  LOP3.LUT R106, R15, 0xfffffff8, RZ, 0xc0, !PT ;  /* 0xfffffff80f6a7812 */ /* 0x000fc400078ec0ff */
[----:B------:R-:W-:Y:S01]  /*3490*/  LOP3.LUT R89, R13, 0xfffffff8, RZ, 0xc0, !PT ;  /* 0xfffffff80d597812 */ /* 0x000fe200078ec0ff */
        /* <DEDUP_REMOVED lines=26> */
[----:B------:R-:W-:Y:S02]  /*3640*/  LEA.HI.SX32 R12, R16, R10, 0x1d ;  /* 0x0000000a100c7211 */ /* 0x000fe400078feaff */
[----:B------:R-:W-:Y:S02]  /*3650*/  SHF.R.S32.HI R18, RZ, 0x5, R17 ;  /* 0x00000005ff127819 */ /* 0x000fe40000011411 */
[----:B------:R-:W-:Y:S02]  /*3660*/  LEA.HI.SX32 R11, R15, R11, 0x1d ;  /* 0x0000000b0f0b7211 */ /* 0x000fe400078feaff */
[----:B------:R-:W-:Y:S01]  /*3670*/  LEA.HI.SX32 R10, R13, R14, 0x1d ;  /* 0x0000000e0d0a7211 */ /* 0x000fe200078feaff */
[----:B------:R-:W-:Y:S01]  /*3680*/  IMAD R22, R18, 0x600, R34 ;  /* 0x0000060012167824 */ /* 0x000fe200078e0222 */
[----:B------:R-:W-:-:S02]  /*3690*/  SHF.R.S32.HI R17, RZ, 0x1f, R12 ;  /* 0x0000001fff117819 */ /* 0x000fc4000001140c */
[----:B------:R-:W-:Y:S02]  /*36a0*/  SHF.R.S32.HI R14, RZ, 0x1f, R11 ;  /* 0x0000001fff0e7819 */ /* 0x000fe4000001140b */
[----:B------:R-:W-:Y:S02]  /*36b0*/  SHF.R.S32.HI R18, RZ, 0x1f, R10 ;  /* 0x0000001fff127819 */ /* 0x000fe4000001140a */
[----:B------:R-:W-:Y:S01]  /*36c0*/  IADD3 R26, R20, R19, RZ ;  /* 0x00000013141a7210 */ /* 0x000fe20007ffe0ff */
[----:B------:R-:W-:Y:S01]  /*36d0*/  IMAD.SHL.U32 R83, R11, 0x8, RZ ;  /* 0x000000080b537824 */ /* 0x000fe200078e00ff */
[----:B------:R-:W-:Y:S01]  /*36e0*/  LEA.HI R19, R17, R12, RZ, 0x2 ;  /* 0x0000000c11137211 */ /* 0x000fe200078f10ff */
[----:B------:R-:W-:Y:S01]  /*36f0*/  IMAD.SHL.U32 R86, R12, 0x8, RZ ;  /* 0x000000080c567824 */ /* 0x000fe200078e00ff */
[----:B------:R-:W-:Y:S01]  /*3700*/  LEA.HI R17, R14, R11, RZ, 0x2 ;  /* 0x0000000b0e117211 */ /* 0x000fe200078f10ff */
[----:B------:R-:W-:Y:S01]  /*3710*/  IMAD.SHL.U32 R87, R10, 0x8, RZ ;  /* 0x000000080a577824 */ /* 0x000fe200078e00ff */
[----:B------:R-:W-:-:S02]  /*3720*/  LEA.HI R11, R18, R10, RZ, 0x2 ;  /* 0x0000000a120b7211 */ /* 0x000fc400078f10ff */
[C---:B------:R-:W-:Y:S02]  /*3730*/  LOP3.LUT R20, R35.reuse, 0x18, R13, 0xf8, !PT ;  /* 0x0000001823147812 */ /* 0x040fe400078ef80d */
        /* <DEDUP_REMOVED lines=14> */
[C---:B------:R-:W-:Y:S02]  /*3820*/  IMAD R10, R25.reuse, c[0x0][0x290], RZ ;  /* 0x0000a400190a7a24 */ /* 0x040fe400078e02ff */
        /* <DEDUP_REMOVED lines=20> */
.L_x_1243:
        /* <DEDUP_REMOVED lines=8> */
[----:B------:R-:W-:Y:S01]  /*39f0*/  IMAD R3, R82, R146, R2 ;  /* 0x0000009252037224 */ /* 0x000fe200078e0202 */
[----:B------:R-:W-:Y:S03]  /*3a00*/  IADD3 R2, P0, R132, R10, RZ ;  /* 0x0000000a84027210 */ /* 0x000fe60007f1e0ff */
[----:B------:R-:W-:Y:S04]  /*3a10*/  IMAD.IADD R16, R11, 0x1, R3 ;  /* 0x000000010b107824 */ /* 0x000fe800078e0203 */
[----:B------:R-:W-:Y:S01]  /*3a20*/  IMAD.X R3, R16, 0x1, R131, P0 ;  /* 0x0000000110037824 */ /* 0x000fe200000e0683 */
[----:B------:R-:W-:Y:S02]  /*3a30*/  LEA R54, P0, R2, c[0x0][0x1c8], 0x1 ;  /* 0x0000720002367a11 */ /* 0x000fe400078008ff */
[----:B-1----:R-:W-:Y:S02]  /*3a40*/  LEA.HI R163, R168, R168, RZ, 0x1 ;  /* 0x000000a8a8a37211 */ /* 0x002fe400078f08ff */
[----:B------:R-:W-:Y:S02]  /*3a50*/  LEA.HI.X R55, R2, c[0x0][0x1cc], R3, 0x1, P0 ;  /* 0x0000730002377a11 */ /* 0x000fe400000f0c03 */
[----:B------:R-:W-:Y:S01]  /*3a60*/  SHF.R.S32.HI R163, RZ, 0x1, R163 ;  /* 0x00000001ffa37819 */ /* 0x000fe200000114a3 */
        /* <DEDUP_REMOVED lines=73> */
.L_x_1221:
[----:B------:R-:W-:Y:S05]  /*3f00*/  BSYNC B0 ;  /* 0x0000000000007941 */ /* 0x000fea0003800000 */
.L_x_1220:
        /* <DEDUP_REMOVED lines=89> */
.L_x_1224:
[----:B------:R-:W-:Y:S05]  /*44a0*/  BSYNC B0 ;  /* 0x0000000000007941 */ /* 0x000fea0003800000 */
.L_x_1223:
[----:B------:R-:W-:Y:S01]  /*44b0*/  ISETP.GE.AND P0, PT, R112, c[0x0][0x1d4], PT ;  /* 0x0000750070007a0c */ /* 0x000fe20003f06270 */
[----:B------:R-:W-:Y:S01]  /*44c0*/  @!UPT UIADD3 URZ, URZ, URZ, URZ ;  /* 0x0000003f3f3ff290 */ /* 0x000fe2000fffe03f */
[----:B------:R-:W-:Y:S11]  /*44d0*/  BSSY B0, `(.L_x_1225) ;  /* 0x0000037000007945 */ /* 0x000ff60003800000 */
[----:B------:R-:W-:-:S05]  /*44e0*/  @P0 BRA `(.L_x_1226) ;  /* 0x0000035000000947 */ /* 0x000fca0003800000 */
[----:B------:R-:W-:Y:S01]  /*44f0*/  ISETP.GE.AND P0, PT, R32, c[0x0][0x27c], PT ;  /* 0x00009f0020007a0c */ /* 0x000fe20003f06270 */
[----:B------:R-:W2:Y:S11]  /*4500*/  LDL R2, [R1] ;  /* 0x0000000001027983 */ /* 0x000eb60000100800 */
        /* <DEDUP_REMOVED lines=51> */
.L_x_1226:
[----:B------:R-:W-:Y:S05]  /*4840*/  BSYNC B0 ;  /* 0x0000000000007941 */ /* 0x000fea0003800000 */
.L_x_1225:
        /* <DEDUP_REMOVED lines=56> */
.L_x_1228:
[----:B------:R-:W-:Y:S05]  /*4bd0*/  BSYNC B0 ;  /* 0x0000000000007941 */ /* 0x000fea0003800000 */
.L_x_1227:
[----:B------:R-:W-:Y:S01]  /*4be0*/  IADD3 R2, R104, 0x30, RZ ;  /* 0x0000003068027810 */ /* 0x000fe20007ffe0ff */
[----:B------:R-:W-:Y:S03]  /*4bf0*/  BSSY B0, `(.L_x_1229) ;  /* 0x0000039000007945 */ /* 0x000fe60003800000 */
[----:B------:R-:W-:Y:S11]  /*4c00*/  ISETP.GE.AND P0, PT, R2, c[0x0][0x1d4], PT ;  /* 0x0000750002007a0c */ /* 0x000ff60003f06270 */
[----:B------:R-:W-:Y:S02]  /*4c10*/  @!UPT UIADD3 URZ, URZ, URZ, URZ ;  /* 0x0000003f3f3ff290 */ /* 0x000fe4000fffe03f */
[----:B------:R-:W-:-:S05]  /*4c20*/  @P0 BRA `(.L_x_1230) ;  /* 0x0000035000000947 */ /* 0x000fca0003800000 */
[----:B------:R-:W-:Y:S01]  /*4c30*/  ISETP.GE.AND P0, PT, R31, c[0x0][0x27c], PT ;  /* 0x00009f001f007a0c */ /* 0x000fe20003f06270 */
[----:B------:R-:W2:Y:S11]  /*4c40*/  LDL R3, [R1] ;  /* 0x0000000001037983 */ /* 0x000eb60000100800 */
        /* <DEDUP_REMOVED lines=51> */
.L_x_1230:
[----:B------:R-:W-:Y:S05]  /*4f80*/  BSYNC B0 ;  /* 0x0000000000007941 */ /* 0x000fea0003800000 */
.L_x_1229:
        /* <DEDUP_REMOVED lines=57> */
.L_x_1232:
[----:B------:R-:W-:Y:S05]  /*5320*/  BSYNC B0 ;  /* 0x0000000000007941 */ /* 0x000fea0003800000 */
.L_x_1231:
[----:B------:R-:W-:Y:S04]  /*5330*/  IADD3 R2, R104, 0x50, RZ ;  /* 0x0000005068027810 */ /* 0x000fe80007ffe0ff */
        /* <DEDUP_REMOVED lines=57> */
.L_x_1219:
        /* <DEDUP_REMOVED lines=47> */
.L_x_1234:
[----:B------:R-:W-:Y:S05]  /*59c0*/  BSYNC B0 ;  /* 0x0000000000007941 */ /* 0x000fea0003800000 */
.L_x_1233:
        /* <DEDUP_REMOVED lines=149> */
.L_x_1236:
[----:B------:R-:W-:Y:S05]  /*6320*/  BSYNC B0 ;  /* 0x0000000000007941 */ /* 0x000fea0003800000 */
.L_x_1235:
        /* <DEDUP_REMOVED lines=115> */
.L_x_1238:
[----:B------:R-:W-:Y:S05]  /*6a60*/  BSYNC B0 ;  /* 0x0000000000007941 */ /* 0x000fea0003800000 */
.L_x_1237:
[----:B------:R-:W-:Y:S11]  /*6a70*/  ISETP.GE.AND P0, PT, R111, c[0x0][0x1d4], PT ;  /* 0x000075006f007a0c */ /* 0x000ff60003f06270 */
[----:B------:R-:W-:Y:S02]  /*6a80*/  @!UPT UIADD3 URZ, URZ, URZ, URZ ;  /* 0x0000003f3f3ff290 */ /* 0x000fe4000fffe03f */
[----:B------:R-:W-:-:S05]  /*6a90*/  @P0 BRA `(.L_x_1222) ;  /* 0x0000090000000947 */ /* 0x000fca0003800000 */
[----:B-1----:R-:W-:Y:S01]  /*6aa0*/  LDS.128 R40, [R108+0x3c80] ;  /* 0x003c80006c287984 */ /* 0x002fe20000000c00 */
[----:B------:R-:W-:Y:S04]  /*6ab0*/  IADD3 R2, P1, P0, R80, R71, R89 ;  /* 0x0000004750027210 */ /* 0x000fe8000783e059 */
[----:B------:R-:W-:Y:S02]  /*6ac0*/  IADD3.X R3, R79, R70, R121, P1, P0 ;  /* 0x000000464f037210 */ /* 0x000fe40000fe0479 */
[C---:B------:R-:W-:Y:S01]  /*6ad0*/  LEA R46, P0, R2.reuse, c[0x0][0x1c8], 0x1 ;  /* 0x00007200022e7a11 */ /* 0x040fe200078008ff */
[----:B------:R-:W1:Y:S03]  /*6ae0*/  LDS.128 R12, [R116+0x3c80] ;  /* 0x003c8000740c7984 */ /* 0x000e660000000c00 */
[----:B------:R-:W-:Y:S02]  /*6af0*/  LEA.HI.X R47, R2, c[0x0][0x1cc], R3, 0x1, P0 ;  /* 0x00007300022f7a11 */ /* 0x000fe400000f0c03 */
[----:B------:R-:W-:Y:S11]  /*6b00*/  ISETP.GE.AND P0, PT, R111, c[0x0][0x27c], PT ;  /* 0x00009f006f007a0c */ /* 0x000ff60003f06270 */
[----:B------:R-:W-:Y:S02]  /*6b10*/  @!UPT UIADD3 URZ, URZ, URZ, URZ ;  /* 0x0000003f3f3ff290 */ /* 0x000fe4000fffe03f */
[----:B------:R-:W-:Y:S01]  /*6b20*/  @!P0 HADD2.F32 R2, -RZ, R28.H0_H0 ;  /* 0x2000001cff028230 */ /* 0x000fe20000004100 */
[----:B------:R-:W-:Y:S01]  /*6b30*/  @!P0 SHF.R.U64 R11, R22, 0x10, R23 ;  /* 0x00000010160b8819 */ /* 0x000fe20000001217 */
[--C-:B------:R-:W-:Y:S01]  /*6b40*/  @!P0 HADD2.F32 R22, -RZ, R63.reuse.H0_H0 ;  /* 0x2000003fff168230 */ /* 0x100fe20000004100 */
[----:B------:R-:W-:Y:S01]  /*6b50*/  @!P0 SHF.R.U32.HI R6, RZ, 0x10, R21 ;  /* 0x00000010ff068819 */ /* 0x000fe20000011615 */
[----:B------:R-:W-:Y:S01]  /*6b60*/  @!P0 HADD2.F32 R19, -RZ, R63.H1_H1 ;  /* 0x3000003fff138230 */ /* 0x000fe20000004100 */
[----:B------:R-:W-:Y:S01]  /*6b70*/  @!P0 SHF.R.U32.HI R18, RZ, 0x10, R57 ;  /* 0x00000010ff128819 */ /* 0x000fe20000011639 */
[----:B------:R-:W-:Y:S01]  /*6b80*/  @!P0 HADD2.F32 R27, -RZ, R64.H0_H0 ;  /* 0x20000040ff1b8230 */ /* 0x000fe20000004100 */
[----:B------:R-:W-:Y:S01]  /*6b90*/  @!P0 SHF.R.U32.HI R17, RZ, 0x10, R23 ;  /* 0x00000010ff118819 */ /* 0x000fe20000011617 */
[----:B------:R-:W-:Y:S01]  /*6ba0*/  @!P0 HADD2.F32 R8, -RZ, R6.H0_H0 ;  /* 0x20000006ff088230 */ /* 0x000fe20000004100 */
[----:B------:R-:W-:Y:S01]  /*6bb0*/  @!P0 SHF.R.U64 R10, R20, 0x10, R21 ;  /* 0x00000010140a8819 */ /* 0x000fe20000001215 */
[----:B------:R-:W-:Y:S01]  /*6bc0*/  @!P0 HADD2.F32 R25, -RZ, R18.H0_H0 ;  /* 0x20000012ff198230 */ /* 0x000fe20000004100 */
[----:B------:R-:W-:Y:S01]  /*6bd0*/  @!P0 SHF.R.U64 R21, R56, 0x10, R57 ;  /* 0x0000001038158819 */ /* 0x000fe20000001239 */
[----:B------:R-:W-:Y:S01]  /*6be0*/  @!P0 HADD2.F32 R17, -RZ, R17.H0_H0 ;  /* 0x20000011ff118230 */ /* 0x000fe20000004100 */
[--C-:B------:R-:W-:Y:S01]  /*6bf0*/  @!P0 SHF.R.U64 R34, R58, 0x10, R59.reuse ;  /* 0x000000103a228819 */ /* 0x100fe2000000123b */
[----:B------:R-:W-:Y:S01]  /*6c00*/  @!P0 HADD2.F32 R35, -RZ, R64.H1_H1 ;  /* 0x30000040ff238230 */ /* 0x000fe20000004100 */
[----:B------:R-:W-:Y:S01]  /*6c10*/  @!P0 SHF.R.U32.HI R37, RZ, 0x10, R59 ;  /* 0x00000010ff258819 */ /* 0x000fe2000001163b */
[----:B------:R-:W-:Y:S04]  /*6c20*/  @!P0 HADD2.F32 R21, -RZ, R21.H0_H0 ;  /* 0x20000015ff158230 */ /* 0x000fe80000004100 */
[----:B------:R-:W-:Y:S01]  /*6c30*/  @!P0 HADD2.F32 R37, -RZ, R37.H0_H0 ;  /* 0x20000025ff258230 */ /* 0x000fe20000004100 */
[----:B-1----:R-:W-:Y:S02]  /*6c40*/  @!P0 MOV R5, R13 ;  /* 0x0000000d00058202 */ /* 0x002fe40000000f00 */
[----:B------:R-:W-:Y:S02]  /*6c50*/  @!P0 MOV R9, R41 ;  /* 0x0000002900098202 */ /* 0x000fe40000000f00 */
[----:B------:R-:W-:Y:S01]  /*6c60*/  @!P0 MOV R16, R40 ;  /* 0x0000002800108202 */ /* 0x000fe20000000f00 */
[----:B------:R-:W-:Y:S02]  /*6c70*/  @!P0 HADD2.F32 R3, -RZ, R5.H0_H0 ;  /* 0x20000005ff038230 */ /* 0x000fe40000004100 */
[--C-:B------:R-:W-:Y:S02]  /*6c80*/  @!P0 HADD2.F32 R24, -RZ, R9.reuse.H0_H0 ;  /* 0x20000009ff188230 */ /* 0x100fe40000004100 */
[----:B------:R-:W-:Y:S01]  /*6c90*/  @!P0 HADD2.F32 R23, -RZ, R9.H1_H1 ;  /* 0x30000009ff178230 */ /* 0x000fe20000004100 */
[-C--:B------:R-:W-:Y:S01]  /*6ca0*/  @!P0 FMUL.FTZ R4, R3, R2.reuse ;  /* 0x0000000203048220 */ /* 0x080fe20000410000 */
[----:B------:R-:W-:Y:S01]  /*6cb0*/  @!P0 HADD2.F32 R18, -RZ, R16.H0_H0 ;  /* 0x20000010ff128230 */ /* 0x000fe20000004100 */
[----:B------:R-:W-:Y:S01]  /*6cc0*/  @!P0 FMUL.FTZ R7, R24, R2 ;  /* 0x0000000218078220 */ /* 0x000fe20000410000 */
[----:B------:R-:W-:Y:S01]  /*6cd0*/  @!P0 HADD2.F32 R2, -RZ, R28.H1_H1 ;  /* 0x3000001cff028230 */ /* 0x000fe20000004100 */
[----:B------:R-:W-:Y:S02]  /*6ce0*/  @!P0 FMUL.FTZ R9, R23, R8 ;  /* 0x0000000817098220 */ /* 0x000fe40000410000 */
[----:B------:R-:W-:Y:S01]  /*6cf0*/  @!P0 FFMA.FTZ R52, R3, R22, -R7 ;  /* 0x0000001603348223 */ /* 0x000fe20000010807 */
[----:B------:R-:W-:Y:S01]  /*6d00*/  @!P0 MOV R7, R12 ;  /* 0x0000000c00078202 */ /* 0x000fe20000000f00 */
[----:B------:R-:W-:Y:S01]  /*6d10*/  @!P0 IMAD.MOV.U32 R28, RZ, RZ, R42 ;  /* 0x000000ffff1c8224 */ /* 0x000fe200078e002a */
[----:B------:R-:W-:Y:S01]  /*6d20*/  @!P0 HADD2.F32 R3, -RZ, R5.H1_H1 ;  /* 0x30000005ff038230 */ /* 0x000fe20000004100 */
[----:B------:R-:W-:Y:S02]  /*6d30*/  @!P0 FMUL.FTZ R20, R18, R2 ;  /* 0x0000000212148220 */ /* 0x000fe40000410000 */
[--C-:B------:R-:W-:Y:S02]  /*6d40*/  @!P0 HADD2.F32 R6, -RZ, R7.reuse.H0_H0 ;  /* 0x20000007ff068230 */ /* 0x100fe40000004100 */
[C---:B------:R-:W-:Y:S01]  /*6d50*/  @!P0 FFMA.FTZ R51, R3.reuse, R25, -R9 ;  /* 0x0000001903338223 */ /* 0x040fe20000010809 */
[----:B------:R-:W-:Y:S01]  /*6d60*/  @!P0 MOV R9, R14 ;  /* 0x0000000e00098202 */ /* 0x000fe20000000f00 */
[----:B------:R-:W-:Y:S01]  /*6d70*/  @!P0 FMUL.FTZ R5, R3, R8 ;  /* 0x0000000803058220 */ /* 0x000fe20000410000 */
[----:B------:R-:W-:Y:S01]  /*6d80*/  @!P0 HADD2.F32 R7, -RZ, R7.H1_H1 ;  /* 0x30000007ff078230 */ /* 0x000fe20000004100 */
[C---:B------:R-:W-:Y:S01]  /*6d90*/  @!P0 FMUL.FTZ R2, R6.reuse, R2 ;  /* 0x0000000206028220 */ /* 0x040fe20000410000 */
[----:B------:R-:W-:Y:S01]  /*6da0*/  @!P0 HADD2.F32 R3, -RZ, R10.H0_H0 ;  /* 0x2000000aff038230 */ /* 0x000fe20000004100 */
[-C--:B------:R-:W-:Y:S01]  /*6db0*/  @!P0 FFMA.FTZ R50, R6, R19.reuse, -R20 ;  /* 0x0000001306328223 */ /* 0x080fe20000010814 */
[----:B------:R-:W-:Y:S01]  /*6dc0*/  @!P0 HADD2.F32 R6, -RZ, R29.H0_H0 ;  /* 0x2000001dff068230 */ /* 0x000fe20000004100 */
[----:B------:R-:W-:Y:S01]  /*6dd0*/  @!P0 FFMA.FTZ R2, R18, R19, R2 ;  /* 0x0000001312028223 */ /* 0x000fe20000010002 */
[----:B------:R-:W-:Y:S02]  /*6de0*/  @!P0 HADD2.F32 R26, -RZ, R28.H0_H0 ;  /* 0x2000001cff1a8230 */ /* 0x000fe40000004100 */
[----:B------:R-:W-:Y:S02]  /*6df0*/  @!P0 HADD2.F32 R8, -RZ, R9.H0_H0 ;  /* 0x20000009ff088230 */ /* 0x000fe40000004100 */
[----:B------:R-:W-:Y:S01]  /*6e00*/  @!P0 HADD2.F32 R20, -RZ, R16.H1_H1 ;  /* 0x30000010ff148230 */ /* 0x000fe20000004100 */
[-C--:B------:R-:W-:Y:S01]  /*6e10*/  @!P0 FMUL.FTZ R10, R26, R6.reuse ;  /* 0x000000061a0a8220 */ /* 0x080fe20000410000 */
[----:B------:R-:W-:Y:S01]  /*6e20*/  @!P0 HADD2.F32 R28, -RZ, R28.H1_H1 ;  /* 0x3000001cff1c8230 */ /* 0x000fe20000004100 */
[----:B------:R-:W-:Y:S02]  /*6e30*/  @!P0 FMUL.FTZ R6, R8, R6 ;  /* 0x0000000608068220 */ /* 0x000fe40000410000 */
[----:B------:R-:W-:Y:S02]  /*6e40*/  @!P0 FMUL.FTZ R16, R20, R3 ;  /* 0x0000000314108220 */ /* 0x000fe40000410000 */
[----:B------:R-:W-:Y:S01]  /*6e50*/  @!P0 FFMA.FTZ R48, R8, R27, -R10 ;  /* 0x0000001b08308223 */ /* 0x000fe2000001080a */
[----:B------:R-:W-:Y:S01]  /*6e60*/  @!P0 MOV R10, R43 ;  /* 0x0000002b000a8202 */ /* 0x000fe20000000f00 */
        /* <DEDUP_REMOVED lines=9> */
[--C-:B------:R-:W-:Y:S01]  /*6f00*/  @!P0 HADD2.F32 R34, -RZ, R10.reuse.H0_H0 ;  /* 0x2000000aff228230 */ /* 0x100fe20000004100 */
[----:B------:R-:W-:Y:S01]  /*6f10*/  @!P0 FMUL.FTZ R44, R28, R16 ;  /* 0x000000101c2c8220 */ /* 0x000fe20000410000 */
[----:B------:R-:W-:Y:S01]  /*6f20*/  @!P0 HADD2.F32 R36, -RZ, R10.H1_H1 ;  /* 0x3000000aff248230 */ /* 0x000fe20000004100 */
[----:B------:R-:W-:Y:S01]  /*6f30*/  @!P0 FFMA.FTZ R6, R26, R27, R6 ;  /* 0x0000001b1a068223 */ /* 0x000fe20000010006 */
[----:B------:R-:W-:Y:S01]  /*6f40*/  @!P0 F2FP.PACK_AB R4, R5, R4 ;  /* 0x000000040504823e */ /* 0x000fe200000000ff */
[----:B------:R-:W-:Y:S01]  /*6f50*/  @!P0 HADD2.F32 R11, -RZ, R9.H1_H1 ;  /* 0x30000009ff0b8230 */ /* 0x000fe20000004100 */
[----:B------:R-:W-:Y:S01]  /*6f60*/  @!P0 FMUL.FTZ R39, R34, R8 ;  /* 0x0000000822278220 */ /* 0x000fe20000410000 */
[--C-:B------:R-:W-:Y:S01]  /*6f70*/  @!P0 HADD2.F32 R10, -RZ, R7.reuse.H0_H0 ;  /* 0x20000007ff0a8230 */ /* 0x100fe20000004100 */
[----:B------:R-:W-:Y:S01]  /*6f80*/  @!P0 MOV R41, R4 ;  /* 0x0000000400298202 */ /* 0x000fe20000000f00 */
[----:B------:R-:W-:Y:S01]  /*6f90*/  @!P0 HADD2.F32 R9, -RZ, R7.H1_H1 ;  /* 0x30000007ff098230 */ /* 0x000fe20000004100 */
[----:B------:R-:W-:Y:S02]  /*6fa0*/  @!P0 FMUL.FTZ R38, R36, R17 ;  /* 0x0000001124268220 */ /* 0x000fe40000410000 */
[C---:B------:R-:W-:Y:S02]  /*6fb0*/  @!P0 FFMA.FTZ R39, R10.reuse, R35, -R39 ;  /* 0x000000230a278223 */ /* 0x040fe40000010827 */
[----:B------:R-:W-:Y:S01]  /*6fc0*/  @!P0 FFMA.FTZ R45, R9, R37, -R38 ;  /* 0x00000025092d8223 */ /* 0x000fe20000010826 */
[----:B------:R-:W-:Y:S01]  /*6fd0*/  @!P0 F2FP.PACK_AB R38, R51, R52 ;  /* 0x000000343326823e */ /* 0x000fe200000000ff */
[C---:B------:R-:W-:Y:S02]  /*6fe0*/  @!P0 FFMA.FTZ R44, R11.reuse, R29, -R44 ;  /* 0x0000001d0b2c8223 */ /* 0x040fe4000001082c */
[----:B------:R-:W-:Y:S01]  /*6ff0*/  @!P0 FMUL.FTZ R7, R11, R16 ;  /* 0x000000100b078220 */ /* 0x000fe20000410000 */
[----:B------:R-:W-:Y:S01]  /*7000*/  @!P0 F2FP.PACK_AB R16, R49, R50 ;  /* 0x000000323110823e */ /* 0x000fe200000000ff */
[----:B------:R-:W-:Y:S01]  /*7010*/  @!P0 FMUL.FTZ R8, R10, R8 ;  /* 0x000000080a088220 */ /* 0x000fe20000410000 */
[----:B------:R-:W-:Y:S01]  /*7020*/  @!P0 F2FP.PACK_AB R11, R45, R39 ;  /* 0x000000272d0b823e */ /* 0x000fe200000000ff */
[----:B------:R-:W-:Y:S01]  /*7030*/  @!P0 FMUL.FTZ R9, R9, R17 ;  /* 0x0000001109098220 */ /* 0x000fe20000410000 */
[----:B------:R-:W-:Y:S01]  /*7040*/  @!P0 F2FP.PACK_AB R10, R44, R48 ;  /* 0x000000302c0a823e */ /* 0x000fe200000000ff */
[----:B------:R-:W-:Y:S01]  /*7050*/  @!P0 FFMA.FTZ R7, R28, R29, R7 ;  /* 0x0000001d1c078223 */ /* 0x000fe20000010007 */
[----:B------:R-:W-:Y:S01]  /*7060*/  @!P0 MOV R13, R38 ;  /* 0x00000026000d8202 */ /* 0x000fe20000000f00 */
[----:B------:R-:W-:Y:S01]  /*7070*/  @!P0 FFMA.FTZ R8, R34, R35, R8 ;  /* 0x0000002322088223 */ /* 0x000fe20000010008 */
[----:B------:R-:W-:Y:S01]  /*7080*/  @!P0 MOV R14, R10 ;  /* 0x0000000a000e8202 */ /* 0x000fe20000000f00 */
[----:B------:R-:W-:Y:S01]  /*7090*/  @!P0 IMAD.MOV.U32 R12, RZ, RZ, R16 ;  /* 0x000000ffff0c8224 */ /* 0x000fe200078e0010 */
[----:B------:R-:W-:Y:S01]  /*70a0*/  @!P0 MOV R15, R11 ;  /* 0x0000000b000f8202 */ /* 0x000fe20000000f00 */
[----:B------:R-:W-:Y:S01]  /*70b0*/  @!P0 FFMA.FTZ R9, R36, R37, R9 ;  /* 0x0000002524098223 */ /* 0x000fe20000010009 */
[----:B------:R-:W-:Y:S02]  /*70c0*/  @!P0 F2FP.PACK_AB R10, R3, R2 ;  /* 0x00000002030a823e */ /* 0x000fe400000000ff */
[----:B------:R-:W-:Y:S01]  /*70d0*/  @!P0 F2FP.PACK_AB R3, R7, R6 ;  /* 0x000000060703823e */ /* 0x000fe200000000ff */
[----:B------:R1:W-:Y:S01]  /*70e0*/  STG.E.128 [R46.64], R12 ;  /* 0x0000000c2e007986 */ /* 0x0003e2000c101d06 */
[----:B------:R-:W-:Y:S01]  /*70f0*/  @!P0 F2FP.PACK_AB R2, R9, R8 ;  /* 0x000000080902823e */ /* 0x000fe200000000ff */
[----:B------:R-:W-:Y:S01]  /*7100*/  @!P0 IMAD.MOV.U32 R40, RZ, RZ, R10 ;  /* 0x000000ffff288224 */ /* 0x000fe200078e000a */
        /* <DEDUP_REMOVED lines=11> */
.L_x_1218:
[----:B------:R-:W-:Y:S05]  /*71c0*/  IMAD R2, R33, -0x30, R0 ;  /* 0xffffffd021027824 */ /* 0x000fea00078e0200 */
[----:B------:R-:W-:Y:S04]  /*71d0*/  IMNMX R78, R2, 0x30, PT ;  /* 0x00000030024e7817 */ /* 0x000fe80003800200 */
[----:B------:R-:W-:Y:S11]  /*71e0*/  ISETP.GE.AND P0, PT, R163, R78, PT ;  /* 0x0000004ea300720c */ /* 0x000ff60003f06270 */
[----:B------:R-:W-:Y:S02]  /*71f0*/  @!UPT UIADD3 URZ, URZ, URZ, URZ ;  /* 0x0000003f3f3ff290 */ /* 0x000fe4000fffe03f */
[----:B------:R-:W-:-:S05]  /*7200*/  @P0 BRA `(.L_x_1222) ;  /* 0x0000019000000947 */ /* 0x000fca0003800000 */
[----:B------:R-:W2:Y:S01]  /*7210*/  LDL R3, [R1] ;  /* 0x0000000001037983 */ /* 0x000ea20000100800 */
[C---:B------:R-:W-:Y:S02]  /*7220*/  ISETP.GE.AND P0, PT, R104.reuse, c[0x0][0x1d4], PT ;  /* 0x0000750068007a0c */ /* 0x040fe40003f06270 */
[----:B------:R-:W-:Y:S11]  /*7230*/  IADD3 R2, R104, 0x30, RZ ;  /* 0x0000003068027810 */ /* 0x000ff60007ffe0ff */
[----:B------:R-:W1:Y:S04]  /*7240*/  @!P0 LDS.128 R4, [R252+0x2400] ;  /* 0x00240000fc048984 */ /* 0x000e680000000c00 */
[----:B-1----:R-:W-:Y:S01]  /*7250*/  @!P0 STG.E.128 [R54.64], R4 ;  /* 0x0000000436008986 */ /* 0x002fe2000c101d06 */
[----:B------:R-:W-:Y:S11]  /*7260*/  ISETP.GE.AND P0, PT, R112, c[0x0][0x1d4], PT ;  /* 0x0000750070007a0c */ /* 0x000ff60003f06270 */
[----:B------:R-:W-:Y:S02]  /*7270*/  @!UPT UIADD3 URZ, URZ, URZ, URZ ;  /* 0x0000003f3f3ff290 */ /* 0x000fe4000fffe03f */
[----:B--2---:R-:W1:Y:S04]  /*7280*/  @!P0 LDS.128 R4, [R3+0x2400] ;  /* 0x0024000003048984 */ /* 0x004e680000000c00 */
        /* <DEDUP_REMOVED lines=17> */
.L_x_1222:
[----:B------:R-:W-:Y:S05]  /*73a0*/  BSYNC B1 ;  /* 0x0000000000017941 */ /* 0x000fea0003800000 */
.L_x_1217:
[----:B-12--5:R-:W-:Y:S01]  /*73b0*/  IMAD R2, R82, 0x30, RZ ;  /* 0x0000003052027824 */ /* 0x026fe200078e02ff */
[----:B------:R-:W2:Y:S01]  /*73c0*/  LDL R16, [R1+0x18] ;  /* 0x0000180001107983 */ /* 0x000ea20000100800 */
[----:B------:R-:W-:Y:S01]  /*73d0*/  SHF.R.S32.HI R17, RZ, 0x1f, R168 ;  /* 0x0000001fff117819 */ /* 0x000fe200000114a8 */
[----:B------:R-:W-:Y:S01]  /*73e0*/  IMAD.WIDE.U32 R10, R33, 0x30, RZ ;  /* 0x00000030210a7825 */ /* 0x000fe200078e00ff */
[----:B------:R-:W-:Y:S02]  /*73f0*/  BSSY B0, `(.L_x_1239) ;  /* 0x0000053000007945 */ /* 0x000fe40003800000 */
[----:B------:R-:W-:Y:S01]  /*7400*/  LEA.HI R17, R17, R168, RZ, 0x2 ;  /* 0x000000a811117211 */ /* 0x000fe200078f10ff */
[----:B------:R-:W-:Y:S01]  /*7410*/  IMAD.IADD R9, R11, 0x1, R2 ;  /* 0x000000010b097824 */ /* 0x000fe200078e0202 */
[----:B------:R-:W-:Y:S02]  /*7420*/  IADD3 R4, P0, R133, R10, RZ ;  /* 0x0000000a85047210 */ /* 0x000fe40007f1e0ff */
[----:B------:R-:W-:Y:S02]  /*7430*/  SHF.R.S32.HI R17, RZ, 0x2, R17 ;  /* 0x00000002ff117819 */ /* 0x000fe40000011411 */
[----:B------:R-:W-:Y:S03]  /*7440*/  IADD3.X R2, R9, R136, RZ, P0, !PT ;  /* 0x0000008809027210 */ /* 0x000fe600007fe4ff */
[----:B------:R-:W-:Y:S05]  /*7450*/  IMAD.IADD R3, R78, 0x1, -R17 ;  /* 0x000000014e037824 */ /* 0x000fea00078e0a11 */
        /* <DEDUP_REMOVED lines=22> */
[C---:B--2---:R-:W-:Y:S05]  /*75c0*/  @P1 IMAD.SHL.U32 R6, R16.reuse, 0x2, RZ ;  /* 0x0000000210061824 */ /* 0x044fea00078e00ff */
        /* <DEDUP_REMOVED lines=15> */
[----:B-1----:R-:W2:Y:S01]  /*76c0*/  LDL R18, [R1] ;  /* 0x0000000001127983 */ /* 0x002ea20000100800 */
[----:B------:R-:W-:Y:S01]  /*76d0*/  IADD3 R2, P0, R138, R10, RZ ;  /* 0x0000000a8a027210 */ /* 0x000fe20007f1e0ff */
[----:B------:R-:W-:Y:S01]  /*76e0*/  IMAD.MOV.U32 R4, RZ, RZ, R102 ;  /* 0x000000ffff047224 */ /* 0x000fe200078e0066 */
[----:B------:R-:W-:Y:S01]  /*76f0*/  IADD3 R8, R104, 0x30, RZ ;  /* 0x0000003068087810 */ /* 0x000fe20007ffe0ff */
[----:B------:R-:W-:Y:S02]  /*7700*/  IMAD.MOV.U32 R5, RZ, RZ, R129 ;  /* 0x000000ffff057224 */ /* 0x000fe400078e0081 */
[----:B------:R-:W-:Y:S02]  /*7710*/  IMAD.X R3, R9, 0x1, R137, P0 ;  /* 0x0000000109037824 */ /* 0x000fe400000e0689 */
[C---:B------:R-:W-:Y:S04]  /*7720*/  IMAD.WIDE.U32 R4, R2.reuse, c[0x0][0x208], R4 ;  /* 0x0000820002047a25 */ /* 0x040fe800078e0004 */
[----:B------:R-:W-:Y:S04]  /*7730*/  IMAD R3, R3, c[0x0][0x208], RZ ;  /* 0x0000820003037a24 */ /* 0x000fe800078e02ff */
[----:B------:R-:W-:Y:S01]  /*7740*/  IMAD R3, R2, c[0x0][0x20c], R3 ;  /* 0x0000830002037a24 */ /* 0x000fe200078e0203 */
[C---:B------:R-:W-:Y:S03]  /*7750*/  LEA R2, P0, R4.reuse, c[0x0][0x1f8], 0x1 ;  /* 0x00007e0004027a11 */ /* 0x040fe600078008ff */
[----:B------:R-:W-:Y:S05]  /*7760*/  IMAD.IADD R3, R5, 0x1, R3 ;  /* 0x0000000105037824 */ /* 0x000fea00078e0203 */
[----:B------:R-:W-:Y:S02]  /*7770*/  LEA.HI.X R3, R4, c[0x0][0x1fc], R3, 0x1, P0 ;  /* 0x00007f0004037a11 */ /* 0x000fe400000f0c03 */
[----:B------:R-:W-:Y:S11]  /*7780*/  ISETP.GE.AND P0, PT, R104, c[0x0][0x1d4], PT ;  /* 0x0000750068007a0c */ /* 0x000ff60003f06270 */
[----:B------:R-:W-:Y:S02]  /*7790*/  @!UPT UIADD3 URZ, URZ, URZ, URZ ;  /* 0x0000003f3f3ff290 */ /* 0x000fe4000fffe03f */
[----:B------:R-:W1:Y:S04]  /*77a0*/  @!P0 LDS.128 R12, [R252] ;  /* 0x00000000fc0c8984 */ /* 0x000e680000000c00 */
[----:B-1----:R-:W-:Y:S01]  /*77b0*/  @!P0 STG.E.128 [R2.64], R12 ;  /* 0x0000000c02008986 */ /* 0x002fe2000c101d06 */
[----:B------:R-:W-:Y:S11]  /*77c0*/  ISETP.GE.AND P0, PT, R112, c[0x0][0x1d4], PT ;  /* 0x0000750070007a0c */ /* 0x000ff60003f06270 */
[----:B------:R-:W-:Y:S02]  /*77d0*/  @!UPT UIADD3 URZ, URZ, URZ, URZ ;  /* 0x0000003f3f3ff290 */ /* 0x000fe4000fffe03f */
[----:B--2---:R-:W1:Y:S04]  /*77e0*/  @!P0 LDS.128 R4, [R18] ;  /* 0x0000000012048984 */ /* 0x004e680000000c00 */
[----:B-1----:R-:W-:Y:S01]  /*77f0*/  @!P0 STG.E.128 [R2.64+0x20], R4 ;  /* 0x0000200402008986 */ /* 0x002fe2000c101d06 */
[----:B------:R-:W-:Y:S11]  /*7800*/  ISETP.GE.AND P0, PT, R111, c[0x0][0x1d4], PT ;  /* 0x000075006f007a0c */ /* 0x000ff60003f06270 */
[----:B------:R-:W-:Y:S02]  /*7810*/  @!UPT UIADD3 URZ, URZ, URZ, URZ ;  /* 0x0000003f3f3ff290 */ /* 0x000fe4000fffe03f */
[----:B------:R-:W1:Y:S04]  /*7820*/  @!P0 LDS.128 R4, [R252+0xc00] ;  /* 0x000c0000fc048984 */ /* 0x000e680000000c00 */
[----:B-1----:R1:W-:Y:S01]  /*7830*/  @!P0 STG.E.128 [R2.64+0x40], R4 ;  /* 0x0000400402008986 */ /* 0x0023e2000c101d06 */
[----:B------:R-:W-:Y:S11]  /*7840*/  ISETP.GE.AND P0, PT, R8, c[0x0][0x1d4], PT ;  /* 0x0000750008007a0c */ /* 0x000ff60003f06270 */
[----:B------:R-:W-:Y:S02]  /*7850*/  @!UPT UIADD3 URZ, URZ, URZ, URZ ;  /* 0x0000003f3f3ff290 */ /* 0x000fe4000fffe03f */
[----:B------:R-:W2:Y:S01]  /*7860*/  @!P0 LDS.128 R8, [R18+0xc00] ;  /* 0x000c000012088984 */ /* 0x000ea20000000c00 */
[----:B-1----:R-:W-:Y:S03]  /*7870*/  IADD3 R4, R104, 0x40, RZ ;  /* 0x0000004068047810 */ /* 0x002fe60007ffe0ff */
[----:B--2---:R1:W-:Y:S01]  /*7880*/  @!P0 STG.E.128 [R2.64+0x60], R8 ;  /* 0x0000600802008986 */ /* 0x0043e2000c101d06 */
[----:B------:R-:W-:Y:S11]  /*7890*/  ISETP.GE.AND P0, PT, R4, c[0x0][0x1d4], PT ;  /* 0x0000750004007a0c */ /* 0x000ff60003f06270 */
[----:B------:R-:W-:Y:S02]  /*78a0*/  @!UPT UIADD3 URZ, URZ, URZ, URZ ;  /* 0x0000003f3f3ff290 */ /* 0x000fe4000fffe03f */
[----:B------:R-:W2:Y:S01]  /*78b0*/  @!P0 LDS.128 R4, [R252+0x1800] ;  /* 0x00180000fc048984 */ /* 0x000ea20000000c00 */
[----:B-1----:R-:W-:Y:S03]  /*78c0*/  IADD3 R8, R104, 0x50, RZ ;  /* 0x0000005068087810 */ /* 0x002fe60007ffe0ff */
[----:B--2---:R-:W-:Y:S01]  /*78d0*/  @!P0 STG.E.128 [R2.64+0x80], R4 ;  /* 0x0000800402008986 */ /* 0x004fe2000c101d06 */
[----:B------:R-:W-:Y:S11]  /*78e0*/  ISETP.GE.AND P0, PT, R8, c[0x0][0x1d4], PT ;  /* 0x0000750008007a0c */ /* 0x000ff60003f06270 */
[----:B------:R-:W-:Y:S02]  /*78f0*/  @!UPT UIADD3 URZ, URZ, URZ, URZ ;  /* 0x0000003f3f3ff290 */ /* 0x000fe4000fffe03f */
[----:B------:R-:W1:Y:S04]  /*7900*/  @!P0 LDS.128 R4, [R18+0x1800] ;  /* 0x0018000012048984 */ /* 0x000e680000000c00 */
[----:B-1----:R1:W-:Y:S02]  /*7910*/  @!P0 STG.E.128 [R2.64+0xa0], R4 ;  /* 0x0000a00402008986 */ /* 0x0023e4000c101d06 */
.L_x_1240:
[----:B-1----:R-:W-:Y:S05]  /*7920*/  BSYNC B0 ;  /* 0x0000000000007941 */ /* 0x002fea0003800000 */
.L_x_1239:
        /* <DEDUP_REMOVED lines=34> */
.L_x_1242:
[----:B------:R-:W-:Y:S05]  /*7b50*/  BSYNC B0 ;  /* 0x0000000000007941 */ /* 0x000fea0003800000 */
.L_x_1241:
[----:B------:R-:W0:Y:S01]  /*7b60*/  LDGDEPBAR ;  /* 0x00000000000079af */ /* 0x000e220000000000 */
[----:B------:R-:W-:Y:S01]  /*7b70*/  IADD3 R33, R33, -0x1, RZ ;  /* 0xffffffff21217810 */ /* 0x000fe20007ffe0ff */
[----:B------:R-:W-:-:S05]  /*7b80*/  @P3 BRA `(.L_x_1243) ;  /* 0xffffbde000003947 */ /* 0x000fca000383ffff */
[----:B------:R-:W-:Y:S01]  /*7b90*/  WARPSYNC 0xffffffff ;  /* 0xffffffff00007948 */ /* 0x000fe20003800000 */
[----:B------:R-:W-:Y:S06]  /*7ba0*/  BAR.SYNC.DEFER_BLOCKING 0x0 ;  /* 0x0000000000007b1d */ /* 0x000fec0000010000 */
.L_x_1216:
[----:B------:R-:W2:Y:S01]  /*7bb0*/  LDL R17, [R1+0x54] ;  /* 0x0000540001117983 */ /* 0x000ea20000100800 */
[----:B------:R-:W-:-:S05]  /*7bc0*/  IMAD.MOV.U32 R0, RZ, RZ, c[0x0][0x2c4] ;  /* 0x0000b100ff007624 */ /* 0x000fca00078e00ff */
[----:B------:R-:W-:Y:S01]  /*7bd0*/  ISETP.NE.AND P3, PT, R0, 0x1, PT ;  /* 0x000000010000780c */ /* 0x000fe20003f65270 */
[----:B------:R-:W-:Y:S01]  /*7be0*/  BSSY B0, `(.L_x_1244) ;  /* 0x0000029000007945 */ /* 0x000fe20003800000 */
[----:B------:R-:W-:Y:S01]  /*7bf0*/  IMAD.IADD R12, R150, 0x1, R151 ;  /* 0x00000001960c7824 */ /* 0x000fe200078e0297 */
[----:B--2---:R-:W-:-:S10]  /*7c00*/  IADD3 R0, R17, 0x7f, RZ ;  /* 0x0000007f11007810 */ /* 0x004fd40007ffe0ff */
[----:B-1----:R-:W-:-:S05]  /*7c10*/  @P3 IMAD.HI.U32 R2, R0, c[0x0][0x2c8], RZ ;  /* 0x0000b20000023a27 */ /* 0x002fca00078e00ff */
[----:B------:R-:W-:-:S05]  /*7c20*/  @P3 SHF.R.U32.HI R0, RZ, c[0x0][0x2cc], R2 ;  /* 0x0000b300ff003a19 */ /* 0x000fca0000011602 */
[----:B------:R-:W-:-:S04]  /*7c30*/  IMAD.IADD R0, R156, 0x1, R0 ;  /* 0x000000019c007824 */ /* 0x000fc800078e0200 */
[----:B------:R-:W-:-:S05]  /*7c40*/  IMAD.HI R0, R0, 0x2aaaaaab, RZ ;  /* 0x2aaaaaab00007827 */ /* 0x000fca00078e02ff */
[----:B------:R-:W-:-:S04]  /*7c50*/  SHF.R.U32.HI R2, RZ, 0x1f, R0 ;  /* 0x0000001fff027819 */ /* 0x000fc80000011600 */
[----:B------:R-:W-:-:S04]  /*7c60*/  LEA.HI.SX32 R0, R0, R2, 0x1d ;  /* 0x0000000200007211 */ /* 0x000fc800078feaff */
[----:B------:R-:W-:-:S04]  /*7c70*/  IMNMX R6, R155, R0, PT ;  /* 0x000000009b067217 */ /* 0x000fc80003800200 */
[----:B------:R-:W-:Y:S01]  /*7c80*/  ISETP.GE.AND P0, PT, R6, 0x1, PT ;  /* 0x000000010600780c */ /* 0x000fe20003f06270 */
[----:B------:R-:W-:-:S12]  /*7c90*/  IMAD.MOV.U32 R0, RZ, RZ, RZ ;  /* 0x000000ffff007224 */ /* 0x000fd800078e00ff */
[----:B------:R-:W-:Y:S05]  /*7ca0*/  @!P0 BRA `(.L_x_1245) ;  /* 0x000001c000008947 */ /* 0x000fea0003800000 */
[----:B------:R-:W-:Y:S01]  /*7cb0*/  IABS R2, R139 ;  /* 0x0000008b00027213 */ /* 0x000fe20000000000 */
        /* <DEDUP_REMOVED lines=27> */
.L_x_1245:
[----:B------:R-:W-:Y:S05]  /*7e70*/  BSYNC B0 ;  /* 0x0000000000007941 */ /* 0x000fea0003800000 */
.L_x_1244:
        /* <DEDUP_REMOVED lines=58> */
[----:B------:R-:W2:Y:S04]  /*8220*/  LDL R26, [R1+0x48] ;  /* 0x00004800011a7983 */ /* 0x000ea80000100800 */
[----:B------:R-:W3:Y:S04]  /*8230*/  LDL R28, [R1+0x50] ;  /* 0x00005000011c7983 */ /* 0x000ee80000100800 */
[----:B------:R-:W4:Y:S04]  /*8240*/  LDL R27, [R1+0x58] ;  /* 0x00005800011b7983 */ /* 0x000f280000100800 */
[----:B------:R-:W3:Y:S01]  /*8250*/  LDL.64 R24, [R1+0x28] ;  /* 0x0000280001187983 */ /* 0x000ee20000100a00 */
[----:B------:R-:W-:-:S03]  /*8260*/  ISETP.NE.U32.AND P0, PT, RZ, c[0x0][0x340], PT ;  /* 0x0000d000ff007a0c */ /* 0x000fc60003f05070 */
[----:B------:R-:W3:Y:S01]  /*8270*/  LDL.LU R20, [R1+0x20] ;  /* 0x0000200001147983 */ /* 0x000ee20000300800 */
[----:B------:R-:W-:-:S03]  /*8280*/  ISETP.NE.AND.EX P2, PT, RZ, c[0x0][0x344], PT, P0 ;  /* 0x0000d100ff007a0c */ /* 0x000fc60003f45300 */
[----:B------:R-:W3:Y:S04]  /*8290*/  LDL R19, [R1+0x30] ;  /* 0x0000300001137983 */ /* 0x000ee80000100800 */
[----:B------:R-:W3:Y:S06]  /*82a0*/  LDL R18, [R1+0x34] ;  /* 0x0000340001127983 */ /* 0x000eec0000100800 */
[----:B------:R-:W-:Y:S01]  /*82b0*/  @P2 IMAD.MOV.U32 R2, RZ, RZ, 0x4 ;  /* 0x00000004ff022424 */ /* 0x000fe200078e00ff */
[----:B------:R-:W1:Y:S01]  /*82c0*/  S2R R5, SR_TID.X ;  /* 0x0000000000057919 */ /* 0x000e620000002100 */
[----:B------:R-:W-:-:S05]  /*82d0*/  SHF.R.S32.HI R0, RZ, 0x1f, R141 ;  /* 0x0000001fff007819 */ /* 0x000fca000001148d */
[----:B------:R-:W-:-:S04]  /*82e0*/  IMAD R0, R0, c[0x0][0x178], RZ ;  /* 0x00005e0000007a24 */ /* 0x000fc800078e02ff */
[----:B------:R-:W-:Y:S01]  /*82f0*/  IMAD R0, R141, c[0x0][0x17c], R0 ;  /* 0x00005f008d007a24 */ /* 0x000fe200078e0200 */
[--C-:B-1----:R-:W-:Y:S02]  /*8300*/  SHF.R.S32.HI R4, RZ, 0x1f, R5.reuse ;  /* 0x0000001fff047819 */ /* 0x102fe40000011405 */
[----:B------:R-:W-:Y:S01]  /*8310*/  SHF.R.S32.HI R16, RZ, 0x1f, R5 ;  /* 0x0000001fff107819 */ /* 0x000fe20000011405 */
[----:B--2---:R-:W-:-:S05]  /*8320*/  @P2 IMAD.WIDE R2, R26, R2, c[0x0][0x340] ;  /* 0x0000d0001a022625 */ /* 0x004fca00078e0202 */
[----:B------:R1:W2:Y:S01]  /*8330*/  @P2 LDG.E R14, [R2.64] ;  /* 0x00000006020e2981 */ /* 0x0002a2000c1e1900 */
[-C--:B------:R-:W-:Y:S02]  /*8340*/  LEA.HI R4, R4, R5.reuse, RZ, 0x2 ;  /* 0x0000000504047211 */ /* 0x080fe400078f10ff */
[----:B------:R-:W-:Y:S02]  /*8350*/  LEA.HI R16, R16, R5, RZ, 0x2 ;  /* 0x0000000510107211 */ /* 0x000fe400078f10ff */
[----:B------:R-:W-:Y:S02]  /*8360*/  LOP3.LUT R4, R4, 0xfffffffc, RZ, 0xc0, !PT ;  /* 0xfffffffc04047812 */ /* 0x000fe400078ec0ff */
[----:B------:R-:W-:-:S03]  /*8370*/  SHF.R.S32.HI R16, RZ, 0x2, R16 ;  /* 0x00000002ff107819 */ /* 0x000fc60000011410 */
[----:B------:R-:W-:Y:S01]  /*8380*/  IMAD.IADD R4, R5, 0x1, -R4 ;  /* 0x0000000105047824 */ /* 0x000fe200078e0a04 */
[----:B------:R-:W-:-:S04]  /*8390*/  ISETP.NE.U32.AND P1, PT, RZ, c[0x0][0x348], PT ;  /* 0x0000d200ff007a0c */ /* 0x000fc80003f25070 */
[----:B------:R-:W-:Y:S01]  /*83a0*/  ISETP.NE.AND.EX P1, PT, RZ, c[0x0][0x34c], PT, P1 ;  /* 0x0000d300ff007a0c */ /* 0x000fe20003f25310 */
[----:B-1----:R-:W-:-:S05]  /*83b0*/  IMAD.WIDE.U32 R2, R141, c[0x0][0x178], RZ ;  /* 0x00005e008d027a25 */ /* 0x002fca00078e00ff */
[----:B------:R-:W-:Y:S01]  /*83c0*/  IADD3 R3, R3, R0, RZ ;  /* 0x0000000003037210 */ /* 0x000fe20007ffe0ff */
[----:B------:R-:W-:Y:S01]  /*83d0*/  IMAD R0, R4, 0x20, R16 ;  /* 0x0000002004007824 */ /* 0x000fe200078e0210 */
[----:B----4-:R-:W-:-:S03]  /*83e0*/  SEL R6, R27, RZ, !P1 ;  /* 0x000000ff1b067207 */ /* 0x010fc60004800000 */
[----:B------:R-:W-:Y:S01]  /*83f0*/  IMAD.IADD R10, R17, 0x1, R0 ;  /* 0x00000001110a7824 */ /* 0x000fe200078e0200 */
[----:B------:R-:W-:Y:S01]  /*8400*/  SHF.R.S32.HI R11, RZ, 0x1f, R12 ;  /* 0x0000001fff0b7819 */ /* 0x000fe2000001140c */
[----:B---3--:R-:W-:Y:S01]  /*8410*/  IMAD.WIDE.U32 R4, R28, c[0x0][0x1b8], R2 ;  /* 0x00006e001c047a25 */ /* 0x008fe200078e0002 */
[----:B------:R-:W-:-:S03]  /*8420*/  IADD3 R2, P0, R16, R12, RZ ;  /* 0x0000000c10027210 */ /* 0x000fc60007f1e0ff */
[----:B------:R-:W-:Y:S01]  /*8430*/  @P3 IMAD.HI.U32 R7, R10, c[0x0][0x2c8], RZ ;  /* 0x0000b2000a073a27 */ /* 0x000fe200078e00ff */
[----:B------:R-:W-:Y:S02]  /*8440*/  SEL R3, R26, RZ, !P1 ;  /* 0x000000ff1a037207 */ /* 0x000fe40004800000 */
[----:B------:R-:W-:Y:S01]  /*8450*/  LEA.HI.X.SX32 R11, R16, R11, 0x1, P0 ;  /* 0x0000000b100b7211 */ /* 0x000fe200000f0eff */
[----:B------:R-:W-:Y:S01]  /*8460*/  IMAD R5, R28, c[0x0][0x1bc], R5 ;  /* 0x00006f001c057a24 */ /* 0x000fe200078e0205 */
[----:B------:R-:W-:Y:S01]  /*8470*/  MOV R0, R10 ;  /* 0x0000000a00007202 */ /* 0x000fe20000000f00 */
[----:B------:R-:W-:Y:S01]  /*8480*/  IMAD R6, R6, c[0x0][0x1c0], RZ ;  /* 0x0000700006067a24 */ /* 0x000fe200078e02ff */
[----:B------:R-:W-:Y:S01]  /*8490*/  @P3 SHF.R.U32.HI R0, RZ, c[0x0][0x2cc], R7 ;  /* 0x0000b300ff003a19 */ /* 0x000fe20000011607 */
[----:B------:R-:W-:-:S04]  /*84a0*/  IMAD.WIDE.U32 R4, R3, c[0x0][0x1c0], R4 ;  /* 0x0000700003047a25 */ /* 0x000fc800078e0004 */
[----:B------:R-:W-:Y:S01]  /*84b0*/  IMAD R12, R3, c[0x0][0x1c4], R6 ;  /* 0x00007100030c7a24 */ /* 0x000fe200078e0206 */
[----:B------:R-:W-:Y:S01]  /*84c0*/  SHF.R.S32.HI R13, RZ, 0x1f, R0 ;  /* 0x0000001fff0d7819 */ /* 0x000fe20000011400 */
[----:B------:R-:W-:Y:S02]  /*84d0*/  IMAD.MOV.U32 R6, RZ, RZ, R24 ;  /* 0x000000ffff067224 */ /* 0x000fe400078e0018 */
[----:B------:R-:W-:Y:S02]  /*84e0*/  IMAD.MOV.U32 R7, RZ, RZ, R25 ;  /* 0x000000ffff077224 */ /* 0x000fe400078e0019 */
[C---:B------:R-:W-:Y:S02]  /*84f0*/  IMAD R15, R11.reuse, c[0x0][0x1e0], RZ ;  /* 0x000078000b0f7a24 */ /* 0x040fe400078e02ff */
[----:B------:R-:W-:Y:S01]  /*8500*/  IMAD R11, R11, c[0x0][0x208], RZ ;  /* 0x000082000b0b7a24 */ /* 0x000fe200078e02ff */
[----:B------:R-:W-:Y:S01]  /*8510*/  IADD3 R3, R5, R12, RZ ;  /* 0x0000000c05037210 */ /* 0x000fe20007ffe0ff */
[----:B------:R-:W-:-:S04]  /*8520*/  IMAD.WIDE.U32 R8, R2, c[0x0][0x1e0], R6 ;  /* 0x0000780002087a25 */ /* 0x000fc800078e0006 */
[----:B------:R-:W-:-:S04]  /*8530*/  IMAD.WIDE.U32 R6, R2, c[0x0][0x208], R6 ;  /* 0x0000820002067a25 */ /* 0x000fc800078e0006 */
[C---:B------:R-:W-:Y:S02]  /*8540*/  IMAD R15, R2.reuse, c[0x0][0x1e4], R15 ;  /* 0x00007900020f7a24 */ /* 0x040fe400078e020f */
[----:B------:R-:W-:Y:S02]  /*8550*/  IMAD R12, R2, c[0x0][0x20c], R11 ;  /* 0x00008300020c7a24 */ /* 0x000fe400078e020b */
[----:B------:R-:W-:Y:S02]  /*8560*/  IMAD R5, R13, c[0x0][0x1b0], RZ ;  /* 0x00006c000d057a24 */ /* 0x000fe400078e02ff */
[----:B------:R-:W-:Y:S02]  /*8570*/  IMAD.MOV.U32 R2, RZ, RZ, R4 ;  /* 0x000000ffff027224 */ /* 0x000fe400078e0004 */
[----:B------:R-:W-:Y:S02]  /*8580*/  IMAD.MOV R4, RZ, RZ, -R0 ;  /* 0x000000ffff047224 */ /* 0x000fe400078e0a00 */
[----:B------:R-:W-:-:S02]  /*8590*/  IMAD R11, R0, c[0x0][0x1b4], R5 ;  /* 0x00006d00000b7a24 */ /* 0x000fc400078e0205 */
[----:B------:R-:W-:-:S04]  /*85a0*/  IMAD.WIDE.U32 R2, R0, c[0x0][0x1b0], R2 ;  /* 0x00006c0000027a25 */ /* 0x000fc800078e0002 */
[----:B------:R-:W-:Y:S01]  /*85b0*/  IMAD R0, R4, c[0x0][0x2c4], R10 ;  /* 0x0000b10004007a24 */ /* 0x000fe200078e020a */
[----:B------:R-:W-:Y:S01]  /*85c0*/  IADD3 R5, R9, R15, RZ ;  /* 0x0000000f09057210 */ /* 0x000fe20007ffe0ff */
[----:B------:R-:W-:Y:S01]  /*85d0*/  IMAD.MOV.U32 R4, RZ, RZ, R8 ;  /* 0x000000ffff047224 */ /* 0x000fe200078e0008 */
[----:B------:R-:W-:Y:S02]  /*85e0*/  IADD3 R3, R3, R11, RZ ;  /* 0x0000000b03037210 */ /* 0x000fe40007ffe0ff */
[----:B------:R-:W-:Y:S02]  /*85f0*/  SHF.R.S32.HI R11, RZ, 0x1f, R0 ;  /* 0x0000001fff0b7819 */ /* 0x000fe40000011400 */
[----:B------:R-:W-:Y:S01]  /*8600*/  ISETP.GE.AND P1, PT, R24, c[0x0][0x1d4], PT ;  /* 0x0000750018007a0c */ /* 0x000fe20003f26270 */
[----:B------:R-:W-:Y:S01]  /*8610*/  IMAD.WIDE.U32 R8, R28, c[0x0][0x1e8], R4 ;  /* 0x00007a001c087a25 */ /* 0x000fe200078e0004 */
[----:B------:R-:W-:-:S03]  /*8620*/  ISETP.GE.AND P6, PT, R19, c[0x0][0x1d4], PT ;  /* 0x0000750013007a0c */ /* 0x000fc60003fc6270 */
[----:B------:R-:W-:Y:S01]  /*8630*/  IMAD R4, R11, c[0x0][0x1a8], RZ ;  /* 0x00006a000b047a24 */ /* 0x000fe200078e02ff */
[----:B------:R-:W-:Y:S01]  /*8640*/  SEL R10, RZ, 0xffffffff, P6 ;  /* 0xffffffffff0a7807 */ /* 0x000fe20003000000 */
[----:B------:R-:W-:Y:S01]  /*8650*/  IMAD.WIDE.U32 R2, R0, c[0x0][0x1a8], R2 ;  /* 0x00006a0000027a25 */ /* 0x000fe200078e0002 */
[----:B------:R-:W-:-:S03]  /*8660*/  LOP3.LUT R20, R20, 0xfffffffe, RZ, 0xc0, !PT ;  /* 0xfffffffe14147812 */ /* 0x000fc600078ec0ff */
[----:B------:R-:W-:Y:S01]  /*8670*/  IMAD R11, R0, c[0x0][0x1ac], R4 ;  /* 0x00006b00000b7a24 */ /* 0x000fe200078e0204 */
[----:B------:R-:W-:Y:S01]  /*8680*/  SHF.L.U32 R10, R10, 0x1, RZ ;  /* 0x000000010a0a7819 */ /* 0x000fe200000006ff */
[----:B------:R-:W-:Y:S01]  /*8690*/  IMAD.IADD R7, R7, 0x1, R12 ;  /* 0x0000000107077824 */ /* 0x000fe200078e020c */
[----:B------:R-:W-:Y:S01]  /*86a0*/  SEL R12, RZ, 0x1, P1 ;  /* 0x00000001ff0c7807 */ /* 0x000fe20000800000 */
[----:B------:R-:W-:Y:S01]  /*86b0*/  IMAD.IADD R3, R3, 0x1, R11 ;  /* 0x0000000103037824 */ /* 0x000fe200078e020b */
[----:B------:R-:W-:Y:S02]  /*86c0*/  @P1 LOP3.LUT R20, R20, 0x1, RZ, 0xfc, !PT ;  /* 0x0000000114141812 */ /* 0x000fe400078efcff */
[----:B------:R-:W-:Y:S01]  /*86d0*/  LEA R11, P0, R2, c[0x0][0x160], 0x1 ;  /* 0x00005800020b7a11 */ /* 0x000fe200078008ff */
[----:B------:R-:W-:Y:S01]  /*86e0*/  IMAD.WIDE.U32 R4, R28, c[0x0][0x210], R6 ;  /* 0x000084001c047a25 */ /* 0x000fe200078e0006 */
[----:B------:R-:W-:Y:S02]  /*86f0*/  ISETP.NE.U32.AND P1, PT, RZ, c[0x0][0x350], PT ;  /* 0x0000d400ff007a0c */ /* 0x000fe40003f25070 */
[----:B------:R-:W-:-:S02]  /*8700*/  LOP3.LUT R6, R10, 0x2, R12, 0xe2, !PT ;  /* 0x000000020a067812 */ /* 0x000fc400078ee20c */
[----:B------:R-:W-:Y:S02]  /*8710*/  LEA.HI.X R10, R2, c[0x0][0x164], R3, 0x1, P0 ;  /* 0x00005900020a7a11 */ /* 0x000fe400000f0c03 */
[----:B------:R-:W-:Y:S01]  /*8720*/  ISETP.NE.AND.EX P0, PT, RZ, c[0x0][0x354], PT, P1 ;  /* 0x0000d500ff007a0c */ /* 0x000fe20003f05310 */
[C---:B------:R-:W-:Y:S01]  /*8730*/  IMAD R9, R28.reuse, c[0x0][0x1ec], R9 ;  /* 0x00007b001c097a24 */ /* 0x040fe200078e0209 */
[----:B------:R1:W-:Y:S01]  /*8740*/  STL [R1+0x20], R20 ;  /* 0x0000201401007387 */ /* 0x0003e20000100800 */
[----:B------:R-:W-:Y:S01]  /*8750*/  IMAD R5, R28, c[0x0][0x214], R5 ;  /* 0x000085001c057a24 */ /* 0x000fe200078e0205 */
[----:B------:R-:W-:-:S04]  /*8760*/  ISETP.GE.AND P5, PT, R18, c[0x0][0x1d4], PT ;  /* 0x0000750012007a0c */ /* 0x000fc80003fa6270 */
[----:B------:R-:W-:Y:S02]  /*8770*/  SEL R3, RZ, 0x4, P5 ;  /* 0x00000004ff037807 */ /* 0x000fe40002800000 */
[----:B------:R-:W-:Y:S02]  /*8780*/  ISETP.GE.AND P3, PT, R24, c[0x0][0x198], PT ;  /* 0x0000660018007a0c */ /* 0x000fe40003f66270 */
[----:B------:R-:W-:Y:S02]  /*8790*/  ISETP.GE.AND P4, PT, R18, c[0x0][0x198], PT ;  /* 0x0000660012007a0c */ /* 0x000fe40003f86270 */
[----:B------:R-:W-:Y:S02]  /*87a0*/  LOP3.LUT R103, R6, R3, RZ, 0xfc, !PT ;  /* 0x0000000306677212 */ /* 0x000fe400078efcff */
[----:B------:R-:W-:Y:S02]  /*87b0*/  IADD3 R108, R215, -0x1, RZ ;  /* 0xffffffffd76c7810 */ /* 0x000fe40007ffe0ff */
[----:B--2---:R-:W-:-:S02]  /*87c0*/  @P2 SHF.R.S32.HI R0, RZ, 0x1f, R14 ;  /* 0x0000001fff002819 */ /* 0x004fc4000001140e */
[----:B------:R-:W-:Y:S01]  /*87d0*/  @!P2 MOV R0, R27 ;  /* 0x0000001b0000a202 */ /* 0x000fe20000000f00 */
[----:B------:R-:W-:-:S03]  /*87e0*/  @!P2 IMAD.MOV.U32 R14, RZ, RZ, R26 ;  /* 0x000000ffff0ea224 */ /* 0x000fc600078e001a */
[----:B------:R-:W-:Y:S02]  /*87f0*/  SEL R2, R0, RZ, !P0 ;  /* 0x000000ff00027207 */ /* 0x000fe40004000000 */
[----:B------:R-:W-:-:S03]  /*8800*/  SEL R0, R14, RZ, !P0 ;  /* 0x000000ff0e007207 */ /* 0x000fc60004000000 */
[C---:B------:R-:W-:Y:S02]  /*8810*/  IMAD R12, R2.reuse, c[0x0][0x1f0], RZ ;  /* 0x00007c00020c7a24 */ /* 0x040fe400078e02ff */
[----:B------:R-:W-:Y:S02]  /*8820*/  IMAD R7, R2, c[0x0][0x218], RZ ;  /* 0x0000860002077a24 */ /* 0x000fe400078e02ff */
[----:B------:R-:W-:-:S04]  /*8830*/  IMAD.WIDE.U32 R14, R0, c[0x0][0x1f0], R8 ;  /* 0x00007c00000e7a25 */ /* 0x000fc800078e0008 */
[----:B------:R-:W-:-:S04]  /*8840*/  IMAD R2, R0, c[0x0][0x1f4], R12 ;  /* 0x00007d0000027a24 */ /* 0x000fc800078e020c */
[----:B------:R-:W-:Y:S01]  /*8850*/  IMAD.IADD R2, R15, 0x1, R2 ;  /* 0x000000010f027824 */ /* 0x000fe200078e0202 */
[----:B------:R1:W-:Y:S04]  /*8860*/  STL.64 [R1+0x8], R14 ;  /* 0x0000080e01007387 */ /* 0x0003e80000100a00 */
[----:B------:R1:W-:Y:S01]  /*8870*/  STL [R1+0x4], R2 ;  /* 0x0000040201007387 */ /* 0x0003e20000100800 */
[----:B------:R-:W-:-:S04]  /*8880*/  IMAD.WIDE.U32 R244, R0, c[0x0][0x218], R4 ;  /* 0x0000860000f47a25 */ /* 0x000fc800078e0004 */
[----:B------:R-:W-:Y:S01]  /*8890*/  IMAD R0, R0, c[0x0][0x21c], R7 ;  /* 0x0000870000007a24 */ /* 0x000fe200078e0207 */
[----:B------:R-:W-:Y:S02]  /*88a0*/  ISETP.GE.AND P2, PT, R19, c[0x0][0x198], PT ;  /* 0x0000660013007a0c */ /* 0x000fe40003f46270 */
[----:B------:R-:W-:Y:S02]  /*88b0*/  IADD3 R9, R16, R17, RZ ;  /* 0x0000001110097210 */ /* 0x000fe40007ffe0ff */
[----:B------:R-:W-:Y:S01]  /*88c0*/  IADD3 R249, R245, R0, RZ ;  /* 0x00000000f5f97210 */ /* 0x000fe20007ffe0ff */
[----:B------:R-:W-:Y:S06]  /*88d0*/  BRA.DIV ~URZ, `(.L_x_1247) ;  /* 0x00015fe27f007947 */ /* 0x000fec000b800000 */
[----:B------:R2:W3:Y:S02]  /*88e0*/  SHFL.IDX PT, R8, R10, RZ, 0x1c1f ;  /* 0x001c1fff0a087589 */ /* 0x0004e400000e0000 */
.L_x_1389:
[----:B------:R-:W-:Y:S05]  /*88f0*/  BRA.DIV ~URZ, `(.L_x_1248) ;  /* 0x000160327f007947 */ /* 0x000fea000b800000 */
[----:B------:R4:W1:Y:S02]  /*8900*/  SHFL.IDX PT, R0, R11, RZ, 0x1c1f ;  /* 0x001c1fff0b007589 */ /* 0x00086400000e0000 */
.L_x_1390:
[----:B-12---:R-:W2:Y:S01]  /*8910*/  LDL R2, [R1+0x4c] ;  /* 0x00004c0001027983 */ /* 0x006ea20000100800 */
[----:B------:R-:W-:Y:S01]  /*8920*/  BSSY B0, `(.L_x_1249) ;  /* 0x0000017000007945 */ /* 0x000fe20003800000 */
[----:B--2---:R-:W-:-:S05]  /*8930*/  IMAD R23, R2, c[0x0][0x2c4], RZ ;  /* 0x0000b10002177a24 */ /* 0x004fca00078e02ff */
[----:B------:R-:W-:-:S13]  /*8940*/  ISETP.GE.AND P0, PT, R9, R23, PT ;  /* 0x000000170900720c */ /* 0x000fda0003f06270 */
[----:B------:R-:W-:Y:S05]  /*8950*/  @P0 BRA `(.L_x_1250) ;  /* 0x0000013000000947 */ /* 0x000fea0003800000 */
[----:B------:R-:W2:Y:S04]  /*8960*/  LDL.64 R4, [R1+0x28] ;  /* 0x0000280001047983 */ /* 0x000ea80000100a00 */
[----:B----4-:R-:W4:Y:S04]  /*8970*/  LDL R2, [R1+0x30] ;  /* 0x0000300001027983 */ /* 0x010f280000100800 */
        /* <DEDUP_REMOVED lines=17> */
.L_x_1250:
[----:B------:R-:W-:Y:S05]  /*8a90*/  BSYNC B0 ;  /* 0x0000000000007941 */ /* 0x000fea0003800000 */
.L_x_1249:
[----:B------:R-:W-:Y:S05]  /*8aa0*/  BRA.DIV ~URZ, `(.L_x_1251) ;  /* 0x00015ee27f007947 */ /* 0x000fea000b800000 */
[----:B---3--:R2:W3:Y:S04]  /*8ab0*/  SHFL.IDX PT, R8, R10, 0x1, 0x1c1f ;  /* 0x003c1f000a087f89 */ /* 0x0084e800000e0000 */
[----:B-1----:R2:W1:Y:S02]  /*8ac0*/  SHFL.IDX PT, R0, R11, 0x1, 0x1c1f ;  /* 0x003c1f000b007f89 */ /* 0x00246400000e0000 */
.L_x_1391:
[----:B------:R-:W-:Y:S01]  /*8ad0*/  IADD3 R2, R9, 0x20, RZ ;  /* 0x0000002009027810 */ /* 0x000fe20007ffe0ff */
[----:B------:R-:W-:Y:S03]  /*8ae0*/  BSSY B0, `(.L_x_1252) ;  /* 0x0000016000007945 */ /* 0x000fe60003800000 */
[----:B------:R-:W-:-:S13]  /*8af0*/  ISETP.GE.AND P0, PT, R2, R23, PT ;  /* 0x000000170200720c */ /* 0x000fda0003f06270 */
[----:B------:R-:W-:Y:S05]  /*8b00*/  @P0 BRA `(.L_x_1253) ;  /* 0x0000013000000947 */ /* 0x000fea0003800000 */
[----:B--2---:R-:W2:Y:S04]  /*8b10*/  LDL.64 R4, [R1+0x28] ;  /* 0x0000280001047983 */ /* 0x004ea80000100a00 */
[----:B----4-:R-:W4:Y:S04]  /*8b20*/  LDL R3, [R1+0x30] ;  /* 0x0000300001037983 */ /* 0x010f280000100800 */
[----:B---3--:R-:W3:Y:S04]  /*8b30*/  LDL R15, [R1+0x70] ;  /* 0x00007000010f7983 */ /* 0x008ee80000100800 */
[----:B------:R-:W3:Y:S04]  /*8b40*/  LDL R13, [R1+0x34] ;  /* 0x00003400010d7983 */ /* 0x000ee80000100800 */
[----:B------:R-:W3:Y:S04]  /*8b50*/  LDL R12, [R1+0x18] ;  /* 0x00001800010c7983 */ /* 0x000ee80000100800 */
[----:B------:R-:W3:Y:S01]  /*8b60*/  LDL R14, [R1+0x6c] ;  /* 0x00006c00010e7983 */ /* 0x000ee20000100800 */
[----:B-12---:R-:W-:-:S04]  /*8b70*/  LEA R6, P0, R4, R0, 0x1 ;  /* 0x0000000004067211 */ /* 0x006fc800078008ff */
        /* <DEDUP_REMOVED lines=12> */
.L_x_1253:
[----:B------:R-:W-:Y:S05]  /*8c40*/  BSYNC B0 ;  /* 0x0000000000007941 */ /* 0x000fea0003800000 */
.L_x_1252:
[----:B------:R-:W-:Y:S05]  /*8c50*/  BRA.DIV ~URZ, `(.L_x_1254) ;  /* 0x00015df27f007947 */ /* 0x000fea000b800000 */
[----:B---3--:R3:W2:Y:S02]  /*8c60*/  SHFL.IDX PT, R8, R10, 0x2, 0x1c1f ;  /* 0x005c1f000a087f89 */ /* 0x0086a400000e0000 */
.L_x_1392:
[----:B------:R-:W-:Y:S05]  /*8c70*/  BRA.DIV ~URZ, `(.L_x_1255) ;  /* 0x00015e427f007947 */ /* 0x000fea000b800000 */
[----:B-1----:R1:W3:Y:S02]  /*8c80*/  SHFL.IDX PT, R0, R11, 0x2, 0x1c1f ;  /* 0x005c1f000b007f89 */ /* 0x0022e400000e0000 */
.L_x_1393:
        /* <DEDUP_REMOVED lines=23> */
.L_x_1257:
[----:B------:R-:W-:Y:S05]  /*8e00*/  BSYNC B0 ;  /* 0x0000000000007941 */ /* 0x000fea0003800000 */
.L_x_1256:
[----:B------:R-:W-:Y:S05]  /*8e10*/  BRA.DIV ~URZ, `(.L_x_1258) ;  /* 0x00015d027f007947 */ /* 0x000fea000b800000 */
[----:B--2---:R2:W1:Y:S04]  /*8e20*/  SHFL.IDX PT, R6, R10, 0x3, 0x1c1f ;  /* 0x007c1f000a067f89 */ /* 0x00446800000e0000 */
[----:B---3--:R2:W3:Y:S02]  /*8e30*/  SHFL.IDX PT, R0, R11, 0x3, 0x1c1f ;  /* 0x007c1f000b007f89 */ /* 0x0084e400000e0000 */
.L_x_1394:
[----:B--2---:R-:W2:Y:S04]  /*8e40*/  LDL.64 R12, [R1+0x28] ;  /* 0x00002800010c7983 */ /* 0x004ea80000100a00 */
[----:B----4-:R-:W4:Y:S04]  /*8e50*/  LDL R7, [R1+0x30] ;  /* 0x0000300001077983 */ /* 0x010f280000100800 */
[----:B---3--:R-:W3:Y:S04]  /*8e60*/  LDL R8, [R1+0x70] ;  /* 0x0000700001087983 */ /* 0x008ee80000100800 */
[----:B------:R-:W3:Y:S04]  /*8e70*/  LDL R109, [R1+0x18] ;  /* 0x00001800016d7983 */ /* 0x000ee80000100800 */
[----:B------:R-:W3:Y:S04]  /*8e80*/  LDL R247, [R1+0x3c] ;  /* 0x00003c0001f77983 */ /* 0x000ee80000100800 */
[----:B------:R-:W3:Y:S04]  /*8e90*/  LDL R10, [R1+0x34] ;  /* 0x00003400010a7983 */ /* 0x000ee80000100800 */
[----:B-1----:R-:W3:Y:S04]  /*8ea0*/  LDL R11, [R1+0x6c] ;  /* 0x00006c00010b7983 */ /* 0x002ee80000100800 */
[----:B------:R-:W3:Y:S04]  /*8eb0*/  LDL.64 R146, [R1+0x8] ;  /* 0x0000080001927983 */ /* 0x000ee80000100a00 */
[----:B------:R-:W3:Y:S04]  /*8ec0*/  LDL R145, [R1+0x4] ;  /* 0x0000040001917983 */ /* 0x000ee80000100800 */
[----:B------:R-:W3:Y:S04]  /*8ed0*/  LDL R155, [R1+0x20] ;  /* 0x00002000019b7983 */ /* 0x000ee80000100800 */
[----:B------:R1:W5:Y:S01]  /*8ee0*/  LDL R160, [R1+0x54] ;  /* 0x0000540001a07983 */ /* 0x0003620000100800 */
[----:B------:R-:W-:-:S03]  /*8ef0*/  IADD3 R2, R9, 0x60, RZ ;  /* 0x0000006009027810 */ /* 0x000fc60007ffe0ff */
[----:B------:R-:W1:Y:S01]  /*8f00*/  S2R R116, SR_TID.X ;  /* 0x0000000000747919 */ /* 0x000e620000002100 */
[----:B------:R-:W-:Y:S01]  /*8f10*/  ISETP.GE.AND P0, PT, R2, R23, PT ;  /* 0x000000170200720c */ /* 0x000fe20003f06270 */
[----:B------:R-:W-:-:S04]  /*8f20*/  IMAD.MOV.U32 R107, RZ, RZ, 0x30 ;  /* 0x00000030ff6b7424 */ /* 0x000fc800078e00ff */
[----:B------:R-:W-:Y:S01]  /*8f30*/  IMAD R107, R215, -0x30, R107 ;  /* 0xffffffd0d76b7824 */ /* 0x000fe200078e026b */
[----:B------:R-:W-:Y:S02]  /*8f40*/  SHF.R.S32.HI R106, RZ, 0x1f, R108 ;  /* 0x0000001fff6a7819 */ /* 0x000fe4000001146c */
[----:B-1----:R-:W-:-:S04]  /*8f50*/  SHF.R.S32.HI R154, RZ, 0x1f, R116 ;  /* 0x0000001fff9a7819 */ /* 0x002fc80000011474 */
[----:B------:R-:W-:-:S04]  /*8f60*/  LEA.HI R154, R154, R116, RZ, 0x2 ;  /* 0x000000749a9a7211 */ /* 0x000fc800078f10ff */
[----:B------:R-:W-:Y:S01]  /*8f70*/  SHF.R.S32.HI R154, RZ, 0x2, R154 ;  /* 0x00000002ff9a7819 */ /* 0x000fe2000001149a */
[----:B------:R-:W-:Y:S01]  /*8f80*/  IMAD.MOV.U32 R144, RZ, RZ, c[0x0][0x2c4] ;  /* 0x0000b100ff907624 */ /* 0x000fe200078e00ff */
[----:B--2---:R-:W-:-:S04]  /*8f90*/  @!P0 LEA R4, P1, R12, R0, 0x1 ;  /* 0x000000000c048211 */ /* 0x004fc800078208ff */
[----:B------:R-:W-:Y:S02]  /*8fa0*/  @!P0 LEA.HI.X R5, R12, R6, R13, 0x1, P1 ;  /* 0x000000060c058211 */ /* 0x000fe400008f0c0d */
[----:B----4-:R-:W-:-:S04]  /*8fb0*/  @!P0 LEA R2, P1, R7, R0, 0x1 ;  /* 0x0000000007028211 */ /* 0x010fc800078208ff */
[----:B---3--:R-:W-:Y:S01]  /*8fc0*/  @!P0 LEA.HI.X R3, R7, R6, R8, 0x1, P1 ;  /* 0x0000000607038211 */ /* 0x008fe200008f0c08 */
[----:B------:R-:W-:Y:S02]  /*8fd0*/  @!P0 IMAD.SHL.U32 R7, R109, 0x2, RZ ;  /* 0x000000026d078824 */ /* 0x000fe400078e00ff */
[----:B------:R-:W-:-:S03]  /*8fe0*/  IMAD.IADD R141, R247, 0x1, R107 ;  /* 0x00000001f78d7824 */ /* 0x000fc600078e026b */
[----:B------:R-:W-:Y:S01]  /*8ff0*/  @!PT LDS RZ, [RZ] ;  /* 0x00000000fffff984 */ /* 0x000fe20000000800 */
[----:B------:R-:W-:Y:S01]  /*9000*/  @!PT LDS RZ, [RZ] ;  /* 0x00000000fffff984 */ /* 0x000fe20000000800 */
[----:B------:R-:W-:Y:S01]  /*9010*/  @!PT LDS RZ, [RZ] ;  /* 0x00000000fffff984 */ /* 0x000fe20000000800 */
[----:B------:R1:W-:Y:S04]  /*9020*/  @!P0 LDGSTS.E.BYPASS.LTC128B.128 [R7+0x7880], [R4.64], !P3 ;  /* 0x0788000004078fae */ /* 0x0003e8000d901d46 */
[----:B------:R2:W-:Y:S01]  /*9030*/  @!P0 LDGSTS.E.BYPASS.LTC128B.128 [R7+0x9880], [R2.64], !P2 ;  /* 0x0988000002078fae */ /* 0x0005e2000d101d46 */
[----:B------:R-:W-:Y:S01]  /*9040*/  IMAD.MOV.U32 R142, RZ, RZ, R146 ;  /* 0x000000ffff8e7224 */ /* 0x000fe200078e0092 */
[----:B-1----:R-:W-:Y:S02]  /*9050*/  @!P0 LEA R4, P1, R10, R0, 0x1 ;  /* 0x000000000a048211 */ /* 0x002fe400078208ff */
[----:B------:R-:W-:Y:S01]  /*9060*/  IMNMX R0, R141, 0x30, PT ;  /* 0x000000308d007817 */ /* 0x000fe20003800200 */
[----:B------:R-:W-:-:S04]  /*9070*/  IMAD R5, R106, c[0x0][0x1e0], RZ ;  /* 0x000078006a057a24 */ /* 0x000fc800078e02ff */
[----:B------:R-:W-:Y:S02]  /*9080*/  IMAD.IADD R0, R0, 0x1, -R154 ;  /* 0x0000000100007824 */ /* 0x000fe400078e0a9a */
[----:B------:R-:W-:Y:S01]  /*9090*/  IMAD R8, R108, c[0x0][0x1e4], R5 ;  /* 0x000079006c087a24 */ /* 0x000fe200078e0205 */
[----:B------:R-:W-:Y:S01]  /*90a0*/  @!P0 LEA.HI.X R5, R10, R6, R11, 0x1, P1 ;  /* 0x000000060a058211 */ /* 0x000fe200008f0c0b */
[----:B--2---:R-:W-:Y:S01]  /*90b0*/  IMAD.WIDE.U32 R2, R108, c[0x0][0x1e0], RZ ;  /* 0x000078006c027a25 */ /* 0x004fe200078e00ff */
[----:B------:R-:W-:-:S03]  /*90c0*/  ISETP.GE.AND P1, PT, R0, 0x1, PT ;  /* 0x000000010000780c */ /* 0x000fc60003f26270 */
[----:B------:R1:W-:Y:S01]  /*90d0*/  @!P0 LDGSTS.E.BYPASS.LTC128B.128 [R7+0xb880], [R4.64], !P4 ;  /* 0x0b88000004078fae */ /* 0x0003e2000e101d46 */
[----:B------:R-:W-:Y:S01]  /*90e0*/  IMAD.IADD R6, R3, 0x1, R8 ;  /* 0x0000000103067824 */ /* 0x000fe200078e0208 */
[----:B------:R-:W-:Y:S01]  /*90f0*/  ISETP.GE.AND P0, PT, R0, 0x21, PT ;  /* 0x000000210000780c */ /* 0x000fe20003f06270 */
[----:B------:R-:W-:Y:S01]  /*9100*/  IMAD.MOV.U32 R143, RZ, RZ, R145 ;  /* 0x000000ffff8f7224 */ /* 0x000fe200078e0091 */
[----:B------:R-:W0:Y:S01]  /*9110*/  LDGDEPBAR ;  /* 0x00000000000079af */ /* 0x000e220000000000 */
[----:B------:R-:W-:Y:S01]  /*9120*/  WARPSYNC 0xffffffff ;  /* 0xffffffff00007948 */ /* 0x000fe20003800000 */
[----:B------:R-:W-:Y:S02]  /*9130*/  IMAD R0, R6, 0x30, RZ ;  /* 0x0000003006007824 */ /* 0x000fe400078e02ff */
[----:B------:R-:W-:-:S04]  /*9140*/  IMAD.WIDE.U32 R2, R2, 0x30, R142 ;  /* 0x0000003002027825 */ /* 0x000fc800078e008e */
[----:B------:R-:W-:Y:S02]  /*9150*/  IMAD.MOV.U32 R8, RZ, RZ, 0x20 ;  /* 0x00000020ff087424 */ /* 0x000fe400078e00ff */
[----:B------:R-:W-:Y:S01]  /*9160*/  IMAD.IADD R0, R3, 0x1, R0 ;  /* 0x0000000103007824 */ /* 0x000fe200078e0200 */
[----:B------:R-:W-:Y:S01]  /*9170*/  BAR.SYNC.DEFER_BLOCKING 0x0 ;  /* 0x0000000000007b1d */ /* 0x000fe20000010000 */
[----:B------:R-:W-:Y:S01]  /*9180*/  LOP3.LUT P3, RZ, R155, 0x1, RZ, 0xc0, !PT ;  /* 0x000000019bff7812 */ /* 0x000fe2000786c0ff */
[----:B-1----:R-:W-:Y:S01]  /*9190*/  IMAD.WIDE.U32 R6, R8, c[0x0][0x1e0], RZ ;  /* 0x0000780008067a25 */ /* 0x002fe200078e00ff */
[----:B------:R-:W-:-:S03]  /*91a0*/  @P1 LEA R4, P2, R2, c[0x0][0x1c8], 0x1 ;  /* 0x0000720002041a11 */ /* 0x000fc600078408ff */
[----:B------:R-:W-:Y:S01]  /*91b0*/  IMAD R8, R8, c[0x0][0x1e4], RZ ;  /* 0x0000790008087a24 */ /* 0x000fe200078e02ff */
[C---:B------:R-:W-:Y:S02]  /*91c0*/  @P1 LEA.HI.X R5, R2.reuse, c[0x0][0x1cc], R0, 0x1, P2 ;  /* 0x0000730002051a11 */ /* 0x040fe400010f0c00 */
[----:B------:R-:W-:Y:S01]  /*91d0*/  @P0 IADD3 R3, P2, R2, R6, RZ ;  /* 0x0000000602030210 */ /* 0x000fe20007f5e0ff */
[----:B------:R-:W-:-:S03]  /*91e0*/  @P1 IMAD.SHL.U32 R6, R109, 0x2, RZ ;  /* 0x000000026d061824 */ /* 0x000fc600078e00ff */
[----:B------:R-:W-:Y:S02]  /*91f0*/  @P0 IADD3.X R0, R0, R7, R8, P2, !PT ;  /* 0x0000000700000210 */ /* 0x000fe400017fe408 */
[C---:B------:R-:W-:Y:S01]  /*9200*/  @P0 LEA R2, P2, R3.reuse, c[0x0][0x1c8], 0x1 ;  /* 0x0000720003020a11 */ /* 0x040fe200078408ff */
[----:B------:R-:W-:Y:S01]  /*9210*/  @!PT LDS RZ, [RZ] ;  /* 0x00000000fffff984 */ /* 0x000fe20000000800 */
[----:B------:R-:W-:Y:S01]  /*9220*/  @!PT LDS RZ, [RZ] ;  /* 0x00000000fffff984 */ /* 0x000fe20000000800 */
[----:B------:R-:W-:Y:S01]  /*9230*/  @!PT LDS RZ, [RZ] ;  /* 0x00000000fffff984 */ /* 0x000fe20000000800 */
[----:B------:R1:W-:Y:S03]  /*9240*/  @P1 LDGSTS.E.BYPASS.LTC128B.128 [R6+0x3c80], [R4.64], !P3 ;  /* 0x03c8000004061fae */ /* 0x0003e6000d901d46 */
[----:B------:R-:W-:Y:S01]  /*9250*/  @P0 LEA.HI.X R3, R3, c[0x0][0x1cc], R0, 0x1, P2 ;  /* 0x0000730003030a11 */ /* 0x000fe200010f0c00 */
[----:B------:R-:W-:Y:S01]  /*9260*/  @P0 IMAD.SHL.U32 R0, R109, 0x2, RZ ;  /* 0x000000026d000824 */ /* 0x000fe200078e00ff */
[----:B------:R1:W-:Y:S04]  /*9270*/  @P1 LDGSTS.E.BYPASS.LTC128B.128 [R6+0x4880], [R4.64+0x40], !P6 ;  /* 0x0488004004061fae */ /* 0x0003e8000f101d46 */
[----:B------:R1:W-:Y:S04]  /*9280*/  @P1 LDGSTS.E.BYPASS.LTC128B.128 [R6+0x5480], [R4.64+0x80], !P5 ;  /* 0x0548008004061fae */ /* 0x0003e8000e901d46 */
[----:B------:R1:W-:Y:S04]  /*9290*/  @P0 LDGSTS.E.BYPASS.LTC128B.128 [R0+0x4480], [R2.64], !P3 ;  /* 0x0448000002000fae */ /* 0x0003e8000d901d46 */
[----:B------:R1:W-:Y:S04]  /*92a0*/  @P0 LDGSTS.E.BYPASS.LTC128B.128 [R0+0x5080], [R2.64+0x40], !P6 ;  /* 0x0508004002000fae */ /* 0x0003e8000f101d46 */
[----:B------:R1:W-:Y:S01]  /*92b0*/  @P0 LDGSTS.E.BYPASS.LTC128B.128 [R0+0x5c80], [R2.64+0x80], !P5 ;  /* 0x05c8008002000fae */ /* 0x0003e2000e901d46 */
[----:B------:R-:W-:-:S03]  /*92c0*/  ISETP.LT.AND P0, PT, RZ, c[0x0][0x27c], PT ;  /* 0x00009f00ff007a0c */ /* 0x000fc60003f01270 */
[----:B------:R-:W0:Y:S10]  /*92d0*/  LDGDEPBAR ;  /* 0x00000000000079af */ /* 0x000e340000000000 */
[----:B------:R-:W-:Y:S05]  /*92e0*/  @P0 BRA `(.L_x_1259) ;  /* 0x0000002000000947 */ /* 0x000fea0003800000 */
[----:B------:R-:W-:-:S04]  /*92f0*/  DEPBAR.LE SB0, 0x1 ;  /* 0x000080400000791a */ /* 0x000fc80000000000 */
[----:B------:R-:W-:Y:S05]  /*9300*/  BRA `(.L_x_1260) ;  /* 0x000069a000007947 */ /* 0x000fea0003800000 */
.L_x_1259:
        /* <DEDUP_REMOVED lines=21> */
[----:B------:R-:W-:Y:S01]  /*9460*/  ISETP.NE.AND P1, PT, R144, 0x1, PT ;  /* 0x000000019000780c */ /* 0x000fe20003f25270 */
[----:B------:R-:W-:Y:S01]  /*9470*/  IMAD.MOV.U32 R5, RZ, RZ, R7 ;  /* 0x000000ffff057224 */ /* 0x000fe200078e0007 */
[----:B------:R-:W-:Y:S01]  /*9480*/  BSSY B0, `(.L_x_1262) ;  /* 0x0000068000007945 */ /* 0x000fe20003800000 */
[----:B------:R-:W-:Y:S01]  /*9490*/  IMAD.MOV.U32 R7, RZ, RZ, R6 ;  /* 0x000000ffff077224 */ /* 0x000fe200078e0006 */
[----:B------:R-:W-:Y:S01]  /*94a0*/  SHF.R.S32.HI R52, RZ, 0x1f, R31 ;  /* 0x0000001fff347819 */ /* 0x000fe2000001141f */
[----:B------:R-:W-:Y:S01]  /*94b0*/  IMAD.MOV.U32 R6, RZ, RZ, R2 ;  /* 0x000000ffff067224 */ /* 0x000fe200078e0002 */
[----:B------:R-:W-:Y:S01]  /*94c0*/  SHF.R.S32.HI R37, RZ, 0x1f, R32 ;  /* 0x0000001fff257819 */ /* 0x000fe20000011420 */
[----:B------:R-:W-:Y:S01]  /*94d0*/  CS2R R74, SRZ ;  /* 0x00000000004a7805 */ /* 0x000fe2000001ff00 */
[----:B------:R-:W-:Y:S01]  /*94e0*/  SHF.R.S32.HI R53, RZ, 0x1f, R113 ;  /* 0x0000001fff357819 */ /* 0x000fe20000011471 */
[----:B------:R-:W-:Y:S01]  /*94f0*/  CS2R R48, SRZ ;  /* 0x0000000000307805 */ /* 0x000fe2000001ff00 */
[----:B------:R-:W-:Y:S01]  /*9500*/  SHF.R.S32.HI R54, RZ, 0x1f, R30 ;  /* 0x0000001fff367819 */ /* 0x000fe2000001141e */
[----:B------:R-:W-:Y:S01]  /*9510*/  CS2R R38, SRZ ;  /* 0x0000000000267805 */ /* 0x000fe2000001ff00 */
[----:B------:R-:W-:Y:S01]  /*9520*/  SHF.R.S32.HI R43, RZ, 0x1f, R164 ;  /* 0x0000001fff2b7819 */ /* 0x000fe200000114a4 */
[----:B------:R-:W-:Y:S01]  /*9530*/  @P1 IMAD.HI.U32 R3, R0, c[0x0][0x2c8], RZ ;  /* 0x0000b20000031a27 */ /* 0x000fe200078e00ff */
[----:B------:R-:W-:Y:S01]  /*9540*/  CS2R R28, SRZ ;  /* 0x00000000001c7805 */ /* 0x000fe2000001ff00 */
[----:B------:R-:W-:Y:S01]  /*9550*/  CS2R R24, SRZ ;  /* 0x0000000000187805 */ /* 0x000fe2000001ff00 */
[----:B------:R-:W-:Y:S01]  /*9560*/  CS2R R20, SRZ ;  /* 0x0000000000147805 */ /* 0x000fe2000001ff00 */
[----:B------:R-:W-:Y:S01]  /*9570*/  CS2R R50, SRZ ;  /* 0x0000000000327805 */ /* 0x000fe2000001ff00 */
[----:B------:R-:W-:Y:S01]  /*9580*/  @P1 SHF.R.U32.HI R0, RZ, c[0x0][0x2cc], R3 ;  /* 0x0000b300ff001a19 */ /* 0x000fe20000011603 */
[----:B------:R-:W-:Y:S01]  /*9590*/  CS2R R40, SRZ ;  /* 0x0000000000287805 */ /* 0x000fe2000001ff00 */
[----:B------:R-:W-:Y:S01]  /*95a0*/  CS2R R34, SRZ ;  /* 0x0000000000227805 */ /* 0x000fe2000001ff00 */
[----:B------:R-:W-:Y:S01]  /*95b0*/  CS2R R26, SRZ ;  /* 0x00000000001a7805 */ /* 0x000fe2000001ff00 */
[----:B------:R-:W-:Y:S01]  /*95c0*/  SHF.R.S32.HI R3, RZ, 0x1f, R0 ;  /* 0x0000001fff037819 */ /* 0x000fe20000011400 */
[----:B------:R-:W-:Y:S01]  /*95d0*/  IMAD.WIDE.U32 R4, R0, c[0x0][0x280], R4 ;  /* 0x0000a00000047a25 */ /* 0x000fe200078e0004 */
[----:B------:R-:W-:-:S03]  /*95e0*/  CS2R R18, SRZ ;  /* 0x0000000000127805 */ /* 0x000fc6000001ff00 */
[C---:B------:R-:W-:Y:S01]  /*95f0*/  IMAD R8, R3.reuse, c[0x0][0x280], RZ ;  /* 0x0000a00003087a24 */ /* 0x040fe200078e02ff */
[----:B------:R-:W-:Y:S01]  /*9600*/  LEA R42, P0, R4, c[0x0][0x270], 0x1 ;  /* 0x00009c00042a7a11 */ /* 0x000fe200078008ff */
[----:B------:R-:W-:Y:S02]  /*9610*/  IMAD R9, R3, c[0x0][0x290], RZ ;  /* 0x0000a40003097a24 */ /* 0x000fe400078e02ff */
[C---:B------:R-:W-:Y:S02]  /*9620*/  IMAD R8, R0.reuse, c[0x0][0x284], R8 ;  /* 0x0000a10000087a24 */ /* 0x040fe400078e0208 */
[----:B------:R-:W-:Y:S02]  /*9630*/  IMAD.WIDE.U32 R2, R0, c[0x0][0x290], R6 ;  /* 0x0000a40000027a25 */ /* 0x000fe400078e0006 */
[----:B------:R-:W-:Y:S02]  /*9640*/  CS2R R6, SRZ ;  /* 0x0000000000067805 */ /* 0x000fe4000001ff00 */
[----:B------:R-:W-:Y:S01]  /*9650*/  IMAD.IADD R5, R5, 0x1, R8 ;  /* 0x0000000105057824 */ /* 0x000fe200078e0208 */
[----:B------:R-:W-:Y:S01]  /*9660*/  LEA R44, P1, R2, c[0x0][0x288], 0x1 ;  /* 0x0000a200022c7a11 */ /* 0x000fe200078208ff */
[----:B------:R-:W-:-:S02]  /*9670*/  IMAD R0, R0, c[0x0][0x294], R9 ;  /* 0x0000a50000007a24 */ /* 0x000fc400078e0209 */
[----:B------:R-:W-:Y:S01]  /*9680*/  CS2R R8, SRZ ;  /* 0x0000000000087805 */ /* 0x000fe2000001ff00 */
[----:B------:R-:W-:Y:S01]  /*9690*/  LEA.HI.X R36, R4, c[0x0][0x274], R5, 0x1, P0 ;  /* 0x00009d0004247a11 */ /* 0x000fe200000f0c05 */
[----:B------:R-:W-:Y:S01]  /*96a0*/  IMAD.IADD R0, R3, 0x1, R0 ;  /* 0x0000000103007824 */ /* 0x000fe200078e0200 */
[----:B------:R-:W-:Y:S01]  /*96b0*/  ISETP.GE.AND P0, PT, R22, R23, PT ;  /* 0x000000171600720c */ /* 0x000fe20003f06270 */
[----:B------:R1:W2:Y:S03]  /*96c0*/  SHFL.IDX PT, R4, R42, RZ, 0x1e1f ;  /* 0x001e1fff2a047589 */ /* 0x0002a600000e0000 */
[----:B------:R-:W-:Y:S01]  /*96d0*/  LEA.HI.X R33, R2, c[0x0][0x28c], R0, 0x1, P1 ;  /* 0x0000a30002217a11 */ /* 0x000fe200008f0c00 */
[----:B------:R1:W3:Y:S04]  /*96e0*/  SHFL.IDX PT, R5, R36, RZ, 0x1e1f ;  /* 0x001e1fff24057589 */ /* 0x0002e800000e0000 */
[----:B------:R1:W4:Y:S04]  /*96f0*/  SHFL.IDX PT, R2, R44, RZ, 0x1e1f ;  /* 0x001e1fff2c027589 */ /* 0x00032800000e0000 */
[----:B------:R1:W1:Y:S01]  /*9700*/  SHFL.IDX PT, R3, R33, RZ, 0x1e1f ;  /* 0x001e1fff21037589 */ /* 0x00026200000e0000 */
[----:B------:R-:W-:Y:S05]  /*9710*/  @P0 BRA `(.L_x_1263) ;  /* 0x000003e000000947 */ /* 0x000fea0003800000 */
[----:B------:R-:W-:Y:S01]  /*9720*/  ISETP.GE.AND P0, PT, R32, c[0x0][0x27c], PT ;  /* 0x00009f0020007a0c */ /* 0x000fe20003f06270 */
[----:B------:R-:W-:Y:S01]  /*9730*/  CS2R R20, SRZ ;  /* 0x0000000000147805 */ /* 0x000fe2000001ff00 */
[----:B------:R-:W-:Y:S01]  /*9740*/  ISETP.GE.AND P2, PT, R164, c[0x0][0x27c], PT ;  /* 0x00009f00a4007a0c */ /* 0x000fe20003f46270 */
[----:B------:R-:W-:-:S10]  /*9750*/  CS2R R18, SRZ ;  /* 0x0000000000127805 */ /* 0x000fd4000001ff00 */
[C---:B------:R-:W-:Y:S01]  /*9760*/  @!P0 IMAD.SHL.U32 R0, R32.reuse, 0x2, RZ ;  /* 0x0000000220008824 */ /* 0x040fe200078e00ff */
[----:B------:R-:W-:-:S04]  /*9770*/  @!P0 SHF.L.U64.HI R7, R32, 0x1, R37 ;  /* 0x0000000120078819 */ /* 0x000fc80000010225 */
[----:B--2---:R-:W-:-:S05]  /*9780*/  @!P0 IADD3 R8, P1, R4, R0, RZ ;  /* 0x0000000004088210 */ /* 0x004fca0007f3e0ff */
[----:B---3--:R-:W-:Y:S01]  /*9790*/  @!P0 IMAD.X R9, R5, 0x1, R7, P1 ;  /* 0x0000000105098824 */ /* 0x008fe200008e0607 */
[----:B----4-:R-:W-:Y:S01]  /*97a0*/  @!P0 IADD3 R6, P1, R2, R0, RZ ;  /* 0x0000000002068210 */ /* 0x010fe20007f3e0ff */
[----:B------:R-:W-:-:S03]  /*97b0*/  @!P2 IMAD.SHL.U32 R10, R164, 0x2, RZ ;  /* 0x00000002a40aa824 */ /* 0x000fc600078e00ff */
[----:B------:R2:W5:Y:S01]  /*97c0*/  @!P0 LD.E.64 R20, [R8.64] ;  /* 0x0000000608148980 */ /* 0x000562000c101b00 */
[----:B-1----:R-:W-:Y:S01]  /*97d0*/  @!P0 IMAD.X R7, R3, 0x1, R7, P1 ;  /* 0x0000000103078824 */ /* 0x002fe200008e0607 */
[----:B------:R-:W-:-:S04]  /*97e0*/  @!P2 SHF.L.U64.HI R0, R164, 0x1, R43 ;  /* 0x00000001a400a819 */ /* 0x000fc8000001022b */
[----:B------:R1:W5:Y:S01]  /*97f0*/  @!P0 LD.E.64 R18, [R6.64] ;  /* 0x0000000606128980 */ /* 0x000362000c101b00 */
[----:B------:R-:W-:Y:S01]  /*9800*/  ISETP.GE.AND P0, PT, R31, c[0x0][0x27c], PT ;  /* 0x00009f001f007a0c */ /* 0x000fe20003f06270 */
[----:B------:R-:W-:Y:S01]  /*9810*/  CS2R R24, SRZ ;  /* 0x0000000000187805 */ /* 0x000fe2000001ff00 */
[----:B------:R-:W-:Y:S01]  /*9820*/  CS2R R26, SRZ ;  /* 0x00000000001a7805 */ /* 0x000fe2000001ff00 */
[----:B--2---:R-:W-:-:S05]  /*9830*/  @!P2 IADD3 R8, P1, R4, R10, RZ ;  /* 0x0000000a0408a210 */ /* 0x004fca0007f3e0ff */
[----:B------:R-:W-:Y:S01]  /*9840*/  @!P2 IMAD.X R9, R5, 0x1, R0, P1 ;  /* 0x000000010509a824 */ /* 0x000fe200008e0600 */
[----:B-1----:R-:W-:-:S04]  /*9850*/  @!P2 IADD3 R6, P1, R2, R10, RZ ;  /* 0x0000000a0206a210 */ /* 0x002fc80007f3e0ff */
[----:B------:R-:W-:Y:S01]  /*9860*/  @!P0 IMAD.SHL.U32 R10, R31, 0x2, RZ ;  /* 0x000000021f0a8824 */ /* 0x000fe200078e00ff */
[----:B------:R1:W5:Y:S01]  /*9870*/  @!P2 LD.E.64 R24, [R8.64] ;  /* 0x000000060818a980 */ /* 0x000362000c101b00 */
[----:B------:R-:W-:Y:S01]  /*9880*/  @!P2 IMAD.X R7, R3, 0x1, R0, P1 ;  /* 0x000000010307a824 */ /* 0x000fe200008e0600 */
[----:B------:R-:W-:Y:S02]  /*9890*/  ISETP.GE.AND P1, PT, R113, c[0x0][0x27c], PT ;  /* 0x00009f0071007a0c */ /* 0x000fe40003f26270 */
[----:B------:R-:W-:Y:S02]  /*98a0*/  @!P0 SHF.L.U64.HI R0, R31, 0x1, R52 ;  /* 0x000000011f008819 */ /* 0x000fe40000010234 */
[----:B------:R2:W5:Y:S01]  /*98b0*/  @!P2 LD.E.64 R26, [R6.64] ;  /* 0x00000006061aa980 */ /* 0x000562000c101b00 */
[----:B------:R-:W-:Y:S01]  /*98c0*/  CS2R R28, SRZ ;  /* 0x00000000001c7805 */ /* 0x000fe2000001ff00 */
[----:B------:R-:W-:Y:S01]  /*98d0*/  CS2R R34, SRZ ;  /* 0x0000000000227805 */ /* 0x000fe2000001ff00 */
[----:B-1----:R-:W-:-:S05]  /*98e0*/  @!P0 IADD3 R8, P2, R4, R10, RZ ;  /* 0x0000000a04088210 */ /* 0x002fca0007f5e0ff */
[----:B------:R-:W-:Y:S01]  /*98f0*/  @!P0 IMAD.X R9, R5, 0x1, R0, P2 ;  /* 0x0000000105098824 */ /* 0x000fe200010e0600 */
[----:B--2---:R-:W-:Y:S01]  /*9900*/  @!P0 IADD3 R6, P2, R2, R10, RZ ;  /* 0x0000000a02068210 */ /* 0x004fe20007f5e0ff */
[----:B------:R-:W-:-:S03]  /*9910*/  @!P1 IMAD.SHL.U32 R10, R113, 0x2, RZ ;  /* 0x00000002710a9824 */ /* 0x000fc600078e00ff */
[----:B------:R1:W5:Y:S01]  /*9920*/  @!P0 LD.E.64 R28, [R8.64] ;  /* 0x00000006081c8980 */ /* 0x000362000c101b00 */
[----:B------:R-:W-:Y:S01]  /*9930*/  @!P0 IMAD.X R7, R3, 0x1, R0, P2 ;  /* 0x0000000103078824 */ /* 0x000fe200010e0600 */
[-C--:B------:R-:W-:Y:S02]  /*9940*/  @!P1 IADD3 R12, P3, R4, R10.reuse, RZ ;  /* 0x0000000a040c9210 */ /* 0x080fe40007f7e0ff */
[----:B------:R-:W-:Y:S02]  /*9950*/  @!P1 SHF.L.U64.HI R0, R113, 0x1, R53 ;  /* 0x0000000171009819 */ /* 0x000fe40000010235 */
[----:B------:R2:W5:Y:S01]  /*9960*/  @!P0 LD.E.64 R34, [R6.64] ;  /* 0x0000000606228980 */ /* 0x000562000c101b00 */
[----:B------:R-:W-:Y:S02]  /*9970*/  @!P1 IADD3 R10, P0, R2, R10, RZ ;  /* 0x0000000a020a9210 */ /* 0x000fe40007f1e0ff */
[----:B------:R-:W-:-:S03]  /*9980*/  ISETP.GE.AND P2, PT, R114, c[0x0][0x27c], PT ;  /* 0x00009f0072007a0c */ /* 0x000fc60003f46270 */
[--C-:B------:R-:W-:Y:S01]  /*9990*/  @!P1 IMAD.X R11, R3, 0x1, R0.reuse, P0 ;  /* 0x00000001030b9824 */ /* 0x100fe200000e0600 */
[----:B------:R-:W-:Y:S01]  /*99a0*/  ISETP.GE.AND P0, PT, R30, c[0x0][0x27c], PT ;  /* 0x00009f001e007a0c */ /* 0x000fe20003f06270 */
[----:B------:R-:W-:-:S08]  /*99b0*/  @!P1 IMAD.X R13, R5, 0x1, R0, P3 ;  /* 0x00000001050d9824 */ /* 0x000fd000018e0600 */
[----:B------:R-:W-:Y:S01]  /*99c0*/  @!P2 IMAD.WIDE R16, R114, 0x2, R4 ;  /* 0x000000027210a825 */ /* 0x000fe200078e0204 */
[----:B-1----:R-:W-:-:S03]  /*99d0*/  CS2R R8, SRZ ;  /* 0x0000000000087805 */ /* 0x002fc6000001ff00 */
[----:B------:R-:W-:Y:S01]  /*99e0*/  @!P2 IMAD.WIDE R14, R114, 0x2, R2 ;  /* 0x00000002720ea825 */ /* 0x000fe200078e0202 */
[----:B--2---:R-:W-:-:S03]  /*99f0*/  CS2R R6, SRZ ;  /* 0x0000000000067805 */ /* 0x004fc6000001ff00 */
[----:B------:R-:W-:Y:S01]  /*9a00*/  @!P0 IMAD.SHL.U32 R0, R30, 0x2, RZ ;  /* 0x000000021e008824 */ /* 0x000fe200078e00ff */
[----:B------:R1:W5:Y:S04]  /*9a10*/  @!P2 LD.E.64 R8, [R16.64] ;  /* 0x000000061008a980 */ /* 0x000368000c101b00 */
[----:B------:R2:W5:Y:S01]  /*9a20*/  @!P2 LD.E.64 R6, [R14.64] ;  /* 0x000000060e06a980 */ /* 0x000562000c101b00 */
[----:B------:R-:W-:Y:S01]  /*9a30*/  @!P0 IADD3 R4, P2, R4, R0, RZ ;  /* 0x0000000004048210 */ /* 0x000fe20007f5e0ff */
[----:B------:R-:W-:Y:S01]  /*9a40*/  CS2R R38, SRZ ;  /* 0x0000000000267805 */ /* 0x000fe2000001ff00 */
[----:B------:R-:W-:Y:S01]  /*9a50*/  CS2R R40, SRZ ;  /* 0x0000000000287805 */ /* 0x000fe2000001ff00 */
[----:B------:R-:W-:Y:S01]  /*9a60*/  CS2R R48, SRZ ;  /* 0x0000000000307805 */ /* 0x000fe2000001ff00 */
[----:B------:R-:W-:-:S03]  /*9a70*/  CS2R R50, SRZ ;  /* 0x0000000000327805 */ /* 0x000fc6000001ff00 */
[----:B------:R1:W5:Y:S04]  /*9a80*/  @!P1 LD.E.64 R38, [R12.64] ;  /* 0x000000060c269980 */ /* 0x000368000c101b00 */
[----:B------:R1:W5:Y:S01]  /*9a90*/  @!P1 LD.E.64 R40, [R10.64] ;  /* 0x000000060a289980 */ /* 0x000362000c101b00 */
[----:B--2---:R-:W-:-:S05]  /*9aa0*/  @!P0 SHF.L.U64.HI R14, R30, 0x1, R54 ;  /* 0x000000011e0e8819 */ /* 0x004fca0000010236 */
[----:B------:R-:W-:Y:S01]  /*9ab0*/  @!P0 IMAD.X R5, R5, 0x1, R14, P2 ;  /* 0x0000000105058824 */ /* 0x000fe200010e060e */
[----:B------:R-:W-:-:S04]  /*9ac0*/  @!P0 IADD3 R2, P2, R2, R0, RZ ;  /* 0x0000000002028210 */ /* 0x000fc80007f5e0ff */
[----:B------:R1:W5:Y:S01]  /*9ad0*/  @!P0 LD.E.64 R48, [R4.64] ;  /* 0x0000000604308980 */ /* 0x000362000c101b00 */
[----:B------:R-:W-:-:S05]  /*9ae0*/  @!P0 IMAD.X R3, R3, 0x1, R14, P2 ;  /* 0x0000000103038824 */ /* 0x000fca00010e060e */
[----:B------:R1:W5:Y:S03]  /*9af0*/  @!P0 LD.E.64 R50, [R2.64] ;  /* 0x0000000602328980 */ /* 0x000366000c101b00 */
.L_x_1263:
[----:B------:R-:W-:Y:S05]  /*9b00*/  BSYNC B0 ;  /* 0x0000000000007941 */ /* 0x000fea0003800000 */
.L_x_1262:
        /* <DEDUP_REMOVED lines=48> */
[----:B------:R-:W-:Y:S01]  /*9e10*/  PRMT R22, R10, 0x5410, R0 ;  /* 0x000054100a167816 */ /* 0x000fe20000000000 */
[----:B------:R-:W4:Y:S01]  /*9e20*/  SHFL.IDX PT, R4, R42, 0x1, 0x1e1f ;  /* 0x003e1f002a047f89 */ /* 0x000f2200000e0000 */
[----:B------:R-:W-:-:S03]  /*9e30*/  CS2R R46, SRZ ;  /* 0x00000000002e7805 */ /* 0x000fc6000001ff00 */
[----:B------:R1:W3:Y:S01]  /*9e40*/  SHFL.IDX PT, R3, R33, 0x1, 0x1e1f ;  /* 0x003e1f0021037f89 */ /* 0x0002e200000e0000 */
[----:B--2---:R-:W-:Y:S01]  /*9e50*/  CS2R R44, SRZ ;  /* 0x00000000002c7805 */ /* 0x004fe2000001ff00 */
[----:B-1----:R-:W-:Y:S01]  /*9e60*/  PRMT R33, R12, 0x5410, R11 ;  /* 0x000054100c217816 */ /* 0x002fe2000000000b */
[----:B------:R-:W-:Y:S05]  /*9e70*/  @P0 BRA `(.L_x_1265) ;  /* 0x000003e000000947 */ /* 0x000fea0003800000 */
[----:B---34-:R-:W-:Y:S01]  /*9e80*/  ISETP.GE.AND P0, PT, R32, c[0x0][0x27c], PT ;  /* 0x00009f0020007a0c */ /* 0x018fe20003f06270 */
[----:B------:R-:W-:Y:S01]  /*9e90*/  CS2R R56, SRZ ;  /* 0x0000000000387805 */ /* 0x000fe2000001ff00 */
[----:B------:R-:W-:Y:S01]  /*9ea0*/  ISETP.GE.AND P2, PT, R164, c[0x0][0x27c], PT ;  /* 0x00009f00a4007a0c */ /* 0x000fe20003f46270 */
[----:B------:R-:W-:-:S10]  /*9eb0*/  CS2R R58, SRZ ;  /* 0x00000000003a7805 */ /* 0x000fd4000001ff00 */
[C---:B------:R-:W-:Y:S01]  /*9ec0*/  @!P0 IMAD.SHL.U32 R0, R32.reuse, 0x2, RZ ;  /* 0x0000000220008824 */ /* 0x040fe200078e00ff */
[----:B------:R-:W-:-:S04]  /*9ed0*/  @!P0 SHF.L.U64.HI R11, R32, 0x1, R37 ;  /* 0x00000001200b8819 */ /* 0x000fc80000010225 */
[----:B------:R-:W-:-:S05]  /*9ee0*/  @!P0 IADD3 R12, P1, R4, R0, RZ ;  /* 0x00000000040c8210 */ /* 0x000fca0007f3e0ff */
        /* <DEDUP_REMOVED lines=8> */
[----:B------:R-:W-:Y:S01]  /*9f70*/  CS2R R62, SRZ ;  /* 0x00000000003e7805 */ /* 0x000fe2000001ff00 */
[----:B-1----:R-:W-:Y:S02]  /*9f80*/  @!P2 IADD3 R12, P1, R4, R0, RZ ;  /* 0x00000000040ca210 */ /* 0x002fe40007f3e0ff */
[----:B--2---:R-:W-:-:S05]  /*9f90*/  @!P2 SHF.L.U64.HI R11, R164, 0x1, R43 ;  /* 0x00000001a40ba819 */ /* 0x004fca000001022b */
[--C-:B------:R-:W-:Y:S01]  /*9fa0*/  @!P2 IMAD.X R13, R5, 0x1, R11.reuse, P1 ;  /* 0x00000001050da824 */ /* 0x100fe200008e060b */
[----:B------:R-:W-:Y:S02]  /*9fb0*/  @!P2 IADD3 R10, P1, R2, R0, RZ ;  /* 0x00000000020aa210 */ /* 0x000fe40007f3e0ff */
[----:B------:R-:W-:Y:S02]  /*9fc0*/  @!P0 IMAD.SHL.U32 R0, R31, 0x2, RZ ;  /* 0x000000021f008824 */ /* 0x000fe400078e00ff */
[----:B------:R1:W5:Y:S01]  /*9fd0*/  @!P2 LD.E.64 R60, [R12.64] ;  /* 0x000000060c3ca980 */ /* 0x000362000c101b00 */
[----:B------:R-:W-:Y:S01]  /*9fe0*/  @!P2 IMAD.X R11, R3, 0x1, R11, P1 ;  /* 0x00000001030ba824 */ /* 0x000fe200008e060b */
[----:B------:R-:W-:-:S04]  /*9ff0*/  ISETP.GE.AND P1, PT, R113, c[0x0][0x27c], PT ;  /* 0x00009f0071007a0c */ /* 0x000fc80003f26270 */
[----:B------:R2:W5:Y:S01]  /*a000*/  @!P2 LD.E.64 R62, [R10.64] ;  /* 0x000000060a3ea980 */ /* 0x000562000c101b00 */
[----:B------:R-:W-:Y:S01]  /*a010*/  CS2R R64, SRZ ;  /* 0x0000000000407805 */ /* 0x000fe2000001ff00 */
[----:B------:R-:W-:Y:S01]  /*a020*/  CS2R R66, SRZ ;  /* 0x0000000000427805 */ /* 0x000fe2000001ff00 */
[----:B-1----:R-:W-:Y:S02]  /*a030*/  @!P0 IADD3 R12, P2, R4, R0, RZ ;  /* 0x00000000040c8210 */ /* 0x002fe40007f5e0ff */
[----:B--2---:R-:W-:-:S05]  /*a040*/  @!P0 SHF.L.U64.HI R11, R31, 0x1, R52 ;  /* 0x000000011f0b8819 */ /* 0x004fca0000010234 */
[----:B------:R-:W-:Y:S01]  /*a050*/  @!P0 IMAD.X R13, R5, 0x1, R11, P2 ;  /* 0x00000001050d8824 */ /* 0x000fe200010e060b */
[----:B------:R-:W-:Y:S01]  /*a060*/  @!P0 IADD3 R10, P2, R2, R0, RZ ;  /* 0x00000000020a8210 */ /* 0x000fe20007f5e0ff */
        /* <DEDUP_REMOVED lines=8> */
[----:B--2---:R-:W-:-:S05]  /*a0f0*/  @!P1 IADD3 R10, P0, R2, R14, RZ ;  /* 0x0000000e020a9210 */ /* 0x004fca0007f1e0ff */
[----:B------:R-:W-:Y:S01]  /*a100*/  @!P1 IMAD.X R11, R3, 0x1, R0, P0 ;  /* 0x00000001030b9824 */ /* 0x000fe200000e0600 */
[----:B------:R-:W-:Y:S02]  /*a110*/  ISETP.GE.AND P0, PT, R30, c[0x0][0x27c], PT ;  /* 0x00009f001e007a0c */ /* 0x000fe40003f06270 */
[----:B-1----:R-:W-:Y:S02]  /*a120*/  @!P1 IADD3 R12, P3, R4, R14, RZ ;  /* 0x0000000e040c9210 */ /* 0x002fe40007f7e0ff */
[----:B------:R-:W-:-:S04]  /*a130*/  @!P2 IMAD.WIDE R16, R114, 0x2, R4 ;  /* 0x000000027210a825 */ /* 0x000fc800078e0204 */
[----:B------:R-:W-:Y:S01]  /*a140*/  @!P1 IMAD.X R13, R5, 0x1, R0, P3 ;  /* 0x00000001050d9824 */ /* 0x000fe200018e0600 */
[----:B------:R1:W5:Y:S01]  /*a150*/  @!P2 LD.E.64 R44, [R16.64] ;  /* 0x00000006102ca980 */ /* 0x000362000c101b00 */
[----:B------:R-:W-:-:S04]  /*a160*/  @!P2 IMAD.WIDE R14, R114, 0x2, R2 ;  /* 0x00000002720ea825 */ /* 0x000fc800078e0202 */
[----:B------:R-:W-:Y:S01]  /*a170*/  @!P0 IMAD.SHL.U32 R0, R30, 0x2, RZ ;  /* 0x000000021e008824 */ /* 0x000fe200078e00ff */
[----:B------:R2:W5:Y:S04]  /*a180*/  @!P2 LD.E.64 R46, [R14.64] ;  /* 0x000000060e2ea980 */ /* 0x000568000c101b00 */
        /* <DEDUP_REMOVED lines=13> */
.L_x_1265:
[----:B---34-:R-:W-:Y:S05]  /*a260*/  BSYNC B0 ;  /* 0x0000000000007941 */ /* 0x018fea0003800000 */
.L_x_1264:
        /* <DEDUP_REMOVED lines=50> */
[----:B------:R-:W1:Y:S01]  /*a590*/  LDS.128 R12, [R252+0x4800] ;  /* 0x00480000fc0c7984 */ /* 0x000e620000000c00 */
[----:B------:R-:W-:Y:S02]  /*a5a0*/  SHF.R.U32.HI R0, RZ, 0x10, R7 ;  /* 0x00000010ff007819 */ /* 0x000fe40000011607 */
[----:B------:R-:W-:Y:S02]  /*a5b0*/  SHF.R.U64 R17, R8, 0x10, R9 ;  /* 0x0000001008117819 */ /* 0x000fe40000001209 */
[----:B------:R-:W-:Y:S02]  /*a5c0*/  SHF.R.U64 R16, R6, 0x10, R7 ;  /* 0x0000001006107819 */ /* 0x000fe40000001207 */
[----:B------:R-:W-:Y:S01]  /*a5d0*/  SHF.R.U32.HI R3, RZ, 0x10, R9 ;  /* 0x00000010ff037819 */ /* 0x000fe20000011609 */
[--C-:B-1----:R-:W-:Y:S02]  /*a5e0*/  HADD2.F32 R8, -RZ, R12.reuse.H0_H0 ;  /* 0x2000000cff087230 */ /* 0x102fe40000004100 */
[----:B------:R-:W-:-:S02]  /*a5f0*/  HADD2.F32 R7, -RZ, R12.H1_H1 ;  /* 0x3000000cff077230 */ /* 0x000fc40000004100 */
[--C-:B------:R-:W-:Y:S02]  /*a600*/  HADD2.F32 R2, -RZ, R15.reuse.H1_H1 ;  /* 0x3000000fff027230 */ /* 0x100fe40000004100 */
[----:B------:R-:W-:Y:S02]  /*a610*/  HADD2.F32 R12, -RZ, R0.H0_H0 ;  /* 0x20000000ff0c7230 */ /* 0x000fe40000004100 */
[----:B------:R-:W-:Y:S02]  /*a620*/  HADD2.F32 R0, -RZ, R22.H0_H0 ;  /* 0x20000016ff007230 */ /* 0x000fe40000004100 */
[----:B------:R-:W-:Y:S01]  /*a630*/  HADD2.F32 R9, -RZ, R15.H0_H0 ;  /* 0x2000000fff097230 */ /* 0x000fe20000004100 */
[-C--:B------:R-:W-:Y:S01]  /*a640*/  FMUL.FTZ R11, R2, R12.reuse ;  /* 0x0000000c020b7220 */ /* 0x080fe20000410000 */
[----:B------:R-:W-:Y:S02]  /*a650*/  HADD2.F32 R15, -RZ, R3.H0_H0 ;  /* 0x20000003ff0f7230 */ /* 0x000fe40000004100 */
[--C-:B------:R-:W-:Y:S01]  /*a660*/  HADD2.F32 R6, -RZ, R13.reuse.H0_H0 ;  /* 0x2000000dff067230 */ /* 0x100fe20000004100 */
[----:B------:R-:W-:Y:S01]  /*a670*/  FMUL.FTZ R12, R9, R12 ;  /* 0x0000000c090c7220 */ /* 0x000fe20000410000 */
[----:B------:R-:W-:Y:S01]  /*a680*/  HADD2.F32 R5, -RZ, R13.H1_H1 ;  /* 0x3000000dff057230 */ /* 0x000fe20000004100 */
[----:B------:R-:W-:Y:S01]  /*a690*/  FMUL.FTZ R13, R7, R0 ;  /* 0x00000000070d7220 */ /* 0x000fe20000410000 */
[----:B------:R-:W-:-:S02]  /*a6a0*/  HADD2.F32 R3, -RZ, R55.H0_H0 ;  /* 0x20000037ff037230 */ /* 0x000fc40000004100 */
        /* <DEDUP_REMOVED lines=24> */
.L_x_1269:
[----:B------:R-:W-:Y:S05]  /*a830*/  BSYNC B0 ;  /* 0x0000000000007941 */ /* 0x000fea0003800000 */
.L_x_1268:
[----:B------:R-:W-:Y:S01]  /*a840*/  ISETP.GE.AND P0, PT, R32, c[0x0][0x27c], PT ;  /* 0x00009f0020007a0c */ /* 0x000fe20003f06270 */
[----:B------:R-:W-:-:S12]  /*a850*/  BSSY B0, `(.L_x_1270) ;  /* 0x000002d000007945 */ /* 0x000fd80003800000 */
[----:B------:R-:W-:Y:S05]  /*a860*/  @P0 BRA `(.L_x_1271) ;  /* 0x000002b000000947 */ /* 0x000fea0003800000 */
[----:B------:R-:W2:Y:S01]  /*a870*/  LDL R22, [R1] ;  /* 0x0000000001167983 */ /* 0x000ea20000100800 */
        /* <DEDUP_REMOVED lines=42> */
.L_x_1271:
[----:B------:R-:W-:Y:S05]  /*ab20*/  BSYNC B0 ;  /* 0x0000000000007941 */ /* 0x000fea0003800000 */
.L_x_1270:
[----:B------:R-:W-:Y:S01]  /*ab30*/  ISETP.GE.AND P0, PT, R164, c[0x0][0x27c], PT ;  /* 0x00009f00a4007a0c */ /* 0x000fe20003f06270 */
[----:B------:R-:W-:-:S12]  /*ab40*/  BSSY B0, `(.L_x_1272) ;  /* 0x000002c000007945 */ /* 0x000fd80003800000 */
[----:B------:R-:W-:Y:S05]  /*ab50*/  @P0 BRA `(.L_x_1273) ;  /* 0x000002a000000947 */ /* 0x000fea0003800000 */
[----:B-1----:R-:W1:Y:S01]  /*ab60*/  LDS.128 R4, [R252+0x6800] ;  /* 0x00680000fc047984 */ /* 0x002e620000000c00 */
        /* <DEDUP_REMOVED lines=8> */
[----:B------:R-:W-:Y:S02]  /*abf0*/  HADD2.F32 R15, -RZ, R15.H0_H0 ;  /* 0x2000000fff0f7230 */ /* 0x000fe40000004100 */
        /* <DEDUP_REMOVED lines=32> */
.L_x_1273:
[----:B------:R-:W-:Y:S05]  /*ae00*/  BSYNC B0 ;  /* 0x0000000000007941 */ /* 0x000fea0003800000 */
.L_x_1272:
        /* <DEDUP_REMOVED lines=13> */
[----:B-12---:R-:W1:Y:S02]  /*aee0*/  LDS.128 R4, [R18+0x6800] ;  /* 0x0068000012047984 */ /* 0x006e640000000c00 */
        /* <DEDUP_REMOVED lines=32> */
.L_x_1275:
[----:B------:R-:W-:Y:S05]  /*b0f0*/  BSYNC B0 ;  /* 0x0000000000007941 */ /* 0x000fea0003800000 */
.L_x_1274:
        /* <DEDUP_REMOVED lines=45> */
.L_x_1277:
[----:B------:R-:W-:Y:S05]  /*b3d0*/  BSYNC B0 ;  /* 0x0000000000007941 */ /* 0x000fea0003800000 */
.L_x_1276:
[----:B------:R-:W-:-:S13]  /*b3e0*/  ISETP.GE.AND P0, PT, R30, c[0x0][0x27c], PT ;  /* 0x00009f001e007a0c */ /* 0x000fda0003f06270 */
[----:B------:R-:W-:Y:S05]  /*b3f0*/  @P0 BRA `(.L_x_1267) ;  /* 0x000002b000000947 */ /* 0x000fea0003800000 */
[----:B-1----:R-:W2:Y:S01]  /*b400*/  LDL R18, [R1] ;  /* 0x0000000001127983 */ /* 0x002ea20000100800 */
        /* <DEDUP_REMOVED lines=42> */
.L_x_1267:
[----:B------:R-:W-:Y:S05]  /*b6b0*/  BSYNC B1 ;  /* 0x0000000000017941 */ /* 0x000fea0003800000 */
.L_x_1266:
        /* <DEDUP_REMOVED lines=50> */
.L_x_1280:
[----:B------:R-:W-:Y:S05]  /*b9e0*/  BSYNC B0 ;  /* 0x0000000000007941 */ /* 0x000fea0003800000 */
.L_x_1279:
[----:B------:R-:W-:Y:S01]  /*b9f0*/  ISETP.GE.AND P0, PT, R32, c[0x0][0x27c], PT ;  /* 0x00009f0020007a0c */ /* 0x000fe20003f06270 */
[----:B------:R-:W-:-:S12]  /*ba00*/  BSSY B0, `(.L_x_1281) ;  /* 0x000002d000007945 */ /* 0x000fd80003800000 */
        /* <DEDUP_REMOVED lines=44> */
.L_x_1282:
[----:B------:R-:W-:Y:S05]  /*bcd0*/  BSYNC B0 ;  /* 0x0000000000007941 */ /* 0x000fea0003800000 */
.L_x_1281:
        /* <DEDUP_REMOVED lines=45> */
.L_x_1284:
[----:B------:R-:W-:Y:S05]  /*bfb0*/  BSYNC B0 ;  /* 0x0000000000007941 */ /* 0x000fea0003800000 */
.L_x_1283:
        /* <DEDUP_REMOVED lines=46> */
.L_x_1286:
[----:B------:R-:W-:Y:S05]  /*c2a0*/  BSYNC B0 ;  /* 0x0000000000007941 */ /* 0x000fea0003800000 */
.L_x_1285:
        /* <DEDUP_REMOVED lines=45> */
.L_x_1288:
[----:B------:R-:W-:Y:S05]  /*c580*/  BSYNC B0 ;  /* 0x0000000000007941 */ /* 0x000fea0003800000 */
.L_x_1287:
        /* <DEDUP_REMOVED lines=46> */
.L_x_1261:
[----:B------:R1:W5:Y:S04]  /*c870*/  LDL R25, [R1+0x88] ;  /* 0x0000880001197983 */ /* 0x0003680000100800 */
[----:B------:R1:W5:Y:S01]  /*c880*/  LDL R24, [R1+0x84] ;  /* 0x0000840001187983 */ /* 0x0003620000100800 */
[----:B------:R-:W-:Y:S01]  /*c890*/  ISETP.NE.AND P0, PT, R144, 0x1, PT ;  /* 0x000000019000780c */ /* 0x000fe20003f05270 */
[----:B------:R-:W-:Y:S01]  /*c8a0*/  IMAD.MOV.U32 R5, RZ, RZ, R7 ;  /* 0x000000ffff057224 */ /* 0x000fe200078e0007 */
[----:B------:R-:W-:Y:S01]  /*c8b0*/  MOV R7, R6 ;  /* 0x0000000600077202 */ /* 0x000fe20000000f00 */
[----:B------:R-:W-:Y:S01]  /*c8c0*/  IMAD.MOV.U32 R6, RZ, RZ, R2 ;  /* 0x000000ffff067224 */ /* 0x000fe200078e0002 */
        /* <DEDUP_REMOVED lines=9> */
[----:B------:R-:W-:Y:S01]  /*c960*/  @P0 IMAD.HI.U32 R3, R0, c[0x0][0x2c8], RZ ;  /* 0x0000b20000030a27 */ /* 0x000fe200078e00ff */
[----:B------:R-:W-:Y:S01]  /*c970*/  CS2R R30, SRZ ;  /* 0x00000000001e7805 */ /* 0x000fe2000001ff00 */
[----:B------:R-:W-:-:S03]  /*c980*/  CS2R R28, SRZ ;  /* 0x00000000001c7805 */ /* 0x000fc6000001ff00 */
[----:B------:R-:W-:-:S04]  /*c990*/  @P0 SHF.R.U32.HI R0, RZ, c[0x0][0x2cc], R3 ;  /* 0x0000b300ff000a19 */ /* 0x000fc80000011603 */
[----:B------:R-:W-:Y:S01]  /*c9a0*/  SHF.R.S32.HI R3, RZ, 0x1f, R0 ;  /* 0x0000001fff037819 */ /* 0x000fe20000011400 */
[----:B------:R-:W-:-:S04]  /*c9b0*/  IMAD.WIDE.U32 R4, R0, c[0x0][0x280], R4 ;  /* 0x0000a00000047a25 */ /* 0x000fc800078e0004 */
[C---:B------:R-:W-:Y:S01]  /*c9c0*/  IMAD R9, R3.reuse, c[0x0][0x280], RZ ;  /* 0x0000a00003097a24 */ /* 0x040fe200078e02ff */
[----:B------:R-:W-:Y:S01]  /*c9d0*/  LEA R20, P1, R4, c[0x0][0x270], 0x1 ;  /* 0x00009c0004147a11 */ /* 0x000fe200078208ff */
[----:B------:R-:W-:Y:S02]  /*c9e0*/  IMAD R8, R3, c[0x0][0x290], RZ ;  /* 0x0000a40003087a24 */ /* 0x000fe400078e02ff */
[C---:B------:R-:W-:Y:S02]  /*c9f0*/  IMAD.WIDE.U32 R2, R0.reuse, c[0x0][0x290], R6 ;  /* 0x0000a40000027a25 */ /* 0x040fe400078e0006 */
[----:B------:R1:W2:Y:S02]  /*ca00*/  SHFL.IDX PT, R12, R20, RZ, 0x1e1f ;  /* 0x001e1fff140c7589 */ /* 0x0002a400000e0000 */
[----:B------:R-:W-:Y:S01]  /*ca10*/  IMAD R6, R0, c[0x0][0x284], R9 ;  /* 0x0000a10000067a24 */ /* 0x000fe200078e0209 */
[----:B------:R-:W-:Y:S01]  /*ca20*/  LEA R21, P0, R2, c[0x0][0x288], 0x1 ;  /* 0x0000a20002157a11 */ /* 0x000fe200078008ff */
[----:B------:R-:W-:-:S02]  /*ca30*/  IMAD R0, R0, c[0x0][0x294], R8 ;  /* 0x0000a50000007a24 */ /* 0x000fc400078e0208 */
        /* <DEDUP_REMOVED lines=14> */
[----:B------:R-:W-:Y:S01]  /*cb20*/  ISETP.GE.AND P2, PT, R112, c[0x0][0x27c], PT ;  /* 0x00009f0070007a0c */ /* 0x000fe20003f46270 */
[----:B------:R-:W-:Y:S01]  /*cb30*/  CS2R R32, SRZ ;  /* 0x0000000000207805 */ /* 0x000fe2000001ff00 */
[----:B------:R-:W-:Y:S01]  /*cb40*/  CS2R R30, SRZ ;  /* 0x00000000001e7805 */ /* 0x000fe2000001ff00 */
[----:B------:R-:W-:Y:S01]  /*cb50*/  CS2R R28, SRZ ;  /* 0x00000000001c7805 */ /* 0x000fe2000001ff00 */
[----:B------:R-:W-:Y:S01]  /*cb60*/  CS2R R46, SRZ ;  /* 0x00000000002e7805 */ /* 0x000fe2000001ff00 */
[----:B------:R-:W-:-:S06]  /*cb70*/  CS2R R44, SRZ ;  /* 0x00000000002c7805 */ /* 0x000fcc000001ff00 */
[C---:B------:R-:W-:Y:S01]  /*cb80*/  @!P0 IMAD.SHL.U32 R0, R104.reuse, 0x2, RZ ;  /* 0x0000000268008824 */ /* 0x040fe200078e00ff */
[----:B------:R-:W-:-:S04]  /*cb90*/  @!P0 SHF.L.U64.HI R4, R104, 0x1, R105 ;  /* 0x0000000168048819 */ /* 0x000fc80000010269 */
[-C--:B------:R-:W-:Y:S02]  /*cba0*/  @!P0 IADD3 R16, P1, R12, R0.reuse, RZ ;  /* 0x000000000c108210 */ /* 0x080fe40007f3e0ff */
[----:B---3--:R-:W-:Y:S02]  /*cbb0*/  @!P0 IADD3 R14, P3, R2, R0, RZ ;  /* 0x00000000020e8210 */ /* 0x008fe40007f7e0ff */
[----:B----4-:R-:W-:Y:S02]  /*cbc0*/  @!P0 IADD3.X R17, R13, R4, RZ, P1, !PT ;  /* 0x000000040d118210 */ /* 0x010fe40000ffe4ff */
[----:B------:R-:W-:Y:S01]  /*cbd0*/  ISETP.GE.AND P1, PT, R111, c[0x0][0x27c], PT ;  /* 0x00009f006f007a0c */ /* 0x000fe20003f26270 */
[----:B-1----:R-:W-:Y:S01]  /*cbe0*/  @!P0 IMAD.X R15, R3, 0x1, R4, P3 ;  /* 0x00000001030f8824 */ /* 0x002fe200018e0604 */
[----:B-----5:R-:W-:-:S05]  /*cbf0*/  @!P2 SHF.L.U32 R4, R25, 0x3, RZ ;  /* 0x000000031904a819 */ /* 0x020fca00000006ff */
[----:B------:R-:W-:-:S04]  /*cc00*/  @!P2 IMAD.WIDE R8, R4, 0x2, R12 ;  /* 0x000000020408a825 */ /* 0x000fc800078e020c */
[----:B------:R-:W-:Y:S01]  /*cc10*/  @!P2 IMAD.WIDE R6, R4, 0x2, R2 ;  /* 0x000000020406a825 */ /* 0x000fe200078e0202 */
[----:B------:R1:W5:Y:S03]  /*cc20*/  @!P2 LD.E.128 R32, [R8.64] ;  /* 0x000000060820a980 */ /* 0x000366000c101d00 */
[----:B------:R-:W-:Y:S01]  /*cc30*/  @!P1 IMAD.SHL.U32 R0, R24, 0x8, RZ ;  /* 0x0000000818009824 */ /* 0x000fe200078e00ff */
[----:B------:R2:W5:Y:S03]  /*cc40*/  @!P2 LD.E.128 R28, [R6.64] ;  /* 0x00000006061ca980 */ /* 0x000566000c101d00 */
[C---:B------:R-:W-:Y:S01]  /*cc50*/  @!P1 IMAD.WIDE R4, R0.reuse, 0x2, R12 ;  /* 0x0000000200049825 */ /* 0x040fe200078e020c */
[----:B------:R-:W-:Y:S01]  /*cc60*/  CS2R R42, SRZ ;  /* 0x00000000002a7805 */ /* 0x000fe2000001ff00 */
[----:B------:R-:W-:Y:S01]  /*cc70*/  CS2R R40, SRZ ;  /* 0x0000000000287805 */ /* 0x000fe2000001ff00 */
[----:B------:R-:W-:Y:S01]  /*cc80*/  CS2R R10, SRZ ;  /* 0x00000000000a7805 */ /* 0x000fe2000001ff00 */
[----:B------:R-:W-:Y:S01]  /*cc90*/  @!P1 IMAD.WIDE R2, R0, 0x2, R2 ;  /* 0x0000000200029825 */ /* 0x000fe200078e0202 */
[----:B------:R3:W5:Y:S04]  /*cca0*/  @!P1 LD.E.128 R44, [R4.64] ;  /* 0x00000006042c9980 */ /* 0x000768000c101d00 */
[----:B------:R4:W5:Y:S01]  /*ccb0*/  @!P1 LD.E.128 R40, [R2.64] ;  /* 0x0000000602289980 */ /* 0x000962000c101d00 */
[----:B-1----:R-:W-:Y:S01]  /*ccc0*/  CS2R R8, SRZ ;  /* 0x0000000000087805 */ /* 0x002fe2000001ff00 */
[----:B--2---:R-:W-:-:S05]  /*ccd0*/  CS2R R6, SRZ ;  /* 0x0000000000067805 */ /* 0x004fca000001ff00 */
[----:B------:R4:W5:Y:S01]  /*cce0*/  @!P0 LD.E.128 R8, [R16.64] ;  /* 0x0000000610088980 */ /* 0x000962000c101d00 */
[----:B---3--:R-:W-:-:S06]  /*ccf0*/  CS2R R4, SRZ ;  /* 0x0000000000047805 */ /* 0x008fcc000001ff00 */
[----:B------:R4:W5:Y:S02]  /*cd00*/  @!P0 LD.E.128 R4, [R14.64] ;  /* 0x000000060e048980 */ /* 0x000964000c101d00 */
.L_x_1290:
[----:B--2---:R-:W-:Y:S05]  /*cd10*/  BSYNC B0 ;  /* 0x0000000000007941 */ /* 0x004fea0003800000 */
.L_x_1289:
[----:B------:R-:W-:Y:S01]  /*cd20*/  IADD3 R0, R22, 0x40, RZ ;  /* 0x0000004016007810 */ /* 0x000fe20007ffe0ff */
[----:B---345:R-:W-:Y:S01]  /*cd30*/  IMAD.MOV.U32 R2, RZ, RZ, R44 ;  /* 0x000000ffff027224 */ /* 0x038fe200078e002c */
[----:B------:R-:W-:Y:S01]  /*cd40*/  MOV R16, R6 ;  /* 0x0000000600107202 */ /* 0x000fe20000000f00 */
[----:B------:R-:W-:Y:S01]  /*cd50*/  IMAD.MOV.U32 R12, RZ, RZ, R46 ;  /* 0x000000ffff0c7224 */ /* 0x000fe200078e002e */
[----:B------:R-:W-:Y:S01]  /*cd60*/  ISETP.GE.AND P0, PT, R0, R23, PT ;  /* 0x000000170000720c */ /* 0x000fe20003f06270 */
[----:B------:R-:W-:Y:S01]  /*cd70*/  IMAD.MOV.U32 R0, RZ, RZ, R45 ;  /* 0x000000ffff007224 */ /* 0x000fe200078e002d */
[----:B------:R-:W-:Y:S01]  /*cd80*/  PRMT R89, R89, 0x5410, R2 ;  /* 0x0000541059597816 */ /* 0x000fe20000000002 */
[----:B-1----:R-:W-:Y:S01]  /*cd90*/  IMAD.MOV.U32 R3, RZ, RZ, R47 ;  /* 0x000000ffff037224 */ /* 0x002fe200078e002f */
        /* <DEDUP_REMOVED lines=10> */
[----:B------:R1:W2:Y:S01]  /*ce40*/  SHFL.IDX PT, R13, R19, 0x1, 0x1e1f ;  /* 0x003e1f00130d7f89 */ /* 0x0002a200000e0000 */
        /* <DEDUP_REMOVED lines=52> */
[----:B------:R-:W-:Y:S02]  /*d190*/  @!P0 SHF.L.U64.HI R15, R104, 0x1, R105 ;  /* 0x00000001680f8819 */ /* 0x000fe40000010269 */
[----:B-1----:R-:W-:Y:S02]  /*d1a0*/  @!P2 SHF.L.U32 R18, R25, 0x3, RZ ;  /* 0x000000031912a819 */ /* 0x002fe400000006ff */
[-C--:B---3--:R-:W-:Y:S02]  /*d1b0*/  @!P0 IADD3 R16, P1, R12, R0.reuse, RZ ;  /* 0x000000000c108210 */ /* 0x088fe40007f3e0ff */
[----:B----4-:R-:W-:Y:S01]  /*d1c0*/  @!P0 IADD3 R14, P3, R2, R0, RZ ;  /* 0x00000000020e8210 */ /* 0x010fe20007f7e0ff */
[C---:B------:R-:W-:Y:S01]  /*d1d0*/  @!P2 IMAD.WIDE R20, R18.reuse, 0x2, R12 ;  /* 0x000000021214a825 */ /* 0x040fe200078e020c */
[----:B------:R-:W-:Y:S02]  /*d1e0*/  @!P0 IADD3.X R17, R13, R15, RZ, P1, !PT ;  /* 0x0000000f0d118210 */ /* 0x000fe40000ffe4ff */
[----:B------:R-:W-:Y:S01]  /*d1f0*/  ISETP.GE.AND P1, PT, R111, c[0x0][0x27c], PT ;  /* 0x00009f006f007a0c */ /* 0x000fe20003f26270 */
[----:B------:R-:W-:Y:S01]  /*d200*/  @!P0 IMAD.X R15, R3, 0x1, R15, P3 ;  /* 0x00000001030f8824 */ /* 0x000fe200018e060f */
[----:B------:R-:W-:Y:S01]  /*d210*/  CS2R R74, SRZ ;  /* 0x00000000004a7805 */ /* 0x000fe2000001ff00 */
[----:B------:R-:W-:Y:S01]  /*d220*/  @!P2 IMAD.WIDE R18, R18, 0x2, R2 ;  /* 0x000000021212a825 */ /* 0x000fe200078e0202 */
[----:B------:R-:W-:Y:S01]  /*d230*/  CS2R R72, SRZ ;  /* 0x0000000000487805 */ /* 0x000fe2000001ff00 */
[----:B------:R-:W-:Y:S01]  /*d240*/  CS2R R50, SRZ ;  /* 0x0000000000327805 */ /* 0x000fe2000001ff00 */
[----:B------:R-:W-:Y:S01]  /*d250*/  CS2R R48, SRZ ;  /* 0x0000000000307805 */ /* 0x000fe2000001ff00 */
[----:B------:R-:W-:Y:S01]  /*d260*/  CS2R R54, SRZ ;  /* 0x0000000000367805 */ /* 0x000fe2000001ff00 */
[----:B------:R-:W-:Y:S01]  /*d270*/  CS2R R52, SRZ ;  /* 0x0000000000347805 */ /* 0x000fe2000001ff00 */
[----:B------:R1:W5:Y:S04]  /*d280*/  @!P2 LD.E.128 R64, [R20.64] ;  /* 0x000000061440a980 */ /* 0x000368000c101d00 */
[----:B------:R-:W-:Y:S01]  /*d290*/  @!P1 IMAD.SHL.U32 R0, R24, 0x8, RZ ;  /* 0x0000000818009824 */ /* 0x000fe200078e00ff */
[----:B------:R1:W5:Y:S03]  /*d2a0*/  @!P2 LD.E.128 R68, [R18.64] ;  /* 0x000000061244a980 */ /* 0x000366000c101d00 */
[C---:B------:R-:W-:Y:S01]  /*d2b0*/  @!P1 IMAD.WIDE R12, R0.reuse, 0x2, R12 ;  /* 0x00000002000c9825 */ /* 0x040fe200078e020c */
[----:B------:R1:W5:Y:S03]  /*d2c0*/  @!P0 LD.E.128 R48, [R16.64] ;  /* 0x0000000610308980 */ /* 0x000366000c101d00 */
[----:B------:R-:W-:Y:S01]  /*d2d0*/  @!P1 IMAD.WIDE R2, R0, 0x2, R2 ;  /* 0x0000000200029825 */ /* 0x000fe200078e0202 */
[----:B------:R1:W5:Y:S04]  /*d2e0*/  @!P1 LD.E.128 R76, [R12.64] ;  /* 0x000000060c4c9980 */ /* 0x000368000c101d00 */
[----:B------:R1:W5:Y:S04]  /*d2f0*/  @!P1 LD.E.128 R72, [R2.64] ;  /* 0x0000000602489980 */ /* 0x000368000c101d00 */
[----:B------:R1:W5:Y:S02]  /*d300*/  @!P0 LD.E.128 R52, [R14.64] ;  /* 0x000000060e348980 */ /* 0x000364000c101d00 */
.L_x_1292:
[----:B--2---:R-:W-:Y:S05]  /*d310*/  BSYNC B0 ;  /* 0x0000000000007941 */ /* 0x004fea0003800000 */
.L_x_1291:
        /* <DEDUP_REMOVED lines=154> */
.L_x_1296:
[----:B------:R-:W-:Y:S05]  /*dcc0*/  BSYNC B0 ;  /* 0x0000000000007941 */ /* 0x000fea0003800000 */
.L_x_1295:
        /* <DEDUP_REMOVED lines=100> */
.L_x_1298:
[----:B------:R-:W-:Y:S05]  /*e310*/  BSYNC B0 ;  /* 0x0000000000007941 */ /* 0x000fea0003800000 */
.L_x_1297:
        /* <DEDUP_REMOVED lines=99> */
.L_x_1294:
[----:B------:R-:W-:Y:S05]  /*e950*/  BSYNC B1 ;  /* 0x0000000000017941 */ /* 0x000fea0003800000 */
.L_x_1293:
        /* <DEDUP_REMOVED lines=107> */
.L_x_1300:
[----:B------:R-:W-:Y:S05]  /*f010*/  BSYNC B0 ;  /* 0x0000000000007941 */ /* 0x000fea0003800000 */
.L_x_1299:
        /* <DEDUP_REMOVED lines=100> */
.L_x_1302:
[----:B------:R-:W-:Y:S05]  /*f660*/  BSYNC B0 ;  /* 0x0000000000007941 */ /* 0x000fea0003800000 */
.L_x_1301:
        /* <DEDUP_REMOVED lines=99> */
.L_x_1278:
[----:B------:R-:W-:Y:S05]  /*fca0*/  BSYNC B2 ;  /* 0x0000000000027941 */ /* 0x000fea0003800000 */
.L_x_1260:
[----:B-12---:R-:W1:Y:S01]  /*fcb0*/  S2R R6, SR_TID.X ;  /* 0x0000000000067919 */ /* 0x006e620000002100 */
[----:B------:R-:W-:Y:S01]  /*fcc0*/  IMAD R0, R106, c[0x0][0x208], RZ ;  /* 0x000082006a007a24 */ /* 0x000fe200078e02ff */
[----:B------:R-:W-:-:S04]  /*fcd0*/  DEPBAR.LE SB0, 0x0 ;  /* 0x000080000000791a */ /* 0x000fc80000000000 */
[C---:B------:R-:W-:Y:S01]  /*fce0*/  IMAD.WIDE.U32 R2, R108.reuse, c[0x0][0x208], RZ ;  /* 0x000082006c027a25 */ /* 0x040fe200078e00ff */
[----:B------:R-:W-:Y:S01]  /*fcf0*/  BAR.SYNC.DEFER_BLOCKING 0x0 ;  /* 0x0000000000007b1d */ /* 0x000fe20000010000 */
[----:B------:R-:W-:Y:S02]  /*fd00*/  MOV R4, R244 ;  /* 0x000000f400047202 */ /* 0x000fe40000000f00 */
[----:B------:R-:W-:Y:S01]  /*fd10*/  IMAD R0, R108, c[0x0][0x20c], R0 ;  /* 0x000083006c007a24 */ /* 0x000fe200078e0200 */
[----:B------:R-:W-:Y:S02]  /*fd20*/  MOV R5, R249 ;  /* 0x000000f900057202 */ /* 0x000fe40000000f00 */
[----:B------:R-:W-:Y:S01]  /*fd30*/  LOP3.LUT P2, RZ, R103, 0x1, RZ, 0xc0, !PT ;  /* 0x0000000167ff7812 */ /* 0x000fe2000784c0ff */
[----:B------:R-:W2:Y:S01]  /*fd40*/  LDL R246, [R1+0x1c] ;  /* 0x00001c0001f67983 */ /* 0x000ea20000100800 */
[----:B------:R-:W-:Y:S01]  /*fd50*/  IADD3 R0, R3, R0, RZ ;  /* 0x0000000003007210 */ /* 0x000fe20007ffe0ff */
[----:B------:R-:W-:Y:S01]  /*fd60*/  IMAD.WIDE.U32 R4, R2, 0x30, R4 ;  /* 0x0000003002047825 */ /* 0x000fe200078e0004 */
[----:B------:R-:W-:-:S03]  /*fd70*/  SHF.L.U32 R203, R109, 0x1, RZ ;  /* 0x000000016dcb7819 */ /* 0x000fc600000006ff */
[----:B------:R-:W-:Y:S01]  /*fd80*/  IMAD R0, R0, 0x30, RZ ;  /* 0x0000003000007824 */ /* 0x000fe200078e02ff */
[----:B------:R-:W-:Y:S02]  /*fd90*/  LEA R2, P0, R4, c[0x0][0x1f8], 0x1 ;  /* 0x00007e0004027a11 */ /* 0x000fe400078008ff */
[----:B-1----:R-:W-:Y:S02]  /*fda0*/  ISETP.GT.AND P4, PT, R6, 0x3f, PT ;  /* 0x0000003f0600780c */ /* 0x002fe40003f84270 */
[----:B------:R-:W-:Y:S02]  /*fdb0*/  IADD3 R3, R5, R0, RZ ;  /* 0x0000000005037210 */ /* 0x000fe40007ffe0ff */
[----:B------:R-:W-:Y:S02]  /*fdc0*/  IADD3 R0, R107, R247, -R154 ;  /* 0x000000f76b007210 */ /* 0x000fe40007ffe89a */
[----:B------:R-:W-:Y:S01]  /*fdd0*/  LEA.HI.X R3, R4, c[0x0][0x1fc], R3, 0x1, P0 ;  /* 0x00007f0004037a11 */ /* 0x000fe200000f0c03 */
[----:B------:R-:W-:Y:S01]  /*fde0*/  LDSM.16.M88.4 R8, [R192] ;  /* 0x00000000c008783b */ /* 0x000fe20000000200 */
[----:B------:R-:W-:-:S03]  /*fdf0*/  ISETP.LT.OR P0, PT, R0, 0x1, !P2 ;  /* 0x000000010000780c */ /* 0x000fc60005701670 */
[----:B------:R-:W1:Y:S02]  /*fe00*/  LDSM.16.M88.4 R16, [R165] ;  /* 0x00000000a510783b */ /* 0x000e640000000200 */
[----:B------:R-:W-:Y:S02]  /*fe10*/  @!P4 MOV R13, c[0x0][0x208] ;  /* 0x00008200000dca02 */ /* 0x000fe40000000f00 */
[----:B------:R-:W4:Y:S01]  /*fe20*/  LDSM.16.M88.4 R4, [R192+0x1000] ;  /* 0x00100000c004783b */ /* 0x000f220000000200 */
[----:B------:R-:W-:-:S03]  /*fe30*/  @!P4 MOV R14, c[0x0][0x20c] ;  /* 0x00008300000eca02 */ /* 0x000fc60000000f00 */
[----:B------:R-:W3:Y:S01]  /*fe40*/  LDSM.16.M88.4 R20, [R165+0x400] ;  /* 0x00040000a514783b */ /* 0x000ee20000000200 */
[----:B------:R-:W-:-:S03]  /*fe50*/  LOP3.LUT P1, RZ, R103, 0x2, RZ, 0xc0, !PT ;  /* 0x0000000267ff7812 */ /* 0x000fc6000782c0ff */
[----:B-----5:R-:W1:Y:S04]  /*fe60*/  LDSM.16.M88.4 R44, [R165+0x800] ;  /* 0x00080000a52c783b */ /* 0x020e680000000200 */
[----:B------:R-:W-:Y:S04]  /*fe70*/  LDSM.16.M88.4 R40, [R193] ;  /* 0x00000000c128783b */ /* 0x000fe80000000200 */
[----:B------:R-:W-:Y:S04]  /*fe80*/  LDSM.16.M88.4 R32, [R193+0x1000] ;  /* 0x00100000c120783b */ /* 0x000fe80000000200 */
[----:B------:R-:W1:Y:S04]  /*fe90*/  LDSM.16.M88.4 R48, [R194] ;  /* 0x00000000c230783b */ /* 0x000e680000000200 */
[----:B------:R-:W-:Y:S04]  /*fea0*/  LDSM.16.M88.4 R76, [R202] ;  /* 0x00000000ca4c783b */ /* 0x000fe80000000200 */
[----:B------:R-:W-:Y:S04]  /*feb0*/  LDSM.16.M88.4 R88, [R201] ;  /* 0x00000000c958783b */ /* 0x000fe80000000200 */
[----:B------:R-:W-:Y:S01]  /*fec0*/  @!PT LDS RZ, [RZ] ;  /* 0x00000000fffff984 */ /* 0x000fe20000000800 */
[----:B------:R-:W-:Y:S01]  /*fed0*/  @!PT LDS RZ, [RZ] ;  /* 0x00000000fffff984 */ /* 0x000fe20000000800 */
[----:B------:R-:W-:Y:S01]  /*fee0*/  @!PT LDS RZ, [RZ] ;  /* 0x00000000fffff984 */ /* 0x000fe20000000800 */
[----:B------:R1:W-:Y:S01]  /*fef0*/  LDGSTS.E.BYPASS.LTC128B.128 [R203+0x1880], [R2.64], !P0 ;  /* 0x0188000002cb7fae */ /* 0x0003e2000c101d46 */
[----:B------:R-:W-:-:S04]  /*ff00*/  @!P4 LEA R12, P0, R13, R2, 0x6 ;  /* 0x000000020d0cc211 */ /* 0x000fc800078030ff */
[----:B------:R-:W-:Y:S02]  /*ff10*/  @!P4 LEA.HI.X R13, R13, R3, R14, 0x6, P0 ;  /* 0x000000030d0dc211 */ /* 0x000fe400000f340e */
[C---:B------:R-:W-:Y:S02]  /*ff20*/  ISETP.LT.OR P0, PT, R0.reuse, 0x1, !P1 ;  /* 0x000000010000780c */ /* 0x040fe40004f01670 */
[C---:B------:R-:W-:Y:S02]  /*ff30*/  @!P4 ISETP.LT.OR P2, PT, R0.reuse, 0x21, !P2 ;  /* 0x000000210000c80c */ /* 0x040fe40005741670 */
[----:B------:R-:W-:-:S09]  /*ff40*/  @!P4 ISETP.LT.OR P1, PT, R0, 0x21, !P1 ;  /* 0x000000210000c80c */ /* 0x000fd20004f21670 */
[----:B------:R2:W-:Y:S01]  /*ff50*/  LDGSTS.E.BYPASS.LTC128B.128 [R203+0x2480], [R2.64+0x40], !P0 ;  /* 0x0248004002cb7fae */ /* 0x0005e2000c101d46 */
[----:B------:R-:W-:-:S04]  /*ff60*/  LOP3.LUT P0, RZ, R103, 0x4, RZ, 0xc0, !PT ;  /* 0x0000000467ff7812 */ /* 0x000fc8000780c0ff */
[C---:B------:R-:W-:Y:S02]  /*ff70*/  ISETP.LT.OR P3, PT, R0.reuse, 0x1, !P0 ;  /* 0x000000010000780c */ /* 0x040fe40004761670 */
[----:B------:R-:W-:Y:S01]  /*ff80*/  @!P4 ISETP.LT.OR P0, PT, R0, 0x21, !P0 ;  /* 0x000000210000c80c */ /* 0x000fe20004701670 */
[-C--:B-1----:R-:W-:Y:S10]  /*ff90*/  HMMA.16816.F32 R24, R8, R16.reuse, RZ ;  /* 0x000000100818723c */ /* 0x082ff400000018ff */
[----:B------:R1:W-:Y:S04]  /*ffa0*/  LDGSTS.E.BYPASS.LTC128B.128 [R203+0x3080], [R2.64+0x80], !P3 ;  /* 0x0308008002cb7fae */ /* 0x0003e8000d901d46 */
[----:B------:R1:W-:Y:S04]  /*ffb0*/  @!P4 LDGSTS.E.BYPASS.LTC128B.128 [R203+0x2080], [R12.64], !P2 ;  /* 0x020800000ccbcfae */ /* 0x0003e8000d101d46 */
[----:B------:R1:W-:Y:S04]  /*ffc0*/  @!P4 LDGSTS.E.BYPASS.LTC128B.128 [R203+0x2c80], [R12.64+0x40], !P1 ;  /* 0x02c800400ccbcfae */ /* 0x0003e8000c901d46 */
[----:B------:R1:W-:Y:S04]  /*ffd0*/  @!P4 LDGSTS.E.BYPASS.LTC128B.128 [R203+0x3880], [R12.64+0x80], !P0 ;  /* 0x038800800ccbcfae */ /* 0x0003e8000c101d46 */
[----:B------:R-:W-:Y:S04]  /*ffe0*/  LDSM.16.M88.4 R60, [R165+0xc00] ;  /* 0x000c0000a53c783b */ /* 0x000fe80000000200 */
[----:B------:R-:W1:Y:S01]  /*fff0*/  LDSM.16.M88.4 R36, [R192+0x2000] ;  /* 0x00200000c024783b */ /* 0x000e620000000200 */
[C---:B----4-:R-:W-:Y:S03]  /*10000*/  HMMA.16816.F32 R52, R4.reuse, R16, RZ ;  /* 0x000000100434723c */ /* 0x050fe600000018ff */
[----:B------:R-:W4:Y:S04]  /*10010*/  LDSM.16.M88.4 R28, [R192+0x3000] ;  /* 0x00300000c01c783b */ /* 0x000f280000000200 */
[----:B------:R-:W-:Y:S01]  /*10020*/  LDSM.16.M88.4 R56, [R200] ;  /* 0x00000000c838783b */ /* 0x000fe20000000200 */
[C---:B---3--:R-:W-:Y:S03]  /*10030*/  HMMA.16816.F32 R80, R4.reuse, R20, RZ ;  /* 0x000000140450723c */ /* 0x048fe600000018ff */
[----:B------:R-:W0:Y:S05]  /*10040*/  LDGDEPBAR ;  /* 0x00000000000079af */ /* 0x000e2a0000000000 */
[C---:B------:R-:W-:Y:S08]  /*10050*/  HMMA.16816.F32 R68, R4.reuse, R22, RZ ;  /* 0x000000160444723c */ /* 0x040ff000000018ff */
[C---:B-1----:R-:W-:Y:S08]  /*10060*/  HMMA.16816.F32 R12, R4.reuse, R18, RZ ;  /* 0x00000012040c723c */ /* 0x042ff000000018ff */
[C---:B------:R-:W-:Y:S08]  /*10070*/  HMMA.16816.F32 R64, R4.reuse, R44, RZ ;  /* 0x0000002c0440723c */ /* 0x040ff000000018ff */
[----:B------:R-:W-:Y:S08]  /*10080*/  HMMA.16816.F32 R84, R4, R46, RZ ;  /* 0x0000002e0454723c */ /* 0x000ff000000018ff */
[----:B------:R-:W-:Y:S01]  /*10090*/  HMMA.16816.F32 R4, R40, R48, R24 ;  /* 0x000000302804723c */ /* 0x000fe20000001818 */
        /* <DEDUP_REMOVED lines=25> */
[----:B------:R-:W-:Y:S08]  /*10230*/  HMMA.16816.F32 R72, R36, R62, R72 ;  /* 0x0000003e2448723c */ /* 0x000ff00000001848 */
[C---:B------:R-:W-:Y:S08]  /*10240*/  HMMA.16816.F32 R84, R40.reuse, R76, R96 ;  /* 0x0000004c2854723c */ /* 0x040ff00000001860 */
[----:B------:R-:W-:Y:S08]  /*10250*/  HMMA.16816.F32 R96, R40, R78, R116 ;  /* 0x0000004e2860723c */ /* 0x000ff00000001874 */
[----:B------:R-:W-:Y:S01]  /*10260*/  HMMA.16816.F32 R76, R28, R62, R92 ;  /* 0x0000003e1c4c723c */ /* 0x000fe2000000185c */
[----:B------:R-:W3:Y:S07]  /*10270*/  LDSM.16.M88.4 R60, [R199] ;  /* 0x00000000c73c783b */ /* 0x000eee0000000200 */
[-C--:B------:R-:W-:Y:S08]  /*10280*/  HMMA.16816.F32 R68, R16, R52.reuse, R64 ;  /* 0x000000341044723c */ /* 0x080ff00000001840 */
        /* <DEDUP_REMOVED lines=19> */
[----:B------:R-:W2:Y:S01]  /*103c0*/  LDSM.16.M88.4 R56, [R196] ;  /* 0x00000000c438783b */ /* 0x000ea20000000200 */
[----:B------:R3:W1:Y:S06]  /*103d0*/  MUFU.TANH R153, R0 ;  /* 0x0000000000997308 */ /* 0x00066c0000002400 */
[----:B------:R-:W-:Y:S01]  /*103e0*/  HMMA.16816.F32 R40, R20, R60, R40 ;  /* 0x0000003c1428723c */ /* 0x000fe20000001828 */
[----:B---3--:R-:W-:-:S04]  /*103f0*/  FMUL.FTZ R0, R83, c[0x0][0x320] ;  /* 0x0000c80053007a20 */ /* 0x008fc80000410000 */
[----:B------:R3:W1:Y:S03]  /*10400*/  MUFU.TANH R152, R0 ;  /* 0x0000000000987308 */ /* 0x0006660000002400 */
[----:B------:R-:W-:Y:S01]  /*10410*/  HMMA.16816.F32 R80, R4, R46, R52 ;  /* 0x0000002e0450723c */ /* 0x000fe20000001834 */
[----:B------:R-:W2:Y:S07]  /*10420*/  LDSM.16.M88.4 R52, [R165+0x1400] ;  /* 0x00140000a534783b */ /* 0x000eae0000000200 */
        /* <DEDUP_REMOVED lines=128> */
[----:B------:R-:W-:Y:S02]  /*10c30*/  ISETP.GE.AND P1, PT, R3, 0x1, PT ;  /* 0x000000010300780c */ /* 0x000fe40003f26270 */
[----:B------:R-:W-:Y:S01]  /*10c40*/  LOP3.LUT P3, RZ, R155, 0x1, RZ, 0xc0, !PT ;  /* 0x000000019bff7812 */ /* 0x000fe2000786c0ff */
        /* <DEDUP_REMOVED lines=28> */
.L_x_1304:
[----:B--234-:R-:W-:Y:S05]  /*10e10*/  BSYNC B0 ;  /* 0x0000000000007941 */ /* 0x01cfea0003800000 */
.L_x_1303:
[----:B------:R-:W2:Y:S04]  /*10e20*/  LDL R248, [R1+0x98] ;  /* 0x0000980001f87983 */ /* 0x000ea80000100800 */
[----:B------:R-:W3:Y:S04]  /*10e30*/  LDL R6, [R1+0x24] ;  /* 0x0000240001067983 */ /* 0x000ee80000100800 */
[----:B------:R-:W4:Y:S01]  /*10e40*/  LDL R250, [R1+0x4c] ;  /* 0x00004c0001fa7983 */ /* 0x000f220000100800 */
[----:B------:R-:W-:-:S03]  /*10e50*/  ISETP.NE.AND P4, PT, R144, 0x1, PT ;  /* 0x000000019000780c */ /* 0x000fc60003f85270 */
[----:B------:R-:W-:Y:S04]  /*10e60*/  LDSM.16.MT88.4 R64, [R166] ;  /* 0x00000000a640783b */ /* 0x000fe80000004200 */
[----:B------:R-:W-:Y:S04]  /*10e70*/  LDSM.16.MT88.4 R76, [R167] ;  /* 0x00000000a74c783b */ /* 0x000fe80000004200 */
[----:B------:R-:W-:Y:S04]  /*10e80*/  LDSM.16.MT88.4 R84, [R166+0xc00] ;  /* 0x000c0000a654783b */ /* 0x000fe80000004200 */
[----:B------:R-:W-:Y:S04]  /*10e90*/  LDSM.16.MT88.4 R92, [R166+0x1800] ;  /* 0x00180000a65c783b */ /* 0x000fe80000004200 */
[----:B------:R-:W-:Y:S04]  /*10ea0*/  LDSM.16.MT88.4 R116, [R167+0x1800] ;  /* 0x00180000a774783b */ /* 0x000fe80000004200 */
[----:B------:R-:W-:Y:S04]  /*10eb0*/  LDSM.16.MT88.4 R68, [R166+0x400] ;  /* 0x00040000a644783b */ /* 0x000fe80000004200 */
[----:B------:R-:W-:Y:S04]  /*10ec0*/  LDSM.16.MT88.4 R72, [R167+0x400] ;  /* 0x00040000a748783b */ /* 0x000fe80000004200 */
[----:B------:R-:W-:Y:S04]  /*10ed0*/  LDSM.16.MT88.4 R60, [R166+0x1000] ;  /* 0x00100000a63c783b */ /* 0x000fe80000004200 */
[----:B------:R-:W0:Y:S01]  /*10ee0*/  LDGDEPBAR ;  /* 0x00000000000079af */ /* 0x000e220000000000 */
[----:B-12---:R-:W-:-:S04]  /*10ef0*/  IMAD.IADD R4, R248, 0x1, R160 ;  /* 0x00000001f8047824 */ /* 0x006fc800078e02a0 */
[----:B------:R-:W-:-:S05]  /*10f00*/  @P4 IMAD.HI.U32 R0, R4, c[0x0][0x2c8], RZ ;  /* 0x0000b20004004a27 */ /* 0x000fca00078e00ff */
[----:B------:R-:W-:-:S05]  /*10f10*/  @P4 SHF.R.U32.HI R4, RZ, c[0x0][0x2cc], R0 ;  /* 0x0000b300ff044a19 */ /* 0x000fca0000011600 */
[----:B------:R-:W1:Y:S01]  /*10f20*/  SHFL.IDX PT, R2, R4, 0x2, 0x1c1f ;  /* 0x005c1f0004027f89 */ /* 0x000e6200000e0000 */
[----:B---3--:R-:W-:-:S03]  /*10f30*/  IADD3 R0, -R6, 0x1, R141 ;  /* 0x0000000106007810 */ /* 0x008fc60007ffe18d */
[----:B------:R-:W2:Y:S02]  /*10f40*/  SHFL.IDX PT, R3, R4, 0x3, 0x1c1f ;  /* 0x007c1f0004037f89 */ /* 0x000ea400000e0000 */
[----:B----4-:R-:W-:Y:S02]  /*10f50*/  IMAD.IADD R5, R0, 0x1, -R250 ;  /* 0x0000000100057824 */ /* 0x010fe400078e0afa */
[----:B------:R-:W-:Y:S02]  /*10f60*/  IMAD.IADD R6, R141, 0x1, -R6 ;  /* 0x000000018d067824 */ /* 0x000fe400078e0a06 */
[----:B-1----:R-:W-:-:S05]  /*10f70*/  IMAD.IADD R2, R5, 0x1, R2 ;  /* 0x0000000105027824 */ /* 0x002fca00078e0202 */
[----:B------:R-:W-:-:S04]  /*10f80*/  IMNMX R2, R6, R2, PT ;  /* 0x0000000206027217 */ /* 0x000fc80003800200 */
[C---:B------:R-:W-:Y:S02]  /*10f90*/  ISETP.GT.AND P0, PT, R2.reuse, RZ, PT ;  /* 0x000000ff0200720c */ /* 0x040fe40003f04270 */
[C---:B------:R-:W-:Y:S02]  /*10fa0*/  ISETP.GT.AND P1, PT, R2.reuse, 0x1, PT ;  /* 0x000000010200780c */ /* 0x040fe40003f24270 */
[----:B------:R-:W-:Y:S02]  /*10fb0*/  ISETP.GT.AND P2, PT, R2, 0x8, PT ;  /* 0x000000080200780c */ /* 0x000fe40003f44270 */
[----:B------:R-:W-:Y:S02]  /*10fc0*/  FSEL R9, R102, -INF , P0 ;  /* 0xff80000066097808 */ /* 0x000fe40000000000 */
[----:B------:R-:W-:Y:S02]  /*10fd0*/  FSEL R10, R89, -INF , P1 ;  /* 0xff800000590a7808 */ /* 0x000fe40000800000 */
[----:B------:R-:W-:Y:S01]  /*10fe0*/  ISETP.GT.AND P0, PT, R2, 0x9, PT ;  /* 0x000000090200780c */ /* 0x000fe20003f04270 */
[----:B--2---:R-:W-:Y:S01]  /*10ff0*/  IMAD.IADD R0, R5, 0x1, R3 ;  /* 0x0000000105007824 */ /* 0x004fe200078e0203 */
[----:B------:R-:W-:-:S02]  /*11000*/  FSEL R16, R88, -INF , P2 ;  /* 0xff80000058107808 */ /* 0x000fc40001000000 */
[----:B------:R-:W-:Y:S02]  /*11010*/  FMNMX.FTZ R3, R9, R10, !PT ;  /* 0x0000000a09037209 */ /* 0x000fe40007810000 */
[----:B------:R-:W-:Y:S02]  /*11020*/  FSEL R17, R80, -INF , P0 ;  /* 0xff80000050117808 */ /* 0x000fe40000000000 */
[C---:B------:R-:W-:Y:S02]  /*11030*/  ISETP.GT.AND P0, PT, R2.reuse, 0x18, PT ;  /* 0x000000180200780c */ /* 0x040fe40003f04270 */
[----:B------:R-:W-:Y:S02]  /*11040*/  ISETP.GT.AND P1, PT, R2, 0x10, PT ;  /* 0x000000100200780c */ /* 0x000fe40003f24270 */
[----:B------:R-:W-:Y:S02]  /*11050*/  FMNMX.FTZ R3, R16, R3, !PT ;  /* 0x0000000310037209 */ /* 0x000fe40007810000 */
[----:B------:R-:W-:-:S02]  /*11060*/  FSEL R20, R41, -INF , P0 ;  /* 0xff80000029147808 */ /* 0x000fc40000000000 */
[C---:B------:R-:W-:Y:S02]  /*11070*/  ISETP.GT.AND P2, PT, R2.reuse, 0x19, PT ;  /* 0x000000190200780c */ /* 0x040fe40003f44270 */
[----:B------:R-:W-:Y:S02]  /*11080*/  ISETP.GT.AND P0, PT, R2, 0x28, PT ;  /* 0x000000280200780c */ /* 0x000fe40003f04270 */
[----:B------:R-:W-:Y:S02]  /*11090*/  IMNMX R0, R6, R0, PT ;  /* 0x0000000006007217 */ /* 0x000fe40003800200 */
[----:B------:R-:W-:Y:S02]  /*110a0*/  ISETP.GT.AND P3, PT, R2, 0x11, PT ;  /* 0x000000110200780c */ /* 0x000fe40003f64270 */
[----:B------:R-:W-:Y:S02]  /*110b0*/  FSEL R18, R56, -INF , P1 ;  /* 0xff80000038127808 */ /* 0x000fe40000800000 */
[----:B------:R-:W-:-:S02]  /*110c0*/  FMNMX.FTZ R3, R17, R3, !PT ;  /* 0x0000000311037209 */ /* 0x000fc40007810000 */
[----:B------:R-:W-:Y:S02]  /*110d0*/  ISETP.GT.AND P1, PT, R2, 0x21, PT ;  /* 0x000000210200780c */ /* 0x000fe40003f24270 */
[----:B------:R-:W-:Y:S02]  /*110e0*/  FSEL R22, R40, -INF , P2 ;  /* 0xff80000028167808 */ /* 0x000fe40001000000 */
[----:B------:R-:W-:Y:S02]  /*110f0*/  FSEL R144, R11, -INF , P0 ;  /* 0xff8000000b907808 */ /* 0x000fe40000000000 */
[----:B------:R-:W-:Y:S02]  /*11100*/  FSEL R19, R52, -INF , P3 ;  /* 0xff80000034137808 */ /* 0x000fe40001800000 */
[C---:B------:R-:W-:Y:S02]  /*11110*/  ISETP.GT.AND P2, PT, R0.reuse, RZ, PT ;  /* 0x000000ff0000720c */ /* 0x040fe40003f44270 */
[----:B------:R-:W-:-:S02]  /*11120*/  ISETP.GT.AND P0, PT, R0, 0x1, PT ;  /* 0x000000010000780c */ /* 0x000fc40003f04270 */
[----:B------:R-:W-:Y:S02]  /*11130*/  FMNMX.FTZ R3, R18, R3, !PT ;  /* 0x0000000312037209 */ /* 0x000fe40007810000 */
[----:B------:R-:W-:Y:S02]  /*11140*/  ISETP.GT.AND P3, PT, R2, 0x20, PT ;  /* 0x000000200200780c */ /* 0x000fe40003f64270 */
[----:B------:R-:W-:Y:S02]  /*11150*/  FSEL R145, R24, -INF , P1 ;  /* 0xff80000018917808 */ /* 0x000fe40000800000 */
[----:B------:R-:W-:Y:S02]  /*11160*/  ISETP.GT.AND P1, PT, R0, 0x8, PT ;  /* 0x000000080000780c */ /* 0x000fe40003f24270 */
[----:B------:R-:W-:Y:S02]  /*11170*/  FSEL R11, R91, -INF , P2 ;  /* 0xff8000005b0b7808 */ /* 0x000fe40001000000 */
[----:B------:R-:W-:-:S02]  /*11180*/  FSEL R15, R90, -INF , P0 ;  /* 0xff8000005a0f7808 */ /* 0x000fc40000000000 */
[----:B------:R-:W-:Y:S01]  /*11190*/  FMNMX.FTZ R3, R19, R3, !PT ;  /* 0x0000000313037209 */ /* 0x000fe20007810000 */
[----:B------:R-:W-:Y:S01]  /*111a0*/  LDSM.16.MT88.4 R88, [R167+0xc00] ;  /* 0x000c0000a758783b */ /* 0x000fe20000004200 */
[----:B------:R-:W-:Y:S02]  /*111b0*/  FSEL R147, R25, -INF , P3 ;  /* 0xff80000019937808 */ /* 0x000fe40001800000 */
[----:B------:R-:W-:Y:S02]  /*111c0*/  ISETP.GT.AND P3, PT, R2, 0x29, PT ;  /* 0x000000290200780c */ /* 0x000fe40003f64270 */
        /* <DEDUP_REMOVED lines=16> */
[----:B------:R-:W-:Y:S02]  /*112d0*/  FSEL R146, R8, -INF , P3 ;  /* 0xff80000008927808 */ /* 0x000fe40001800000 */
        /* <DEDUP_REMOVED lines=9> */
[----:B------:R-:W-:Y:S01]  /*11370*/  FSEL R140, R27, -INF , P1 ;  /* 0xff8000001b8c7808 */ /* 0x000fe20000800000 */
[----:B------:R-:W1:Y:S01]  /*11380*/  SHFL.BFLY PT, R8, R3, 0x2, 0x1f ;  /* 0x0c401f0003087f89 */ /* 0x000e6200000e0000 */
[----:B------:R-:W-:-:S02]  /*11390*/  FMNMX.FTZ R2, R29, R2, !PT ;  /* 0x000000021d027209 */ /* 0x000fc40007810000 */
[----:B------:R-:W-:Y:S02]  /*113a0*/  ISETP.GT.AND P1, PT, R0, 0x28, PT ;  /* 0x000000280000780c */ /* 0x000fe40003f24270 */
[----:B------:R-:W-:Y:S02]  /*113b0*/  FSEL R143, R23, -INF , P0 ;  /* 0xff800000178f7808 */ /* 0x000fe40000000000 */
[----:B------:R-:W-:Y:S02]  /*113c0*/  FMNMX.FTZ R2, R140, R2, !PT ;  /* 0x000000028c027209 */ /* 0x000fe40007810000 */
[----:B------:R-:W-:Y:S02]  /*113d0*/  ISETP.GT.AND P0, PT, R0, 0x29, PT ;  /* 0x000000290000780c */ /* 0x000fe40003f04270 */
[----:B------:R-:W-:Y:S02]  /*113e0*/  FSEL R142, R21, -INF , P1 ;  /* 0xff800000158e7808 */ /* 0x000fe40000800000 */
[----:B------:R-:W-:-:S02]  /*113f0*/  FMNMX.FTZ R2, R143, R2, !PT ;  /* 0x000000028f027209 */ /* 0x000fc40007810000 */
        /* <DEDUP_REMOVED lines=11> */
[----:B------:R-:W-:-:S05]  /*114b0*/  FSEL R12, R0, RZ, P0 ;  /* 0x000000ff000c7208 */ /* 0x000fca0000000000 */
[----:B------:R-:W-:-:S04]  /*114c0*/  FFMA.FTZ R0, R9, c[0x0][0x2d0], -R12 ;  /* 0x0000b40009007a23 */ /* 0x000fc8000001080c */
[----:B------:R1:W-:Y:S01]  /*114d0*/  MUFU.EX2 R209, R0 ;  /* 0x0000000000d17308 */ /* 0x0003e20000000800 */
[----:B--2---:R-:W-:-:S04]  /*114e0*/  FMNMX.FTZ R103, R2, R7, !PT ;  /* 0x0000000702677209 */ /* 0x004fc80007810000 */
[C---:B------:R-:W-:Y:S01]  /*114f0*/  FSETP.NEU.FTZ.AND P0, PT, R103.reuse, -INF , PT ;  /* 0xff8000006700780b */ /* 0x040fe20003f1d000 */
[----:B------:R-:W-:Y:S02]  /*11500*/  FMUL.FTZ R3, R103, c[0x0][0x2d0] ;  /* 0x0000b40067037a20 */ /* 0x000fe40000410000 */
[----:B-1----:R-:W-:-:S04]  /*11510*/  FFMA.FTZ R0, R10, c[0x0][0x2d0], -R12 ;  /* 0x0000b4000a007a23 */ /* 0x002fc8000001080c */
[----:B------:R1:W2:Y:S01]  /*11520*/  MUFU.EX2 R205, R0 ;  /* 0x0000000000cd7308 */ /* 0x0002a20000000800 */
[----:B------:R-:W-:Y:S01]  /*11530*/  FSEL R3, R3, RZ, P0 ;  /* 0x000000ff03037208 */ /* 0x000fe20000000000 */
[----:B------:R-:W3:Y:S01]  /*11540*/  SHFL.IDX PT, R7, R4, RZ, 0x1c1f ;  /* 0x001c1fff04077589 */ /* 0x000ee200000e0000 */
[----:B-1----:R-:W-:-:S05]  /*11550*/  FFMA.FTZ R0, R16, c[0x0][0x2d0], -R12 ;  /* 0x0000b40010007a23 */ /* 0x002fca000001080c */
[----:B------:R1:W-:Y:S02]  /*11560*/  MUFU.EX2 R213, R0 ;  /* 0x0000000000d57308 */ /* 0x0003e40000000800 */
[----:B-1----:R-:W-:-:S06]  /*11570*/  FFMA.FTZ R0, R17, c[0x0][0x2d0], -R12 ;  /* 0x0000b40011007a23 */ /* 0x002fcc000001080c */
[----:B------:R1:W4:Y:S02]  /*11580*/  MUFU.EX2 R214, R0 ;  /* 0x0000000000d67308 */ /* 0x0003240000000800 */
[----:B-1----:R-:W-:-:S06]  /*11590*/  FFMA.FTZ R0, R11, c[0x0][0x2d0], -R3 ;  /* 0x0000b4000b007a23 */ /* 0x002fcc0000010803 */
[----:B------:R1:W-:Y:S01]  /*115a0*/  MUFU.EX2 R191, R0 ;  /* 0x0000000000bf7308 */ /* 0x0003e20000000800 */
[----:B------:R5:W2:Y:S01]  /*115b0*/  SHFL.IDX PT, R2, R4, 0x1, 0x1c1f ;  /* 0x003c1f0004027f89 */ /* 0x000aa200000e0000 */
[----:B-1----:R-:W-:-:S06]  /*115c0*/  FFMA.FTZ R0, R15, c[0x0][0x2d0], -R3 ;  /* 0x0000b4000f007a23 */ /* 0x002fcc0000010803 */
[----:B------:R1:W1:Y:S01]  /*115d0*/  MUFU.EX2 R175, R0 ;  /* 0x0000000000af7308 */ /* 0x0002620000000800 */
[----:B-----5:R-:W-:Y:S02]  /*115e0*/  FFMA.FTZ R4, R19, c[0x0][0x2d0], -R12 ;  /* 0x0000b40013047a23 */ /* 0x020fe4000001080c */
[----:B-1----:R-:W-:-:S05]  /*115f0*/  FFMA.FTZ R0, R14, c[0x0][0x2d0], -R3 ;  /* 0x0000b4000e007a23 */ /* 0x002fca0000010803 */
[----:B------:R1:W-:Y:S02]  /*11600*/  MUFU.EX2 R206, R0 ;  /* 0x0000000000ce7308 */ /* 0x0003e40000000800 */
[----:B-1----:R-:W-:-:S06]  /*11610*/  FFMA.FTZ R0, R13, c[0x0][0x2d0], -R3 ;  /* 0x0000b4000d007a23 */ /* 0x002fcc0000010803 */
[----:B------:R1:W5:Y:S08]  /*11620*/  MUFU.EX2 R207, R0 ;  /* 0x0000000000cf7308 */ /* 0x0003700000000800 */
[----:B------:R2:W-:Y:S01]  /*11630*/  MUFU.EX2 R208, R4 ;  /* 0x0000000400d07308 */ /* 0x0005e20000000800 */
[----:B-1----:R-:W-:-:S07]  /*11640*/  FFMA.FTZ R0, R18, c[0x0][0x2d0], -R12 ;  /* 0x0000b40012007a23 */ /* 0x002fce000001080c */
[----:B------:R3:W1:Y:S01]  /*11650*/  MUFU.EX2 R212, R0 ;  /* 0x0000000000d47308 */ /* 0x0006620000000800 */
[----:B--2---:R-:W-:-:S07]  /*11660*/  FFMA.FTZ R4, R20, c[0x0][0x2d0], -R12 ;  /* 0x0000b40014047a23 */ /* 0x004fce000001080c */
[----:B------:R2:W-:Y:S01]  /*11670*/  MUFU.EX2 R210, R4 ;  /* 0x0000000400d27308 */ /* 0x0005e20000000800 */
[----:B---3--:R-:W-:-:S05]  /*11680*/  IMAD.IADD R0, R5, 0x1, R7 ;  /* 0x0000000105007824 */ /* 0x008fca00078e0207 */
[----:B------:R-:W-:Y:S01]  /*11690*/  IMNMX R0, R6, R0, PT ;  /* 0x0000000006007217 */ /* 0x000fe20003800200 */
[----:B--2---:R-:W-:-:S03]  /*116a0*/  FFMA.FTZ R4, R22, c[0x0][0x2d0], -R12 ;  /* 0x0000b40016047a23 */ /* 0x004fc6000001080c */
[C---:B------:R-:W-:Y:S02]  /*116b0*/  ISETP.GT.AND P0, PT, R0.reuse, RZ, PT ;  /* 0x000000ff0000720c */ /* 0x040fe40003f04270 */
[C---:B------:R-:W-:Y:S01]  /*116c0*/  ISETP.GT.AND P1, PT, R0.reuse, 0x1, PT ;  /* 0x000000010000780c */ /* 0x040fe20003f24270 */
[----:B------:R2:W-:Y:S01]  /*116d0*/  MUFU.EX2 R211, R4 ;  /* 0x0000000400d37308 */ /* 0x0005e20000000800 */
[----:B------:R-:W-:Y:S02]  /*116e0*/  ISETP.GT.AND P2, PT, R0, 0x8, PT ;  /* 0x000000080000780c */ /* 0x000fe40003f44270 */
[----:B------:R-:W-:Y:S02]  /*116f0*/  FSEL R20, R151, -INF , P0 ;  /* 0xff80000097147808 */ /* 0x000fe40000000000 */
[----:B------:R-:W-:Y:S01]  /*11700*/  FSEL R21, R150, -INF , P1 ;  /* 0xff80000096157808 */ /* 0x000fe20000800000 */
[----:B------:R-:W-:Y:S01]  /*11710*/  IMAD.IADD R2, R5, 0x1, R2 ;  /* 0x0000000105027824 */ /* 0x000fe200078e0202 */
[----:B------:R-:W-:-:S02]  /*11720*/  ISETP.GT.AND P0, PT, R0, 0x9, PT ;  /* 0x000000090000780c */ /* 0x000fc40003f04270 */
[----:B------:R-:W-:Y:S01]  /*11730*/  FSEL R23, R99, -INF , P2 ;  /* 0xff80000063177808 */ /* 0x000fe20001000000 */
[----:B--2---:R-:W-:Y:S01]  /*11740*/  FFMA.FTZ R4, R24, c[0x0][0x2d0], -R3 ;  /* 0x0000b40018047a23 */ /* 0x004fe20000010803 */
[----:B------:R-:W-:-:S03]  /*11750*/  FMNMX.FTZ R5, R20, R21, !PT ;  /* 0x0000001514057209 */ /* 0x000fc60007810000 */
[----:B------:R2:W-:Y:S01]  /*11760*/  MUFU.EX2 R189, R4 ;  /* 0x0000000400bd7308 */ /* 0x0005e20000000800 */
[C---:B------:R-:W-:Y:S02]  /*11770*/  ISETP.GT.AND P1, PT, R0.reuse, 0x10, PT ;  /* 0x000000100000780c */ /* 0x040fe40003f24270 */
[----:B------:R-:W-:Y:S02]  /*11780*/  ISETP.GT.AND P2, PT, R0, 0x11, PT ;  /* 0x000000110000780c */ /* 0x000fe40003f44270 */
[----:B------:R-:W-:Y:S02]  /*11790*/  FSEL R22, R98, -INF , P0 ;  /* 0xff80000062167808 */ /* 0x000fe40000000000 */
[----:B------:R-:W-:Y:S02]  /*117a0*/  FSEL R24, R97, -INF , P1 ;  /* 0xff80000061187808 */ /* 0x000fe40000800000 */
[----:B------:R-:W-:Y:S01]  /*117b0*/  FSEL R25, R96, -INF , P2 ;  /* 0xff80000060197808 */ /* 0x000fe20001000000 */
[----:B--2---:R-:W-:Y:S01]  /*117c0*/  FFMA.FTZ R4, R26, c[0x0][0x2d0], -R3 ;  /* 0x0000b4001a047a23 */ /* 0x004fe20000010803 */
[----:B------:R-:W-:-:S03]  /*117d0*/  ISETP.GT.AND P0, PT, R0, 0x18, PT ;  /* 0x000000180000780c */ /* 0x000fc60003f04270 */
[----:B------:R2:W3:Y:S01]  /*117e0*/  MUFU.EX2 R204, R4 ;  /* 0x0000000400cc7308 */ /* 0x0004e20000000800 */
[C---:B------:R-:W-:Y:S02]  /*117f0*/  ISETP.GT.AND P1, PT, R0.reuse, 0x19, PT ;  /* 0x000000190000780c */ /* 0x040fe40003f24270 */
[----:B------:R-:W-:Y:S02]  /*11800*/  ISETP.GT.AND P2, PT, R0, 0x20, PT ;  /* 0x000000200000780c */ /* 0x000fe40003f44270 */
[----:B------:R-:W-:Y:S02]  /*11810*/  FSEL R27, R58, -INF , P0 ;  /* 0xff8000003a1b7808 */ /* 0x000fe40000000000 */
[----:B------:R-:W-:Y:S01]  /*11820*/  FSEL R26, R54, -INF , P1 ;  /* 0xff800000361a7808 */ /* 0x000fe20000800000 */
[----:B------:R-:W1:Y:S01]  /*11830*/  LDSM.16.MT88.4 R56, [R167+0x1000] ;  /* 0x00100000a738783b */ /* 0x000e620000004200 */
[----:B------:R-:W-:Y:S02]  /*11840*/  FSEL R99, R32, -INF , P2 ;  /* 0xff80000020637808 */ /* 0x000fe40001000000 */
[----:B--2---:R-:W-:Y:S01]  /*11850*/  FMNMX.FTZ R4, R23, R5, !PT ;  /* 0x0000000517047209 */ /* 0x004fe20007810000 */
[----:B------:R-:W-:Y:S03]  /*11860*/  LDSM.16.MT88.4 R52, [R166+0x1c00] ;  /* 0x001c0000a634783b */ /* 0x000fe60000004200 */
[----:B------:R-:W-:-:S02]  /*11870*/  FMNMX.FTZ R4, R22, R4, !PT ;  /* 0x0000000416047209 */ /* 0x000fc40007810000 */
[C---:B------:R-:W-:Y:S02]  /*11880*/  ISETP.GT.AND P0, PT, R0.reuse, 0x21, PT ;  /* 0x000000210000780c */ /* 0x040fe40003f04270 */
[C---:B------:R-:W-:Y:S02]  /*11890*/  ISETP.GT.AND P1, PT, R0.reuse, 0x28, PT ;  /* 0x000000280000780c */ /* 0x040fe40003f24270 */
[----:B------:R-:W-:Y:S02]  /*118a0*/  ISETP.GT.AND P2, PT, R0, 0x29, PT ;  /* 0x000000290000780c */ /* 0x000fe40003f44270 */
[----:B------:R-:W-:-:S04]  /*118b0*/  FMNMX.FTZ R0, R24, R4, !PT ;  /* 0x0000000418007209 */ /* 0x000fc80007810000 */
[----:B------:R-:W-:Y:S02]  /*118c0*/  FMNMX.FTZ R0, R25, R0, !PT ;  /* 0x0000000019007209 */ /* 0x000fe40007810000 */
[----:B------:R-:W-:Y:S02]  /*118d0*/  IMNMX R2, R6, R2, PT ;  /* 0x0000000206027217 */ /* 0x000fe40003800200 */
[----:B------:R-:W-:Y:S02]  /*118e0*/  FMNMX.FTZ R0, R27, R0, !PT ;  /* 0x000000001b007209 */ /* 0x000fe40007810000 */
[----:B------:R-:W-:Y:S02]  /*118f0*/  FSEL R96, R33, -INF , P0 ;  /* 0xff80000021607808 */ /* 0x000fe40000000000 */
[----:B------:R-:W-:Y:S02]  /*11900*/  FMNMX.FTZ R0, R26, R0, !PT ;  /* 0x000000001a007209 */ /* 0x000fe40007810000 */
[----:B------:R-:W-:-:S02]  /*11910*/  FSEL R97, R30, -INF , P1 ;  /* 0xff8000001e617808 */ /* 0x000fc40000800000 */
[----:B------:R-:W-:Y:S02]  /*11920*/  F2FP.PACK_AB R8, R205, R209 ;  /* 0x000000d1cd08723e */ /* 0x000fe400000000ff */
[----:B----4-:R-:W-:Y:S02]  /*11930*/  F2FP.PACK_AB R10, R214, R213 ;  /* 0x000000d5d60a723e */ /* 0x010fe400000000ff */
[----:B------:R-:W-:Y:S02]  /*11940*/  F2FP.PACK_AB R9, R175, R191 ;  /* 0x000000bfaf09723e */ /* 0x000fe400000000ff */
[----:B-----5:R-:W-:Y:S02]  /*11950*/  F2FP.PACK_AB R11, R207, R206 ;  /* 0x000000cecf0b723e */ /* 0x020fe400000000ff */
[C---:B------:R-:W-:Y:S02]  /*11960*/  ISETP.GT.AND P0, PT, R2.reuse, RZ, PT ;  /* 0x000000ff0200720c */ /* 0x040fe40003f04270 */
[----:B------:R-:W-:-:S02]  /*11970*/  ISETP.GT.AND P1, PT, R2, 0x1, PT ;  /* 0x000000010200780c */ /* 0x000fc40003f24270 */
[----:B------:R-:W-:Y:S01]  /*11980*/  FMNMX.FTZ R0, R99, R0, !PT ;  /* 0x0000000063007209 */ /* 0x000fe20007810000 */
[--C-:B------:R-:W-:Y:S01]  /*11990*/  FFMA.FTZ R5, R28, c[0x0][0x2d0], -R3.reuse ;  /* 0x0000b4001c057a23 */ /* 0x100fe20000010803 */
[----:B------:R-:W-:Y:S01]  /*119a0*/  ISETP.GT.AND P3, PT, R2, 0x8, PT ;  /* 0x000000080200780c */ /* 0x000fe20003f64270 */
[----:B------:R-:W-:Y:S01]  /*119b0*/  FFMA.FTZ R4, R29, c[0x0][0x2d0], -R3 ;  /* 0x0000b4001d047a23 */ /* 0x000fe20000010803 */
[----:B------:R-:W-:Y:S02]  /*119c0*/  FSEL R16, R153, -INF , P0 ;  /* 0xff80000099107808 */ /* 0x000fe40000000000 */
[----:B------:R-:W-:Y:S01]  /*119d0*/  FSEL R15, R152, -INF , P1 ;  /* 0xff800000980f7808 */ /* 0x000fe20000800000 */
[----:B------:R-:W-:Y:S01]  /*119e0*/  HMMA.16816.F32 R40, R8, R64, RZ ;  /* 0x000000400828723c */ /* 0x000fe200000018ff */
[----:B------:R-:W-:Y:S02]  /*119f0*/  FSEL R98, R31, -INF , P2 ;  /* 0xff8000001f627808 */ /* 0x000fe40001000000 */
[----:B------:R-:W-:Y:S01]  /*11a00*/  FMNMX.FTZ R0, R96, R0, !PT ;  /* 0x0000000060007209 */ /* 0x000fe20007810000 */
[----:B------:R-:W-:Y:S01]  /*11a10*/  MUFU.EX2 R190, R5 ;  /* 0x0000000500be7308 */ /* 0x000fe20000000800 */
[----:B------:R-:W-:-:S02]  /*11a20*/  ISETP.GT.AND P0, PT, R2, 0x9, PT ;  /* 0x000000090200780c */ /* 0x000fc40003f04270 */
[----:B------:R-:W-:Y:S01]  /*11a30*/  FSEL R14, R157, -INF , P3 ;  /* 0xff8000009d0e7808 */ /* 0x000fe20001800000 */
[----:B------:R-:W-:Y:S01]  /*11a40*/  HMMA.16816.F32 R48, R8, R76, RZ ;  /* 0x0000004c0830723c */ /* 0x000fe200000018ff */
[----:B------:R-:W-:-:S03]  /*11a50*/  FMNMX.FTZ R0, R97, R0, !PT ;  /* 0x0000000061007209 */ /* 0x000fc60007810000 */
[----:B------:R1:W2:Y:S04]  /*11a60*/  MUFU.EX2 R188, R4 ;  /* 0x0000000400bc7308 */ /* 0x0002a80000000800 */
[----:B------:R-:W-:Y:S01]  /*11a70*/  HMMA.16816.F32 R124, R8, R84, RZ ;  /* 0x00000054087c723c */ /* 0x000fe200000018ff */
[----:B------:R-:W-:Y:S02]  /*11a80*/  ISETP.GT.AND P2, PT, R2, 0x10, PT ;  /* 0x000000100200780c */ /* 0x000fe40003f44270 */
[----:B------:R-:W-:-:S05]  /*11a90*/  FSEL R18, R156, -INF , P0 ;  /* 0xff8000009c127808 */ /* 0x000fca0000000000 */
[----:B------:R-:W-:Y:S01]  /*11aa0*/  HMMA.16816.F32 R44, R8, R88, RZ ;  /* 0x00000058082c723c */ /* 0x000fe200000018ff */
[----:B------:R-:W-:-:S07]  /*11ab0*/  FMNMX.FTZ R0, R98, R0, !PT ;  /* 0x0000000062007209 */ /* 0x000fce0007810000 */
        /* <DEDUP_REMOVED lines=8> */
[----:B------:R-:W-:-:S04]  /*11b40*/  FMNMX.FTZ R8, R16, R15, !PT ;  /* 0x0000000f10087209 */ /* 0x000fc80007810000 */
[----:B------:R-:W-:Y:S02]  /*11b50*/  FMNMX.FTZ R8, R14, R8, !PT ;  /* 0x000000080e087209 */ /* 0x000fe40007810000 */
[----:B------:R-:W-:Y:S02]  /*11b60*/  ISETP.GT.AND P3, PT, R2, 0x11, PT ;  /* 0x000000110200780c */ /* 0x000fe40003f64270 */
[----:B------:R-:W-:Y:S02]  /*11b70*/  FSEL R13, R149, -INF , P2 ;  /* 0xff800000950d7808 */ /* 0x000fe40001000000 */
[----:B------:R-:W-:Y:S01]  /*11b80*/  FMNMX.FTZ R8, R18, R8, !PT ;  /* 0x0000000812087209 */ /* 0x000fe20007810000 */
[----:B------:R-:W4:Y:S01]  /*11b90*/  SHFL.BFLY PT, R9, R0, 0x2, 0x1f ;  /* 0x0c401f0000097f89 */ /* 0x000f2200000e0000 */
[----:B------:R-:W-:Y:S02]  /*11ba0*/  ISETP.GT.AND P1, PT, R2, 0x18, PT ;  /* 0x000000180200780c */ /* 0x000fe40003f24270 */
[----:B------:R-:W-:-:S02]  /*11bb0*/  FSEL R11, R148, -INF , P3 ;  /* 0xff800000940b7808 */ /* 0x000fc40001800000 */
[----:B------:R-:W-:Y:S02]  /*11bc0*/  FMNMX.FTZ R8, R13, R8, !PT ;  /* 0x000000080d087209 */ /* 0x000fe40007810000 */
[----:B------:R-:W-:Y:S02]  /*11bd0*/  ISETP.GT.AND P0, PT, R2, 0x19, PT ;  /* 0x000000190200780c */ /* 0x000fe40003f04270 */
[----:B-1----:R-:W-:Y:S02]  /*11be0*/  F2FP.PACK_AB R4, R208, R212 ;  /* 0x000000d4d004723e */ /* 0x002fe400000000ff */
[----:B---3--:R-:W-:Y:S02]  /*11bf0*/  F2FP.PACK_AB R5, R204, R189 ;  /* 0x000000bdcc05723e */ /* 0x008fe400000000ff */
[----:B------:R-:W-:Y:S02]  /*11c00*/  F2FP.PACK_AB R6, R211, R210 ;  /* 0x000000d2d306723e */ /* 0x000fe400000000ff */
[----:B--2---:R-:W-:-:S02]  /*11c10*/  F2FP.PACK_AB R7, R188, R190 ;  /* 0x000000bebc07723e */ /* 0x004fc400000000ff */
[----:B------:R-:W-:Y:S02]  /*11c20*/  FSEL R17, R110, -INF , P1 ;  /* 0xff8000006e117808 */ /* 0x000fe40000800000 */
[----:B------:R-:W-:Y:S02]  /*11c30*/  FMNMX.FTZ R8, R11, R8, !PT ;  /* 0x000000080b087209 */ /* 0x000fe40007810000 */
[----:B------:R-:W-:Y:S02]  /*11c40*/  FSEL R19, R109, -INF , P0 ;  /* 0xff8000006d137808 */ /* 0x000fe40000000000 */
[C---:B------:R-:W-:Y:S02]  /*11c50*/  ISETP.GT.AND P3, PT, R2.reuse, 0x20, PT ;  /* 0x000000200200780c */ /* 0x040fe40003f64270 */
[C---:B------:R-:W-:Y:S02]  /*11c60*/  ISETP.GT.AND P2, PT, R2.reuse, 0x21, PT ;  /* 0x000000210200780c */ /* 0x040fe40003f44270 */
[----:B------:R-:W-:-:S02]  /*11c70*/  ISETP.GT.AND P1, PT, R2, 0x28, PT ;  /* 0x000000280200780c */ /* 0x000fc40003f24270 */
[----:B------:R-:W-:Y:S02]  /*11c80*/  ISETP.GT.AND P0, PT, R2, 0x29, PT ;  /* 0x000000290200780c */ /* 0x000fe40003f04270 */
[----:B------:R-:W-:Y:S01]  /*11c90*/  FMNMX.FTZ R2, R17, R8, !PT ;  /* 0x0000000811027209 */ /* 0x000fe20007810000 */
[----:B------:R-:W-:Y:S03]  /*11ca0*/  HMMA.16816.F32 R168, R4, R56, R44 ;  /* 0x0000003804a8723c */ /* 0x000fe6000000182c */
[----:B------:R-:W-:-:S04]  /*11cb0*/  FMNMX.FTZ R2, R19, R2, !PT ;  /* 0x0000000213027209 */ /* 0x000fc80007810000 */
[----:B------:R-:W-:Y:S02]  /*11cc0*/  FSEL R47, R107, -INF , P3 ;  /* 0xff8000006b2f7808 */ /* 0x000fe40001800000 */
[----:B------:R-:W-:Y:S02]  /*11cd0*/  FSEL R46, R106, -INF , P2 ;  /* 0xff8000006a2e7808 */ /* 0x000fe40001000000 */
[----:B------:R-:W-:Y:S01]  /*11ce0*/  FMNMX.FTZ R2, R47, R2, !PT ;  /* 0x000000022f027209 */ /* 0x000fe20007810000 */
[----:B------:R-:W-:Y:S01]  /*11cf0*/  HMMA.16816.F32 R152, R4, R68, R40 ;  /* 0x000000440498723c */ /* 0x000fe20000001828 */
[----:B------:R-:W-:Y:S01]  /*11d00*/  FSEL R45, R101, -INF , P1 ;  /* 0xff800000652d7808 */ /* 0x000fe20000800000 */
[----:B------:R-:W-:Y:S01]  /*11d10*/  LDSM.16.MT88.4 R40, [R167+0x1c00] ;  /* 0x001c0000a728783b */ /* 0x000fe20000004200 */
[----:B------:R-:W-:Y:S02]  /*11d20*/  FMNMX.FTZ R2, R46, R2, !PT ;  /* 0x000000022e027209 */ /* 0x000fe40007810000 */
[----:B----4-:R-:W-:-:S02]  /*11d30*/  FMNMX.FTZ R0, R0, R9, !PT ;  /* 0x0000000900007209 */ /* 0x010fc40007810000 */
[----:B------:R-:W-:Y:S02]  /*11d40*/  FSEL R44, R100, -INF , P0 ;  /* 0xff800000642c7808 */ /* 0x000fe40000000000 */
[----:B------:R-:W-:Y:S01]  /*11d50*/  FMNMX.FTZ R2, R45, R2, !PT ;  /* 0x000000022d027209 */ /* 0x000fe20007810000 */
[----:B------:R-:W1:Y:S03]  /*11d60*/  SHFL.BFLY PT, R9, R0, 0x1, 0x1f ;  /* 0x0c201f0000097f89 */ /* 0x000e6600000e0000 */
[----:B------:R-:W-:-:S05]  /*11d70*/  FMNMX.FTZ R8, R44, R2, !PT ;  /* 0x000000022c087209 */ /* 0x000fca0007810000 */
[----:B------:R-:W2:Y:S01]  /*11d80*/  SHFL.BFLY PT, R10, R8, 0x2, 0x1f ;  /* 0x0c401f00080a7f89 */ /* 0x000ea200000e0000 */
[----:B------:R-:W-:Y:S01]  /*11d90*/  HMMA.16816.F32 R240, R4, R52, R80 ;  /* 0x0000003404f0723c */ /* 0x000fe20000001850 */
[----:B-1----:R-:W-:-:S07]  /*11da0*/  FMNMX.FTZ R110, R0, R9, !PT ;  /* 0x00000009006e7209 */ /* 0x002fce0007810000 */
[----:B------:R-:W-:Y:S01]  /*11db0*/  HMMA.16816.F32 R220, R4, R72, R48 ;  /* 0x0000004804dc723c */ /* 0x000fe20000001830 */
[C---:B------:R-:W-:Y:S01]  /*11dc0*/  FSETP.NEU.FTZ.AND P0, PT, R110.reuse, -INF , PT ;  /* 0xff8000006e00780b */ /* 0x040fe20003f1d000 */
[----:B------:R-:W-:Y:S01]  /*11dd0*/  FMUL.FTZ R2, R110, c[0x0][0x2d0] ;  /* 0x0000b4006e027a20 */ /* 0x000fe20000410000 */
[----:B--2---:R-:W-:-:S05]  /*11de0*/  FMNMX.FTZ R0, R8, R10, !PT ;  /* 0x0000000a08007209 */ /* 0x004fca0007810000 */
[----:B------:R-:W-:Y:S01]  /*11df0*/  HMMA.16816.F32 R232, R4, R60, R124 ;  /* 0x0000003c04e8723c */ /* 0x000fe2000000187c */
[----:B------:R-:W-:-:S07]  /*11e00*/  FSEL R2, R2, RZ, P0 ;  /* 0x000000ff02027208 */ /* 0x000fce0000000000 */
[C---:B------:R-:W-:Y:S08]  /*11e10*/  HMMA.16816.F32 R236, R4.reuse, R40, R128 ;  /* 0x0000002804ec723c */ /* 0x040ff00000001880 */
[C---:B------:R-:W-:Y:S08]  /*11e20*/  HMMA.16816.F32 R136, R4.reuse, R70, R136 ;  /* 0x000000460488723c */ /* 0x040ff00000001888 */
[C---:B------:R-:W-:Y:S08]  /*11e30*/  HMMA.16816.F32 R80, R4.reuse, R74, R132 ;  /* 0x0000004a0450723c */ /* 0x040ff00000001884 */
[C---:B------:R-:W-:Y:S08]  /*11e40*/  HMMA.16816.F32 R156, R4.reuse, R62, R120 ;  /* 0x0000003e049c723c */ /* 0x040ff00000001878 */
[C---:B------:R-:W-:Y:S08]  /*11e50*/  HMMA.16816.F32 R228, R4.reuse, R58, R36 ;  /* 0x0000003a04e4723c */ /* 0x040ff00000001824 */
[C---:B------:R-:W-:Y:S08]  /*11e60*/  HMMA.16816.F32 R224, R4.reuse, R54, R32 ;  /* 0x0000003604e0723c */ /* 0x040ff00000001820 */
[----:B------:R-:W-:Y:S01]  /*11e70*/  HMMA.16816.F32 R216, R4, R42, R28 ;  /* 0x0000002a04d8723c */ /* 0x000fe2000000181c */
[----:B------:R-:W1:Y:S01]  /*11e80*/  SHFL.BFLY PT, R5, R0, 0x1, 0x1f ;  /* 0x0c201f0000057f89 */ /* 0x000e6200000e0000 */
[----:B------:R-:W-:-:S02]  /*11e90*/  IMAD.MOV.U32 R127, RZ, RZ, R168 ;  /* 0x000000ffff7f7224 */ /* 0x000fc400078e00a8 */
[----:B------:R-:W-:Y:S01]  /*11ea0*/  IMAD.MOV.U32 R126, RZ, RZ, R169 ;  /* 0x000000ffff7e7224 */ /* 0x000fe200078e00a9 */
[----:B------:R-:W-:Y:S02]  /*11eb0*/  LDSM.16.MT88.4 R128, [R166+0x800] ;  /* 0x00080000a680783b */ /* 0x000fe40000004200 */
[----:B------:R-:W-:-:S04]  /*11ec0*/  FFMA.FTZ R4, R20, c[0x0][0x2d0], -R2 ;  /* 0x0000b40014047a23 */ /* 0x000fc80000010802 */
[----:B------:R2:W-:Y:S01]  /*11ed0*/  MUFU.EX2 R168, R4 ;  /* 0x0000000400a87308 */ /* 0x0005e20000000800 */
[----:B------:R-:W-:Y:S02]  /*11ee0*/  IMAD.MOV.U32 R125, RZ, RZ, R170 ;  /* 0x000000ffff7d7224 */ /* 0x000fe400078e00aa */
[----:B--2---:R-:W-:-:S05]  /*11ef0*/  FFMA.FTZ R4, R21, c[0x0][0x2d0], -R2 ;  /* 0x0000b40015047a23 */ /* 0x004fca0000010802 */
[----:B------:R2:W3:Y:S01]  /*11f00*/  MUFU.EX2 R102, R4 ;  /* 0x0000000400667308 */ /* 0x0004e20000000800 */
[----:B-1----:R-:W-:Y:S01]  /*11f10*/  FMNMX.FTZ R109, R0, R5, !PT ;  /* 0x00000005006d7209 */ /* 0x002fe20007810000 */
[--C-:B------:R-:W-:Y:S02]  /*11f20*/  FFMA.FTZ R0, R25, c[0x0][0x2d0], -R2.reuse ;  /* 0x0000b40019007a23 */ /* 0x100fe40000010802 */
[----:B--2---:R-:W-:-:S04]  /*11f30*/  FFMA.FTZ R4, R23, c[0x0][0x2d0], -R2 ;  /* 0x0000b40017047a23 */ /* 0x004fc80000010802 */
[----:B------:R1:W-:Y:S01]  /*11f40*/  MUFU.EX2 R169, R4 ;  /* 0x0000000400a97308 */ /* 0x0003e20000000800 */
[----:B------:R-:W-:Y:S01]  /*11f50*/  IMAD.MOV.U32 R124, RZ, RZ, R171 ;  /* 0x000000ffff7c7224 */ /* 0x000fe200078e00ab */
[----:B------:R-:W-:Y:S01]  /*11f60*/  FSETP.NEU.FTZ.AND P0, PT, R109, -INF , PT ;  /* 0xff8000006d00780b */ /* 0x000fe20003f1d000 */
[----:B-1----:R-:W-:-:S05]  /*11f70*/  FFMA.FTZ R4, R22, c[0x0][0x2d0], -R2 ;  /* 0x0000b40016047a23 */ /* 0x002fca0000010802 */
        /* <DEDUP_REMOVED lines=22> */
[----:B------:R1:W-:Y:S02]  /*120e0*/  MUFU.EX2 R100, R4 ;  /* 0x0000000400647308 */ /* 0x0003e40000000800 */
[----:B-1----:R-:W-:Y:S01]  /*120f0*/  FFMA.FTZ R4, R11, c[0x0][0x2d0], -R0 ;  /* 0x0000b4000b047a23 */ /* 0x002fe20000010800 */
[----:B-----5:R-:W-:-:S05]  /*12100*/  F2FP.PACK_AB R11, R51, R50 ;  /* 0x00000032330b723e */ /* 0x020fca00000000ff */
[----:B------:R1:W2:Y:S02]  /*12110*/  MUFU.EX2 R101, R4 ;  /* 0x0000000400657308 */ /* 0x0002a40000000800 */
[----:B------:R-:W-:Y:S01]  /*12120*/  HMMA.16816.F32 R20, R8, R64, RZ ;  /* 0x000000400814723c */ /* 0x000fe200000018ff */
[----:B-1----:R-:W-:-:S05]  /*12130*/  FFMA.FTZ R4, R17, c[0x0][0x2d0], -R0 ;  /* 0x0000b40011047a23 */ /* 0x002fca0000010800 */
[----:B------:R1:W-:Y:S02]  /*12140*/  MUFU.EX2 R107, R4 ;  /* 0x00000004006b7308 */ /* 0x0003e40000000800 */
[----:B-1----:R-:W-:Y:S02]  /*12150*/  FFMA.FTZ R4, R19, c[0x0][0x2d0], -R0 ;  /* 0x0000b40013047a23 */ /* 0x002fe40000010800 */
[C---:B------:R-:W-:Y:S04]  /*12160*/  HMMA.16816.F32 R16, R8.reuse, R76, RZ ;  /* 0x0000004c0810723c */ /* 0x040fe800000018ff */
[----:B------:R1:W3:Y:S01]  /*12170*/  MUFU.EX2 R106, R4 ;  /* 0x00000004006a7308 */ /* 0x0002e20000000800 */
[----:B--2---:R-:W-:Y:S02]  /*12180*/  F2FP.PACK_AB R5, R101, R100 ;  /* 0x000000646505723e */ /* 0x004fe400000000ff */
[----:B------:R-:W-:Y:S01]  /*12190*/  F2FP.PACK_AB R6, R174, R173 ;  /* 0x000000adae06723e */ /* 0x000fe200000000ff */
[----:B------:R-:W-:Y:S01]  /*121a0*/  HMMA.16816.F32 R28, R8, R84, RZ ;  /* 0x00000054081c723c */ /* 0x000fe200000018ff */
[----:B-1----:R-:W-:-:S02]  /*121b0*/  F2FP.PACK_AB R4, R171, R172 ;  /* 0x000000acab04723e */ /* 0x002fc400000000ff */
[----:B---3--:R-:W-:-:S05]  /*121c0*/  F2FP.PACK_AB R7, R106, R107 ;  /* 0x0000006b6a07723e */ /* 0x008fca00000000ff */
[----:B------:R-:W-:Y:S08]  /*121d0*/  HMMA.16816.F32 R24, R8, R88, RZ ;  /* 0x000000580818723c */ /* 0x000ff000000018ff */
[C---:B------:R-:W-:Y:S08]  /*121e0*/  HMMA.16816.F32 R120, R4.reuse, R68, R20 ;  /* 0x000000440478723c */ /* 0x040ff00000001814 */
[----:B------:R-:W-:Y:S08]  /*121f0*/  HMMA.16816.F32 R132, R4, R72, R16 ;  /* 0x000000480484723c */ /* 0x000ff00000001810 */
[C---:B------:R-:W-:Y:S08]  /*12200*/  HMMA.16816.F32 R20, R8.reuse, R92, RZ ;  /* 0x0000005c0814723c */ /* 0x040ff000000018ff */
[----:B------:R-:W-:Y:S08]  /*12210*/  HMMA.16816.F32 R16, R8, R116, RZ ;  /* 0x000000740810723c */ /* 0x000ff000000018ff */
[C---:B------:R-:W-:Y:S08]  /*12220*/  HMMA.16816.F32 R148, R4.reuse, R60, R28 ;  /* 0x0000003c0494723c */ /* 0x040ff0000000181c */
[C---:B------:R-:W-:Y:S08]  /*12230*/  HMMA.16816.F32 R176, R4.reuse, R56, R24 ;  /* 0x0000003804b0723c */ /* 0x040ff00000001818 */
[C---:B------:R-:W-:Y:S08]  /*12240*/  HMMA.16816.F32 R180, R4.reuse, R52, R20 ;  /* 0x0000003404b4723c */ /* 0x040ff00000001814 */
[----:B------:R-:W-:Y:S08]  /*12250*/  HMMA.16816.F32 R184, R4, R40, R16 ;  /* 0x0000002804b8723c */ /* 0x000ff00000001810 */
[C---:B------:R-:W-:Y:S01]  /*12260*/  HMMA.16816.F32 R32, R8.reuse, R66, RZ ;  /* 0x000000420820723c */ /* 0x040fe200000018ff */
[----:B------:R-:W-:Y:S07]  /*12270*/  LDSM.16.MT88.4 R64, [R167+0x1400] ;  /* 0x00140000a740783b */ /* 0x000fee0000004200 */
[C---:B------:R-:W-:Y:S08]  /*12280*/  HMMA.16816.F32 R28, R8.reuse, R78, RZ ;  /* 0x0000004e081c723c */ /* 0x040ff000000018ff */
[C---:B------:R-:W-:Y:S08]  /*12290*/  HMMA.16816.F32 R24, R8.reuse, R86, RZ ;  /* 0x000000560818723c */ /* 0x040ff000000018ff */
[C---:B------:R-:W-:Y:S08]  /*122a0*/  HMMA.16816.F32 R20, R8.reuse, R90, RZ ;  /* 0x0000005a0814723c */ /* 0x040ff000000018ff */
[C---:B------:R-:W-:Y:S08]  /*122b0*/  HMMA.16816.F32 R16, R8.reuse, R94, RZ ;  /* 0x0000005e0810723c */ /* 0x040ff000000018ff */
[----:B------:R-:W-:Y:S08]  /*122c0*/  HMMA.16816.F32 R8, R8, R118, RZ ;  /* 0x000000760808723c */ /* 0x000ff000000018ff */
[C---:B------:R-:W-:Y:S08]  /*122d0*/  HMMA.16816.F32 R32, R4.reuse, R70, R32 ;  /* 0x000000460420723c */ /* 0x040ff00000001820 */
[C---:B------:R-:W-:Y:S08]  /*122e0*/  HMMA.16816.F32 R28, R4.reuse, R74, R28 ;  /* 0x0000004a041c723c */ /* 0x040ff0000000181c */
[C---:B------:R-:W-:Y:S08]  /*122f0*/  HMMA.16816.F32 R60, R4.reuse, R62, R24 ;  /* 0x0000003e043c723c */ /* 0x040ff00000001818 */
[C---:B------:R-:W-:Y:S08]  /*12300*/  HMMA.16816.F32 R36, R4.reuse, R58, R20 ;  /* 0x0000003a0424723c */ /* 0x040ff00000001814 */
[C---:B------:R-:W-:Y:S08]  /*12310*/  HMMA.16816.F32 R84, R4.reuse, R54, R16 ;  /* 0x000000360454723c */ /* 0x040ff00000001810 */
[----:B------:R-:W-:Y:S07]  /*12320*/  HMMA.16816.F32 R40, R4, R42, R8 ;  /* 0x0000002a0428723c */ /* 0x000fee0000001808 */
[----:B------:R-:W-:-:S04]  /*12330*/  FFMA.FTZ R4, R99, c[0x0][0x2d0], -R2 ;  /* 0x0000b40063047a23 */ /* 0x000fc80000010802 */
[----:B------:R1:W-:Y:S02]  /*12340*/  MUFU.EX2 R19, R4 ;  /* 0x0000000400137308 */ /* 0x0003e40000000800 */
[----:B-1----:R-:W-:-:S06]  /*12350*/  FFMA.FTZ R4, R96, c[0x0][0x2d0], -R2 ;  /* 0x0000b40060047a23 */ /* 0x002fcc0000010802 */
[----:B------:R1:W-:Y:S02]  /*12360*/  MUFU.EX2 R22, R4 ;  /* 0x0000000400167308 */ /* 0x0003e40000000800 */
[--C-:B-1----:R-:W-:Y:S02]  /*12370*/  FFMA.FTZ R4, R97, c[0x0][0x2d0], -R2.reuse ;  /* 0x0000b40061047a23 */ /* 0x102fe40000010802 */
[----:B------:R-:W-:-:S04]  /*12380*/  FFMA.FTZ R2, R98, c[0x0][0x2d0], -R2 ;  /* 0x0000b40062027a23 */ /* 0x000fc80000010802 */
[----:B------:R1:W-:Y:S02]  /*12390*/  MUFU.EX2 R24, R2 ;  /* 0x0000000200187308 */ /* 0x0003e40000000800 */
[----:B-1----:R-:W-:-:S06]  /*123a0*/  FFMA.FTZ R2, R47, c[0x0][0x2d0], -R0 ;  /* 0x0000b4002f027a23 */ /* 0x002fcc0000010800 */
        /* <DEDUP_REMOVED lines=9> */
[----:B------:R1:W2:Y:S02]  /*12440*/  MUFU.EX2 R10, R0 ;  /* 0x00000000000a7308 */ /* 0x0002a40000000800 */
[----:B-1----:R-:W-:-:S06]  /*12450*/  FFMA.FTZ R0, R144, c[0x0][0x2d0], -R12 ;  /* 0x0000b40090007a23 */ /* 0x002fcc000001080c */
[----:B------:R1:W-:Y:S02]  /*12460*/  MUFU.EX2 R15, R0 ;  /* 0x00000000000f7308 */ /* 0x0003e40000000800 */
[----:B-1----:R-:W-:Y:S02]  /*12470*/  FFMA.FTZ R0, R146, c[0x0][0x2d0], -R12 ;  /* 0x0000b40092007a23 */ /* 0x002fe4000001080c */
[----:B------:R-:W1:Y:S04]  /*12480*/  LDSM.16.MT88.4 R144, [R167+0x800] ;  /* 0x00080000a790783b */ /* 0x000e680000004200 */
[----:B------:R3:W-:Y:S02]  /*12490*/  MUFU.EX2 R18, R0 ;  /* 0x0000000000127308 */ /* 0x0007e40000000800 */
[----:B---3--:R-:W-:-:S06]  /*124a0*/  FFMA.FTZ R0, R140, c[0x0][0x2d0], -R3 ;  /* 0x0000b4008c007a23 */ /* 0x008fcc0000010803 */
[----:B------:R3:W-:Y:S02]  /*124b0*/  MUFU.EX2 R9, R0 ;  /* 0x0000000000097308 */ /* 0x0007e40000000800 */
[----:B---3--:R-:W-:-:S06]  /*124c0*/  FFMA.FTZ R0, R143, c[0x0][0x2d0], -R3 ;  /* 0x0000b4008f007a23 */ /* 0x008fcc0000010803 */
[----:B------:R3:W4:Y:S08]  /*124d0*/  MUFU.EX2 R8, R0 ;  /* 0x0000000000087308 */ /* 0x0007300000000800 */
[----:B------:R-:W-:Y:S01]  /*124e0*/  MUFU.EX2 R20, R2 ;  /* 0x0000000200147308 */ /* 0x000fe20000000800 */
[--C-:B---3--:R-:W-:Y:S02]  /*124f0*/  FFMA.FTZ R0, R142, c[0x0][0x2d0], -R3.reuse ;  /* 0x0000b4008e007a23 */ /* 0x108fe40000010803 */
[----:B------:R-:W-:-:S05]  /*12500*/  FFMA.FTZ R3, R141, c[0x0][0x2d0], -R3 ;  /* 0x0000b4008d037a23 */ /* 0x000fca0000010803 */
[----:B------:R-:W-:Y:S08]  /*12510*/  MUFU.EX2 R2, R0 ;  /* 0x0000000000027308 */ /* 0x000ff00000000800 */
[----:B------:R-:W3:Y:S01]  /*12520*/  MUFU.EX2 R3, R3 ;  /* 0x0000000300037308 */ /* 0x000ee20000000800 */
[----:B--2---:R-:W-:Y:S02]  /*12530*/  F2FP.PACK_AB R92, R10, R11 ;  /* 0x0000000b0a5c723e */ /* 0x004fe400000000ff */
[----:B----4-:R-:W-:-:S02]  /*12540*/  F2FP.PACK_AB R93, R8, R9 ;  /* 0x00000009085d723e */ /* 0x010fc400000000ff */
[----:B------:R-:W-:Y:S02]  /*12550*/  F2FP.PACK_AB R94, R18, R15 ;  /* 0x0000000f125e723e */ /* 0x000fe400000000ff */
[----:B---3--:R-:W-:Y:S01]  /*12560*/  F2FP.PACK_AB R95, R3, R2 ;  /* 0x00000002035f723e */ /* 0x008fe200000000ff */
[----:B------:R2:W3:Y:S06]  /*12570*/  MUFU.EX2 R23, R4 ;  /* 0x0000000400177308 */ /* 0x0004ec0000000800 */
[----:B-1----:R-:W-:Y:S01]  /*12580*/  HMMA.16816.F32 R140, R92, R146, R80 ;  /* 0x000000925c8c723c */ /* 0x002fe20000001850 */
[----:B------:R-:W1:Y:S01]  /*12590*/  LDSM.16.MT88.4 R80, [R166+0x2000] ;  /* 0x00200000a650783b */ /* 0x000e620000004200 */
[----:B------:R-:W-:-:S03]  /*125a0*/  IMAD.MOV.U32 R27, RZ, RZ, R160 ;  /* 0x000000ffff1b7224 */ /* 0x000fc600078e00a0 */
[----:B------:R-:W-:Y:S04]  /*125b0*/  LDSM.16.MT88.4 R160, [R166+0x1400] ;  /* 0x00140000a6a0783b */ /* 0x000fe80000004200 */
[----:B--2---:R-:W2:Y:S01]  /*125c0*/  LDSM.16.MT88.4 R4, [R167+0x2000] ;  /* 0x00200000a704783b */ /* 0x004ea20000004200 */
[----:B------:R-:W-:Y:S01]  /*125d0*/  @P4 IMAD.HI.U32 R12, R27, c[0x0][0x2c8], RZ ;  /* 0x0000b2001b0c4a27 */ /* 0x000fe200078e00ff */
[----:B------:R-:W-:-:S03]  /*125e0*/  F2FP.PACK_AB R96, R22, R19 ;  /* 0x000000131660723e */ /* 0x000fc600000000ff */
[----:B------:R-:W-:Y:S01]  /*125f0*/  IMAD.MOV.U32 R0, RZ, RZ, R27 ;  /* 0x000000ffff007224 */ /* 0x000fe200078e001b */
[----:B------:R-:W-:Y:S01]  /*12600*/  @P4 SHF.R.U32.HI R0, RZ, c[0x0][0x2cc], R12 ;  /* 0x0000b300ff004a19 */ /* 0x000fe2000001160c */
[----:B------:R-:W-:Y:S01]  /*12610*/  IMAD.MOV.U32 R76, RZ, RZ, R127 ;  /* 0x000000ffff4c7224 */ /* 0x000fe200078e007f */
[----:B------:R-:W-:Y:S01]  /*12620*/  F2FP.PACK_AB R97, R17, R16 ;  /* 0x000000101161723e */ /* 0x000fe200000000ff */
[----:B------:R-:W-:Y:S01]  /*12630*/  IMAD.MOV.U32 R77, RZ, RZ, R126 ;  /* 0x000000ffff4d7224 */ /* 0x000fe200078e007e */
[----:B---3--:R-:W-:Y:S01]  /*12640*/  F2FP.PACK_AB R98, R24, R23 ;  /* 0x000000171862723e */ /* 0x008fe200000000ff */
[----:B------:R-:W-:Y:S01]  /*12650*/  IMAD.MOV.U32 R78, RZ, RZ, R125 ;  /* 0x000000ffff4e7224 */ /* 0x000fe200078e007d */
[----:B------:R-:W-:Y:S01]  /*12660*/  F2FP.PACK_AB R99, R21, R20 ;  /* 0x000000141563723e */ /* 0x000fe200000000ff */
[----:B------:R-:W-:Y:S01]  /*12670*/  IMAD.MOV.U32 R79, RZ, RZ, R124 ;  /* 0x000000ffff4f7224 */ /* 0x000fe200078e007c */
[----:B------:R-:W-:Y:S01]  /*12680*/  IADD3 R0, R0, R247, -R250 ;  /* 0x000000f700007210 */ /* 0x000fe20007ffe8fa */
[----:B------:R-:W-:-:S02]  /*12690*/  FADD.FTZ R12, R168, R102 ;  /* 0x00000066a80c7221 */ /* 0x000fc40000010000 */
[----:B------:R-:W-:Y:S02]  /*126a0*/  FADD.FTZ R13, R49, R48 ;  /* 0x00000030310d7221 */ /* 0x000fe40000010000 */
[----:B------:R-:W-:Y:S01]  /*126b0*/  FADD.FTZ R14, R209, R205 ;  /* 0x000000cdd10e7221 */ /* 0x000fe20000010000 */
[----:B------:R-:W-:Y:S01]  /*126c0*/  HMMA.16816.F32 R56, R92, R64, R76 ;  /* 0x000000405c38723c */ /* 0x000fe2000000184c */
[----:B------:R-:W-:-:S04]  /*126d0*/  IMAD.HI R25, R0, 0x2aaaaaab, RZ ;  /* 0x2aaaaaab00197827 */ /* 0x000fc800078e02ff */
[----:B------:R-:W-:Y:S02]  /*126e0*/  FADD.FTZ R0, R191, R175 ;  /* 0x000000afbf007221 */ /* 0x000fe40000010000 */
[----:B------:R-:W-:Y:S01]  /*126f0*/  FADD.FTZ R12, R169, R12 ;  /* 0x0000000ca90c7221 */ /* 0x000fe20000010000 */
[----:B-1----:R-:W-:Y:S01]  /*12700*/  HMMA.16816.F32 R72, R92, R80, R240 ;  /* 0x000000505c48723c */ /* 0x002fe200000018f0 */
[----:B------:R-:W-:-:S07]  /*12710*/  FADD.FTZ R0, R206, R0 ;  /* 0x00000000ce007221 */ /* 0x000fce0000010000 */
[----:B------:R-:W-:Y:S08]  /*12720*/  HMMA.16816.F32 R76, R92, R82, R224 ;  /* 0x000000525c4c723c */ /* 0x000ff000000018e0 */
[----:B------:R-:W-:Y:S01]  /*12730*/  HMMA.16816.F32 R68, R96, R80, R180 ;  /* 0x000000506044723c */ /* 0x000fe200000018b4 */
[----:B------:R-:W-:-:S07]  /*12740*/  SHF.R.U32.HI R26, RZ, 0x1f, R25 ;  /* 0x0000001fff1a7819 */ /* 0x000fce0000011619 */
[----:B------:R-:W-:Y:S08]  /*12750*/  HMMA.16816.F32 R80, R96, R82, R84 ;  /* 0x000000526050723c */ /* 0x000ff00000001854 */
[-C--:B--2---:R-:W-:Y:S08]  /*12760*/  HMMA.16816.F32 R88, R92, R4.reuse, R236 ;  /* 0x000000045c58723c */ /* 0x084ff000000018ec */
[----:B------:R-:W-:Y:S07]  /*12770*/  HMMA.16816.F32 R84, R96, R4, R184 ;  /* 0x000000046054723c */ /* 0x000fee00000018b8 */
[----:B------:R-:W-:-:S02]  /*12780*/  FADD.FTZ R5, R50, R13 ;  /* 0x0000000d32057221 */ /* 0x000fc40000010000 */
[----:B------:R-:W-:Y:S01]  /*12790*/  FADD.FTZ R4, R213, R14 ;  /* 0x0000000ed5047221 */ /* 0x000fe20000010000 */
[----:B------:R-:W-:Y:S01]  /*127a0*/  HMMA.16816.F32 R116, R92, R128, R152 ;  /* 0x000000805c74723c */ /* 0x000fe20000001898 */
[----:B------:R-:W-:Y:S02]  /*127b0*/  FADD.FTZ R13, R170, R12 ;  /* 0x0000000caa0d7221 */ /* 0x000fe40000010000 */
[----:B------:R-:W-:Y:S02]  /*127c0*/  FADD.FTZ R5, R51, R5 ;  /* 0x0000000533057221 */ /* 0x000fe40000010000 */
[----:B------:R-:W-:-:S03]  /*127d0*/  FADD.FTZ R12, R214, R4 ;  /* 0x00000004d60c7221 */ /* 0x000fc60000010000 */
[----:B------:R-:W-:Y:S01]  /*127e0*/  HMMA.16816.F32 R148, R96, R160, R148 ;  /* 0x000000a06094723c */ /* 0x000fe20000001894 */
[----:B------:R-:W-:Y:S02]  /*127f0*/  FADD.FTZ R4, R207, R0 ;  /* 0x00000000cf047221 */ /* 0x000fe40000010000 */
[----:B------:R-:W-:-:S05]  /*12800*/  FADD.FTZ R0, R172, R13 ;  /* 0x0000000dac007221 */ /* 0x000fca0000010000 */
[----:B------:R-:W-:Y:S01]  /*12810*/  HMMA.16816.F32 R152, R92, R160, R232 ;  /* 0x000000a05c98723c */ /* 0x000fe200000018e8 */
[----:B------:R-:W-:Y:S01]  /*12820*/  FADD.FTZ R5, R100, R5 ;  /* 0x0000000564057221 */ /* 0x000fe20000010000 */
[----:B------:R-:W-:-:S06]  /*12830*/  LEA.HI.SX32 R26, R25, R26, 0x1d ;  /* 0x0000001a191a7211 */ /* 0x000fcc00078feaff */
[----:B------:R-:W-:Y:S01]  /*12840*/  HMMA.16816.F32 R156, R92, R162, R156 ;  /* 0x000000a25c9c723c */ /* 0x000fe2000000189c */
[----:B------:R-:W-:-:S07]  /*12850*/  FADD.FTZ R0, R171, R0 ;  /* 0x00000000ab007221 */ /* 0x000fce0000010000 */
[----:B------:R-:W-:Y:S01]  /*12860*/  HMMA.16816.F32 R124, R92, R130, R136 ;  /* 0x000000825c7c723c */ /* 0x000fe20000001888 */
[----:B------:R-:W-:-:S07]  /*12870*/  FADD.FTZ R5, R101, R5 ;  /* 0x0000000565057221 */ /* 0x000fce0000010000 */
[C---:B------:R-:W-:Y:S08]  /*12880*/  HMMA.16816.F32 R160, R96.reuse, R162, R60 ;  /* 0x000000a260a0723c */ /* 0x040ff0000000183c */
[C---:B------:R-:W-:Y:S08]  /*12890*/  HMMA.16816.F32 R120, R96.reuse, R128, R120 ;  /* 0x000000806078723c */ /* 0x040ff00000001878 */
[-C--:B------:R-:W-:Y:S08]  /*128a0*/  HMMA.16816.F32 R132, R96, R144.reuse, R132 ;  /* 0x000000906084723c */ /* 0x080ff00000001884 */
[C---:B------:R-:W-:Y:S08]  /*128b0*/  HMMA.16816.F32 R136, R92.reuse, R144, R220 ;  /* 0x000000905c88723c */ /* 0x040ff000000018dc */
[----:B------:R-:W-:Y:S08]  /*128c0*/  HMMA.16816.F32 R60, R92, R66, R228 ;  /* 0x000000425c3c723c */ /* 0x000ff000000018e4 */
[C---:B------:R-:W-:Y:S08]  /*128d0*/  HMMA.16816.F32 R52, R96.reuse, R64, R176 ;  /* 0x000000406034723c */ /* 0x040ff000000018b0 */
[C---:B------:R-:W-:Y:S08]  /*128e0*/  HMMA.16816.F32 R128, R96.reuse, R130, R32 ;  /* 0x000000826080723c */ /* 0x040ff00000001820 */
[C---:B------:R-:W-:Y:S08]  /*128f0*/  HMMA.16816.F32 R144, R96.reuse, R146, R28 ;  /* 0x000000926090723c */ /* 0x040ff0000000181c */
[----:B------:R-:W-:Y:S01]  /*12900*/  HMMA.16816.F32 R64, R96, R66, R36 ;  /* 0x000000426040723c */ /* 0x000fe20000001824 */
[----:B------:R-:W-:-:S07]  /*12910*/  IMNMX R28, R246, R26, !PT ;  /* 0x0000001af61c7217 */ /* 0x000fce0007800200 */
[-C--:B------:R-:W-:Y:S08]  /*12920*/  HMMA.16816.F32 R92, R92, R6.reuse, R216 ;  /* 0x000000065c5c723c */ /* 0x080ff000000018d8 */
[----:B------:R-:W-:Y:S07]  /*12930*/  HMMA.16816.F32 R96, R96, R6, R40 ;  /* 0x000000066060723c */ /* 0x000fee0000001828 */
[----:B------:R-:W-:-:S02]  /*12940*/  FADD.FTZ R6, R212, R12 ;  /* 0x0000000cd4067221 */ /* 0x000fc40000010000 */
[----:B------:R-:W-:Y:S02]  /*12950*/  FADD.FTZ R7, R189, R4 ;  /* 0x00000004bd077221 */ /* 0x000fe40000010000 */
[----:B------:R-:W-:Y:S02]  /*12960*/  FADD.FTZ R6, R208, R6 ;  /* 0x00000006d0067221 */ /* 0x000fe40000010000 */
[----:B------:R-:W-:Y:S02]  /*12970*/  FADD.FTZ R7, R204, R7 ;  /* 0x00000007cc077221 */ /* 0x000fe40000010000 */
[----:B------:R-:W-:Y:S02]  /*12980*/  FADD.FTZ R4, R173, R0 ;  /* 0x00000000ad047221 */ /* 0x000fe40000010000 */
[----:B------:R-:W-:Y:S01]  /*12990*/  FADD.FTZ R0, R107, R5 ;  /* 0x000000056b007221 */ /* 0x000fe20000010000 */
[----:B------:R1:W-:Y:S01]  /*129a0*/  STL [R1+0x10], R28 ;  /* 0x0000101c01007387 */ /* 0x0003e20000100800 */
[----:B------:R-:W-:Y:S01]  /*129b0*/  FADD.FTZ R6, R210, R6 ;  /* 0x00000006d2067221 */ /* 0x000fe20000010000 */
[----:B------:R-:W-:Y:S01]  /*129c0*/  IADD3 R204, R215, -0x2, RZ ;  /* 0xfffffffed7cc7810 */ /* 0x000fe20007ffe0ff */
[----:B------:R-:W-:-:S02]  /*129d0*/  FADD.FTZ R7, R190, R7 ;  /* 0x00000007be077221 */ /* 0x000fc40000010000 */
[----:B------:R-:W-:Y:S02]  /*129e0*/  FADD.FTZ R5, R174, R4 ;  /* 0x00000004ae057221 */ /* 0x000fe40000010000 */
[----:B------:R-:W-:Y:S02]  /*129f0*/  FADD.FTZ R4, R106, R0 ;  /* 0x000000006a047221 */ /* 0x000fe40000010000 */
[----:B------:R-:W-:Y:S01]  /*12a00*/  FADD.FTZ R0, R211, R6 ;  /* 0x00000006d3007221 */ /* 0x000fe20000010000 */
[----:B------:R-:W-:Y:S01]  /*12a10*/  ISETP.GE.AND P0, PT, R204, R28, PT ;  /* 0x0000001ccc00720c */ /* 0x000fe20003f06270 */
        /* <DEDUP_REMOVED lines=17> */
[----:B------:R-:W-:Y:S05]  /*12b30*/  @!P0 BRA `(.L_x_1305) ;  /* 0x0000369000008947 */ /* 0x000fea0003800000 */
[----:B-1----:R-:W-:Y:S01]  /*12b40*/  IADD3 R248, R248, R27, RZ ;  /* 0x0000001bf8f87210 */ /* 0x002fe20007ffe0ff */
[----:B------:R-:W-:Y:S01]  /*12b50*/  IMAD.MOV.U32 R3, RZ, RZ, R110 ;  /* 0x000000ffff037224 */ /* 0x000fe200078e006e */
[----:B------:R-:W-:Y:S01]  /*12b60*/  MOV R100, R109 ;  /* 0x0000006d00647202 */ /* 0x000fe20000000f00 */
[----:B------:R-:W-:Y:S01]  /*12b70*/  IMAD.MOV.U32 R106, RZ, RZ, R108 ;  /* 0x000000ffff6a7224 */ /* 0x000fe200078e006c */
[----:B------:R-:W-:Y:S01]  /*12b80*/  MOV R107, R103 ;  /* 0x00000067006b7202 */ /* 0x000fe20000000f00 */
[----:B------:R-:W-:-:S05]  /*12b90*/  @P4 IMAD.HI.U32 R0, R248, c[0x0][0x2c8], RZ ;  /* 0x0000b200f8004a27 */ /* 0x000fca00078e00ff */
[----:B------:R-:W-:-:S05]  /*12ba0*/  @P4 SHF.R.U32.HI R0, RZ, c[0x0][0x2cc], R0 ;  /* 0x0000b300ff004a19 */ /* 0x000fca0000011600 */
[----:B------:R1:W-:Y:S02]  /*12bb0*/  @P4 STL [R1+0x14], R0 ;  /* 0x0000140001004387 */ /* 0x0003e40000100800 */
.L_x_1310:
[----:B------:R-:W2:Y:S01]  /*12bc0*/  LDL R206, [R1+0x1c] ;  /* 0x00001c0001ce7983 */ /* 0x000ea20000100800 */
[----:B------:R-:W-:Y:S04]  /*12bd0*/  DEPBAR.LE SB0, 0x0 ;  /* 0x000080000000791a */ /* 0x000fe80000000000 */
[----:B-1----:R-:W3:Y:S01]  /*12be0*/  LDL R0, [R1+0x20] ;  /* 0x0000200001007983 */ /* 0x002ee20000100800 */
[----:B------:R-:W-:Y:S01]  /*12bf0*/  WARPSYNC 0xffffffff ;  /* 0xffffffff00007948 */ /* 0x000fe20003800000 */
[----:B------:R-:W-:Y:S02]  /*12c00*/  BSSY B0, `(.L_x_1306) ;  /* 0x000002e000007945 */ /* 0x000fe40003800000 */
[----:B------:R-:W-:Y:S06]  /*12c10*/  BAR.SYNC.DEFER_BLOCKING 0x0 ;  /* 0x0000000000007b1d */ /* 0x000fec0000010000 */
[----:B------:R-:W1:Y:S04]  /*12c20*/  S2R R205, SR_TID.X ;  /* 0x0000000000cd7919 */ /* 0x000e680000002100 */
        /* <DEDUP_REMOVED lines=10> */
[----:B--2---:R-:W-:Y:S02]  /*12cd0*/  ISETP.GT.AND P0, PT, R206, R204, PT ;  /* 0x000000ccce00720c */ /* 0x004fe40003f04270 */
[----:B---3--:R-:W-:Y:S11]  /*12ce0*/  LOP3.LUT P3, RZ, R0, 0x1, RZ, 0xc0, !PT ;  /* 0x0000000100ff7812 */ /* 0x008ff6000786c0ff */
[----:B------:R-:W-:-:S05]  /*12cf0*/  @P0 BRA `(.L_x_1307) ;  /* 0x000001e000000947 */ /* 0x000fca0003800000 */
[----:B-1--4-:R-:W-:Y:S01]  /*12d00*/  SHF.R.S32.HI R0, RZ, 0x1f, R204 ;  /* 0x0000001fff007819 */ /* 0x012fe200000114cc */
[----:B------:R-:W-:Y:S01]  /*12d10*/  IMAD.WIDE.U32 R4, R204, c[0x0][0x208], RZ ;  /* 0x00008200cc047a25 */ /* 0x000fe200078e00ff */
[----:B------:R-:W-:Y:S03]  /*12d20*/  ISETP.GT.AND P2, PT, R205, 0x3f, PT ;  /* 0x0000003fcd00780c */ /* 0x000fe60003f44270 */
[----:B------:R-:W-:Y:S04]  /*12d30*/  IMAD R0, R0, c[0x0][0x208], RZ ;  /* 0x0000820000007a24 */ /* 0x000fe800078e02ff */
[----:B------:R-:W-:Y:S04]  /*12d40*/  IMAD R0, R204, c[0x0][0x20c], R0 ;  /* 0x00008300cc007a24 */ /* 0x000fe800078e0200 */
[----:B------:R-:W-:Y:S02]  /*12d50*/  IMAD.IADD R0, R5, 0x1, R0 ;  /* 0x0000000105007824 */ /* 0x000fe400078e0200 */
[----:B------:R-:W-:Y:S04]  /*12d60*/  IMAD.WIDE.U32 R4, R4, 0x30, RZ ;  /* 0x0000003004047825 */ /* 0x000fe800078e00ff */
[----:B------:R-:W-:Y:S01]  /*12d70*/  IMAD R0, R0, 0x30, RZ ;  /* 0x0000003000007824 */ /* 0x000fe200078e02ff */
[----:B------:R-:W-:Y:S01]  /*12d80*/  IADD3 R2, P1, R244, R4, RZ ;  /* 0x00000004f4027210 */ /* 0x000fe20007f3e0ff */
[----:B------:R-:W-:Y:S02]  /*12d90*/  @!P2 IMAD.MOV.U32 R7, RZ, RZ, c[0x0][0x208] ;  /* 0x00008200ff07a624 */ /* 0x000fe400078e00ff */
[----:B------:R-:W-:Y:S01]  /*12da0*/  @!P2 IMAD.MOV.U32 R8, RZ, RZ, c[0x0][0x20c] ;  /* 0x00008300ff08a624 */ /* 0x000fe200078e00ff */
[----:B------:R-:W-:Y:S02]  /*12db0*/  IADD3 R0, R5, R0, RZ ;  /* 0x0000000005007210 */ /* 0x000fe40007ffe0ff */
        /* <DEDUP_REMOVED lines=18> */
.L_x_1307:
[----:B-1--4-:R-:W-:Y:S05]  /*12ee0*/  BSYNC B0 ;  /* 0x0000000000007941 */ /* 0x012fea0003800000 */
.L_x_1306:
        /* <DEDUP_REMOVED lines=197> */
[----:B------:R-:W2:Y:S03]  /*13b40*/  LDL.64 R206, [R1+0x8] ;  /* 0x0000080001ce7983 */ /* 0x000ea60000100a00 */
[----:B------:R-:W-:Y:S02]  /*13b50*/  LEA.HI R208, R208, R205, RZ, 0x2 ;  /* 0x000000cdd0d07211 */ /* 0x000fe400078f10ff */
[----:B------:R-:W3:Y:S02]  /*13b60*/  LDL R205, [R1+0x4] ;  /* 0x0000040001cd7983 */ /* 0x000ee40000100800 */
[----:B------:R-:W-:Y:S04]  /*13b70*/  SHF.R.S32.HI R208, RZ, 0x2, R208 ;  /* 0x00000002ffd07819 */ /* 0x000fe800000114d0 */
[----:B-1----:R-:W-:Y:S04]  /*13b80*/  IADD3 R0, -R208, 0x30, RZ ;  /* 0x00000030d0007810 */ /* 0x002fe80007ffe1ff */
        /* <DEDUP_REMOVED lines=9> */
[----:B------:R-:W-:Y:S02]  /*13c20*/  @P0 IMAD R4, R4, c[0x0][0x1e0], RZ ;  /* 0x0000780004040a24 */ /* 0x000fe400078e02ff */
[----:B------:R-:W-:Y:S02]  /*13c30*/  @P1 IMAD R8, R5, c[0x0][0x1e0], RZ ;  /* 0x0000780005081a24 */ /* 0x000fe400078e02ff */
[C---:B------:R-:W-:Y:S02]  /*13c40*/  @P0 IMAD R10, R0.reuse, c[0x0][0x1e4], R4 ;  /* 0x00007900000a0a24 */ /* 0x040fe400078e0204 */
[----:B------:R-:W-:Y:S04]  /*13c50*/  @P0 IMAD.WIDE.U32 R4, R0, c[0x0][0x1e0], RZ ;  /* 0x0000780000040a25 */ /* 0x000fe800078e00ff */
[C---:B------:R-:W-:Y:S02]  /*13c60*/  @P1 IMAD R0, R2.reuse, c[0x0][0x1e4], R8 ;  /* 0x0000790002001a24 */ /* 0x040fe400078e0208 */
[----:B------:R-:W-:Y:S04]  /*13c70*/  @P1 IMAD.WIDE.U32 R8, R2, c[0x0][0x1e0], RZ ;  /* 0x0000780002081a25 */ /* 0x000fe800078e00ff */
[----:B------:R-:W-:Y:S01]  /*13c80*/  @P0 IMAD.SHL.U32 R6, R6, 0x20, RZ ;  /* 0x0000002006060824 */ /* 0x000fe200078e00ff */
[----:B------:R-:W-:Y:S01]  /*13c90*/  @P1 IADD3 R9, R9, R0, RZ ;  /* 0x0000000009091210 */ /* 0x000fe20007ffe0ff */
[----:B------:R-:W-:Y:S02]  /*13ca0*/  @P0 IMAD.IADD R2, R5, 0x1, R10 ;  /* 0x0000000105020824 */ /* 0x000fe400078e020a */
[----:B------:R-:W-:Y:S04]  /*13cb0*/  @P0 IMAD.WIDE.U32 R6, R4, 0x30, R6 ;  /* 0x0000003004060825 */ /* 0x000fe800078e0006 */
[----:B------:R-:W-:Y:S02]  /*13cc0*/  @P0 IMAD R2, R2, 0x30, RZ ;  /* 0x0000003002020824 */ /* 0x000fe400078e02ff */
[----:B---3--:R-:W-:Y:S01]  /*13cd0*/  @P1 IMAD.MOV.U32 R5, RZ, RZ, R205 ;  /* 0x000000ffff051224 */ /* 0x008fe200078e00cd */
[----:B--2---:R-:W-:Y:S01]  /*13ce0*/  @P0 IADD3 R0, P2, R206, R6, RZ ;  /* 0x00000006ce000210 */ /* 0x004fe20007f5e0ff */
[----:B------:R-:W-:Y:S04]  /*13cf0*/  @P1 IMAD.MOV.U32 R4, RZ, RZ, R206 ;  /* 0x000000ffff041224 */ /* 0x000fe800078e00ce */
        /* <DEDUP_REMOVED lines=17> */
.L_x_1309:
[----:B--234-:R-:W-:Y:S05]  /*13e10*/  BSYNC B0 ;  /* 0x0000000000007941 */ /* 0x01cfea0003800000 */
.L_x_1308:
[----:B-1----:R-:W2:Y:S01]  /*13e20*/  LDL R0, [R1+0x14] ;  /* 0x0000140001007983 */ /* 0x002ea20000100800 */
[----:B------:R-:W-:Y:S02]  /*13e30*/  MOV R2, c[0x0][0x2c4] ;  /* 0x0000b10000027a02 */ /* 0x000fe40000000f00 */
[----:B------:R-:W-:Y:S01]  /*13e40*/  MOV R4, R248 ;  /* 0x000000f800047202 */ /* 0x000fe20000000f00 */
[----:B------:R-:W3:Y:S01]  /*13e50*/  LDL R7, [R1+0x24] ;  /* 0x0000240001077983 */ /* 0x000ee20000100800 */
[----:B------:R-:W-:Y:S03]  /*13e60*/  ISETP.NE.AND P0, PT, R2, 0x1, PT ;  /* 0x000000010200780c */ /* 0x000fe60003f05270 */
[----:B------:R-:W4:Y:S04]  /*13e70*/  LDL R6, [R1+0x3c] ;  /* 0x00003c0001067983 */ /* 0x000f280000100800 */
[----:B------:R-:W4:Y:S04]  /*13e80*/  LDL R5, [R1+0x4c] ;  /* 0x00004c0001057983 */ /* 0x000f280000100800 */
[----:B------:R-:W-:Y:S08]  /*13e90*/  LDSM.16.MT88.4 R36, [R167] ;  /* 0x00000000a724783b */ /* 0x000ff00000004200 */
[----:B------:R-:W0:Y:S01]  /*13ea0*/  LDGDEPBAR ;  /* 0x00000000000079af */ /* 0x000e220000000000 */
[----:B--2---:R-:W-:Y:S01]  /*13eb0*/  @P0 MOV R4, R0 ;  /* 0x0000000000040202 */ /* 0x004fe20000000f00 */
[----:B------:R-:W-:Y:S06]  /*13ec0*/  IMAD R0, R204, -0x30, RZ ;  /* 0xffffffd0cc007824 */ /* 0x000fec00078e02ff */
[----:B------:R-:W1:Y:S01]  /*13ed0*/  SHFL.IDX PT, R2, R4, RZ, 0x1c1f ;  /* 0x001c1fff04027589 */ /* 0x000e6200000e0000 */
[----:B---3--:R-:W-:Y:S04]  /*13ee0*/  IADD3 R0, -R7, 0x1, R0 ;  /* 0x0000000107007810 */ /* 0x008fe80007ffe100 */
[----:B----4-:R-:W-:Y:S03]  /*13ef0*/  IADD3 R5, -R5, R0, R6 ;  /* 0x0000000005057210 */ /* 0x010fe60007ffe106 */
        /* <DEDUP_REMOVED lines=8> */
[----:B------:R-:W-:Y:S02]  /*13f80*/  ISETP.GT.AND P1, PT, R0, 0x9, PT ;  /* 0x000000090000780c */ /* 0x000fe40003f24270 */
[----:B------:R-:W-:Y:S02]  /*13f90*/  FSEL R10, R103, -INF , P0 ;  /* 0xff800000670a7808 */ /* 0x000fe40000000000 */
[----:B------:R-:W-:Y:S02]  /*13fa0*/  FMNMX.FTZ R2, R8, R2, !PT ;  /* 0x0000000208027209 */ /* 0x000fe40007810000 */
[----:B------:R-:W-:Y:S02]  /*13fb0*/  ISETP.GT.AND P0, PT, R0, 0x10, PT ;  /* 0x000000100000780c */ /* 0x000fe40003f04270 */
[----:B------:R-:W-:Y:S02]  /*13fc0*/  FSEL R15, R15, -INF , P1 ;  /* 0xff8000000f0f7808 */ /* 0x000fe40000800000 */
[----:B------:R-:W-:Y:S02]  /*13fd0*/  FMNMX.FTZ R2, R10, R2, !PT ;  /* 0x000000020a027209 */ /* 0x000fe40007810000 */
[----:B------:R-:W-:Y:S02]  /*13fe0*/  ISETP.GT.AND P1, PT, R0, 0x11, PT ;  /* 0x000000110000780c */ /* 0x000fe40003f24270 */
[----:B------:R-:W-:Y:S02]  /*13ff0*/  FSEL R207, R102, -INF , P0 ;  /* 0xff80000066cf7808 */ /* 0x000fe40000000000 */
[----:B------:R-:W-:Y:S02]  /*14000*/  FMNMX.FTZ R2, R15, R2, !PT ;  /* 0x000000020f027209 */ /* 0x000fe40007810000 */
[C---:B------:R-:W-:Y:S02]  /*14010*/  ISETP.GT.AND P0, PT, R0.reuse, 0x18, PT ;  /* 0x000000180000780c */ /* 0x040fe40003f04270 */
[----:B------:R-:W-:Y:S02]  /*14020*/  FSEL R206, R101, -INF , P1 ;  /* 0xff80000065ce7808 */ /* 0x000fe40000800000 */
[----:B------:R-:W-:Y:S02]  /*14030*/  FMNMX.FTZ R2, R207, R2, !PT ;  /* 0x00000002cf027209 */ /* 0x000fe40007810000 */
[----:B------:R-:W-:Y:S02]  /*14040*/  ISETP.GT.AND P1, PT, R0, 0x19, PT ;  /* 0x000000190000780c */ /* 0x000fe40003f24270 */
[----:B------:R-:W-:Y:S02]  /*14050*/  FSEL R210, R18, -INF , P0 ;  /* 0xff80000012d27808 */ /* 0x000fe40000000000 */
[----:B------:R-:W-:Y:S02]  /*14060*/  FMNMX.FTZ R2, R206, R2, !PT ;  /* 0x00000002ce027209 */ /* 0x000fe40007810000 */
[----:B------:R-:W-:Y:S02]  /*14070*/  ISETP.GT.AND P0, PT, R0, 0x20, PT ;  /* 0x000000200000780c */ /* 0x000fe40003f04270 */
[----:B------:R-:W-:Y:S02]  /*14080*/  FSEL R208, R16, -INF , P1 ;  /* 0xff80000010d07808 */ /* 0x000fe40000800000 */
[----:B------:R-:W-:Y:S01]  /*14090*/  FMNMX.FTZ R2, R210, R2, !PT ;  /* 0x00000002d2027209 */ /* 0x000fe20007810000 */
[----:B------:R-:W-:Y:S01]  /*140a0*/  SHFL.IDX PT, R16, R4, 0x3, 0x1c1f ;  /* 0x007c1f0004107f89 */ /* 0x000fe200000e0000 */
[----:B------:R-:W-:Y:S02]  /*140b0*/  FSEL R234, R12, -INF , P0 ;  /* 0xff8000000cea7808 */ /* 0x000fe40000000000 */
[C---:B------:R-:W-:Y:S02]  /*140c0*/  ISETP.GT.AND P3, PT, R0.reuse, 0x21, PT ;  /* 0x000000210000780c */ /* 0x040fe40003f64270 */
[C---:B------:R-:W-:Y:S02]  /*140d0*/  ISETP.GT.AND P2, PT, R0.reuse, 0x28, PT ;  /* 0x000000280000780c */ /* 0x040fe40003f44270 */
        /* <DEDUP_REMOVED lines=15> */
[C---:B------:R-:W-:Y:S02]  /*141d0*/  ISETP.GT.AND P0, PT, R2.reuse, 0x8, PT ;  /* 0x000000080200780c */ /* 0x040fe40003f04270 */
[----:B-1----:R-:W-:Y:S02]  /*141e0*/  FMNMX.FTZ R4, R9, R100, !PT ;  /* 0x0000006409047209 */ /* 0x002fe40007810000 */
[----:B------:R-:W-:Y:S02]  /*141f0*/  FSEL R11, R187, -INF , P2 ;  /* 0xff800000bb0b7808 */ /* 0x000fe40001000000 */
        /* <DEDUP_REMOVED lines=8> */
[----:B------:R-:W-:Y:S02]  /*14280*/  ISETP.GT.AND P0, PT, R2, 0x18, PT ;  /* 0x000000180200780c */ /* 0x000fe40003f04270 */
[----:B------:R-:W-:Y:S02]  /*14290*/  FMNMX.FTZ R4, R18, R0, !PT ;  /* 0x0000000012047209 */ /* 0x000fe40007810000 */
[----:B------:R-:W-:Y:S02]  /*142a0*/  FSEL R189, R109, -INF , P1 ;  /* 0xff8000006dbd7808 */ /* 0x000fe40000800000 */
[----:B---3--:R-:W-:Y:S02]  /*142b0*/  IADD3 R0, R5, R12, RZ ;  /* 0x0000000c05007210 */ /* 0x008fe40007ffe0ff */
        /* <DEDUP_REMOVED lines=17> */
[----:B------:R-:W-:Y:S02]  /*143d0*/  FMNMX.FTZ R19, R6, R106, !PT ;  /* 0x0000006a06137209 */ /* 0x000fe40007810000 */
[----:B------:R-:W-:Y:S02]  /*143e0*/  FSEL R13, R214, -INF , P1 ;  /* 0xff800000d60d7808 */ /* 0x000fe40000800000 */
[----:B------:R-:W-:Y:S02]  /*143f0*/  ISETP.GT.AND P3, PT, R0, 0x9, PT ;  /* 0x000000090000780c */ /* 0x000fe40003f64270 */
[----:B------:R-:W-:Y:S02]  /*14400*/  FMNMX.FTZ R19, R13, R19, !PT ;  /* 0x000000130d137209 */ /* 0x000fe40007810000 */
[----:B------:R-:W-:Y:S02]  /*14410*/  FMNMX.FTZ R12, R205, R4, !PT ;  /* 0x00000004cd0c7209 */ /* 0x000fe40007810000 */
[----:B------:R-:W-:Y:S02]  /*14420*/  IADD3 R4, R5, R16, RZ ;  /* 0x0000001005047210 */ /* 0x000fe40007ffe0ff */
[----:B------:R-:W-:Y:S02]  /*14430*/  FSEL R16, R211, -INF , P0 ;  /* 0xff800000d3107808 */ /* 0x000fe40000000000 */
[----:B------:R-:W-:Y:S02]  /*14440*/  FSEL R17, R209, -INF , P3 ;  /* 0xff800000d1117808 */ /* 0x000fe40001800000 */
[----:B------:R-:W-:Y:S02]  /*14450*/  FMNMX.FTZ R21, R16, R19, !PT ;  /* 0x0000001310157209 */ /* 0x000fe40007810000 */
[----:B------:R-:W-:Y:S02]  /*14460*/  ISETP.GT.AND P2, PT, R0, 0x10, PT ;  /* 0x000000100000780c */ /* 0x000fe40003f44270 */
[----:B------:R-:W-:Y:S02]  /*14470*/  FMNMX.FTZ R5, R189, R12, !PT ;  /* 0x0000000cbd057209 */ /* 0x000fe40007810000 */
[----:B------:R-:W-:Y:S02]  /*14480*/  FSEL R182, R176, -INF , P2 ;  /* 0xff800000b0b67808 */ /* 0x000fe40001000000 */
[----:B------:R-:W-:Y:S02]  /*14490*/  ISETP.GT.AND P2, PT, R4, 0x1, PT ;  /* 0x000000010400780c */ /* 0x000fe40003f44270 */
[----:B------:R-:W-:Y:S02]  /*144a0*/  FMNMX.FTZ R21, R17, R21, !PT ;  /* 0x0000001511157209 */ /* 0x000fe40007810000 */
[----:B------:R-:W-:Y:S02]  /*144b0*/  ISETP.GT.AND P1, PT, R0, 0x11, PT ;  /* 0x000000110000780c */ /* 0x000fe40003f24270 */
[----:B------:R-:W-:Y:S02]  /*144c0*/  ISETP.GT.AND P0, PT, R4, RZ, PT ;  /* 0x000000ff0400720c */ /* 0x000fe40003f04270 */
[----:B------:R-:W-:Y:S02]  /*144d0*/  FMNMX.FTZ R5, R191, R5, !PT ;  /* 0x00000005bf057209 */ /* 0x000fe40007810000 */
[----:B------:R-:W-:Y:S02]  /*144e0*/  FSEL R20, R217, -INF , P2 ;  /* 0xff800000d9147808 */ /* 0x000fe40001000000 */
[----:B------:R-:W-:Y:S02]  /*144f0*/  FSEL R184, R171, -INF , P1 ;  /* 0xff800000abb87808 */ /* 0x000fe40000800000 */
[----:B------:R-:W-:Y:S02]  /*14500*/  FMNMX.FTZ R21, R182, R21, !PT ;  /* 0x00000015b6157209 */ /* 0x000fe40007810000 */
[----:B------:R-:W-:Y:S02]  /*14510*/  ISETP.GT.AND P3, PT, R0, 0x18, PT ;  /* 0x000000180000780c */ /* 0x000fe40003f64270 */
[----:B------:R-:W-:Y:S02]  /*14520*/  FSEL R12, R216, -INF , P0 ;  /* 0xff800000d80c7808 */ /* 0x000fe40000000000 */
[----:B------:R-:W-:Y:S02]  /*14530*/  ISETP.GT.AND P1, PT, R4, 0x8, PT ;  /* 0x000000080400780c */ /* 0x000fe40003f24270 */
[----:B------:R-:W-:Y:S02]  /*14540*/  ISETP.GT.AND P2, PT, R0, 0x20, PT ;  /* 0x000000200000780c */ /* 0x000fe40003f44270 */
[----:B------:R-:W-:Y:S02]  /*14550*/  FMNMX.FTZ R5, R190, R5, !PT ;  /* 0x00000005be057209 */ /* 0x000fe40007810000 */
[----:B------:R-:W-:Y:S02]  /*14560*/  FSEL R19, R212, -INF , P1 ;  /* 0xff800000d4137808 */ /* 0x000fe40000800000 */
[----:B------:R-:W-:Y:S02]  /*14570*/  ISETP.GT.AND P0, PT, R0, 0x19, PT ;  /* 0x000000190000780c */ /* 0x000fe40003f04270 */
[----:B------:R-:W-:Y:S02]  /*14580*/  FSEL R187, R168, -INF , P3 ;  /* 0xff800000a8bb7808 */ /* 0x000fe40001800000 */
[C---:B------:R-:W-:Y:S02]  /*14590*/  ISETP.GT.AND P1, PT, R0.reuse, 0x21, PT ;  /* 0x000000210000780c */ /* 0x040fe40003f24270 */
[----:B------:R-:W-:Y:S02]  /*145a0*/  ISETP.GT.AND P3, PT, R0, 0x29, PT ;  /* 0x000000290000780c */ /* 0x000fe40003f64270 */
[----:B------:R-:W-:Y:S02]  /*145b0*/  FSEL R226, R24, -INF , P2 ;  /* 0xff80000018e27808 */ /* 0x000fe40001000000 */
[----:B------:R-:W-:Y:S02]  /*145c0*/  ISETP.GT.AND P2, PT, R0, 0x28, PT ;  /* 0x000000280000780c */ /* 0x000fe40003f44270 */
[----:B------:R-:W-:Y:S02]  /*145d0*/  FMNMX.FTZ R0, R184, R21, !PT ;  /* 0x00000015b8007209 */ /* 0x000fe40007810000 */
[----:B------:R-:W-:Y:S02]  /*145e0*/  FMNMX.FTZ R21, R12, R107, !PT ;  /* 0x0000006b0c157209 */ /* 0x000fe40007810000 */
[----:B------:R-:W-:Y:S02]  /*145f0*/  FMNMX.FTZ R5, R230, R5, !PT ;  /* 0x00000005e6057209 */ /* 0x000fe40007810000 */
[----:B------:R-:W-:Y:S02]  /*14600*/  FSEL R185, R108, -INF , P0 ;  /* 0xff8000006cb97808 */ /* 0x000fe40000000000 */
[----:B-1----:R-:W-:Y:S02]  /*14610*/  FMNMX.FTZ R110, R2, R23, !PT ;  /* 0x00000017026e7209 */ /* 0x002fe40007810000 */
[----:B------:R-:W-:Y:S02]  /*14620*/  FMNMX.FTZ R2, R187, R0, !PT ;  /* 0x00000000bb027209 */ /* 0x000fe40007810000 */
[----:B------:R-:W-:Y:S02]  /*14630*/  FMNMX.FTZ R0, R20, R21, !PT ;  /* 0x0000001514007209 */ /* 0x000fe40007810000 */
[C---:B------:R-:W-:Y:S02]  /*14640*/  ISETP.GT.AND P0, PT, R4.reuse, 0x9, PT ;  /* 0x000000090400780c */ /* 0x040fe40003f04270 */
[----:B------:R-:W-:Y:S02]  /*14650*/  FMNMX.FTZ R5, R229, R5, !PT ;  /* 0x00000005e5057209 */ /* 0x000fe40007810000 */
[----:B------:R-:W-:Y:S02]  /*14660*/  FMNMX.FTZ R0, R19, R0, !PT ;  /* 0x0000000013007209 */ /* 0x000fe40007810000 */
[----:B------:R-:W-:Y:S02]  /*14670*/  FSEL R24, R213, -INF , P0 ;  /* 0xff800000d5187808 */ /* 0x000fe40000000000 */
[----:B------:R-:W-:Y:S02]  /*14680*/  ISETP.GT.AND P0, PT, R4, 0x10, PT ;  /* 0x000000100400780c */ /* 0x000fe40003f04270 */
[----:B------:R-:W-:Y:S02]  /*14690*/  FMNMX.FTZ R5, R228, R5, !PT ;  /* 0x00000005e4057209 */ /* 0x000fe40007810000 */
[----:B------:R-:W-:Y:S02]  /*146a0*/  FMNMX.FTZ R0, R24, R0, !PT ;  /* 0x0000000018007209 */ /* 0x000fe40007810000 */
[----:B------:R-:W-:Y:S02]  /*146b0*/  FSEL R181, R178, -INF , P0 ;  /* 0xff800000b2b57808 */ /* 0x000fe40000000000 */
[----:B------:R-:W-:Y:S02]  /*146c0*/  ISETP.GT.AND P0, PT, R4, 0x18, PT ;  /* 0x000000180400780c */ /* 0x000fe40003f04270 */
[----:B------:R-:W-:Y:S02]  /*146d0*/  FMNMX.FTZ R5, R227, R5, !PT ;  /* 0x00000005e3057209 */ /* 0x000fe40007810000 */
[----:B------:R-:W-:Y:S01]  /*146e0*/  FMNMX.FTZ R21, R181, R0, !PT ;  /* 0x00000000b5157209 */ /* 0x000fe20007810000 */
[C---:B------:R-:W-:Y:S01]  /*146f0*/  FMUL.FTZ R0, R110.reuse, c[0x0][0x2d0] ;  /* 0x0000b4006e007a20 */ /* 0x040fe20000410000 */
[----:B------:R-:W-:Y:S01]  /*14700*/  FSEL R183, R177, -INF , P0 ;  /* 0xff800000b1b77808 */ /* 0x000fe20000000000 */
[----:B------:R-:W1:Y:S01]  /*14710*/  SHFL.BFLY PT, R22, R5, 0x2, 0x1f ;  /* 0x0c401f0005167f89 */ /* 0x000e6200000e0000 */
[----:B------:R-:W-:Y:S02]  /*14720*/  FSETP.NEU.FTZ.AND P0, PT, R110, -INF , PT ;  /* 0xff8000006e00780b */ /* 0x000fe40003f1d000 */
[----:B------:R-:W-:Y:S02]  /*14730*/  FSEL R225, R26, -INF , P1 ;  /* 0xff8000001ae17808 */ /* 0x000fe40000800000 */
[----:B------:R-:W-:Y:S02]  /*14740*/  FSEL R174, R0, RZ, P0 ;  /* 0x000000ff00ae7208 */ /* 0x000fe40000000000 */
[----:B------:R-:W-:Y:S02]  /*14750*/  ISETP.GT.AND P1, PT, R4, 0x11, PT ;  /* 0x000000110400780c */ /* 0x000fe40003f24270 */
[----:B------:R-:W-:Y:S01]  /*14760*/  FMNMX.FTZ R2, R185, R2, !PT ;  /* 0x00000002b9027209 */ /* 0x000fe20007810000 */
[--C-:B------:R-:W-:Y:S01]  /*14770*/  FFMA.FTZ R0, R7, c[0x0][0x2d0], -R174.reuse ;  /* 0x0000b40007007a23 */ /* 0x100fe200000108ae */
[----:B------:R-:W-:Y:S02]  /*14780*/  FSEL R180, R186, -INF , P1 ;  /* 0xff800000bab47808 */ /* 0x000fe40000800000 */
[----:B------:R-:W-:Y:S01]  /*14790*/  FSEL R224, R27, -INF , P2 ;  /* 0xff8000001be07808 */ /* 0x000fe20001000000 */
[----:B------:R2:W-:Y:S01]  /*147a0*/  MUFU.EX2 R215, R0 ;  /* 0x0000000000d77308 */ /* 0x0005e20000000800 */
[----:B------:R-:W-:Y:S02]  /*147b0*/  FMNMX.FTZ R21, R180, R21, !PT ;  /* 0x00000015b4157209 */ /* 0x000fe40007810000 */
[----:B------:R-:W-:Y:S02]  /*147c0*/  ISETP.GT.AND P2, PT, R4, 0x19, PT ;  /* 0x000000190400780c */ /* 0x000fe40003f44270 */
[----:B------:R-:W-:Y:S02]  /*147d0*/  FMNMX.FTZ R2, R226, R2, !PT ;  /* 0x00000002e2027209 */ /* 0x000fe40007810000 */
[----:B------:R-:W-:Y:S02]  /*147e0*/  FMNMX.FTZ R21, R183, R21, !PT ;  /* 0x00000015b7157209 */ /* 0x000fe40007810000 */
[----:B------:R-:W-:Y:S02]  /*147f0*/  FSEL R188, R179, -INF , P2 ;  /* 0xff800000b3bc7808 */ /* 0x000fe40001000000 */
[----:B-1----:R-:W-:Y:S02]  /*14800*/  FMNMX.FTZ R5, R5, R22, !PT ;  /* 0x0000001605057209 */ /* 0x002fe40007810000 */
[----:B------:R-:W-:Y:S02]  /*14810*/  ISETP.GT.AND P1, PT, R4, 0x20, PT ;  /* 0x000000200400780c */ /* 0x000fe40003f24270 */
[----:B------:R-:W-:Y:S01]  /*14820*/  FMNMX.FTZ R2, R225, R2, !PT ;  /* 0x00000002e1027209 */ /* 0x000fe20007810000 */
[----:B------:R-:W1:Y:S01]  /*14830*/  SHFL.BFLY PT, R23, R5, 0x1, 0x1f ;  /* 0x0c201f0005177f89 */ /* 0x000e6200000e0000 */
[----:B------:R-:W-:Y:S02]  /*14840*/  FMNMX.FTZ R7, R188, R21, !PT ;  /* 0x00000015bc077209 */ /* 0x000fe40007810000 */
[----:B------:R-:W-:Y:S02]  /*14850*/  FSEL R220, R25, -INF , P3 ;  /* 0xff80000019dc7808 */ /* 0x000fe40001800000 */
[----:B------:R-:W-:Y:S02]  /*14860*/  ISETP.GT.AND P3, PT, R4, 0x21, PT ;  /* 0x000000210400780c */ /* 0x000fe40003f64270 */
[----:B------:R-:W-:Y:S01]  /*14870*/  FSEL R223, R31, -INF , P1 ;  /* 0xff8000001fdf7808 */ /* 0x000fe20000800000 */
[--C-:B--2---:R-:W-:Y:S01]  /*14880*/  FFMA.FTZ R0, R8, c[0x0][0x2d0], -R174.reuse ;  /* 0x0000b40008007a23 */ /* 0x104fe200000108ae */
[----:B------:R-:W-:Y:S02]  /*14890*/  FMNMX.FTZ R2, R224, R2, !PT ;  /* 0x00000002e0027209 */ /* 0x000fe40007810000 */
[----:B------:R-:W-:Y:S01]  /*148a0*/  FSEL R221, R30, -INF , P3 ;  /* 0xff8000001edd7808 */ /* 0x000fe20001800000 */
[----:B------:R2:W3:Y:S01]  /*148b0*/  MUFU.EX2 R222, R0 ;  /* 0x0000000000de7308 */ /* 0x0004e20000000800 */
[----:B------:R-:W-:Y:S02]  /*148c0*/  FMNMX.FTZ R7, R223, R7, !PT ;  /* 0x00000007df077209 */ /* 0x000fe40007810000 */
[----:B------:R-:W-:Y:S02]  /*148d0*/  FMNMX.FTZ R2, R220, R2, !PT ;  /* 0x00000002dc027209 */ /* 0x000fe40007810000 */
[C---:B------:R-:W-:Y:S02]  /*148e0*/  ISETP.GT.AND P2, PT, R4.reuse, 0x28, PT ;  /* 0x000000280400780c */ /* 0x040fe40003f44270 */
[----:B------:R-:W-:Y:S01]  /*148f0*/  ISETP.GT.AND P1, PT, R4, 0x29, PT ;  /* 0x000000290400780c */ /* 0x000fe20003f24270 */
[----:B------:R-:W4:Y:S01]  /*14900*/  SHFL.BFLY PT, R22, R2, 0x2, 0x1f ;  /* 0x0c401f0002167f89 */ /* 0x000f2200000e0000 */
[----:B------:R-:W-:Y:S01]  /*14910*/  FMNMX.FTZ R4, R221, R7, !PT ;  /* 0x00000007dd047209 */ /* 0x000fe20007810000 */
[--C-:B------:R-:W-:Y:S01]  /*14920*/  FFMA.FTZ R7, R10, c[0x0][0x2d0], -R174.reuse ;  /* 0x0000b4000a077a23 */ /* 0x100fe200000108ae */
[----:B------:R-:W-:Y:S02]  /*14930*/  FSEL R219, R29, -INF , P2 ;  /* 0xff8000001ddb7808 */ /* 0x000fe40001000000 */
[----:B-1----:R-:W-:Y:S01]  /*14940*/  FMNMX.FTZ R109, R5, R23, !PT ;  /* 0x00000017056d7209 */ /* 0x002fe20007810000 */
[----:B------:R1:W-:Y:S01]  /*14950*/  MUFU.EX2 R242, R7 ;  /* 0x0000000700f27308 */ /* 0x0003e20000000800 */
[----:B------:R-:W-:Y:S01]  /*14960*/  FFMA.FTZ R5, R15, c[0x0][0x2d0], -R174 ;  /* 0x0000b4000f057a23 */ /* 0x000fe200000108ae */
[----:B------:R-:W-:Y:S02]  /*14970*/  FSEL R103, R28, -INF , P1 ;  /* 0xff8000001c677808 */ /* 0x000fe40000800000 */
[----:B------:R-:W-:Y:S06]  /*14980*/  FSETP.NEU.FTZ.AND P2, PT, R109, -INF , PT ;  /* 0xff8000006d00780b */ /* 0x000fec0003f5d000 */
[----:B------:R5:W5:Y:S01]  /*14990*/  MUFU.EX2 R243, R5 ;  /* 0x0000000500f37308 */ /* 0x000b620000000800 */
[----:B--2---:R-:W-:Y:S02]  /*149a0*/  FMNMX.FTZ R0, R219, R4, !PT ;  /* 0x00000004db007209 */ /* 0x004fe40007810000 */
[----:B---3--:R-:W-:Y:S02]  /*149b0*/  F2FP.PACK_AB R168, R222, R215 ;  /* 0x000000d7dea8723e */ /* 0x008fe400000000ff */
[----:B------:R-:W-:Y:S02]  /*149c0*/  FMNMX.FTZ R0, R103, R0, !PT ;  /* 0x0000000067007209 */ /* 0x000fe40007810000 */
[----:B----4-:R-:W-:Y:S03]  /*149d0*/  FMNMX.FTZ R4, R2, R22, !PT ;  /* 0x0000001602047209 */ /* 0x010fe60007810000 */
[----:B------:R-:W2:Y:S01]  /*149e0*/  SHFL.BFLY PT, R2, R0, 0x2, 0x1f ;  /* 0x0c401f0000027f89 */ /* 0x000ea200000e0000 */
[----:B-1----:R-:W-:Y:S07]  /*149f0*/  FMUL.FTZ R7, R109, c[0x0][0x2d0] ;  /* 0x0000b4006d077a20 */ /* 0x002fee0000410000 */
[----:B------:R-:W1:Y:S01]  /*14a00*/  SHFL.BFLY PT, R8, R4, 0x1, 0x1f ;  /* 0x0c201f0004087f89 */ /* 0x000e6200000e0000 */
[----:B------:R-:W-:Y:S05]  /*14a10*/  FSEL R173, R7, RZ, P2 ;  /* 0x000000ff07ad7208 */ /* 0x000fea0001000000 */
[--C-:B-----5:R-:W-:Y:S01]  /*14a20*/  FFMA.FTZ R5, R9, c[0x0][0x2d0], -R173.reuse ;  /* 0x0000b40009057a23 */ /* 0x120fe200000108ad */
[----:B------:R-:W-:Y:S03]  /*14a30*/  F2FP.PACK_AB R170, R243, R242 ;  /* 0x000000f2f3aa723e */ /* 0x000fe600000000ff */
[----:B------:R3:W-:Y:S01]  /*14a40*/  MUFU.EX2 R178, R5 ;  /* 0x0000000500b27308 */ /* 0x0007e20000000800 */
[----:B--2---:R-:W-:Y:S01]  /*14a50*/  FMNMX.FTZ R0, R0, R2, !PT ;  /* 0x0000000200007209 */ /* 0x004fe20007810000 */
[--C-:B------:R-:W-:Y:S08]  /*14a60*/  FFMA.FTZ R2, R14, c[0x0][0x2d0], -R173.reuse ;  /* 0x0000b4000e027a23 */ /* 0x100ff000000108ad */
[----:B------:R2:W-:Y:S01]  /*14a70*/  MUFU.EX2 R240, R2 ;  /* 0x0000000200f07308 */ /* 0x0005e20000000800 */
[----:B-1----:R-:W-:Y:S01]  /*14a80*/  FMNMX.FTZ R108, R4, R8, !PT ;  /* 0x00000008046c7209 */ /* 0x002fe20007810000 */
[--C-:B------:R-:W-:Y:S03]  /*14a90*/  FFMA.FTZ R4, R18, c[0x0][0x2d0], -R173.reuse ;  /* 0x0000b40012047a23 */ /* 0x100fe600000108ad */
[C---:B------:R-:W-:Y:S05]  /*14aa0*/  FSETP.NEU.FTZ.AND P1, PT, R108.reuse, -INF , PT ;  /* 0xff8000006c00780b */ /* 0x040fea0003f3d000 */
[----:B------:R-:W1:Y:S01]  /*14ab0*/  MUFU.EX2 R241, R4 ;  /* 0x0000000400f17308 */ /* 0x000e620000000800 */
[----:B---3--:R-:W-:Y:S09]  /*14ac0*/  FFMA.FTZ R5, R11, c[0x0][0x2d0], -R173 ;  /* 0x0000b4000b057a23 */ /* 0x008ff200000108ad */
        /* <DEDUP_REMOVED lines=24> */
[C---:B-1----:R-:W-:Y:S02]  /*14c50*/  FMUL.FTZ R4, R101.reuse, R120 ;  /* 0x0000007865047220 */ /* 0x042fe40000410000 */
[C---:B------:R-:W-:Y:S02]  /*14c60*/  FMUL.FTZ R5, R101.reuse, R121 ;  /* 0x0000007965057220 */ /* 0x040fe40000410000 */
[C---:B------:R-:W-:Y:S02]  /*14c70*/  FMUL.FTZ R16, R101.reuse, R128 ;  /* 0x0000008065107220 */ /* 0x040fe40000410000 */
[C---:B------:R-:W-:Y:S02]  /*14c80*/  FMUL.FTZ R17, R101.reuse, R129 ;  /* 0x0000008165117220 */ /* 0x040fe40000410000 */
[C---:B------:R-:W-:Y:S02]  /*14c90*/  FMUL.FTZ R32, R101.reuse, R144 ;  /* 0x0000009065207220 */ /* 0x040fe40000410000 */
[--C-:B--2---:R-:W-:Y:S02]  /*14ca0*/  FFMA.FTZ R2, R20, c[0x0][0x2d0], -R175.reuse ;  /* 0x0000b40014027a23 */ /* 0x104fe400000108af */
[----:B------:R-:W1:Y:S01]  /*14cb0*/  LDSM.16.MT88.4 R20, [R166] ;  /* 0x00000000a614783b */ /* 0x000e620000004200 */
[C---:B------:R-:W-:Y:S01]  /*14cc0*/  FMUL.FTZ R33, R101.reuse, R145 ;  /* 0x0000009165217220 */ /* 0x040fe20000410000 */
[----:B------:R2:W-:Y:S01]  /*14cd0*/  MUFU.EX2 R235, R2 ;  /* 0x0000000200eb7308 */ /* 0x0005e20000000800 */
[C---:B------:R-:W-:Y:S02]  /*14ce0*/  FMUL.FTZ R48, R101.reuse, R160 ;  /* 0x000000a065307220 */ /* 0x040fe40000410000 */
[C---:B------:R-:W-:Y:S02]  /*14cf0*/  FMUL.FTZ R49, R101.reuse, R161 ;  /* 0x000000a165317220 */ /* 0x040fe40000410000 */
[C---:B------:R-:W-:Y:S02]  /*14d00*/  FMUL.FTZ R52, R101.reuse, R52 ;  /* 0x0000003465347220 */ /* 0x040fe40000410000 */
[----:B------:R-:W-:Y:S02]  /*14d10*/  FMUL.FTZ R53, R101, R53 ;  /* 0x0000003565357220 */ /* 0x000fe40000410000 */
[--C-:B------:R-:W-:Y:S02]  /*14d20*/  FFMA.FTZ R144, R219, c[0x0][0x2d0], -R175.reuse ;  /* 0x0000b400db907a23 */ /* 0x100fe400000108af */
[C---:B------:R-:W-:Y:S02]  /*14d30*/  FMUL.FTZ R64, R101.reuse, R64 ;  /* 0x0000004065407220 */ /* 0x040fe40000410000 */
[C---:B------:R-:W-:Y:S02]  /*14d40*/  FMUL.FTZ R65, R101.reuse, R65 ;  /* 0x0000004165417220 */ /* 0x040fe40000410000 */
[C---:B------:R-:W-:Y:S02]  /*14d50*/  FMUL.FTZ R68, R101.reuse, R68 ;  /* 0x0000004465447220 */ /* 0x040fe40000410000 */
[C---:B------:R-:W-:Y:S02]  /*14d60*/  FMUL.FTZ R69, R101.reuse, R69 ;  /* 0x0000004565457220 */ /* 0x040fe40000410000 */
[C---:B------:R-:W-:Y:S02]  /*14d70*/  FMUL.FTZ R80, R101.reuse, R80 ;  /* 0x0000005065507220 */ /* 0x040fe40000410000 */
[C---:B------:R-:W-:Y:S02]  /*14d80*/  FMUL.FTZ R81, R101.reuse, R81 ;  /* 0x0000005165517220 */ /* 0x040fe40000410000 */
[----:B------:R-:W-:Y:S02]  /*14d90*/  FMUL.FTZ R84, R101, R84 ;  /* 0x0000005465547220 */ /* 0x000fe40000410000 */
[----:B--2---:R-:W-:Y:S02]  /*14da0*/  FFMA.FTZ R2, R19, c[0x0][0x2d0], -R175 ;  /* 0x0000b40013027a23 */ /* 0x004fe400000108af */
[C---:B------:R-:W-:Y:S02]  /*14db0*/  FMUL.FTZ R85, R101.reuse, R85 ;  /* 0x0000005565557220 */ /* 0x040fe40000410000 */
[----:B------:R2:W-:Y:S01]  /*14dc0*/  MUFU.EX2 R236, R2 ;  /* 0x0000000200ec7308 */ /* 0x0005e20000000800 */
[C---:B------:R-:W-:Y:S02]  /*14dd0*/  FMUL.FTZ R96, R101.reuse, R96 ;  /* 0x0000006065607220 */ /* 0x040fe40000410000 */
        /* <DEDUP_REMOVED lines=8> */
[----:B---3--:R-:W-:Y:S02]  /*14e60*/  FMUL.FTZ R6, R100, R122 ;  /* 0x0000007a64067220 */ /* 0x008fe40000410000 */
[----:B------:R-:W-:Y:S02]  /*14e70*/  FMUL.FTZ R0, R0, c[0x0][0x2d0] ;  /* 0x0000b40000007a20 */ /* 0x000fe40000410000 */
[C---:B------:R-:W-:Y:S02]  /*14e80*/  FMUL.FTZ R7, R100.reuse, R123 ;  /* 0x0000007b64077220 */ /* 0x040fe40000410000 */
[----:B------:R2:W3:Y:S01]  /*14e90*/  MUFU.EX2 R3, R0 ;  /* 0x0000000000037308 */ /* 0x0004e20000000800 */
[----:B------:R-:W4:Y:S01]  /*14ea0*/  LDSM.16.MT88.4 R120, [R166+0xc00] ;  /* 0x000c0000a678783b */ /* 0x000f220000004200 */
[C---:B------:R-:W-:Y:S02]  /*14eb0*/  FMUL.FTZ R18, R100.reuse, R130 ;  /* 0x0000008264127220 */ /* 0x040fe40000410000 */
[C---:B------:R-:W-:Y:S01]  /*14ec0*/  FMUL.FTZ R19, R100.reuse, R131 ;  /* 0x0000008364137220 */ /* 0x040fe20000410000 */
[-C--:B-1----:R-:W-:Y:S01]  /*14ed0*/  HMMA.16816.F32 R4, R168, R20.reuse, R4 ;  /* 0x00000014a804723c */ /* 0x082fe20000001804 */
[C---:B------:R-:W-:Y:S02]  /*14ee0*/  FMUL.FTZ R35, R100.reuse, R147 ;  /* 0x0000009364237220 */ /* 0x040fe40000410000 */
[C---:B------:R-:W-:Y:S01]  /*14ef0*/  FMUL.FTZ R34, R100.reuse, R146 ;  /* 0x0000009264227220 */ /* 0x040fe20000410000 */
[----:B------:R-:W-:Y:S01]  /*14f00*/  LDSM.16.MT88.4 R128, [R167+0x400] ;  /* 0x00040000a780783b */ /* 0x000fe20000004200 */
[C---:B------:R-:W-:Y:S02]  /*14f10*/  FMUL.FTZ R50, R100.reuse, R162 ;  /* 0x000000a264327220 */ /* 0x040fe40000410000 */
[C---:B------:R-:W-:Y:S02]  /*14f20*/  FMUL.FTZ R51, R100.reuse, R163 ;  /* 0x000000a364337220 */ /* 0x040fe40000410000 */
[C---:B------:R-:W-:Y:S03]  /*14f30*/  FMUL.FTZ R54, R100.reuse, R54 ;  /* 0x0000003664367220 */ /* 0x040fe60000410000 */
[----:B------:R-:W-:Y:S01]  /*14f40*/  FMUL.FTZ R55, R100, R55 ;  /* 0x0000003764377220 */ /* 0x000fe20000410000 */
[----:B------:R-:W-:Y:S01]  /*14f50*/  LDSM.16.MT88.4 R160, [R166+0x1400] ;  /* 0x00140000a6a0783b */ /* 0x000fe20000004200 */
[--C-:B------:R-:W-:Y:S02]  /*14f60*/  FFMA.FTZ R106, R208, c[0x0][0x2d0], -R174.reuse ;  /* 0x0000b400d06a7a23 */ /* 0x100fe400000108ae */
[C---:B------:R-:W-:Y:S02]  /*14f70*/  FMUL.FTZ R66, R100.reuse, R66 ;  /* 0x0000004264427220 */ /* 0x040fe40000410000 */
[----:B------:R-:W-:Y:S01]  /*14f80*/  FMUL.FTZ R67, R100, R67 ;  /* 0x0000004364437220 */ /* 0x000fe20000410000 */
[----:B------:R-:W-:Y:S01]  /*14f90*/  MUFU.EX2 R218, R106 ;  /* 0x0000006a00da7308 */ /* 0x000fe20000000800 */
[----:B--2---:R-:W-:Y:S02]  /*14fa0*/  FADD.FTZ R0, -R2, R107 ;  /* 0x0000006b02007221 */ /* 0x004fe40000010100 */
[----:B------:R-:W-:Y:S02]  /*14fb0*/  FFMA.FTZ R2, R24, c[0x0][0x2d0], -R175 ;  /* 0x0000b40018027a23 */ /* 0x000fe400000108af */
[----:B------:R-:W-:Y:S02]  /*14fc0*/  FMUL.FTZ R0, R0, c[0x0][0x2d0] ;  /* 0x0000b40000007a20 */ /* 0x000fe40000410000 */
[----:B---3--:R-:W-:Y:S01]  /*14fd0*/  FMUL.FTZ R8, R3, R116 ;  /* 0x0000007403087220 */ /* 0x008fe20000410000 */
[----:B------:R-:W-:Y:S01]  /*14fe0*/  F2FP.PACK_AB R116, R179, R177 ;  /* 0x000000b1b374723e */ /* 0x000fe200000000ff */
[----:B------:R-:W-:Y:S01]  /*14ff0*/  FMUL.FTZ R9, R3, R117 ;  /* 0x0000007503097220 */ /* 0x000fe20000410000 */
[----:B------:R1:W-:Y:S01]  /*15000*/  MUFU.EX2 R238, R2 ;  /* 0x0000000200ee7308 */ /* 0x0003e20000000800 */
[----:B------:R-:W-:Y:S01]  /*15010*/  F2FP.PACK_AB R117, R235, R176 ;  /* 0x000000b0eb75723e */ /* 0x000fe200000000ff */
[C---:B------:R-:W-:Y:S02]  /*15020*/  FMUL.FTZ R12, R3.reuse, R124 ;  /* 0x0000007c030c7220 */ /* 0x040fe40000410000 */
[C---:B------:R-:W-:Y:S02]  /*15030*/  FMUL.FTZ R13, R3.reuse, R125 ;  /* 0x0000007d030d7220 */ /* 0x040fe40000410000 */
[C---:B------:R-:W-:Y:S02]  /*15040*/  FMUL.FTZ R24, R3.reuse, R136 ;  /* 0x0000008803187220 */ /* 0x040fe40000410000 */
[C---:B------:R-:W-:Y:S02]  /*15050*/  FMUL.FTZ R25, R3.reuse, R137 ;  /* 0x0000008903197220 */ /* 0x040fe40000410000 */
[----:B------:R-:W2:Y:S01]  /*15060*/  MUFU.EX2 R0, R0 ;  /* 0x0000000000007308 */ /* 0x000ea20000000800 */
[C---:B------:R-:W-:Y:S02]  /*15070*/  FMUL.FTZ R29, R3.reuse, R141 ;  /* 0x0000008d031d7220 */ /* 0x040fe40000410000 */
[C---:B------:R-:W-:Y:S02]  /*15080*/  FMUL.FTZ R28, R3.reuse, R140 ;  /* 0x0000008c031c7220 */ /* 0x040fe40000410000 */
[C---:B------:R-:W-:Y:S02]  /*15090*/  FMUL.FTZ R40, R3.reuse, R152 ;  /* 0x0000009803287220 */ /* 0x040fe40000410000 */
[C---:B------:R-:W-:Y:S02]  /*150a0*/  FMUL.FTZ R41, R3.reuse, R153 ;  /* 0x0000009903297220 */ /* 0x040fe40000410000 */
[C---:B------:R-:W-:Y:S02]  /*150b0*/  FMUL.FTZ R44, R3.reuse, R156 ;  /* 0x0000009c032c7220 */ /* 0x040fe40000410000 */
[C---:B------:R-:W-:Y:S02]  /*150c0*/  FMUL.FTZ R45, R3.reuse, R157 ;  /* 0x0000009d032d7220 */ /* 0x040fe40000410000 */
[----:B------:R-:W-:Y:S02]  /*150d0*/  FMUL.FTZ R56, R3, R56 ;  /* 0x0000003803387220 */ /* 0x000fe40000410000 */
[--C-:B-1----:R-:W-:Y:S02]  /*150e0*/  FFMA.FTZ R2, R207, c[0x0][0x2d0], -R174.reuse ;  /* 0x0000b400cf027a23 */ /* 0x102fe400000108ae */
[C---:B------:R-:W-:Y:S02]  /*150f0*/  FMUL.FTZ R57, R3.reuse, R57 ;  /* 0x0000003903397220 */ /* 0x040fe40000410000 */
[----:B------:R1:W-:Y:S01]  /*15100*/  MUFU.EX2 R209, R2 ;  /* 0x0000000200d17308 */ /* 0x0003e20000000800 */
[C---:B------:R-:W-:Y:S02]  /*15110*/  FMUL.FTZ R60, R3.reuse, R60 ;  /* 0x0000003c033c7220 */ /* 0x040fe40000410000 */
[----:B------:R-:W-:Y:S02]  /*15120*/  FMUL.FTZ R61, R3, R61 ;  /* 0x0000003d033d7220 */ /* 0x000fe40000410000 */
[C---:B--2---:R-:W-:Y:S01]  /*15130*/  FMUL.FTZ R10, R0.reuse, R118 ;  /* 0x00000076000a7220 */ /* 0x044fe20000410000 */
[----:B------:R-:W-:Y:S01]  /*15140*/  F2FP.PACK_AB R118, R239, R237 ;  /* 0x000000edef76723e */ /* 0x000fe200000000ff */
[----:B------:R-:W-:Y:S01]  /*15150*/  FMUL.FTZ R11, R0, R119 ;  /* 0x00000077000b7220 */ /* 0x000fe20000410000 */
[----:B------:R-:W-:Y:S01]  /*15160*/  F2FP.PACK_AB R119, R238, R236 ;  /* 0x000000ecee77723e */ /* 0x000fe200000000ff */
[--C-:B------:R-:W-:Y:S02]  /*15170*/  FFMA.FTZ R141, R234, c[0x0][0x2d0], -R174.reuse ;  /* 0x0000b400ea8d7a23 */ /* 0x100fe400000108ae */
[----:B------:R-:W2:Y:S01]  /*15180*/  LDL R234, [R1+0x10] ;  /* 0x0000100001ea7983 */ /* 0x000ea20000100800 */
[--C-:B------:R-:W-:Y:S02]  /*15190*/  FFMA.FTZ R137, R229, c[0x0][0x2d0], -R173.reuse ;  /* 0x0000b400e5897a23 */ /* 0x100fe400000108ad */
[--C-:B------:R-:W-:Y:S01]  /*151a0*/  FFMA.FTZ R136, R228, c[0x0][0x2d0], -R173.reuse ;  /* 0x0000b400e4887a23 */ /* 0x100fe200000108ad */
[C---:B------:R-:W-:Y:S01]  /*151b0*/  HMMA.16816.F32 R8, R116.reuse, R20, R8 ;  /* 0x000000147408723c */ /* 0x040fe20000001808 */
[C---:B------:R-:W-:Y:S02]  /*151c0*/  FMUL.FTZ R14, R0.reuse, R126 ;  /* 0x0000007e000e7220 */ /* 0x040fe40000410000 */
[C---:B------:R-:W-:Y:S02]  /*151d0*/  FMUL.FTZ R15, R0.reuse, R127 ;  /* 0x0000007f000f7220 */ /* 0x040fe40000410000 */
[----:B------:R-:W-:Y:S02]  /*151e0*/  FMUL.FTZ R26, R0, R138 ;  /* 0x0000008a001a7220 */ /* 0x000fe40000410000 */
[C---:B------:R-:W-:Y:S02]  /*151f0*/  FMUL.FTZ R20, R101.reuse, R132 ;  /* 0x0000008465147220 */ /* 0x040fe40000410000 */
[--C-:B-1----:R-:W-:Y:S01]  /*15200*/  FFMA.FTZ R2, R206, c[0x0][0x2d0], -R174.reuse ;  /* 0x0000b400ce027a23 */ /* 0x102fe200000108ae */
[-C--:B------:R-:W-:Y:S02]  /*15210*/  HMMA.16816.F32 R12, R116, R22.reuse, R12 ;  /* 0x00000016740c723c */ /* 0x080fe4000000180c */
[----:B------:R-:W-:Y:S01]  /*15220*/  FMUL.FTZ R21, R101, R133 ;  /* 0x0000008565157220 */ /* 0x000fe20000410000 */
[----:B------:R1:W-:Y:S01]  /*15230*/  MUFU.EX2 R213, R2 ;  /* 0x0000000200d57308 */ /* 0x0003e20000000800 */
[--C-:B------:R-:W-:Y:S02]  /*15240*/  FFMA.FTZ R138, R230, c[0x0][0x2d0], -R173.reuse ;  /* 0x0000b400e68a7a23 */ /* 0x100fe400000108ad */
        /* <DEDUP_REMOVED lines=8> */
[--C-:B------:R-:W-:Y:S02]  /*152d0*/  FFMA.FTZ R139, R232, c[0x0][0x2d0], -R174.reuse ;  /* 0x0000b400e88b7a23 */ /* 0x100fe400000108ae */
[C---:B------:R-:W-:Y:S02]  /*152e0*/  FMUL.FTZ R43, R0.reuse, R155 ;  /* 0x0000009b002b7220 */ /* 0x040fe40000410000 */
[-C--:B------:R-:W-:Y:S01]  /*152f0*/  HMMA.16816.F32 R20, R168, R36.reuse, R20 ;  /* 0x00000024a814723c */ /* 0x080fe20000001814 */
[--C-:B-1----:R-:W-:Y:S02]  /*15300*/  FFMA.FTZ R2, R205, c[0x0][0x2d0], -R173.reuse ;  /* 0x0000b400cd027a23 */ /* 0x102fe400000108ad */
[C---:B------:R-:W-:Y:S02]  /*15310*/  FMUL.FTZ R46, R0.reuse, R158 ;  /* 0x0000009e002e7220 */ /* 0x040fe40000410000 */
[----:B------:R1:W-:Y:S01]  /*15320*/  MUFU.EX2 R207, R2 ;  /* 0x0000000200cf7308 */ /* 0x0003e20000000800 */
[C---:B------:R-:W-:Y:S02]  /*15330*/  FMUL.FTZ R47, R0.reuse, R159 ;  /* 0x0000009f002f7220 */ /* 0x040fe40000410000 */
[C---:B------:R-:W-:Y:S01]  /*15340*/  HMMA.16816.F32 R24, R116.reuse, R36, R24 ;  /* 0x000000247418723c */ /* 0x040fe20000001818 */
[C---:B------:R-:W-:Y:S03]  /*15350*/  FMUL.FTZ R58, R0.reuse, R58 ;  /* 0x0000003a003a7220 */ /* 0x040fe60000410000 */
[C---:B------:R-:W-:Y:S02]  /*15360*/  FMUL.FTZ R59, R0.reuse, R59 ;  /* 0x0000003b003b7220 */ /* 0x040fe40000410000 */
[C---:B------:R-:W-:Y:S02]  /*15370*/  FMUL.FTZ R62, R0.reuse, R62 ;  /* 0x0000003e003e7220 */ /* 0x040fe40000410000 */
[-C--:B------:R-:W-:Y:S01]  /*15380*/  HMMA.16816.F32 R28, R116, R38.reuse, R28 ;  /* 0x00000026741c723c */ /* 0x080fe2000000181c */
[C---:B------:R-:W-:Y:S03]  /*15390*/  FMUL.FTZ R36, R101.reuse, R148 ;  /* 0x0000009465247220 */ /* 0x040fe60000410000 */
[----:B------:R-:W-:Y:S02]  /*153a0*/  FMUL.FTZ R37, R101, R149 ;  /* 0x0000009565257220 */ /* 0x000fe40000410000 */
[----:B------:R-:W-:Y:S02]  /*153b0*/  FMUL.FTZ R63, R0, R63 ;  /* 0x0000003f003f7220 */ /* 0x000fe40000410000 */
[C---:B------:R-:W-:Y:S01]  /*153c0*/  HMMA.16816.F32 R32, R168.reuse, R38, R32 ;  /* 0x00000026a820723c */ /* 0x040fe20000001820 */
[--C-:B------:R-:W-:Y:S03]  /*153d0*/  FFMA.FTZ R107, R210, c[0x0][0x2d0], -R174.reuse ;  /* 0x0000b400d26b7a23 */ /* 0x100fe600000108ae */
[C---:B------:R-:W-:Y:S01]  /*153e0*/  FMUL.FTZ R70, R100.reuse, R70 ;  /* 0x0000004664467220 */ /* 0x040fe20000410000 */
[----:B------:R-:W-:Y:S01]  /*153f0*/  MUFU.EX2 R214, R107 ;  /* 0x0000006b00d67308 */ /* 0x000fe20000000800 */
[--C-:B-1----:R-:W-:Y:S02]  /*15400*/  FFMA.FTZ R2, R189, c[0x0][0x2d0], -R173.reuse ;  /* 0x0000b400bd027a23 */ /* 0x102fe400000108ad */
[C---:B------:R-:W-:Y:S04]  /*15410*/  FMUL.FTZ R38, R100.reuse, R150 ;  /* 0x0000009664267220 */ /* 0x040fe80000410000 */
[C---:B------:R-:W-:Y:S02]  /*15420*/  FMUL.FTZ R39, R100.reuse, R151 ;  /* 0x0000009764277220 */ /* 0x040fe40000410000 */
[----:B------:R-:W-:Y:S01]  /*15430*/  FMUL.FTZ R71, R100, R71 ;  /* 0x0000004764477220 */ /* 0x000fe20000410000 */
[----:B------:R1:W-:Y:S01]  /*15440*/  MUFU.EX2 R211, R2 ;  /* 0x0000000200d37308 */ /* 0x0003e20000000800 */
[C---:B------:R-:W-:Y:S02]  /*15450*/  FMUL.FTZ R72, R3.reuse, R72 ;  /* 0x0000004803487220 */ /* 0x040fe40000410000 */
[C---:B------:R-:W-:Y:S01]  /*15460*/  FMUL.FTZ R73, R3.reuse, R73 ;  /* 0x0000004903497220 */ /* 0x040fe20000410000 */
[-C--:B----4-:R-:W-:Y:S01]  /*15470*/  HMMA.16816.F32 R36, R168, R120.reuse, R36 ;  /* 0x00000078a824723c */ /* 0x090fe20000001824 */
[C---:B------:R-:W-:Y:S02]  /*15480*/  FMUL.FTZ R74, R0.reuse, R74 ;  /* 0x0000004a004a7220 */ /* 0x040fe40000410000 */
[C---:B------:R-:W-:Y:S02]  /*15490*/  FMUL.FTZ R75, R0.reuse, R75 ;  /* 0x0000004b004b7220 */ /* 0x040fe40000410000 */
[C---:B------:R-:W-:Y:S02]  /*154a0*/  FMUL.FTZ R76, R3.reuse, R76 ;  /* 0x0000004c034c7220 */ /* 0x040fe40000410000 */
[----:B------:R-:W-:Y:S01]  /*154b0*/  FMUL.FTZ R77, R3, R77 ;  /* 0x0000004d034d7220 */ /* 0x000fe20000410000 */
[C---:B------:R-:W-:Y:S01]  /*154c0*/  HMMA.16816.F32 R40, R116.reuse, R120, R40 ;  /* 0x000000787428723c */ /* 0x040fe20000001828 */
[C---:B------:R-:W-:Y:S03]  /*154d0*/  FMUL.FTZ R78, R0.reuse, R78 ;  /* 0x0000004e004e7220 */ /* 0x040fe60000410000 */
[----:B------:R-:W-:Y:S02]  /*154e0*/  FMUL.FTZ R79, R0, R79 ;  /* 0x0000004f004f7220 */ /* 0x000fe40000410000 */
[C---:B------:R-:W-:Y:S02]  /*154f0*/  FMUL.FTZ R82, R100.reuse, R82 ;  /* 0x0000005264527220 */ /* 0x040fe40000410000 */
[-C--:B------:R-:W-:Y:S01]  /*15500*/  HMMA.16816.F32 R44, R116, R122.reuse, R44 ;  /* 0x0000007a742c723c */ /* 0x080fe2000000182c */
[C---:B------:R-:W-:Y:S03]  /*15510*/  FMUL.FTZ R83, R100.reuse, R83 ;  /* 0x0000005364537220 */ /* 0x040fe60000410000 */
[--C-:B-1----:R-:W-:Y:S02]  /*15520*/  FFMA.FTZ R2, R191, c[0x0][0x2d0], -R173.reuse ;  /* 0x0000b400bf027a23 */ /* 0x102fe400000108ad */
[C---:B------:R-:W-:Y:S02]  /*15530*/  FMUL.FTZ R86, R100.reuse, R86 ;  /* 0x0000005664567220 */ /* 0x040fe40000410000 */
[C---:B------:R-:W-:Y:S01]  /*15540*/  HMMA.16816.F32 R48, R168.reuse, R122, R48 ;  /* 0x0000007aa830723c */ /* 0x040fe20000001830 */
[----:B------:R1:W-:Y:S01]  /*15550*/  MUFU.EX2 R216, R2 ;  /* 0x0000000200d87308 */ /* 0x0003e20000000800 */
[----:B------:R-:W3:Y:S02]  /*15560*/  LDSM.16.MT88.4 R120, [R167+0xc00] ;  /* 0x000c0000a778783b */ /* 0x000ee40000004200 */
[----:B------:R-:W-:Y:S02]  /*15570*/  FMUL.FTZ R87, R100, R87 ;  /* 0x0000005764577220 */ /* 0x000fe40000410000 */
[C---:B------:R-:W-:Y:S02]  /*15580*/  FMUL.FTZ R88, R3.reuse, R88 ;  /* 0x0000005803587220 */ /* 0x040fe40000410000 */
[C---:B------:R-:W-:Y:S04]  /*15590*/  FMUL.FTZ R89, R3.reuse, R89 ;  /* 0x0000005903597220 */ /* 0x040fe80000410000 */
[C---:B------:R-:W-:Y:S02]  /*155a0*/  FMUL.FTZ R90, R0.reuse, R90 ;  /* 0x0000005a005a7220 */ /* 0x040fe40000410000 */
[C---:B------:R-:W-:Y:S02]  /*155b0*/  FMUL.FTZ R91, R0.reuse, R91 ;  /* 0x0000005b005b7220 */ /* 0x040fe40000410000 */
[C---:B------:R-:W-:Y:S02]  /*155c0*/  FMUL.FTZ R92, R3.reuse, R92 ;  /* 0x0000005c035c7220 */ /* 0x040fe40000410000 */
[C---:B------:R-:W-:Y:S02]  /*155d0*/  FMUL.FTZ R93, R3.reuse, R93 ;  /* 0x0000005d035d7220 */ /* 0x040fe40000410000 */
[C---:B------:R-:W-:Y:S02]  /*155e0*/  FMUL.FTZ R94, R0.reuse, R94 ;  /* 0x0000005e005e7220 */ /* 0x040fe40000410000 */
[----:B------:R-:W-:Y:S02]  /*155f0*/  FMUL.FTZ R95, R0, R95 ;  /* 0x0000005f005f7220 */ /* 0x000fe40000410000 */
[----:B------:R-:W-:Y:S02]  /*15600*/  FMUL.FTZ R98, R100, R98 ;  /* 0x0000006264627220 */ /* 0x000fe40000410000 */
[----:B-1----:R-:W-:Y:S02]  /*15610*/  FFMA.FTZ R2, R190, c[0x0][0x2d0], -R173 ;  /* 0x0000b400be027a23 */ /* 0x002fe400000108ad */
[----:B------:R-:W-:Y:S02]  /*15620*/  FMUL.FTZ R99, R100, R99 ;  /* 0x0000006364637220 */ /* 0x000fe40000410000 */
[----:B------:R1:W-:Y:S01]  /*15630*/  MUFU.EX2 R217, R2 ;  /* 0x0000000200d97308 */ /* 0x0003e20000000800 */
[----:B------:R-:W-:Y:S02]  /*15640*/  FFMA.FTZ R3, R3, R251, R177 ;  /* 0x000000fb03037223 */ /* 0x000fe400000100b1 */
[----:B------:R-:W-:Y:S02]  /*15650*/  FFMA.FTZ R101, R101, R247, R215 ;  /* 0x000000f765657223 */ /* 0x000fe400000100d7 */
[----:B------:R-:W-:Y:S02]  /*15660*/  FFMA.FTZ R173, R227, c[0x0][0x2d0], -R173 ;  /* 0x0000b400e3ad7a23 */ /* 0x000fe400000108ad */
[----:B------:R-:W-:Y:S02]  /*15670*/  FADD.FTZ R146, R222, R101 ;  /* 0x00000065de927221 */ /* 0x000fe40000010000 */
[--C-:B------:R-:W-:Y:S02]  /*15680*/  FFMA.FTZ R142, R221, c[0x0][0x2d0], -R175.reuse ;  /* 0x0000b400dd8e7a23 */ /* 0x100fe400000108af */
[--C-:B------:R-:W-:Y:S01]  /*15690*/  FFMA.FTZ R140, R233, c[0x0][0x2d0], -R174.reuse ;  /* 0x0000b400e98c7a23 */ /* 0x100fe200000108ae */
[-C--:B---3--:R-:W-:Y:S01]  /*156a0*/  HMMA.16816.F32 R52, R168, R120.reuse, R52 ;  /* 0x00000078a834723c */ /* 0x088fe20000001834 */
[----:B------:R-:W-:Y:S02]  /*156b0*/  FFMA.FTZ R174, R231, c[0x0][0x2d0], -R174 ;  /* 0x0000b400e7ae7a23 */ /* 0x000fe400000108ae */
[--C-:B------:R-:W-:Y:S02]  /*156c0*/  FFMA.FTZ R107, R226, c[0x0][0x2d0], -R172.reuse ;  /* 0x0000b400e26b7a23 */ /* 0x100fe400000108ac */
[--C-:B------:R-:W-:Y:S02]  /*156d0*/  FFMA.FTZ R106, R225, c[0x0][0x2d0], -R172.reuse ;  /* 0x0000b400e16a7a23 */ /* 0x100fe400000108ac */
[----:B------:R-:W-:Y:S01]  /*156e0*/  FFMA.FTZ R143, R224, c[0x0][0x2d0], -R172 ;  /* 0x0000b400e08f7a23 */ /* 0x000fe200000108ac */
[C---:B------:R-:W-:Y:S01]  /*156f0*/  HMMA.16816.F32 R56, R116.reuse, R120, R56 ;  /* 0x000000787438723c */ /* 0x040fe20000001838 */
[----:B------:R-:W-:Y:S02]  /*15700*/  FFMA.FTZ R0, R0, R250, R176 ;  /* 0x000000fa00007223 */ /* 0x000fe400000100b0 */
[----:B------:R-:W-:Y:S01]  /*15710*/  MUFU.EX2 R176, R142 ;  /* 0x0000008e00b07308 */ /* 0x000fe20000000800 */
[----:B-1----:R-:W-:Y:S02]  /*15720*/  FFMA.FTZ R2, R182, c[0x0][0x2d0], -R172 ;  /* 0x0000b400b6027a23 */ /* 0x002fe400000108ac */
[----:B------:R-:W-:Y:S02]  /*15730*/  FADD.FTZ R0, R235, R0 ;  /* 0x00000000eb007221 */ /* 0x000fe40000010000 */
[-C--:B------:R-:W-:Y:S05]  /*15740*/  HMMA.16816.F32 R60, R116, R122.reuse, R60 ;  /* 0x0000007a743c723c */ /* 0x080fea000000183c */
[----:B------:R1:W-:Y:S03]  /*15750*/  MUFU.EX2 R206, R2 ;  /* 0x0000000200ce7308 */ /* 0x0003e60000000800 */
[C---:B------:R-:W-:Y:S01]  /*15760*/  HMMA.16816.F32 R64, R168.reuse, R122, R64 ;  /* 0x0000007aa840723c */ /* 0x040fe20000001840 */
[----:B------:R-:W3:Y:S06]  /*15770*/  LDSM.16.MT88.4 R120, [R166+0x1800] ;  /* 0x00180000a678783b */ /* 0x000eec0000004200 */
[----:B------:R-:W-:Y:S01]  /*15780*/  MUFU.EX2 R182, R137 ;  /* 0x0000008900b67308 */ /* 0x000fe20000000800 */
[--C-:B-1----:R-:W-:Y:S09]  /*15790*/  FFMA.FTZ R2, R184, c[0x0][0x2d0], -R172.reuse ;  /* 0x0000b400b8027a23 */ /* 0x102ff200000108ac */
[----:B------:R-:W-:Y:S10]  /*157a0*/  MUFU.EX2 R184, R136 ;  /* 0x0000008800b87308 */ /* 0x000ff40000000800 */
[----:B------:R1:W4:Y:S01]  /*157b0*/  MUFU.EX2 R208, R2 ;  /* 0x0000000200d07308 */ /* 0x0003220000000800 */
[-C--:B---3--:R-:W-:Y:S08]  /*157c0*/  HMMA.16816.F32 R68, R168, R120.reuse, R68 ;  /* 0x00000078a844723c */ /* 0x088ff00000001844 */
[C---:B------:R-:W-:Y:S08]  /*157d0*/  HMMA.16816.F32 R72, R116.reuse, R120, R72 ;  /* 0x000000787448723c */ /* 0x040ff00000001848 */
[-C--:B------:R-:W-:Y:S01]  /*157e0*/  HMMA.16816.F32 R76, R116, R122.reuse, R76 ;  /* 0x0000007a744c723c */ /* 0x080fe2000000184c */
[--C-:B-1----:R-:W-:Y:S02]  /*157f0*/  FFMA.FTZ R2, R187, c[0x0][0x2d0], -R172.reuse ;  /* 0x0000b400bb027a23 */ /* 0x102fe400000108ac */
[----:B------:R-:W-:Y:S01]  /*15800*/  MUFU.EX2 R187, R174 ;  /* 0x000000ae00bb7308 */ /* 0x000fe20000000800 */
[----:B----4-:R-:W-:Y:S04]  /*15810*/  F2FP.PACK_AB R124, R208, R206 ;  /* 0x000000ced07c723e */ /* 0x010fe800000000ff */
[C---:B------:R-:W-:Y:S01]  /*15820*/  HMMA.16816.F32 R80, R168.reuse, R122, R80 ;  /* 0x0000007aa850723c */ /* 0x040fe20000001850 */
[----:B------:R-:W1:Y:S04]  /*15830*/  LDSM.16.MT88.4 R120, [R167+0x1800] ;  /* 0x00180000a778783b */ /* 0x000e680000004200 */
[----:B------:R3:W-:Y:S02]  /*15840*/  MUFU.EX2 R210, R2 ;  /* 0x0000000200d27308 */ /* 0x0007e40000000800 */
[--C-:B---3--:R-:W-:Y:S08]  /*15850*/  FFMA.FTZ R2, R185, c[0x0][0x2d0], -R172.reuse ;  /* 0x0000b400b9027a23 */ /* 0x108ff000000108ac */
[----:B------:R-:W-:Y:S01]  /*15860*/  MUFU.EX2 R185, R139 ;  /* 0x0000008b00b97308 */ /* 0x000fe20000000800 */
[----:B------:R-:W-:Y:S01]  /*15870*/  FFMA.FTZ R172, R220, c[0x0][0x2d0], -R172 ;  /* 0x0000b400dcac7a23 */ /* 0x000fe200000108ac */
[-C--:B-1----:R-:W-:Y:S08]  /*15880*/  HMMA.16816.F32 R84, R168, R120.reuse, R84 ;  /* 0x00000078a854723c */ /* 0x082ff00000001854 */
[----:B------:R1:W3:Y:S01]  /*15890*/  MUFU.EX2 R212, R2 ;  /* 0x0000000200d47308 */ /* 0x0002e20000000800 */
[C---:B------:R-:W-:Y:S08]  /*158a0*/  HMMA.16816.F32 R88, R116.reuse, R120, R88 ;  /* 0x000000787458723c */ /* 0x040ff00000001858 */
[-C--:B------:R-:W-:Y:S01]  /*158b0*/  HMMA.16816.F32 R92, R116, R122.reuse, R92 ;  /* 0x0000007a745c723c */ /* 0x080fe2000000185c */
[C---:B--2---:R-:W-:Y:S03]  /*158c0*/  ISETP.GT.AND P0, PT, R204.reuse, R234, PT ;  /* 0x000000eacc00720c */ /* 0x044fe60003f04270 */
[----:B------:R-:W-:Y:S04]  /*158d0*/  IADD3 R204, R204, -0x1, RZ ;  /* 0xffffffffcccc7810 */ /* 0x000fe80007ffe0ff */
[----:B------:R-:W-:Y:S01]  /*158e0*/  HMMA.16816.F32 R96, R168, R122, R96 ;  /* 0x0000007aa860723c */ /* 0x000fe20000001860 */
[--C-:B-1----:R-:W-:Y:S01]  /*158f0*/  FFMA.FTZ R2, R181, c[0x0][0x2d0], -R175.reuse ;  /* 0x0000b400b5027a23 */ /* 0x102fe200000108af */
[----:B------:R-:W1:Y:S01]  /*15900*/  LDSM.16.MT88.4 R120, [R166+0x400] ;  /* 0x00040000a678783b */ /* 0x000e620000004200 */
[----:B------:R-:W-:Y:S01]  /*15910*/  MUFU.EX2 R181, R141 ;  /* 0x0000008d00b57308 */ /* 0x000fe20000000800 */
[----:B------:R-:W-:Y:S02]  /*15920*/  F2FP.PACK_AB R116, R213, R209 ;  /* 0x000000d1d574723e */ /* 0x000fe400000000ff */
[----:B------:R-:W-:Y:S02]  /*15930*/  F2FP.PACK_AB R117, R211, R207 ;  /* 0x000000cfd375723e */ /* 0x000fe400000000ff */
[----:B------:R-:W-:Y:S04]  /*15940*/  F2FP.PACK_AB R118, R218, R214 ;  /* 0x000000d6da76723e */ /* 0x000fe800000000ff */
[----:B------:R-:W-:Y:S01]  /*15950*/  F2FP.PACK_AB R119, R217, R216 ;  /* 0x000000d8d977723e */ /* 0x000fe200000000ff */
[----:B------:R2:W-:Y:S01]  /*15960*/  MUFU.EX2 R205, R2 ;  /* 0x0000000200cd7308 */ /* 0x0005e20000000800 */
[----:B---3--:R-:W-:Y:S02]  /*15970*/  F2FP.PACK_AB R126, R212, R210 ;  /* 0x000000d2d47e723e */ /* 0x008fe400000000ff */
[----:B------:R-:W-:Y:S01]  /*15980*/  F2FP.PACK_AB R170, R187, R185 ;  /* 0x000000b9bbaa723e */ /* 0x000fe200000000ff */
[--C-:B--2---:R-:W-:Y:S06]  /*15990*/  FFMA.FTZ R2, R180, c[0x0][0x2d0], -R175.reuse ;  /* 0x0000b400b4027a23 */ /* 0x104fec00000108af */
[----:B------:R2:W3:Y:S01]  /*159a0*/  MUFU.EX2 R180, R138 ;  /* 0x0000008a00b47308 */ /* 0x0004e20000000800 */
[-C--:B-1----:R-:W-:Y:S09]  /*159b0*/  HMMA.16816.F32 R4, R116, R120.reuse, R4 ;  /* 0x000000787404723c */ /* 0x082ff20000001804 */
[----:B------:R1:W4:Y:S01]  /*159c0*/  MUFU.EX2 R191, R2 ;  /* 0x0000000200bf7308 */ /* 0x0003220000000800 */
[----:B--2---:R-:W-:Y:S02]  /*159d0*/  LDSM.16.MT88.4 R136, [R166+0x800] ;  /* 0x00080000a688783b */ /* 0x004fe40000004200 */
[----:B---3--:R-:W-:Y:S01]  /*159e0*/  F2FP.PACK_AB R169, R182, R180 ;  /* 0x000000b4b6a9723e */ /* 0x008fe200000000ff */
[--C-:B-1----:R-:W-:Y:S01]  /*159f0*/  FFMA.FTZ R2, R183, c[0x0][0x2d0], -R175.reuse ;  /* 0x0000b400b7027a23 */ /* 0x102fe200000108af */
[----:B----4-:R-:W-:Y:S05]  /*15a00*/  F2FP.PACK_AB R125, R191, R205 ;  /* 0x000000cdbf7d723e */ /* 0x010fea00000000ff */
[----:B------:R-:W1:Y:S10]  /*15a10*/  MUFU.EX2 R183, R140 ;  /* 0x0000008c00b77308 */ /* 0x000e740000000800 */
[----:B------:R2:W-:Y:S01]  /*15a20*/  MUFU.EX2 R189, R2 ;  /* 0x0000000200bd7308 */ /* 0x0005e20000000800 */
[----:B-1----:R-:W-:Y:S01]  /*15a30*/  F2FP.PACK_AB R168, R183, R181 ;  /* 0x000000b5b7a8723e */ /* 0x002fe200000000ff */
[--C-:B--2---:R-:W-:Y:S02]  /*15a40*/  FFMA.FTZ R2, R188, c[0x0][0x2d0], -R175.reuse ;  /* 0x0000b400bc027a23 */ /* 0x104fe400000108af */
[----:B------:R-:W-:Y:S06]  /*15a50*/  FADD.FTZ R188, R236, R0 ;  /* 0x00000000ecbc7221 */ /* 0x000fec0000010000 */
[----:B------:R-:W1:Y:S02]  /*15a60*/  MUFU.EX2 R190, R2 ;  /* 0x0000000200be7308 */ /* 0x000e640000000800 */
[----:B-1----:R-:W-:Y:S01]  /*15a70*/  F2FP.PACK_AB R127, R190, R189 ;  /* 0x000000bdbe7f723e */ /* 0x002fe200000000ff */
[----:B------:R-:W-:Y:S02]  /*15a80*/  FFMA.FTZ R2, R100, R246, R178 ;  /* 0x000000f664027223 */ /* 0x000fe400000100b2 */
[--C-:B------:R-:W-:Y:S05]  /*15a90*/  FFMA.FTZ R100, R223, c[0x0][0x2d0], -R175.reuse ;  /* 0x0000b400df647a23 */ /* 0x100fea00000108af */
[----:B------:R-:W-:Y:S01]  /*15aa0*/  MUFU.EX2 R178, R107 ;  /* 0x0000006b00b27308 */ /* 0x000fe20000000800 */
[----:B------:R-:W-:Y:S01]  /*15ab0*/  FADD.FTZ R145, R186, R2 ;  /* 0x00000002ba917221 */ /* 0x000fe20000010000 */
[C---:B------:R-:W-:Y:S01]  /*15ac0*/  HMMA.16816.F32 R8, R124.reuse, R120, R8 ;  /* 0x000000787c08723c */ /* 0x040fe20000001808 */
[----:B------:R-:W-:Y:S02]  /*15ad0*/  FFMA.FTZ R175, R103, c[0x0][0x2d0], -R175 ;  /* 0x0000b40067af7a23 */ /* 0x000fe400000108af */
[----:B------:R-:W-:Y:S02]  /*15ae0*/  FADD.FTZ R2, R179, R3 ;  /* 0x00000003b3027221 */ /* 0x000fe40000010000 */
[----:B------:R-:W-:Y:S03]  /*15af0*/  FADD.FTZ R3, R240, R145 ;  /* 0x00000091f0037221 */ /* 0x000fe60000010000 */
[----:B------:R-:W-:Y:S01]  /*15b00*/  MUFU.EX2 R103, R144 ;  /* 0x0000009000677308 */ /* 0x000fe20000000800 */
[-C--:B------:R-:W-:Y:S03]  /*15b10*/  HMMA.16816.F32 R12, R124, R122.reuse, R12 ;  /* 0x0000007a7c0c723c */ /* 0x080fe6000000180c */
[----:B------:R-:W-:Y:S02]  /*15b20*/  FADD.FTZ R2, R237, R2 ;  /* 0x00000002ed027221 */ /* 0x000fe40000010000 */
[----:B------:R-:W-:Y:S03]  /*15b30*/  FADD.FTZ R3, R241, R3 ;  /* 0x00000003f1037221 */ /* 0x000fe60000010000 */
[C---:B------:R-:W-:Y:S01]  /*15b40*/  HMMA.16816.F32 R16, R116.reuse, R122, R16 ;  /* 0x0000007a7410723c */ /* 0x040fe20000001810 */
[----:B------:R-:W1:Y:S01]  /*15b50*/  LDSM.16.MT88.4 R120, [R167+0x1000] ;  /* 0x00100000a778783b */ /* 0x000e620000004200 */
[----:B------:R2:W-:Y:S06]  /*15b60*/  MUFU.EX2 R177, R100 ;  /* 0x0000006400b17308 */ /* 0x0005ec0000000800 */
[-C--:B------:R-:W-:Y:S04]  /*15b70*/  HMMA.16816.F32 R20, R116, R128.reuse, R20 ;  /* 0x000000807414723c */ /* 0x080fe80000001814 */
[----:B------:R-:W3:Y:S04]  /*15b80*/  MUFU.EX2 R186, R173 ;  /* 0x000000ad00ba7308 */ /* 0x000ee80000000800 */
[C---:B------:R-:W-:Y:S06]  /*15b90*/  HMMA.16816.F32 R24, R124.reuse, R128, R24 ;  /* 0x000000807c18723c */ /* 0x040fec0000001818 */
[----:B------:R-:W4:Y:S02]  /*15ba0*/  MUFU.EX2 R179, R106 ;  /* 0x0000006a00b37308 */ /* 0x000f240000000800 */
[-C--:B------:R-:W-:Y:S01]  /*15bb0*/  HMMA.16816.F32 R28, R124, R130.reuse, R28 ;  /* 0x000000827c1c723c */ /* 0x080fe2000000181c */
[----:B--2---:R-:W-:Y:S02]  /*15bc0*/  FADD.FTZ R100, R242, R146 ;  /* 0x00000092f2647221 */ /* 0x004fe40000010000 */
[----:B------:R-:W-:Y:S05]  /*15bd0*/  LDSM.16.MT88.4 R144, [R167+0x800] ;  /* 0x00080000a790783b */ /* 0x000fea0000004200 */
[C---:B------:R-:W-:Y:S01]  /*15be0*/  HMMA.16816.F32 R32, R116.reuse, R130, R32 ;  /* 0x000000827420723c */ /* 0x040fe20000001820 */
[----:B------:R-:W-:Y:S03]  /*15bf0*/  MUFU.EX2 R107, R143 ;  /* 0x0000008f006b7308 */ /* 0x000fe60000000800 */
[----:B---3--:R-:W-:Y:S01]  /*15c00*/  F2FP.PACK_AB R171, R186, R184 ;  /* 0x000000b8baab723e */ /* 0x008fe200000000ff */
[----:B------:R-:W-:Y:S01]  /*15c10*/  FADD.FTZ R0, R243, R100 ;  /* 0x00000064f3007221 */ /* 0x000fe20000010000 */
[----:B------:R-:W2:Y:S01]  /*15c20*/  LDSM.16.MT88.4 R128, [R166+0x1c00] ;  /* 0x001c0000a680783b */ /* 0x000ea20000004200 */
[----:B------:R-:W-:Y:S01]  /*15c30*/  F2FP.PACK_AB R173, R176, R177 ;  /* 0x000000b1b0ad723e */ /* 0x000fe200000000ff */
[-C--:B------:R-:W-:Y:S01]  /*15c40*/  HMMA.16816.F32 R36, R116, R132.reuse, R36 ;  /* 0x000000847424723c */ /* 0x080fe20000001824 */
[----:B------:R-:W-:Y:S02]  /*15c50*/  FADD.FTZ R100, R239, R2 ;  /* 0x00000002ef647221 */ /* 0x000fe40000010000 */
[----:B------:R4:W3:Y:S01]  /*15c60*/  MUFU.EX2 R106, R172 ;  /* 0x000000ac006a7308 */ /* 0x0008e20000000800 */
[----:B------:R-:W-:Y:S02]  /*15c70*/  FADD.FTZ R2, R238, R188 ;  /* 0x000000bcee027221 */ /* 0x000fe40000010000 */
[----:B------:R-:W-:Y:S02]  /*15c80*/  FADD.FTZ R0, R209, R0 ;  /* 0x00000000d1007221 */ /* 0x000fe40000010000 */
[C---:B------:R-:W-:Y:S01]  /*15c90*/  HMMA.16816.F32 R40, R124.reuse, R132, R40 ;  /* 0x000000847c28723c */ /* 0x040fe20000001828 */
[----:B------:R-:W-:Y:S03]  /*15ca0*/  FADD.FTZ R2, R205, R2 ;  /* 0x00000002cd027221 */ /* 0x000fe60000010000 */
[----:B------:R-:W-:Y:S01]  /*15cb0*/  FADD.FTZ R0, R213, R0 ;  /* 0x00000000d5007221 */ /* 0x000fe20000010000 */
[----:B------:R-:W5:Y:S03]  /*15cc0*/  MUFU.EX2 R101, R175 ;  /* 0x000000af00657308 */ /* 0x000f660000000800 */
[-C--:B------:R-:W-:Y:S08]  /*15cd0*/  HMMA.16816.F32 R44, R124, R134.reuse, R44 ;  /* 0x000000867c2c723c */ /* 0x080ff0000000182c */
[C---:B------:R-:W-:Y:S01]  /*15ce0*/  HMMA.16816.F32 R48, R116.reuse, R134, R48 ;  /* 0x000000867430723c */ /* 0x040fe20000001830 */
[----:B------:R-:W2:Y:S03]  /*15cf0*/  LDSM.16.MT88.4 R132, [R167+0x1c00] ;  /* 0x001c0000a784783b */ /* 0x000ea60000004200 */
[----:B----4-:R-:W-:Y:S02]  /*15d00*/  F2FP.PACK_AB R172, R179, R178 ;  /* 0x000000b2b3ac723e */ /* 0x010fe400000000ff */
[----:B---3--:R-:W-:Y:S02]  /*15d10*/  F2FP.PACK_AB R174, R106, R107 ;  /* 0x0000006b6aae723e */ /* 0x008fe400000000ff */
[-C--:B-1----:R-:W-:Y:S01]  /*15d20*/  HMMA.16816.F32 R52, R116, R120.reuse, R52 ;  /* 0x000000787434723c */ /* 0x082fe20000001834 */
[----:B-----5:R-:W-:Y:S07]  /*15d30*/  F2FP.PACK_AB R175, R101, R103 ;  /* 0x0000006765af723e */ /* 0x020fee00000000ff */
        /* <DEDUP_REMOVED lines=31> */
[----:B------:R-:W-:Y:S01]  /*15f30*/  MOV R100, R109 ;  /* 0x0000006d00647202 */ /* 0x000fe20000000f00 */
[----:B------:R-:W-:Y:S03]  /*15f40*/  FADD.FTZ R5, R191, R2 ;  /* 0x00000002bf057221 */ /* 0x000fe60000010000 */
[C---:B------:R-:W-:Y:S07]  /*15f50*/  HMMA.16816.F32 R64, R168.reuse, R6, R64 ;  /* 0x00000006a840723c */ /* 0x040fee0000001840 */
        /* <DEDUP_REMOVED lines=28> */
[-C--:B------:R-:W-:Y:S01]  /*16120*/  MOV R107, R102.reuse ;  /* 0x00000066006b7202 */ /* 0x080fe20000000f00 */
[----:B------:R-:W-:Y:S01]  /*16130*/  FADD.FTZ R0, R103, R0 ;  /* 0x0000000067007221 */ /* 0x000fe20000010000 */
[----:B------:R-:W-:Y:S01]  /*16140*/  MOV R103, R102 ;  /* 0x0000006600677202 */ /* 0x000fe20000000f00 */
        /* <DEDUP_REMOVED lines=8> */
.L_x_1305:
[----:B-1----:R-:W2:Y:S02]  /*161d0*/  LDL R0, [R1+0x1c] ;  /* 0x00001c0001007983 */ /* 0x002ea40000100800 */
[----:B--2---:R-:W-:-:S13]  /*161e0*/  ISETP.GE.AND P0, PT, R204, R0, PT ;  /* 0x00000000cc00720c */ /* 0x004fda0003f06270 */
[----:B------:R-:W-:Y:S05]  /*161f0*/  @!P0 BRA `(.L_x_1311) ;  /* 0x0000301000008947 */ /* 0x000fea0003800000 */
.L_x_1314:
[----:B------:R-:W2:Y:S01]  /*16200*/  LDL R101, [R1+0x20] ;  /* 0x0000200001657983 */ /* 0x000ea20000100800 */
[----:B------:R-:W-:Y:S04]  /*16210*/  DEPBAR.LE SB0, 0x0 ;  /* 0x000080000000791a */ /* 0x000fe80000000000 */
[----:B------:R-:W-:Y:S01]  /*16220*/  WARPSYNC 0xffffffff ;  /* 0xffffffff00007948 */ /* 0x000fe20003800000 */
[----:B------:R-:W-:Y:S01]  /*16230*/  BAR.SYNC.DEFER_BLOCKING 0x0 ;  /* 0x0000000000007b1d */ /* 0x000fe20000010000 */
[----:B------:R-:W-:Y:S01]  /*16240*/  SHF.R.S32.HI R0, RZ, 0x1f, R204 ;  /* 0x0000001fff007819 */ /* 0x000fe200000114cc */
[----:B------:R-:W-:Y:S04]  /*16250*/  IMAD.WIDE.U32 R2, R204, c[0x0][0x208], RZ ;  /* 0x00008200cc027a25 */ /* 0x000fe800078e00ff */
[----:B------:R-:W-:Y:S04]  /*16260*/  IMAD R0, R0, c[0x0][0x208], RZ ;  /* 0x0000820000007a24 */ /* 0x000fe800078e02ff */
[----:B------:R-:W-:Y:S05]  /*16270*/  IMAD R0, R204, c[0x0][0x20c], R0 ;  /* 0x00008300cc007a24 */ /* 0x000fea00078e0200 */
[----:B------:R-:W-:Y:S01]  /*16280*/  IADD3 R0, R3, R0, RZ ;  /* 0x0000000003007210 */ /* 0x000fe20007ffe0ff */
[----:B------:R-:W-:Y:S04]  /*16290*/  IMAD.WIDE.U32 R2, R2, 0x30, RZ ;  /* 0x0000003002027825 */ /* 0x000fe800078e00ff */
[----:B------:R-:W-:Y:S01]  /*162a0*/  IMAD R0, R0, 0x30, RZ ;  /* 0x0000003000007824 */ /* 0x000fe200078e02ff */
[----:B------:R-:W-:Y:S01]  /*162b0*/  IADD3 R12, P2, R244, R2, RZ ;  /* 0x00000002f40c7210 */ /* 0x000fe20007f5e0ff */
[----:B------:R-:W-:Y:S03]  /*162c0*/  LDSM.16.M88.4 R48, [R192] ;  /* 0x00000000c030783b */ /* 0x000fe60000000200 */
[----:B------:R-:W-:Y:S01]  /*162d0*/  IADD3 R0, R3, R0, RZ ;  /* 0x0000000003007210 */ /* 0x000fe20007ffe0ff */
[----:B------:R-:W-:Y:S03]  /*162e0*/  BSSY B0, `(.L_x_1312) ;  /* 0x000013c000007945 */ /* 0x000fe60003800000 */
[-C--:B------:R-:W-:Y:S02]  /*162f0*/  IADD3.X R13, R0, R249.reuse, RZ, P2, !PT ;  /* 0x000000f9000d7210 */ /* 0x080fe400017fe4ff */
[C---:B------:R-:W-:Y:S01]  /*16300*/  LEA R26, P2, R12.reuse, c[0x0][0x1f8], 0x1 ;  /* 0x00007e000c1a7a11 */ /* 0x040fe200078408ff */
[----:B------:R-:W1:Y:S03]  /*16310*/  S2R R100, SR_TID.X ;  /* 0x0000000000647919 */ /* 0x000e660000002100 */
[----:B------:R-:W-:Y:S05]  /*16320*/  LEA.HI.X R27, R12, c[0x0][0x1fc], R13, 0x1, P2 ;  /* 0x00007f000c1b7a11 */ /* 0x000fea00010f0c0d */
[----:B------:R-:W3:Y:S08]  /*16330*/  LDSM.16.M88.4 R16, [R165] ;  /* 0x00000000a510783b */ /* 0x000ef00000000200 */
[----:B------:R-:W4:Y:S08]  /*16340*/  LDSM.16.M88.4 R44, [R192+0x1000] ;  /* 0x00100000c02c783b */ /* 0x000f300000000200 */
[----:B------:R-:W5:Y:S08]  /*16350*/  LDSM.16.M88.4 R32, [R165+0x400] ;  /* 0x00040000a520783b */ /* 0x000f700000000200 */
[----:B------:R-:W2:Y:S08]  /*16360*/  LDSM.16.M88.4 R168, [R165+0x800] ;  /* 0x00080000a5a8783b */ /* 0x000eb00000000200 */
[----:B------:R-:W-:Y:S01]  /*16370*/  LDSM.16.M88.4 R172, [R193] ;  /* 0x00000000c1ac783b */ /* 0x000fe20000000200 */
[-C--:B---3--:R-:W-:Y:S07]  /*16380*/  HMMA.16816.F32 R4, R48, R16.reuse, RZ ;  /* 0x000000103004723c */ /* 0x088fee00000018ff */
[----:B------:R-:W3:Y:S01]  /*16390*/  LDSM.16.M88.4 R176, [R194] ;  /* 0x00000000c2b0783b */ /* 0x000ee20000000200 */
[----:B-1----:R-:W-:Y:S07]  /*163a0*/  ISETP.GT.AND P4, PT, R100, 0x3f, PT ;  /* 0x0000003f6400780c */ /* 0x002fee0003f84270 */
[----:B------:R-:W1:Y:S06]  /*163b0*/  LDSM.16.M88.4 R180, [R193+0x1000] ;  /* 0x00100000c1b4783b */ /* 0x000e6c0000000200 */
[----:B------:R-:W-:Y:S02]  /*163c0*/  @!P4 MOV R8, c[0x0][0x208] ;  /* 0x000082000008ca02 */ /* 0x000fe40000000f00 */
[----:B------:R-:W1:Y:S01]  /*163d0*/  LDSM.16.M88.4 R184, [R202] ;  /* 0x00000000cab8783b */ /* 0x000e620000000200 */
[----:B------:R-:W-:Y:S02]  /*163e0*/  @!P4 MOV R9, c[0x0][0x20c] ;  /* 0x000083000009ca02 */ /* 0x000fe40000000f00 */
[C---:B------:R-:W-:Y:S04]  /*163f0*/  @!P4 LEA R28, P0, R8.reuse, R2, 0x5 ;  /* 0x00000002081cc211 */ /* 0x040fe800078028ff */
[----:B------:R-:W-:Y:S01]  /*16400*/  @!P4 LEA.HI.X R3, R8, R0, R9, 0x5, P0 ;  /* 0x000000000803c211 */ /* 0x000fe200000f2c09 */
[----:B------:R-:W1:Y:S01]  /*16410*/  LDSM.16.M88.4 R188, [R201] ;  /* 0x00000000c9bc783b */ /* 0x000e620000000200 */
[C---:B----4-:R-:W-:Y:S02]  /*16420*/  HMMA.16816.F32 R8, R44.reuse, R16, RZ ;  /* 0x000000102c08723c */ /* 0x050fe400000018ff */
[--C-:B------:R-:W-:Y:S04]  /*16430*/  IADD3 R21, P1, P0, R2, 0x20, R244.reuse ;  /* 0x0000002002157810 */ /* 0x100fe8000783e0f4 */
[C---:B------:R-:W-:Y:S01]  /*16440*/  LEA R24, P2, R21.reuse, c[0x0][0x1f8], 0x1 ;  /* 0x00007e0015187a11 */ /* 0x040fe200078408ff */
[----:B------:R-:W4:Y:S01]  /*16450*/  LDL R102, [R1+0x1c] ;  /* 0x00001c0001667983 */ /* 0x000f220000100800 */
[-C--:B------:R-:W-:Y:S01]  /*16460*/  HMMA.16816.F32 R12, R44, R18.reuse, RZ ;  /* 0x000000122c0c723c */ /* 0x080fe200000018ff */
[----:B------:R-:W-:Y:S03]  /*16470*/  IADD3.X R23, R0, RZ, R249, P1, P0 ;  /* 0x000000ff00177210 */ /* 0x000fe60000fe04f9 */
[----:B------:R-:W-:Y:S02]  /*16480*/  IADD3 R20, P1, P0, R2, 0x40, R244 ;  /* 0x0000004002147810 */ /* 0x000fe4000783e0f4 */
[----:B------:R-:W-:Y:S02]  /*16490*/  LEA.HI.X R25, R21, c[0x0][0x1fc], R23, 0x1, P2 ;  /* 0x00007f0015197a11 */ /* 0x000fe400010f0c17 */
[C---:B------:R-:W-:Y:S04]  /*164a0*/  HMMA.16816.F32 R16, R48.reuse, R18, RZ ;  /* 0x000000123010723c */ /* 0x040fe800000018ff */
[----:B------:R-:W-:Y:S02]  /*164b0*/  @!P4 IADD3 R2, P3, R28, R244, RZ ;  /* 0x000000f41c02c210 */ /* 0x000fe40007f7e0ff */
[--C-:B------:R-:W-:Y:S02]  /*164c0*/  IADD3.X R0, R0, RZ, R249.reuse, P1, P0 ;  /* 0x000000ff00007210 */ /* 0x100fe40000fe04f9 */
[----:B------:R-:W-:Y:S04]  /*164d0*/  LEA R30, P1, R20, c[0x0][0x1f8], 0x1 ;  /* 0x00007e00141e7a11 */ /* 0x000fe800078208ff */
[----:B------:R-:W-:Y:S02]  /*164e0*/  @!P4 LEA R36, P0, R2, c[0x0][0x1f8], 0x1 ;  /* 0x00007e000224ca11 */ /* 0x000fe400078008ff */
[----:B------:R-:W-:Y:S02]  /*164f0*/  @!P4 IADD3.X R22, R3, R249, RZ, P3, !PT ;  /* 0x000000f90316c210 */ /* 0x000fe40001ffe4ff */
[----:B------:R-:W-:Y:S02]  /*16500*/  LEA.HI.X R31, R20, c[0x0][0x1fc], R0, 0x1, P1 ;  /* 0x00007f00141f7a11 */ /* 0x000fe400008f0c00 */
[----:B------:R-:W-:Y:S02]  /*16510*/  @!P4 LEA.HI.X R37, R2, c[0x0][0x1fc], R22, 0x1, P0 ;  /* 0x00007f000225ca11 */ /* 0x000fe400000f0c16 */
[-C--:B-----5:R-:W-:Y:S01]  /*16520*/  HMMA.16816.F32 R20, R48, R32.reuse, RZ ;  /* 0x000000203014723c */ /* 0x0a0fe200000018ff */
[--C-:B------:R-:W-:Y:S02]  /*16530*/  @!P4 IADD3 R2, P1, P0, R28, 0x20, R244.reuse ;  /* 0x000000201c02c810 */ /* 0x100fe4000783e0f4 */
[----:B--2---:R-:W-:Y:S11]  /*16540*/  LOP3.LUT P2, RZ, R101, 0x1, RZ, 0xc0, !PT ;  /* 0x0000000165ff7812 */ /* 0x004ff6000784c0ff */
[----:B------:R-:W-:Y:S02]  /*16550*/  @!UPT UIADD3 URZ, URZ, URZ, URZ ;  /* 0x0000003f3f3ff290 */ /* 0x000fe4000fffe03f */
[----:B------:R-:W-:Y:S01]  /*16560*/  @!PT LDS RZ, [RZ] ;  /* 0x00000000fffff984 */ /* 0x000fe20000000800 */
[----:B------:R-:W-:Y:S01]  /*16570*/  @!PT LDS RZ, [RZ] ;  /* 0x00000000fffff984 */ /* 0x000fe20000000800 */
[----:B------:R-:W-:Y:S01]  /*16580*/  @!PT LDS RZ, [RZ] ;  /* 0x00000000fffff984 */ /* 0x000fe20000000800 */
[----:B------:R2:W-:Y:S08]  /*16590*/  LDGSTS.E.BYPASS.LTC128B.128 [R203+0x1880], [R26.64], !P2 ;  /* 0x018800001acb7fae */ /* 0x0005f0000d101d46 */
[----:B------:R2:W-:Y:S08]  /*165a0*/  LDGSTS.E.BYPASS.LTC128B.128 [R203+0x2480], [R24.64], !P6 ;  /* 0x0248000018cb7fae */ /* 0x0005f0000f101d46 */
[----:B------:R5:W-:Y:S08]  /*165b0*/  LDGSTS.E.BYPASS.LTC128B.128 [R203+0x3080], [R30.64], !P5 ;  /* 0x030800001ecb7fae */ /* 0x000bf0000e901d46 */
[----:B------:R1:W-:Y:S01]  /*165c0*/  @!P4 LDGSTS.E.BYPASS.LTC128B.128 [R203+0x2080], [R36.64], !P2 ;  /* 0x0208000024cbcfae */ /* 0x0003e2000d101d46 */
[C---:B--2---:R-:W-:Y:S07]  /*165d0*/  HMMA.16816.F32 R24, R44.reuse, R32, RZ ;  /* 0x000000202c18723c */ /* 0x044fee00000018ff */
[----:B------:R-:W-:Y:S02]  /*165e0*/  @!P4 LEA R32, P3, R2, c[0x0][0x1f8], 0x1 ;  /* 0x00007e000220ca11 */ /* 0x000fe400078608ff */
[C---:B------:R-:W-:Y:S03]  /*165f0*/  @!P4 IADD3.X R33, R3.reuse, RZ, R249, P1, P0 ;  /* 0x000000ff0321c210 */ /* 0x040fe60000fe04f9 */
[----:B------:R-:W-:Y:S02]  /*16600*/  @!P4 IADD3 R0, P2, P1, R28, 0x40, R244 ;  /* 0x000000401c00c810 */ /* 0x000fe4000795e0f4 */
[-C--:B-----5:R-:W-:Y:S01]  /*16610*/  HMMA.16816.F32 R28, R44, R34.reuse, RZ ;  /* 0x000000222c1c723c */ /* 0x0a0fe200000018ff */
[----:B------:R-:W-:Y:S02]  /*16620*/  @!P4 LEA.HI.X R33, R2, c[0x0][0x1fc], R33, 0x1, P3 ;  /* 0x00007f000221ca11 */ /* 0x000fe400018f0c21 */
[C---:B------:R-:W-:Y:S02]  /*16630*/  @!P4 LEA R2, P0, R0.reuse, c[0x0][0x1f8], 0x1 ;  /* 0x00007e000002ca11 */ /* 0x040fe400078008ff */
[----:B------:R-:W-:Y:S01]  /*16640*/  @!P4 IADD3.X R3, R3, RZ, R249, P2, P1 ;  /* 0x000000ff0303c210 */ /* 0x000fe200017e24f9 */
[----:B------:R2:W-:Y:S03]  /*16650*/  @!P4 LDGSTS.E.BYPASS.LTC128B.128 [R203+0x2c80], [R32.64], !P6 ;  /* 0x02c8000020cbcfae */ /* 0x0005e6000f101d46 */
[----:B------:R-:W-:Y:S05]  /*16660*/  @!P4 LEA.HI.X R3, R0, c[0x0][0x1fc], R3, 0x1, P0 ;  /* 0x00007f000003ca11 */ /* 0x000fea00000f0c03 */
[----:B------:R5:W-:Y:S08]  /*16670*/  @!P4 LDGSTS.E.BYPASS.LTC128B.128 [R203+0x3880], [R2.64], !P5 ;  /* 0x0388000002cbcfae */ /* 0x000bf0000e901d46 */
[----:B------:R-:W0:Y:S01]  /*16680*/  LDGDEPBAR ;  /* 0x00000000000079af */ /* 0x000e220000000000 */
[C---:B--2---:R-:W-:Y:S08]  /*16690*/  HMMA.16816.F32 R32, R48.reuse, R34, RZ ;  /* 0x000000223020723c */ /* 0x044ff000000018ff */
[-C--:B-1----:R-:W-:Y:S08]  /*166a0*/  HMMA.16816.F32 R36, R48, R168.reuse, RZ ;  /* 0x000000a83024723c */ /* 0x082ff000000018ff */
[C---:B------:R-:W-:Y:S08]  /*166b0*/  HMMA.16816.F32 R40, R44.reuse, R168, RZ ;  /* 0x000000a82c28723c */ /* 0x040ff000000018ff */
[-C--:B------:R-:W-:Y:S01]  /*166c0*/  HMMA.16816.F32 R44, R44, R170.reuse, RZ ;  /* 0x000000aa2c2c723c */ /* 0x080fe200000018ff */
[----:B----4-:R-:W-:Y:S07]  /*166d0*/  ISETP.GT.AND P4, PT, R204, R102, PT ;  /* 0x00000066cc00720c */ /* 0x010fee0003f84270 */
[----:B------:R-:W-:Y:S01]  /*166e0*/  HMMA.16816.F32 R48, R48, R170, RZ ;  /* 0x000000aa3030723c */ /* 0x000fe200000018ff */
[----:B------:R-:W-:Y:S07]  /*166f0*/  LDSM.16.M88.4 R168, [R192+0x2000] ;  /* 0x00200000c0a8783b */ /* 0x000fee0000000200 */
[-C--:B---3--:R-:W-:Y:S08]  /*16700*/  HMMA.16816.F32 R4, R172, R176.reuse, R4 ;  /* 0x000000b0ac04723c */ /* 0x088ff00000001804 */
        /* <DEDUP_REMOVED lines=72> */
[----:B-----5:R-:W-:Y:S04]  /*16b90*/  FMUL.FTZ R3, R10, c[0x0][0x320] ;  /* 0x0000c8000a037a20 */ /* 0x020fe80000410000 */
        /* <DEDUP_REMOVED lines=110> */
[----:B--234-:R-:W-:Y:S01]  /*17280*/  SHF.R.S32.HI R102, RZ, 0x1f, R100 ;  /* 0x0000001fff667819 */ /* 0x01cfe20000011464 */
[----:B------:R-:W2:Y:S03]  /*17290*/  LDL.64 R230, [R1+0x8] ;  /* 0x0000080001e67983 */ /* 0x000ea60000100a00 */
[----:B------:R-:W-:Y:S03]  /*172a0*/  LEA.HI R102, R102, R100, RZ, 0x2 ;  /* 0x0000006466667211 */ /* 0x000fe600078f10ff */
[----:B------:R-:W3:Y:S01]  /*172b0*/  LDL R100, [R1+0x4] ;  /* 0x0000040001647983 */ /* 0x000ee20000100800 */
[----:B------:R-:W-:Y:S04]  /*172c0*/  SHF.R.S32.HI R102, RZ, 0x2, R102 ;  /* 0x00000002ff667819 */ /* 0x000fe80000011466 */
[----:B------:R-:W-:Y:S04]  /*172d0*/  IADD3 R3, -R102, 0x30, RZ ;  /* 0x0000003066037810 */ /* 0x000fe80007ffe1ff */
        /* <DEDUP_REMOVED lines=13> */
[----:B------:R-:W-:Y:S04]  /*173b0*/  @P0 IMAD R5, R5, 0x30, RZ ;  /* 0x0000003005050824 */ /* 0x000fe800078e02ff */
[----:B------:R-:W-:Y:S01]  /*173c0*/  @P0 IMAD.IADD R7, R5, 0x1, R7 ;  /* 0x0000000105070824 */ /* 0x000fe200078e0207 */
[C---:B--2---:R-:W-:Y:S04]  /*173d0*/  @P0 IADD3 R18, P2, P1, R6.reuse, 0x20, R230 ;  /* 0x0000002006120810 */ /* 0x044fe8000795e0e6 */
[C---:B---3--:R-:W-:Y:S02]  /*173e0*/  @P0 IADD3.X R20, R7.reuse, RZ, R100, P2, P1 ;  /* 0x000000ff07140210 */ /* 0x048fe400017e2464 */
        /* <DEDUP_REMOVED lines=24> */
[----:B------:R-:W-:Y:S03]  /*17570*/  LOP3.LUT P3, RZ, R101, 0x1, RZ, 0xc0, !PT ;  /* 0x0000000165ff7812 */ /* 0x000fe6000786c0ff */
        /* <DEDUP_REMOVED lines=12> */
[----:B------:R-:W-:Y:S05]  /*17640*/  @P0 LEA.HI.X R7, R19, c[0x0][0x1cc], R21, 0x1, P2 ;  /* 0x0000730013070a11 */ /* 0x000fea00010f0c15 */
[----:B------:R1:W-:Y:S06]  /*17650*/  @P1 LDGSTS.E.BYPASS.LTC128B.128 [R203+0x4880], [R16.64], !P6 ;  /* 0x0488000010cb1fae */ /* 0x0003ec000f101d46 */
[----:B------:R1:W-:Y:S06]  /*17660*/  @P1 LDGSTS.E.BYPASS.LTC128B.128 [R203+0x5480], [R14.64], !P5 ;  /* 0x054800000ecb1fae */ /* 0x0003ec000e901d46 */
[----:B------:R1:W-:Y:S06]  /*17670*/  @P0 LDGSTS.E.BYPASS.LTC128B.128 [R203+0x4480], [R12.64], !P3 ;  /* 0x044800000ccb0fae */ /* 0x0003ec000d901d46 */
[----:B------:R1:W-:Y:S06]  /*17680*/  @P0 LDGSTS.E.BYPASS.LTC128B.128 [R203+0x5080], [R10.64], !P6 ;  /* 0x050800000acb0fae */ /* 0x0003ec000f101d46 */
[----:B------:R1:W-:Y:S02]  /*17690*/  @P0 LDGSTS.E.BYPASS.LTC128B.128 [R203+0x5c80], [R6.64], !P5 ;  /* 0x05c8000006cb0fae */ /* 0x0003e4000e901d46 */
.L_x_1313:
[----:B--234-:R-:W-:Y:S05]  /*176a0*/  BSYNC B0 ;  /* 0x0000000000007941 */ /* 0x01cfea0003800000 */
.L_x_1312:
        /* <DEDUP_REMOVED lines=55> */
[C---:B------:R-:W-:Y:S01]  /*17a20*/  FADD.FTZ R0, -R110.reuse, R0 ;  /* 0x000000006e007221 */ /* 0x040fe20000010100 */
[----:B------:R-:W-:Y:S01]  /*17a30*/  FMNMX.FTZ R3, R227, R3, !PT ;  /* 0x00000003e3037209 */ /* 0x000fe20007810000 */
[----:B------:R-:W-:Y:S01]  /*17a40*/  FMUL.FTZ R173, R110, c[0x0][0x2d0] ;  /* 0x0000b4006ead7a20 */ /* 0x000fe20000410000 */
[----:B--2---:R-:W-:Y:S02]  /*17a50*/  FMNMX.FTZ R109, R5, R8, !PT ;  /* 0x00000008056d7209 */ /* 0x004fe40007810000 */
[----:B------:R-:W-:Y:S01]  /*17a60*/  FMNMX.FTZ R5, R220, R3, !PT ;  /* 0x00000003dc057209 */ /* 0x000fe20007810000 */
[----:B------:R-:W-:Y:S02]  /*17a70*/  FMUL.FTZ R3, R0, c[0x0][0x2d0] ;  /* 0x0000b40000037a20 */ /* 0x000fe40000410000 */
[----:B------:R-:W-:Y:S01]  /*17a80*/  FADD.FTZ R2, -R109, R2 ;  /* 0x000000026d027221 */ /* 0x000fe20000010100 */
[----:B------:R-:W-:Y:S01]  /*17a90*/  FMNMX.FTZ R0, R216, R5, !PT ;  /* 0x00000005d8007209 */ /* 0x000fe20007810000 */
[----:B------:R1:W2:Y:S01]  /*17aa0*/  MUFU.EX2 R101, R3 ;  /* 0x0000000300657308 */ /* 0x0002a20000000800 */
[----:B---3--:R-:W-:Y:S01]  /*17ab0*/  FMNMX.FTZ R6, R6, R9, !PT ;  /* 0x0000000906067209 */ /* 0x008fe20007810000 */
[----:B------:R-:W-:Y:S01]  /*17ac0*/  FMUL.FTZ R2, R2, c[0x0][0x2d0] ;  /* 0x0000b40002027a20 */ /* 0x000fe20000410000 */
[----:B------:R-:W-:Y:S01]  /*17ad0*/  FMNMX.FTZ R0, R107, R0, !PT ;  /* 0x000000006b007209 */ /* 0x000fe20007810000 */
[----:B------:R-:W-:Y:S02]  /*17ae0*/  FMUL.FTZ R172, R109, c[0x0][0x2d0] ;  /* 0x0000b4006dac7a20 */ /* 0x000fe40000410000 */
[----:B------:R-:W3:Y:S01]  /*17af0*/  SHFL.BFLY PT, R9, R6, 0x1, 0x1f ;  /* 0x0c201f0006097f89 */ /* 0x000ee200000e0000 */
[----:B------:R-:W-:Y:S03]  /*17b00*/  FMNMX.FTZ R0, R106, R0, !PT ;  /* 0x000000006a007209 */ /* 0x000fe60007810000 */
[----:B------:R4:W5:Y:S04]  /*17b10*/  MUFU.EX2 R100, R2 ;  /* 0x0000000200647308 */ /* 0x0009680000000800 */
[----:B-1----:R-:W1:Y:S01]  /*17b20*/  SHFL.BFLY PT, R3, R0, 0x2, 0x1f ;  /* 0x0c401f0000037f89 */ /* 0x002e6200000e0000 */
[C---:B--2---:R-:W-:Y:S02]  /*17b30*/  FMUL.FTZ R5, R101.reuse, R121 ;  /* 0x0000007965057220 */ /* 0x044fe40000410000 */
[C---:B------:R-:W-:Y:S02]  /*17b40*/  FMUL.FTZ R17, R101.reuse, R129 ;  /* 0x0000008165117220 */ /* 0x040fe40000410000 */
[C---:B------:R-:W-:Y:S01]  /*17b50*/  FMUL.FTZ R16, R101.reuse, R128 ;  /* 0x0000008065107220 */ /* 0x040fe20000410000 */
[----:B---3--:R-:W-:Y:S01]  /*17b60*/  FMNMX.FTZ R108, R6, R9, !PT ;  /* 0x00000009066c7209 */ /* 0x008fe20007810000 */
[C---:B------:R-:W-:Y:S02]  /*17b70*/  FMUL.FTZ R32, R101.reuse, R144 ;  /* 0x0000009065207220 */ /* 0x040fe40000410000 */
[----:B------:R-:W-:Y:S02]  /*17b80*/  FMUL.FTZ R33, R101, R145 ;  /* 0x0000009165217220 */ /* 0x000fe40000410000 */
[----:B----4-:R-:W-:Y:S02]  /*17b90*/  FADD.FTZ R2, -R108, R4 ;  /* 0x000000046c027221 */ /* 0x010fe40000010100 */
[--C-:B------:R-:W-:Y:S02]  /*17ba0*/  FFMA.FTZ R4, R185, c[0x0][0x2d0], -R173.reuse ;  /* 0x0000b400b9047a23 */ /* 0x100fe400000108ad */
[----:B------:R-:W-:Y:S02]  /*17bb0*/  FMUL.FTZ R2, R2, c[0x0][0x2d0] ;  /* 0x0000b40002027a20 */ /* 0x000fe40000410000 */
[----:B------:R-:W-:Y:S01]  /*17bc0*/  MUFU.EX2 R185, R4 ;  /* 0x0000000400b97308 */ /* 0x000fe20000000800 */
[C---:B-----5:R-:W-:Y:S02]  /*17bd0*/  FMUL.FTZ R6, R100.reuse, R122 ;  /* 0x0000007a64067220 */ /* 0x060fe40000410000 */
[C---:B------:R-:W-:Y:S02]  /*17be0*/  FMUL.FTZ R7, R100.reuse, R123 ;  /* 0x0000007b64077220 */ /* 0x040fe40000410000 */
[----:B------:R-:W-:Y:S01]  /*17bf0*/  FMUL.FTZ R18, R100, R130 ;  /* 0x0000008264127220 */ /* 0x000fe20000410000 */
[----:B-1----:R-:W-:Y:S01]  /*17c00*/  FMNMX.FTZ R0, R0, R3, !PT ;  /* 0x0000000300007209 */ /* 0x002fe20007810000 */
[--C-:B------:R-:W-:Y:S03]  /*17c10*/  FFMA.FTZ R3, R188, c[0x0][0x2d0], -R172.reuse ;  /* 0x0000b400bc037a23 */ /* 0x100fe600000108ac */
[----:B------:R1:W2:Y:S01]  /*17c20*/  MUFU.EX2 R102, R2 ;  /* 0x0000000200667308 */ /* 0x0002a20000000800 */
[C---:B------:R-:W-:Y:S02]  /*17c30*/  FMUL.FTZ R19, R100.reuse, R131 ;  /* 0x0000008364137220 */ /* 0x040fe40000410000 */
[C---:B------:R-:W-:Y:S02]  /*17c40*/  FMUL.FTZ R34, R100.reuse, R146 ;  /* 0x0000009264227220 */ /* 0x040fe40000410000 */
[C---:B------:R-:W-:Y:S02]  /*17c50*/  FMUL.FTZ R35, R100.reuse, R147 ;  /* 0x0000009364237220 */ /* 0x040fe40000410000 */
[C---:B------:R-:W-:Y:S02]  /*17c60*/  FMUL.FTZ R48, R101.reuse, R160 ;  /* 0x000000a065307220 */ /* 0x040fe40000410000 */
[C---:B------:R-:W-:Y:S01]  /*17c70*/  FMUL.FTZ R49, R101.reuse, R161 ;  /* 0x000000a165317220 */ /* 0x040fe20000410000 */
[----:B------:R3:W-:Y:S01]  /*17c80*/  MUFU.EX2 R235, R3 ;  /* 0x0000000300eb7308 */ /* 0x0007e20000000800 */
[C---:B------:R-:W-:Y:S02]  /*17c90*/  FMUL.FTZ R50, R100.reuse, R162 ;  /* 0x000000a264327220 */ /* 0x040fe40000410000 */
[C---:B------:R-:W-:Y:S02]  /*17ca0*/  FMUL.FTZ R51, R100.reuse, R163 ;  /* 0x000000a364337220 */ /* 0x040fe40000410000 */
[C---:B------:R-:W-:Y:S01]  /*17cb0*/  FMUL.FTZ R52, R101.reuse, R52 ;  /* 0x0000003465347220 */ /* 0x040fe20000410000 */
[----:B------:R-:W-:Y:S01]  /*17cc0*/  LDSM.16.MT88.4 R160, [R166+0x1400] ;  /* 0x00140000a6a0783b */ /* 0x000fe20000004200 */
[----:B------:R-:W-:Y:S02]  /*17cd0*/  FMUL.FTZ R53, R101, R53 ;  /* 0x0000003565357220 */ /* 0x000fe40000410000 */
[C---:B------:R-:W-:Y:S02]  /*17ce0*/  FMUL.FTZ R54, R100.reuse, R54 ;  /* 0x0000003664367220 */ /* 0x040fe40000410000 */
[----:B------:R-:W-:Y:S02]  /*17cf0*/  FMUL.FTZ R55, R100, R55 ;  /* 0x0000003764377220 */ /* 0x000fe40000410000 */
[--C-:B------:R-:W-:Y:S02]  /*17d00*/  FFMA.FTZ R128, R210, c[0x0][0x2d0], -R172.reuse ;  /* 0x0000b400d2807a23 */ /* 0x100fe400000108ac */
[--C-:B-1----:R-:W-:Y:S02]  /*17d10*/  FFMA.FTZ R2, R184, c[0x0][0x2d0], -R173.reuse ;  /* 0x0000b400b8027a23 */ /* 0x102fe400000108ad */
[C---:B--2---:R-:W-:Y:S01]  /*17d20*/  FMUL.FTZ R8, R102.reuse, R116 ;  /* 0x0000007466087220 */ /* 0x044fe20000410000 */
[----:B------:R1:W-:Y:S01]  /*17d30*/  MUFU.EX2 R210, R128 ;  /* 0x0000008000d27308 */ /* 0x0003e20000000800 */
[C---:B------:R-:W-:Y:S02]  /*17d40*/  FMUL.FTZ R9, R102.reuse, R117 ;  /* 0x0000007566097220 */ /* 0x040fe40000410000 */
[C---:B------:R-:W-:Y:S02]  /*17d50*/  FMUL.FTZ R12, R102.reuse, R124 ;  /* 0x0000007c660c7220 */ /* 0x040fe40000410000 */
[C---:B------:R-:W-:Y:S02]  /*17d60*/  FMUL.FTZ R13, R102.reuse, R125 ;  /* 0x0000007d660d7220 */ /* 0x040fe40000410000 */
[--C-:B---3--:R-:W-:Y:S02]  /*17d70*/  FFMA.FTZ R3, R171, c[0x0][0x2d0], -R173.reuse ;  /* 0x0000b400ab037a23 */ /* 0x108fe400000108ad */
[C---:B------:R-:W-:Y:S01]  /*17d80*/  FMUL.FTZ R24, R102.reuse, R136 ;  /* 0x0000008866187220 */ /* 0x040fe20000410000 */
[----:B------:R2:W-:Y:S01]  /*17d90*/  MUFU.EX2 R236, R2 ;  /* 0x0000000200ec7308 */ /* 0x0005e20000000800 */
[C---:B------:R-:W-:Y:S02]  /*17da0*/  FMUL.FTZ R25, R102.reuse, R137 ;  /* 0x0000008966197220 */ /* 0x040fe40000410000 */
[C---:B------:R-:W-:Y:S02]  /*17db0*/  FMUL.FTZ R28, R102.reuse, R140 ;  /* 0x0000008c661c7220 */ /* 0x040fe40000410000 */
[C---:B------:R-:W-:Y:S02]  /*17dc0*/  FMUL.FTZ R29, R102.reuse, R141 ;  /* 0x0000008d661d7220 */ /* 0x040fe40000410000 */
[C---:B------:R-:W-:Y:S02]  /*17dd0*/  FMUL.FTZ R40, R102.reuse, R152 ;  /* 0x0000009866287220 */ /* 0x040fe40000410000 */
[C---:B------:R-:W-:Y:S01]  /*17de0*/  FMUL.FTZ R41, R102.reuse, R153 ;  /* 0x0000009966297220 */ /* 0x040fe20000410000 */
[----:B------:R3:W-:Y:S01]  /*17df0*/  MUFU.EX2 R238, R3 ;  /* 0x0000000300ee7308 */ /* 0x0007e20000000800 */
[C---:B------:R-:W-:Y:S02]  /*17e00*/  FMUL.FTZ R44, R102.reuse, R156 ;  /* 0x0000009c662c7220 */ /* 0x040fe40000410000 */
[C---:B------:R-:W-:Y:S01]  /*17e10*/  FMUL.FTZ R45, R102.reuse, R157 ;  /* 0x0000009d662d7220 */ /* 0x040fe20000410000 */
[----:B-1----:R-:W-:Y:S01]  /*17e20*/  LDSM.16.MT88.4 R128, [R166+0x400] ;  /* 0x00040000a680783b */ /* 0x002fe20000004200 */
[C---:B------:R-:W-:Y:S02]  /*17e30*/  FMUL.FTZ R56, R102.reuse, R56 ;  /* 0x0000003866387220 */ /* 0x040fe40000410000 */
[C---:B------:R-:W-:Y:S02]  /*17e40*/  FMUL.FTZ R57, R102.reuse, R57 ;  /* 0x0000003966397220 */ /* 0x040fe40000410000 */
[--C-:B------:R-:W-:Y:S02]  /*17e50*/  FFMA.FTZ R144, R223, c[0x0][0x2d0], -R173.reuse ;  /* 0x0000b400df907a23 */ /* 0x100fe400000108ad */
[C---:B------:R-:W-:Y:S02]  /*17e60*/  FMUL.FTZ R60, R102.reuse, R60 ;  /* 0x0000003c663c7220 */ /* 0x040fe40000410000 */
[----:B------:R-:W-:Y:S02]  /*17e70*/  FMUL.FTZ R61, R102, R61 ;  /* 0x0000003d663d7220 */ /* 0x000fe40000410000 */
[--C-:B--2---:R-:W-:Y:S02]  /*17e80*/  FFMA.FTZ R2, R187, c[0x0][0x2d0], -R172.reuse ;  /* 0x0000b400bb027a23 */ /* 0x104fe400000108ac */
[C---:B------:R-:W-:Y:S02]  /*17e90*/  FMUL.FTZ R64, R101.reuse, R64 ;  /* 0x0000004065407220 */ /* 0x040fe40000410000 */
[----:B------:R1:W2:Y:S01]  /*17ea0*/  MUFU.EX2 R184, R2 ;  /* 0x0000000200b87308 */ /* 0x0002a20000000800 */
[----:B------:R-:W-:Y:S02]  /*17eb0*/  FMUL.FTZ R65, R101, R65 ;  /* 0x0000004165417220 */ /* 0x000fe40000410000 */
[C---:B------:R-:W-:Y:S02]  /*17ec0*/  FMUL.FTZ R66, R100.reuse, R66 ;  /* 0x0000004264427220 */ /* 0x040fe40000410000 */
[--C-:B---3--:R-:W-:Y:S02]  /*17ed0*/  FFMA.FTZ R3, R169, c[0x0][0x2d0], -R173.reuse ;  /* 0x0000b400a9037a23 */ /* 0x108fe400000108ad */
[C---:B------:R-:W-:Y:S02]  /*17ee0*/  FMUL.FTZ R67, R100.reuse, R67 ;  /* 0x0000004364437220 */ /* 0x040fe40000410000 */
[C---:B------:R-:W-:Y:S01]  /*17ef0*/  FMUL.FTZ R68, R101.reuse, R68 ;  /* 0x0000004465447220 */ /* 0x040fe20000410000 */
[----:B------:R3:W4:Y:S01]  /*17f00*/  MUFU.EX2 R248, R3 ;  /* 0x0000000300f87308 */ /* 0x0007220000000800 */
[----:B------:R-:W-:Y:S02]  /*17f10*/  FMUL.FTZ R69, R101, R69 ;  /* 0x0000004565457220 */ /* 0x000fe40000410000 */
[C---:B------:R-:W-:Y:S02]  /*17f20*/  FMUL.FTZ R70, R100.reuse, R70 ;  /* 0x0000004664467220 */ /* 0x040fe40000410000 */
[----:B------:R-:W-:Y:S02]  /*17f30*/  FMUL.FTZ R71, R100, R71 ;  /* 0x0000004764477220 */ /* 0x000fe40000410000 */
[C---:B------:R-:W-:Y:S02]  /*17f40*/  FMUL.FTZ R72, R102.reuse, R72 ;  /* 0x0000004866487220 */ /* 0x040fe40000410000 */
[C---:B------:R-:W-:Y:S02]  /*17f50*/  FMUL.FTZ R73, R102.reuse, R73 ;  /* 0x0000004966497220 */ /* 0x040fe40000410000 */
[C---:B------:R-:W-:Y:S02]  /*17f60*/  FMUL.FTZ R76, R102.reuse, R76 ;  /* 0x0000004c664c7220 */ /* 0x040fe40000410000 */
[----:B------:R-:W-:Y:S01]  /*17f70*/  FMUL.FTZ R77, R102, R77 ;  /* 0x0000004d664d7220 */ /* 0x000fe20000410000 */
[----:B-1----:R-:W1:Y:S01]  /*17f80*/  SHFL.BFLY PT, R2, R0, 0x1, 0x1f ;  /* 0x0c201f0000027f89 */ /* 0x002e6200000e0000 */
[----:B--2---:R-:W-:Y:S01]  /*17f90*/  F2FP.PACK_AB R121, R235, R184 ;  /* 0x000000b8eb79723e */ /* 0x004fe200000000ff */
[C---:B------:R-:W-:Y:S02]  /*17fa0*/  FMUL.FTZ R80, R101.reuse, R80 ;  /* 0x0000005065507220 */ /* 0x040fe40000410000 */
[C---:B------:R-:W-:Y:S02]  /*17fb0*/  FMUL.FTZ R81, R101.reuse, R81 ;  /* 0x0000005165517220 */ /* 0x040fe40000410000 */
[C---:B------:R-:W-:Y:S02]  /*17fc0*/  FMUL.FTZ R82, R100.reuse, R82 ;  /* 0x0000005264527220 */ /* 0x040fe40000410000 */
[----:B------:R-:W-:Y:S02]  /*17fd0*/  FMUL.FTZ R83, R100, R83 ;  /* 0x0000005364537220 */ /* 0x000fe40000410000 */
[----:B---3--:R-:W-:Y:S01]  /*17fe0*/  FFMA.FTZ R3, R168, c[0x0][0x2d0], -R172 ;  /* 0x0000b400a8037a23 */ /* 0x008fe200000108ac */
[----:B----4-:R-:W-:Y:S01]  /*17ff0*/  F2FP.PACK_AB R122, R248, R238 ;  /* 0x000000eef87a723e */ /* 0x010fe200000000ff */
[----:B------:R-:W-:Y:S02]  /*18000*/  FMUL.FTZ R168, R108, c[0x0][0x2d0] ;  /* 0x0000b4006ca87a20 */ /* 0x000fe40000410000 */
[----:B------:R2:W-:Y:S01]  /*18010*/  MUFU.EX2 R237, R3 ;  /* 0x0000000300ed7308 */ /* 0x0005e20000000800 */
[C---:B------:R-:W-:Y:S02]  /*18020*/  FMUL.FTZ R84, R101.reuse, R84 ;  /* 0x0000005465547220 */ /* 0x040fe40000410000 */
[----:B------:R-:W-:Y:S02]  /*18030*/  FFMA.FTZ R147, R182, c[0x0][0x2d0], -R168 ;  /* 0x0000b400b6937a23 */ /* 0x000fe400000108a8 */
[C---:B------:R-:W-:Y:S02]  /*18040*/  FMUL.FTZ R85, R101.reuse, R85 ;  /* 0x0000005565557220 */ /* 0x040fe40000410000 */
[C---:B------:R-:W-:Y:S02]  /*18050*/  FMUL.FTZ R86, R100.reuse, R86 ;  /* 0x0000005664567220 */ /* 0x040fe40000410000 */
[----:B------:R-:W-:Y:S01]  /*18060*/  FMUL.FTZ R87, R100, R87 ;  /* 0x0000005764577220 */ /* 0x000fe20000410000 */
[----:B-1----:R-:W-:Y:S01]  /*18070*/  FMNMX.FTZ R2, R0, R2, !PT ;  /* 0x0000000200027209 */ /* 0x002fe20007810000 */
[----:B------:R-:W-:Y:S02]  /*18080*/  FFMA.FTZ R0, R170, c[0x0][0x2d0], -R172 ;  /* 0x0000b400aa007a23 */ /* 0x000fe400000108ac */
[C---:B------:R-:W-:Y:S02]  /*18090*/  FMUL.FTZ R88, R102.reuse, R88 ;  /* 0x0000005866587220 */ /* 0x040fe40000410000 */
[----:B------:R1:W3:Y:S01]  /*180a0*/  MUFU.EX2 R243, R0 ;  /* 0x0000000000f37308 */ /* 0x0002e20000000800 */
[C---:B------:R-:W-:Y:S02]  /*180b0*/  FMUL.FTZ R89, R102.reuse, R89 ;  /* 0x0000005966597220 */ /* 0x040fe40000410000 */
[C---:B------:R-:W-:Y:S02]  /*180c0*/  FMUL.FTZ R92, R102.reuse, R92 ;  /* 0x0000005c665c7220 */ /* 0x040fe40000410000 */
[----:B------:R-:W-:Y:S02]  /*180d0*/  FMUL.FTZ R93, R102, R93 ;  /* 0x0000005d665d7220 */ /* 0x000fe40000410000 */
[C---:B------:R-:W-:Y:S02]  /*180e0*/  FMUL.FTZ R96, R101.reuse, R96 ;  /* 0x0000006065607220 */ /* 0x040fe40000410000 */
[----:B--2---:R-:W-:Y:S02]  /*180f0*/  FFMA.FTZ R3, R190, c[0x0][0x2d0], -R168 ;  /* 0x0000b400be037a23 */ /* 0x004fe400000108a8 */
[----:B------:R-:W-:Y:S02]  /*18100*/  FMUL.FTZ R97, R101, R97 ;  /* 0x0000006165617220 */ /* 0x000fe40000410000 */
[----:B------:R2:W-:Y:S01]  /*18110*/  MUFU.EX2 R170, R3 ;  /* 0x0000000300aa7308 */ /* 0x0005e20000000800 */
[C---:B------:R-:W-:Y:S02]  /*18120*/  FMUL.FTZ R98, R100.reuse, R98 ;  /* 0x0000006264627220 */ /* 0x040fe40000410000 */
[----:B------:R-:W-:Y:S02]  /*18130*/  FMUL.FTZ R99, R100, R99 ;  /* 0x0000006364637220 */ /* 0x000fe40000410000 */
[----:B------:R-:W-:Y:S02]  /*18140*/  FFMA.FTZ R137, R175, c[0x0][0x2d0], -R172 ;  /* 0x0000b400af897a23 */ /* 0x000fe400000108ac */
[----:B------:R-:W-:Y:S02]  /*18150*/  FFMA.FTZ R136, R217, c[0x0][0x2d0], -R168 ;  /* 0x0000b400d9887a23 */ /* 0x000fe400000108a8 */
[----:B------:R-:W-:Y:S01]  /*18160*/  FFMA.FTZ R141, R180, c[0x0][0x2d0], -R173 ;  /* 0x0000b400b48d7a23 */ /* 0x000fe200000108ad */
[----:B------:R-:W-:Y:S01]  /*18170*/  MUFU.EX2 R187, R137 ;  /* 0x0000008900bb7308 */ /* 0x000fe20000000800 */
[----:B-1----:R-:W-:Y:S01]  /*18180*/  FADD.FTZ R0, -R2, R103 ;  /* 0x0000006702007221 */ /* 0x002fe20000010100 */
[----:B---3--:R-:W-:Y:S01]  /*18190*/  F2FP.PACK_AB R123, R243, R237 ;  /* 0x000000edf37b723e */ /* 0x008fe200000000ff */
[--C-:B------:R-:W-:Y:S02]  /*181a0*/  FFMA.FTZ R103, R211, c[0x0][0x2d0], -R173.reuse ;  /* 0x0000b400d3677a23 */ /* 0x100fe400000108ad */
[----:B------:R-:W-:Y:S02]  /*181b0*/  FMUL.FTZ R0, R0, c[0x0][0x2d0] ;  /* 0x0000b40000007a20 */ /* 0x000fe40000410000 */
[----:B------:R-:W-:Y:S03]  /*181c0*/  FFMA.FTZ R140, R222, c[0x0][0x2d0], -R172 ;  /* 0x0000b400de8c7a23 */ /* 0x000fe600000108ac */
[----:B------:R1:W-:Y:S01]  /*181d0*/  MUFU.EX2 R232, R103 ;  /* 0x0000006700e87308 */ /* 0x0003e20000000800 */
[--C-:B--2---:R-:W-:Y:S09]  /*181e0*/  FFMA.FTZ R3, R189, c[0x0][0x2d0], -R168.reuse ;  /* 0x0000b400bd037a23 */ /* 0x104ff200000108a8 */
[----:B------:R2:W3:Y:S10]  /*181f0*/  MUFU.EX2 R171, R3 ;  /* 0x0000000300ab7308 */ /* 0x0004f40000000800 */
[----:B------:R-:W4:Y:S01]  /*18200*/  MUFU.EX2 R0, R0 ;  /* 0x0000000000007308 */ /* 0x000f220000000800 */
[----:B-1----:R-:W-:Y:S09]  /*18210*/  FFMA.FTZ R103, R209, c[0x0][0x2d0], -R173 ;  /* 0x0000b400d1677a23 */ /* 0x002ff200000108ad */
[----:B------:R1:W-:Y:S01]  /*18220*/  MUFU.EX2 R233, R103 ;  /* 0x0000006700e97308 */ /* 0x0003e20000000800 */
[----:B--2---:R-:W-:Y:S01]  /*18230*/  FFMA.FTZ R3, R177, c[0x0][0x2d0], -R168 ;  /* 0x0000b400b1037a23 */ /* 0x004fe200000108a8 */
[----:B---3--:R-:W-:Y:S08]  /*18240*/  F2FP.PACK_AB R116, R171, R170 ;  /* 0x000000aaab74723e */ /* 0x008ff000000000ff */
[----:B------:R2:W-:Y:S01]  /*18250*/  MUFU.EX2 R241, R3 ;  /* 0x0000000300f17308 */ /* 0x0005e20000000800 */
[C---:B----4-:R-:W-:Y:S02]  /*18260*/  FMUL.FTZ R10, R0.reuse, R118 ;  /* 0x00000076000a7220 */ /* 0x050fe40000410000 */
[C---:B------:R-:W-:Y:S02]  /*18270*/  FMUL.FTZ R11, R0.reuse, R119 ;  /* 0x00000077000b7220 */ /* 0x040fe40000410000 */
[C---:B------:R-:W-:Y:S02]  /*18280*/  FMUL.FTZ R14, R0.reuse, R126 ;  /* 0x0000007e000e7220 */ /* 0x040fe40000410000 */
[C---:B------:R-:W-:Y:S03]  /*18290*/  FMUL.FTZ R15, R0.reuse, R127 ;  /* 0x0000007f000f7220 */ /* 0x040fe60000410000 */
[----:B------:R-:W-:Y:S01]  /*182a0*/  MUFU.EX2 R182, R140 ;  /* 0x0000008c00b67308 */ /* 0x000fe20000000800 */
[----:B------:R-:W3:Y:S01]  /*182b0*/  LDSM.16.MT88.4 R124, [R166+0xc00] ;  /* 0x000c0000a67c783b */ /* 0x000ee20000004200 */
[C---:B------:R-:W-:Y:S02]  /*182c0*/  FMUL.FTZ R26, R0.reuse, R138 ;  /* 0x0000008a001a7220 */ /* 0x040fe40000410000 */
[----:B-1----:R-:W-:Y:S02]  /*182d0*/  FFMA.FTZ R103, R207, c[0x0][0x2d0], -R172 ;  /* 0x0000b400cf677a23 */ /* 0x002fe400000108ac */
[C---:B------:R-:W-:Y:S02]  /*182e0*/  FMUL.FTZ R27, R0.reuse, R139 ;  /* 0x0000008b001b7220 */ /* 0x040fe40000410000 */
[C---:B------:R-:W-:Y:S02]  /*182f0*/  FMUL.FTZ R30, R0.reuse, R142 ;  /* 0x0000008e001e7220 */ /* 0x040fe40000410000 */
[----:B------:R1:W-:Y:S01]  /*18300*/  MUFU.EX2 R231, R103 ;  /* 0x0000006700e77308 */ /* 0x0003e20000000800 */
[----:B------:R-:W-:Y:S02]  /*18310*/  FMUL.FTZ R31, R0, R143 ;  /* 0x0000008f001f7220 */ /* 0x000fe40000410000 */
[----:B--2---:R-:W-:Y:S02]  /*18320*/  FFMA.FTZ R3, R176, c[0x0][0x2d0], -R168 ;  /* 0x0000b400b0037a23 */ /* 0x004fe400000108a8 */
        /* <DEDUP_REMOVED lines=12> */
[--C-:B-1----:R-:W-:Y:S02]  /*183f0*/  FFMA.FTZ R103, R212, c[0x0][0x2d0], -R172.reuse ;  /* 0x0000b400d4677a23 */ /* 0x102fe400000108ac */
[C---:B------:R-:W-:Y:S02]  /*18400*/  FMUL.FTZ R78, R0.reuse, R78 ;  /* 0x0000004e004e7220 */ /* 0x040fe40000410000 */
[C---:B------:R-:W-:Y:S01]  /*18410*/  FMUL.FTZ R79, R0.reuse, R79 ;  /* 0x0000004f004f7220 */ /* 0x040fe20000410000 */
[----:B------:R1:W-:Y:S01]  /*18420*/  MUFU.EX2 R230, R103 ;  /* 0x0000006700e67308 */ /* 0x0003e20000000800 */
[C---:B------:R-:W-:Y:S02]  /*18430*/  FMUL.FTZ R90, R0.reuse, R90 ;  /* 0x0000005a005a7220 */ /* 0x040fe40000410000 */
[----:B------:R-:W-:Y:S01]  /*18440*/  FMUL.FTZ R91, R0, R91 ;  /* 0x0000005b005b7220 */ /* 0x000fe20000410000 */
[----:B--2---:R-:W-:Y:S01]  /*18450*/  F2FP.PACK_AB R118, R242, R241 ;  /* 0x000000f1f276723e */ /* 0x004fe200000000ff */
[----:B------:R-:W-:Y:S02]  /*18460*/  FMUL.FTZ R3, R2, c[0x0][0x2d0] ;  /* 0x0000b40002037a20 */ /* 0x000fe40000410000 */
[----:B------:R-:W-:Y:S02]  /*18470*/  FMUL.FTZ R94, R0, R94 ;  /* 0x0000005e005e7220 */ /* 0x000fe40000410000 */
[--C-:B------:R-:W-:Y:S02]  /*18480*/  FFMA.FTZ R4, R186, c[0x0][0x2d0], -R3.reuse ;  /* 0x0000b400ba047a23 */ /* 0x100fe40000010803 */
[--C-:B------:R-:W-:Y:S02]  /*18490*/  FFMA.FTZ R145, R220, c[0x0][0x2d0], -R3.reuse ;  /* 0x0000b400dc917a23 */ /* 0x100fe40000010803 */
[----:B------:R2:W4:Y:S01]  /*184a0*/  MUFU.EX2 R169, R4 ;  /* 0x0000000400a97308 */ /* 0x0005220000000800 */
[----:B------:R-:W-:Y:S02]  /*184b0*/  FFMA.FTZ R146, R216, c[0x0][0x2d0], -R3 ;  /* 0x0000b400d8927a23 */ /* 0x000fe40000010803 */
[----:B------:R-:W-:Y:S02]  /*184c0*/  FMUL.FTZ R95, R0, R95 ;  /* 0x0000005f005f7220 */ /* 0x000fe40000410000 */
[--C-:B------:R-:W-:Y:S02]  /*184d0*/  FFMA.FTZ R138, R181, c[0x0][0x2d0], -R172.reuse ;  /* 0x0000b400b58a7a23 */ /* 0x100fe400000108ac */
[--C-:B------:R-:W-:Y:S02]  /*184e0*/  FFMA.FTZ R143, R213, c[0x0][0x2d0], -R173.reuse ;  /* 0x0000b400d58f7a23 */ /* 0x100fe400000108ad */
[--C-:B------:R-:W-:Y:S01]  /*184f0*/  FFMA.FTZ R142, R174, c[0x0][0x2d0], -R173.reuse ;  /* 0x0000b400ae8e7a23 */ /* 0x100fe200000108ad */
[----:B------:R-:W-:Y:S01]  /*18500*/  MUFU.EX2 R181, R144 ;  /* 0x0000009000b57308 */ /* 0x000fe20000000800 */
[----:B-1----:R-:W-:Y:S02]  /*18510*/  FFMA.FTZ R103, R205, c[0x0][0x2d0], -R173 ;  /* 0x0000b400cd677a23 */ /* 0x002fe400000108ad */
[----:B------:R-:W-:Y:S02]  /*18520*/  FFMA.FTZ R139, R218, c[0x0][0x2d0], -R172 ;  /* 0x0000b400da8b7a23 */ /* 0x000fe400000108ac */
[--C-:B------:R-:W-:Y:S05]  /*18530*/  FFMA.FTZ R107, R107, c[0x0][0x2d0], -R3.reuse ;  /* 0x0000b4006b6b7a23 */ /* 0x100fea0000010803 */
[----:B------:R1:W-:Y:S01]  /*18540*/  MUFU.EX2 R229, R103 ;  /* 0x0000006700e57308 */ /* 0x0003e20000000800 */
[----:B--2---:R-:W-:Y:S02]  /*18550*/  FFMA.FTZ R4, R191, c[0x0][0x2d0], -R3 ;  /* 0x0000b400bf047a23 */ /* 0x004fe40000010803 */
[----:B----4-:R-:W-:Y:S07]  /*18560*/  FFMA.FTZ R0, R0, R250, R169 ;  /* 0x000000fa00007223 */ /* 0x010fee00000100a9 */
[----:B------:R2:W4:Y:S10]  /*18570*/  MUFU.EX2 R234, R4 ;  /* 0x0000000400ea7308 */ /* 0x0005340000000800 */
[----:B------:R-:W-:Y:S01]  /*18580*/  MUFU.EX2 R175, R145 ;  /* 0x0000009100af7308 */ /* 0x000fe20000000800 */
[----:B-1----:R-:W-:Y:S09]  /*18590*/  FFMA.FTZ R103, R206, c[0x0][0x2d0], -R173 ;  /* 0x0000b400ce677a23 */ /* 0x002ff200000108ad */
[----:B------:R1:W-:Y:S01]  /*185a0*/  MUFU.EX2 R212, R103 ;  /* 0x0000006700d47308 */ /* 0x0003e20000000800 */
[--C-:B--2---:R-:W-:Y:S01]  /*185b0*/  FFMA.FTZ R4, R179, c[0x0][0x2d0], -R3.reuse ;  /* 0x0000b400b3047a23 */ /* 0x104fe20000010803 */
[C---:B----4-:R-:W-:Y:S01]  /*185c0*/  F2FP.PACK_AB R117, R234.reuse, R169 ;  /* 0x000000a9ea75723e */ /* 0x050fe200000000ff */
[----:B------:R-:W-:Y:S07]  /*185d0*/  FADD.FTZ R0, R234, R0 ;  /* 0x00000000ea007221 */ /* 0x000fee0000010000 */
[----:B------:R2:W4:Y:S10]  /*185e0*/  MUFU.EX2 R239, R4 ;  /* 0x0000000400ef7308 */ /* 0x0005340000000800 */
[----:B------:R-:W5:Y:S01]  /*185f0*/  MUFU.EX2 R176, R146 ;  /* 0x0000009200b07308 */ /* 0x000f620000000800 */
[----:B-1----:R-:W-:Y:S09]  /*18600*/  FFMA.FTZ R103, R208, c[0x0][0x2d0], -R172 ;  /* 0x0000b400d0677a23 */ /* 0x002ff200000108ac */
[----:B------:R1:W-:Y:S01]  /*18610*/  MUFU.EX2 R211, R103 ;  /* 0x0000006700d37308 */ /* 0x0003e20000000800 */
[--C-:B--2---:R-:W-:Y:S02]  /*18620*/  FFMA.FTZ R4, R178, c[0x0][0x2d0], -R3.reuse ;  /* 0x0000b400b2047a23 */ /* 0x104fe40000010803 */
[----:B----4-:R-:W-:Y:S07]  /*18630*/  FADD.FTZ R0, R239, R0 ;  /* 0x00000000ef007221 */ /* 0x010fee0000010000 */
[----:B------:R2:W4:Y:S01]  /*18640*/  MUFU.EX2 R240, R4 ;  /* 0x0000000400f07308 */ /* 0x0005220000000800 */
[----:B-----5:R-:W-:Y:S09]  /*18650*/  F2FP.PACK_AB R169, R176, R175 ;  /* 0x000000afb0a9723e */ /* 0x020ff200000000ff */
[----:B------:R5:W-:Y:S01]  /*18660*/  MUFU.EX2 R178, R147 ;  /* 0x0000009300b27308 */ /* 0x000be20000000800 */
[----:B-1----:R-:W-:Y:S09]  /*18670*/  FFMA.FTZ R103, R224, c[0x0][0x2d0], -R168 ;  /* 0x0000b400e0677a23 */ /* 0x002ff200000108a8 */
[----:B------:R1:W-:Y:S01]  /*18680*/  MUFU.EX2 R208, R103 ;  /* 0x0000006700d07308 */ /* 0x0003e20000000800 */
[----:B--2---:R-:W-:Y:S01]  /*18690*/  FMUL.FTZ R4, R101, R120 ;  /* 0x0000007865047220 */ /* 0x004fe20000410000 */
[----:B------:R-:W-:Y:S01]  /*186a0*/  F2FP.PACK_AB R120, R236, R185 ;  /* 0x000000b9ec78723e */ /* 0x000fe200000000ff */
[C---:B----4-:R-:W-:Y:S01]  /*186b0*/  FADD.FTZ R0, R240.reuse, R0 ;  /* 0x00000000f0007221 */ /* 0x050fe20000010000 */
[----:B------:R-:W-:Y:S06]  /*186c0*/  F2FP.PACK_AB R119, R240, R239 ;  /* 0x000000eff077723e */ /* 0x000fec00000000ff */
[----:B------:R-:W-:Y:S01]  /*186d0*/  MUFU.EX2 R186, R142 ;  /* 0x0000008e00ba7308 */ /* 0x000fe20000000800 */
[-C--:B------:R-:W-:Y:S01]  /*186e0*/  HMMA.16816.F32 R4, R120, R20.reuse, R4 ;  /* 0x000000147804723c */ /* 0x080fe20000001804 */
[----:B-----5:R-:W-:Y:S07]  /*186f0*/  LDSM.16.MT88.4 R144, [R167+0x800] ;  /* 0x00080000a790783b */ /* 0x020fee0000004200 */
[C---:B------:R-:W-:Y:S01]  /*18700*/  HMMA.16816.F32 R8, R116.reuse, R20, R8 ;  /* 0x000000147408723c */ /* 0x040fe20000001808 */
[----:B------:R-:W-:Y:S03]  /*18710*/  MUFU.EX2 R174, R107 ;  /* 0x0000006b00ae7308 */ /* 0x000fe60000000800 */
[--C-:B-1----:R-:W-:Y:S03]  /*18720*/  FFMA.FTZ R103, R219, c[0x0][0x2d0], -R168.reuse ;  /* 0x0000b400db677a23 */ /* 0x102fe600000108a8 */
[C---:B------:R-:W-:Y:S01]  /*18730*/  FMUL.FTZ R20, R101.reuse, R132 ;  /* 0x0000008465147220 */ /* 0x040fe20000410000 */
[-C--:B------:R-:W-:Y:S03]  /*18740*/  HMMA.16816.F32 R12, R116, R22.reuse, R12 ;  /* 0x00000016740c723c */ /* 0x080fe6000000180c */
[----:B------:R1:W-:Y:S01]  /*18750*/  MUFU.EX2 R209, R103 ;  /* 0x0000006700d17308 */ /* 0x0003e20000000800 */
[----:B------:R-:W-:Y:S04]  /*18760*/  FMUL.FTZ R21, R101, R133 ;  /* 0x0000008565157220 */ /* 0x000fe80000410000 */
[C---:B------:R-:W-:Y:S05]  /*18770*/  HMMA.16816.F32 R16, R120.reuse, R22, R16 ;  /* 0x000000167810723c */ /* 0x040fea0000001810 */
[----:B------:R-:W-:Y:S02]  /*18780*/  MUFU.EX2 R179, R136 ;  /* 0x0000008800b37308 */ /* 0x000fe40000000800 */
[C---:B------:R-:W-:Y:S02]  /*18790*/  FMUL.FTZ R22, R100.reuse, R134 ;  /* 0x0000008664167220 */ /* 0x040fe40000410000 */
[C---:B------:R-:W-:Y:S02]  /*187a0*/  FMUL.FTZ R23, R100.reuse, R135 ;  /* 0x0000008764177220 */ /* 0x040fe40000410000 */
[----:B------:R-:W-:Y:S05]  /*187b0*/  LDSM.16.MT88.4 R132, [R166+0x1000] ;  /* 0x00100000a684783b */ /* 0x000fea0000004200 */
[-C--:B------:R-:W-:Y:S03]  /*187c0*/  HMMA.16816.F32 R20, R120, R36.reuse, R20 ;  /* 0x000000247814723c */ /* 0x080fe60000001814 */
[----:B-1----:R-:W-:Y:S04]  /*187d0*/  FFMA.FTZ R103, R215, c[0x0][0x2d0], -R3 ;  /* 0x0000b400d7677a23 */ /* 0x002fe80000010803 */
[----:B------:R1:W-:Y:S01]  /*187e0*/  MUFU.EX2 R206, R103 ;  /* 0x0000006700ce7308 */ /* 0x0003e20000000800 */
[C---:B------:R-:W-:Y:S07]  /*187f0*/  HMMA.16816.F32 R24, R116.reuse, R36, R24 ;  /* 0x000000247418723c */ /* 0x040fee0000001818 */
[C---:B------:R-:W-:Y:S01]  /*18800*/  FMUL.FTZ R36, R101.reuse, R148 ;  /* 0x0000009465247220 */ /* 0x040fe20000410000 */
[-C--:B------:R-:W-:Y:S04]  /*18810*/  HMMA.16816.F32 R28, R116, R38.reuse, R28 ;  /* 0x00000026741c723c */ /* 0x080fe8000000181c */
[----:B------:R-:W-:Y:S02]  /*18820*/  FMUL.FTZ R37, R101, R149 ;  /* 0x0000009565257220 */ /* 0x000fe40000410000 */
[----:B------:R-:W-:Y:S02]  /*18830*/  FFMA.FTZ R148, R183, c[0x0][0x2d0], -R168 ;  /* 0x0000b400b7947a23 */ /* 0x000fe400000108a8 */
[C---:B------:R-:W-:Y:S01]  /*18840*/  HMMA.16816.F32 R32, R120.reuse, R38, R32 ;  /* 0x000000267820723c */ /* 0x040fe20000001820 */
[----:B------:R-:W2:Y:S03]  /*18850*/  MUFU.EX2 R183, R139 ;  /* 0x0000008b00b77308 */ /* 0x000ea60000000800 */
[----:B------:R-:W-:Y:S03]  /*18860*/  FFMA.FTZ R101, R101, R247, R185 ;  /* 0x000000f765657223 */ /* 0x000fe600000100b9 */
[C---:B------:R-:W-:Y:S02]  /*18870*/  FMUL.FTZ R38, R100.reuse, R150 ;  /* 0x0000009664267220 */ /* 0x040fe40000410000 */
[C---:B------:R-:W-:Y:S02]  /*18880*/  FMUL.FTZ R39, R100.reuse, R151 ;  /* 0x0000009764277220 */ /* 0x040fe40000410000 */
[----:B------:R-:W-:Y:S01]  /*18890*/  MUFU.EX2 R185, R143 ;  /* 0x0000008f00b97308 */ /* 0x000fe20000000800 */
[----:B------:R-:W-:Y:S02]  /*188a0*/  FFMA.FTZ R100, R100, R246, R184 ;  /* 0x000000f664647223 */ /* 0x000fe400000100b8 */
[----:B------:R-:W-:Y:S02]  /*188b0*/  FADD.FTZ R107, R236, R101 ;  /* 0x00000065ec6b7221 */ /* 0x000fe40000010000 */
[-C--:B---3--:R-:W-:Y:S03]  /*188c0*/  HMMA.16816.F32 R36, R120, R124.reuse, R36 ;  /* 0x0000007c7824723c */ /* 0x088fe60000001824 */
[--C-:B-1----:R-:W-:Y:S02]  /*188d0*/  FFMA.FTZ R103, R214, c[0x0][0x2d0], -R3.reuse ;  /* 0x0000b400d6677a23 */ /* 0x102fe40000010803 */
[----:B------:R-:W1:Y:S03]  /*188e0*/  MUFU.EX2 R184, R138 ;  /* 0x0000008a00b87308 */ /* 0x000e660000000800 */
[C---:B------:R-:W-:Y:S04]  /*188f0*/  HMMA.16816.F32 R40, R116.reuse, R124, R40 ;  /* 0x0000007c7428723c */ /* 0x040fe80000001828 */
[----:B--2---:R-:W-:Y:S03]  /*18900*/  F2FP.PACK_AB R101, R183, R182 ;  /* 0x000000b6b765723e */ /* 0x004fe600000000ff */
[----:B------:R2:W-:Y:S01]  /*18910*/  MUFU.EX2 R207, R103 ;  /* 0x0000006700cf7308 */ /* 0x0005e20000000800 */
[-C--:B------:R-:W-:Y:S08]  /*18920*/  HMMA.16816.F32 R44, R116, R126.reuse, R44 ;  /* 0x0000007e742c723c */ /* 0x080ff0000000182c */
[C---:B------:R-:W-:Y:S01]  /*18930*/  HMMA.16816.F32 R48, R120.reuse, R126, R48 ;  /* 0x0000007e7830723c */ /* 0x040fe20000001830 */
[----:B------:R-:W3:Y:S01]  /*18940*/  LDSM.16.MT88.4 R124, [R167+0xc00] ;  /* 0x000c0000a77c783b */ /* 0x000ee20000004200 */
[----:B------:R-:W-:Y:S02]  /*18950*/  MUFU.EX2 R177, R148 ;  /* 0x0000009400b17308 */ /* 0x000fe40000000800 */
[--C-:B--2---:R-:W-:Y:S08]  /*18960*/  FFMA.FTZ R103, R225, c[0x0][0x2d0], -R168.reuse ;  /* 0x0000b400e1677a23 */ /* 0x104ff000000108a8 */
[----:B------:R2:W-:Y:S01]  /*18970*/  MUFU.EX2 R191, R103 ;  /* 0x0000006700bf7308 */ /* 0x0005e20000000800 */
[-C--:B---3--:R-:W-:Y:S03]  /*18980*/  HMMA.16816.F32 R52, R120, R124.reuse, R52 ;  /* 0x0000007c7834723c */ /* 0x088fe60000001834 */
[--C-:B--2---:R-:W-:Y:S06]  /*18990*/  FFMA.FTZ R103, R226, c[0x0][0x2d0], -R168.reuse ;  /* 0x0000b400e2677a23 */ /* 0x104fec00000108a8 */
[----:B------:R2:W-:Y:S01]  /*189a0*/  MUFU.EX2 R205, R103 ;  /* 0x0000006700cd7308 */ /* 0x0005e20000000800 */
[C---:B------:R-:W-:Y:S08]  /*189b0*/  HMMA.16816.F32 R56, R116.reuse, R124, R56 ;  /* 0x0000007c7438723c */ /* 0x040ff00000001838 */
[-C--:B------:R-:W-:Y:S08]  /*189c0*/  HMMA.16816.F32 R60, R116, R126.reuse, R60 ;  /* 0x0000007e743c723c */ /* 0x080ff0000000183c */
[C---:B------:R-:W-:Y:S01]  /*189d0*/  HMMA.16816.F32 R64, R120.reuse, R126, R64 ;  /* 0x0000007e7840723c */ /* 0x040fe20000001840 */
[----:B------:R-:W3:Y:S03]  /*189e0*/  LDSM.16.MT88.4 R124, [R166+0x1800] ;  /* 0x00180000a67c783b */ /* 0x000ee60000004200 */
[--C-:B--2---:R-:W-:Y:S04]  /*189f0*/  FFMA.FTZ R103, R228, c[0x0][0x2d0], -R3.reuse ;  /* 0x0000b400e4677a23 */ /* 0x104fe80000010803 */
[----:B------:R2:W-:Y:S04]  /*18a00*/  MUFU.EX2 R190, R103 ;  /* 0x0000006700be7308 */ /* 0x0005e80000000800 */
[----:B--2---:R-:W-:Y:S06]  /*18a10*/  FFMA.FTZ R103, R221, c[0x0][0x2d0], -R168 ;  /* 0x0000b400dd677a23 */ /* 0x004fec00000108a8 */
[----:B------:R1:W2:Y:S01]  /*18a20*/  MUFU.EX2 R180, R103 ;  /* 0x0000006700b47308 */ /* 0x0002a20000000800 */
[-C--:B---3--:R-:W-:Y:S08]  /*18a30*/  HMMA.16816.F32 R68, R120, R124.reuse, R68 ;  /* 0x0000007c7844723c */ /* 0x088ff00000001844 */
[C---:B------:R-:W-:Y:S08]  /*18a40*/  HMMA.16816.F32 R72, R116.reuse, R124, R72 ;  /* 0x0000007c7448723c */ /* 0x040ff00000001848 */
[-C--:B------:R-:W-:Y:S04]  /*18a50*/  HMMA.16816.F32 R76, R116, R126.reuse, R76 ;  /* 0x0000007e744c723c */ /* 0x080fe8000000184c */
[----:B-1----:R-:W-:Y:S04]  /*18a60*/  F2FP.PACK_AB R103, R187, R184 ;  /* 0x000000b8bb67723e */ /* 0x002fe800000000ff */
[C---:B------:R-:W-:Y:S01]  /*18a70*/  HMMA.16816.F32 R80, R120.reuse, R126, R80 ;  /* 0x0000007e7850723c */ /* 0x040fe20000001850 */
[----:B------:R-:W1:Y:S03]  /*18a80*/  LDSM.16.MT88.4 R124, [R167+0x1800] ;  /* 0x00180000a77c783b */ /* 0x000e660000004200 */
[----:B--2---:R-:W-:Y:S04]  /*18a90*/  F2FP.PACK_AB R168, R179, R180 ;  /* 0x000000b4b3a8723e */ /* 0x004fe800000000ff */
[-C--:B-1----:R-:W-:Y:S08]  /*18aa0*/  HMMA.16816.F32 R84, R120, R124.reuse, R84 ;  /* 0x0000007c7854723c */ /* 0x082ff00000001854 */
[C---:B------:R-:W-:Y:S08]  /*18ab0*/  HMMA.16816.F32 R88, R116.reuse, R124, R88 ;  /* 0x0000007c7458723c */ /* 0x040ff00000001858 */
[-C--:B------:R-:W-:Y:S07]  /*18ac0*/  HMMA.16816.F32 R92, R116, R126.reuse, R92 ;  /* 0x0000007e745c723c */ /* 0x080fee000000185c */
[--C-:B------:R-:W-:Y:S01]  /*18ad0*/  FFMA.FTZ R116, R227, c[0x0][0x2d0], -R3.reuse ;  /* 0x0000b400e3747a23 */ /* 0x100fe20000010803 */
[----:B------:R-:W-:Y:S01]  /*18ae0*/  HMMA.16816.F32 R96, R120, R126, R96 ;  /* 0x0000007e7860723c */ /* 0x000fe20000001860 */
[----:B------:R-:W1:Y:S02]  /*18af0*/  LDSM.16.MT88.4 R124, [R167+0x400] ;  /* 0x00040000a77c783b */ /* 0x000e640000004200 */
[----:B------:R2:W3:Y:S01]  /*18b00*/  MUFU.EX2 R189, R116 ;  /* 0x0000007400bd7308 */ /* 0x0004e20000000800 */
[----:B------:R-:W-:Y:S01]  /*18b10*/  F2FP.PACK_AB R117, R230, R231 ;  /* 0x000000e7e675723e */ /* 0x000fe200000000ff */
[----:B------:R-:W-:Y:S01]  /*18b20*/  FFMA.FTZ R3, R106, c[0x0][0x2d0], -R3 ;  /* 0x0000b4006a037a23 */ /* 0x000fe20000010803 */
[----:B------:R-:W-:Y:S01]  /*18b30*/  F2FP.PACK_AB R118, R212, R229 ;  /* 0x000000e5d476723e */ /* 0x000fe200000000ff */
[----:B------:R-:W-:Y:S01]  /*18b40*/  FADD.FTZ R106, R235, R100 ;  /* 0x00000064eb6a7221 */ /* 0x000fe20000010000 */
[----:B------:R-:W-:Y:S04]  /*18b50*/  F2FP.PACK_AB R119, R211, R210 ;  /* 0x000000d2d377723e */ /* 0x000fe800000000ff */
[----:B------:R-:W-:Y:S01]  /*18b60*/  F2FP.PACK_AB R120, R209, R208 ;  /* 0x000000d0d178723e */ /* 0x000fe200000000ff */
[----:B------:R4:W5:Y:S01]  /*18b70*/  MUFU.EX2 R173, R3 ;  /* 0x0000000300ad7308 */ /* 0x0009620000000800 */
[----:B------:R-:W-:Y:S01]  /*18b80*/  F2FP.PACK_AB R121, R207, R206 ;  /* 0x000000cecf79723e */ /* 0x000fe200000000ff */
[----:B------:R-:W-:Y:S01]  /*18b90*/  FADD.FTZ R106, R237, R106 ;  /* 0x0000006aed6a7221 */ /* 0x000fe20000010000 */
[----:B------:R-:W-:Y:S02]  /*18ba0*/  F2FP.PACK_AB R122, R205, R191 ;  /* 0x000000bfcd7a723e */ /* 0x000fe400000000ff */
[----:B------:R-:W-:Y:S02]  /*18bb0*/  F2FP.PACK_AB R100, R185, R181 ;  /* 0x000000b5b964723e */ /* 0x000fe400000000ff */
[----:B--2---:R-:W-:Y:S02]  /*18bc0*/  F2FP.PACK_AB R116, R233, R232 ;  /* 0x000000e8e974723e */ /* 0x004fe400000000ff */
[----:B---3--:R-:W-:Y:S05]  /*18bd0*/  F2FP.PACK_AB R123, R189, R190 ;  /* 0x000000bebd7b723e */ /* 0x008fea00000000ff */
[-C--:B------:R-:W-:Y:S05]  /*18be0*/  HMMA.16816.F32 R4, R116, R128.reuse, R4 ;  /* 0x000000807404723c */ /* 0x080fea0000001804 */
[----:B----4-:R-:W-:Y:S01]  /*18bf0*/  FFMA.FTZ R3, R102, R251, R170 ;  /* 0x000000fb66037223 */ /* 0x010fe200000100aa */
[----:B------:R-:W-:Y:S02]  /*18c00*/  F2FP.PACK_AB R102, R188, R186 ;  /* 0x000000babc66723e */ /* 0x000fe400000000ff */
[C---:B------:R-:W-:Y:S04]  /*18c10*/  HMMA.16816.F32 R8, R120.reuse, R128, R8 ;  /* 0x000000807808723c */ /* 0x040fe80000001808 */
[----:B------:R-:W-:Y:S01]  /*18c20*/  F2FP.PACK_AB R170, R178, R177 ;  /* 0x000000b1b2aa723e */ /* 0x000fe200000000ff */
[----:B------:R-:W-:Y:S01]  /*18c30*/  FADD.FTZ R172, R171, R3 ;  /* 0x00000003abac7221 */ /* 0x000fe20000010000 */
[----:B-----5:R-:W-:Y:S01]  /*18c40*/  F2FP.PACK_AB R171, R173, R174 ;  /* 0x000000aeadab723e */ /* 0x020fe200000000ff */
[----:B------:R-:W-:Y:S01]  /*18c50*/  FADD.FTZ R3, R238, R107 ;  /* 0x0000006bee037221 */ /* 0x000fe20000010000 */
[-C--:B------:R-:W-:Y:S04]  /*18c60*/  HMMA.16816.F32 R12, R120, R130.reuse, R12 ;  /* 0x00000082780c723c */ /* 0x080fe8000000180c */
[----:B------:R-:W-:Y:S04]  /*18c70*/  FADD.FTZ R3, R248, R3 ;  /* 0x00000003f8037221 */ /* 0x000fe80000010000 */
[C---:B------:R-:W-:Y:S01]  /*18c80*/  HMMA.16816.F32 R16, R116.reuse, R130, R16 ;  /* 0x000000827410723c */ /* 0x040fe20000001810 */
[----:B------:R-:W2:Y:S03]  /*18c90*/  LDSM.16.MT88.4 R128, [R167+0x1000] ;  /* 0x00100000a780783b */ /* 0x000ea60000004200 */
[----:B------:R-:W-:Y:S04]  /*18ca0*/  FADD.FTZ R3, R232, R3 ;  /* 0x00000003e8037221 */ /* 0x000fe80000010000 */
[-C--:B-1----:R-:W-:Y:S04]  /*18cb0*/  HMMA.16816.F32 R20, R116, R124.reuse, R20 ;  /* 0x0000007c7414723c */ /* 0x082fe80000001814 */
[----:B------:R-:W-:Y:S04]  /*18cc0*/  FADD.FTZ R3, R233, R3 ;  /* 0x00000003e9037221 */ /* 0x000fe80000010000 */
        /* <DEDUP_REMOVED lines=44> */
[----:B------:R-:W-:Y:S02]  /*18f90*/  FADD.FTZ R0, R230, R5 ;  /* 0x00000005e6007221 */ /* 0x000fe40000010000 */
[----:B------:R-:W-:Y:S02]  /*18fa0*/  FADD.FTZ R5, R229, R3 ;  /* 0x00000003e5057221 */ /* 0x000fe40000010000 */
[-C--:B--2---:R-:W-:Y:S04]  /*18fb0*/  HMMA.16816.F32 R68, R100, R8.reuse, R68 ;  /* 0x000000086444723c */ /* 0x084fe80000001844 */
[----:B------:R-:W-:Y:S02]  /*18fc0*/  FADD.FTZ R6, R241, R172 ;  /* 0x000000acf1067221 */ /* 0x000fe40000010000 */
[----:B------:R-:W-:Y:S02]  /*18fd0*/  FADD.FTZ R7, R207, R4 ;  /* 0x00000004cf077221 */ /* 0x000fe40000010000 */
[C---:B------:R-:W-:Y:S04]  /*18fe0*/  HMMA.16816.F32 R72, R168.reuse, R8, R72 ;  /* 0x00000008a848723c */ /* 0x040fe80000001848 */
[----:B------:R-:W-:Y:S02]  /*18ff0*/  FADD.FTZ R6, R242, R6 ;  /* 0x00000006f2067221 */ /* 0x000fe40000010000 */
[----:B------:R-:W-:Y:S02]  /*19000*/  FADD.FTZ R3, R190, R7 ;  /* 0x00000007be037221 */ /* 0x000fe40000010000 */
[-C--:B------:R-:W-:Y:S04]  /*19010*/  HMMA.16816.F32 R76, R168, R10.reuse, R76 ;  /* 0x0000000aa84c723c */ /* 0x080fe8000000184c */
[----:B------:R-:W-:Y:S04]  /*19020*/  FADD.FTZ R6, R208, R6 ;  /* 0x00000006d0067221 */ /* 0x000fe80000010000 */
        /* <DEDUP_REMOVED lines=29> */
[----:B------:R-:W-:-:S05]  /*19200*/  @P4 BRA `(.L_x_1314) ;  /* 0xffffcff000004947 */ /* 0x000fca000383ffff */
.L_x_1311:
[----:B------:R-:W-:Y:S02]  /*19210*/  MOV R9, 0x1f ;  /* 0x0000001f00097802 */ /* 0x000fe40000000f00 */
[----:B------:R-:W-:Y:S01]  /*19220*/  MOV R8, 0xffffffff ;  /* 0xffffffff00087802 */ /* 0x000fe20000000f00 */
[----:B------:R-:W-:Y:S05]  /*19230*/  BRA.DIV ~URZ, `(.L_x_1315) ;  /* 0x000059a27f007947 */ /* 0x000fea000b800000 */
[----:B------:R1:W2:Y:S02]  /*19240*/  SHFL.BFLY PT, R0, R247, 0x2, 0x1f ;  /* 0x0c401f00f7007f89 */ /* 0x0002a400000e0000 */
.L_x_1395:
        /* <DEDUP_REMOVED lines=15> */
.L_x_1396:
        /* <DEDUP_REMOVED lines=11> */
[----:B------:R-:W-:Y:S02]  /*193f0*/  MOV R20, 0xff800000 ;  /* 0xff80000000147802 */ /* 0x000fe40000000f00 */
[----:B------:R-:W-:Y:S02]  /*19400*/  @P1 MOV R11, 0x3f317218 ;  /* 0x3f317218000b1802 */ /* 0x000fe40000000f00 */
[----:B------:R-:W-:Y:S01]  /*19410*/  @P2 MOV R10, 0x3f317218 ;  /* 0x3f317218000a2802 */ /* 0x000fe20000000f00 */
[----:B------:R-:W2:Y:S01]  /*19420*/  @P3 MUFU.LG2 R7, R7 ;  /* 0x0000000700073308 */ /* 0x000ea20000000c00 */
[----:B-1----:R-:W-:-:S07]  /*19430*/  FMUL.FTZ R168, R0, R120 ;  /* 0x0000007800a87220 */ /* 0x002fce0000410000 */
[----:B------:R-:W1:Y:S01]  /*19440*/  @P2 MUFU.RCP R3, R4 ;  /* 0x0000000400032308 */ /* 0x000e620000001000 */
        /* <DEDUP_REMOVED lines=25> */
[----:B------:R-:W3:Y:S01]  /*195e0*/  @P1 MUFU.LG2 R0, R6 ;  /* 0x0000000600001308 */ /* 0x000ee20000000c00 */
[----:B--2---:R-:W-:-:S02]  /*195f0*/  @P3 FMUL.FTZ R9, R7, 0.69314718246459960938 ;  /* 0x3f31721807093820 */ /* 0x004fc40000410000 */
[C---:B-1----:R-:W-:Y:S02]  /*19600*/  FMUL.FTZ R144, R3.reuse, R122 ;  /* 0x0000007a03907220 */ /* 0x042fe40000410000 */
[C---:B------:R-:W-:Y:S02]  /*19610*/  FMUL.FTZ R145, R3.reuse, R123 ;  /* 0x0000007b03917220 */ /* 0x040fe40000410000 */
[C---:B------:R-:W-:Y:S02]  /*19620*/  FMUL.FTZ R148, R3.reuse, R130 ;  /* 0x0000008203947220 */ /* 0x040fe40000410000 */
[C---:B------:R-:W-:Y:S02]  /*19630*/  FMUL.FTZ R149, R3.reuse, R131 ;  /* 0x0000008303957220 */ /* 0x040fe40000410000 */
[C---:B------:R-:W-:Y:S02]  /*19640*/  FMUL.FTZ R122, R3.reuse, R150 ;  /* 0x00000096037a7220 */ /* 0x040fe40000410000 */
[----:B------:R-:W-:-:S02]  /*19650*/  FMUL.FTZ R123, R3, R151 ;  /* 0x00000097037b7220 */ /* 0x000fc40000410000 */
[C---:B------:R-:W-:Y:S02]  /*19660*/  FMUL.FTZ R120, R3.reuse, R146 ;  /* 0x0000009203787220 */ /* 0x040fe40000410000 */
        /* <DEDUP_REMOVED lines=46> */
[----:B------:R-:W-:Y:S02]  /*19950*/  @P3 FMUL.FTZ R6, R3, c[0x0][0x2d0] ;  /* 0x0000b40003063a20 */ /* 0x000fe40000410000 */
[----:B------:R-:W-:Y:S02]  /*19960*/  @P1 FMUL.FTZ R3, R11, c[0x0][0x2d0] ;  /* 0x0000b4000b031a20 */ /* 0x000fe40000410000 */
[----:B------:R-:W-:Y:S02]  /*19970*/  @P2 FMUL.FTZ R8, R4, 0.69314718246459960938 ;  /* 0x3f31721804082820 */ /* 0x000fe40000410000 */
[----:B------:R-:W-:Y:S01]  /*19980*/  @P1 FFMA.FTZ R23, R3, R108, R7 ;  /* 0x0000006c03171223 */ /* 0x000fe20000010007 */
[----:B------:R-:W-:Y:S01]  /*19990*/  @P0 MOV R3, 0x3f317218 ;  /* 0x3f31721800030802 */ /* 0x000fe20000000f00 */
[----:B------:R-:W-:-:S02]  /*199a0*/  @P2 FMUL.FTZ R4, R10, c[0x0][0x2d0] ;  /* 0x0000b4000a042a20 */ /* 0x000fc40000410000 */
[----:B-1----:R-:W-:Y:S02]  /*199b0*/  FMUL.FTZ R84, R0, R58 ;  /* 0x0000003a00547220 */ /* 0x002fe40000410000 */
[----:B------:R-:W-:Y:S01]  /*199c0*/  @P2 FFMA.FTZ R22, R4, R109, R8 ;  /* 0x0000006d04162223 */ /* 0x000fe20000010008 */
[----:B------:R-:W-:Y:S01]  /*199d0*/  MOV R4, 0x1 ;  /* 0x0000000100047802 */ /* 0x000fe20000000f00 */
[----:B------:R-:W-:Y:S02]  /*199e0*/  @P0 FMUL.FTZ R3, R3, c[0x0][0x2d0] ;  /* 0x0000b40003030a20 */ /* 0x000fe40000410000 */
[----:B--2---:R-:W-:Y:S02]  /*199f0*/  @P0 FMUL.FTZ R2, R2, 0.69314718246459960938 ;  /* 0x3f31721802020820 */ /* 0x004fe40000410000 */
        /* <DEDUP_REMOVED lines=22> */
[----:B------:R-:W-:Y:S01]  /*19b60*/  FMUL.FTZ R39, R0, R95 ;  /* 0x0000005f00277220 */ /* 0x000fe20000410000 */
[----:B------:R-:W-:Y:S01]  /*19b70*/  PRMT R0, R4, 0x7610, R0 ;  /* 0x0000761004007816 */ /* 0x000fe20000000000 */
[----:B------:R-:W-:Y:S02]  /*19b80*/  @P3 FFMA.FTZ R21, R6, R110, R9 ;  /* 0x0000006e06153223 */ /* 0x000fe40000010009 */
[----:B------:R-:W-:Y:S02]  /*19b90*/  @P0 FFMA.FTZ R20, R3, R103, R2 ;  /* 0x0000006703140223 */ /* 0x000fe40000010002 */
.L_x_1246:
        /* <DEDUP_REMOVED lines=19> */
.L_x_1318:
[----:B--2---:R-:W-:Y:S05]  /*19cd0*/  BSYNC B0 ;  /* 0x0000000000007941 */ /* 0x004fea0003800000 */
.L_x_1317:
        /* <DEDUP_REMOVED lines=130> */
.L_x_1321:
        /* <DEDUP_REMOVED lines=24> */
[----:B---3--:R-:W-:-:S04]  /*1a680*/  IMAD.IADD R3, R3, 0x1, R78 ;  /* 0x0000000103037824 */ /* 0x008fc800078e024e */
        /* <DEDUP_REMOVED lines=42> */
[----:B---3--:R-:W-:-:S05]  /*1a930*/  IMAD.IADD R5, R26, 0x1, R78 ;  /* 0x000000011a057824 */ /* 0x008fca00078e024e */
        /* <DEDUP_REMOVED lines=22> */
[----:B------:R-:W3:Y:S04]  /*1aaa0*/  LDL R18, [R1+0x18] ;  /* 0x0000180001127983 */ /* 0x000ee80000100800 */
[----:B------:R-:W1:Y:S01]  /*1aab0*/  S2R R26, SR_TID.X ;  /* 0x00000000001a7919 */ /* 0x000e620000002100 */
[----:B------:R-:W-:Y:S02]  /*1aac0*/  IMAD R14, R14, c[0x0][0x3a0], RZ ;  /* 0x0000e8000e0e7a24 */ /* 0x000fe400078e02ff */
[----:B--2---:R-:W-:-:S04]  /*1aad0*/  IMAD.WIDE.U32 R6, R2, c[0x0][0x3a0], RZ ;  /* 0x0000e80002067a25 */ /* 0x004fc800078e00ff */
[----:B------:R-:W-:Y:S01]  /*1aae0*/  IMAD R2, R2, c[0x0][0x3a4], R14 ;  /* 0x0000e90002027a24 */ /* 0x000fe200078e020e */
[--C-:B-1----:R-:W-:Y:S02]  /*1aaf0*/  SHF.R.S32.HI R25, RZ, 0x1f, R26.reuse ;  /* 0x0000001fff197819 */ /* 0x102fe4000001141a */
        /* <DEDUP_REMOVED lines=26> */
[----:B---3--:R-:W-:-:S05]  /*1aca0*/  IMAD.SHL.U32 R3, R18, 0x2, RZ ;  /* 0x0000000212037824 */ /* 0x008fca00078e00ff */
        /* <DEDUP_REMOVED lines=23> */
.L_x_1397:
[----:B------:R-:W-:Y:S05]  /*1ae20*/  BRA.DIV ~URZ, `(.L_x_1324) ;  /* 0x000040b27f007947 */ /* 0x000fea000b800000 */
[----:B------:R3:W4:Y:S02]  /*1ae30*/  SHFL.IDX PT, R0, R13, RZ, 0x1c1f ;  /* 0x001c1fff0d007589 */ /* 0x00072400000e0000 */
.L_x_1398:
        /* <DEDUP_REMOVED lines=20> */
.L_x_1326:
[----:B------:R-:W-:Y:S05]  /*1af80*/  BSYNC B0 ;  /* 0x0000000000007941 */ /* 0x000fea0003800000 */
.L_x_1325:
[----:B------:R-:W-:Y:S05]  /*1af90*/  BRA.DIV ~URZ, `(.L_x_1327) ;  /* 0x00003fa27f007947 */ /* 0x000fea000b800000 */
[----:B--2---:R2:W1:Y:S04]  /*1afa0*/  SHFL.IDX PT, R10, R12, 0x1, 0x1c1f ;  /* 0x003c1f000c0a7f89 */ /* 0x00446800000e0000 */
[----:B----4-:R2:W4:Y:S02]  /*1afb0*/  SHFL.IDX PT, R0, R13, 0x1, 0x1c1f ;  /* 0x003c1f000d007f89 */ /* 0x01052400000e0000 */
.L_x_1399:
        /* <DEDUP_REMOVED lines=21> */
.L_x_1329:
[----:B------:R-:W-:Y:S05]  /*1b110*/  BSYNC B0 ;  /* 0x0000000000007941 */ /* 0x000fea0003800000 */
.L_x_1328:
[----:B------:R-:W-:Y:S05]  /*1b120*/  BRA.DIV ~URZ, `(.L_x_1330) ;  /* 0x00003ed27f007947 */ /* 0x000fea000b800000 */
[----:B-1----:R1:W2:Y:S02]  /*1b130*/  SHFL.IDX PT, R10, R12, 0x2, 0x1c1f ;  /* 0x005c1f000c0a7f89 */ /* 0x0022a400000e0000 */
.L_x_1400:
[----:B------:R-:W-:Y:S05]  /*1b140*/  BRA.DIV ~URZ, `(.L_x_1331) ;  /* 0x00003f227f007947 */ /* 0x000fea000b800000 */
[----:B----4-:R4:W1:Y:S02]  /*1b150*/  SHFL.IDX PT, R0, R13, 0x2, 0x1c1f ;  /* 0x005c1f000d007f89 */ /* 0x01086400000e0000 */
.L_x_1401:
        /* <DEDUP_REMOVED lines=21> */
.L_x_1333:
[----:B------:R-:W-:Y:S05]  /*1b2b0*/  BSYNC B0 ;  /* 0x0000000000007941 */ /* 0x000fea0003800000 */
.L_x_1332:
[----:B------:R-:W-:Y:S05]  /*1b2c0*/  BRA.DIV ~URZ, `(.L_x_1334) ;  /* 0x00003e027f007947 */ /* 0x000fea000b800000 */
[----:B-1----:R1:W3:Y:S04]  /*1b2d0*/  SHFL.IDX PT, R6, R12, 0x3, 0x1c1f ;  /* 0x007c1f000c067f89 */ /* 0x0022e800000e0000 */
[----:B------:R1:W4:Y:S02]  /*1b2e0*/  SHFL.IDX PT, R0, R13, 0x3, 0x1c1f ;  /* 0x007c1f000d007f89 */ /* 0x00032400000e0000 */
.L_x_1402:
        /* <DEDUP_REMOVED lines=22> */
.L_x_1322:
        /* <DEDUP_REMOVED lines=34> */
.L_x_1403:
[----:B------:R-:W-:Y:S05]  /*1b670*/  BRA.DIV ~URZ, `(.L_x_1337) ;  /* 0x00003b827f007947 */ /* 0x000fea000b800000 */
[----:B------:R3:W4:Y:S02]  /*1b680*/  SHFL.IDX PT, R0, R25, RZ, 0x1c1f ;  /* 0x001c1fff19007589 */ /* 0x00072400000e0000 */
.L_x_1404:
        /* <DEDUP_REMOVED lines=30> */
[----:B----4-:R-:W-:-:S04]  /*1b870*/  @!P1 LEA R2, P0, R5, R0, 0x2 ;  /* 0x0000000005029211 */ /* 0x010fc800078010ff */
        /* <DEDUP_REMOVED lines=12> */
[----:B------:R-:W-:-:S05]  /*1b940*/  @!P3 LEA.HI.X R19, R14, R4, R29, 0x2, P0 ;  /* 0x000000040e13b211 */ /* 0x000fca00000f141d */
        /* <DEDUP_REMOVED lines=20> */
[----:B------:R-:W-:-:S03]  /*1ba90*/  @!P3 LEA R20, P0, R8, R0, 0x2 ;  /* 0x000000000814b211 */ /* 0x000fc600078010ff */
[----:B------:R2:W-:Y:S01]  /*1baa0*/  @!P4 ST.E.64 [R2.64], R100 ;  /* 0x000000640200c985 */ /* 0x0005e2000c101b06 */
[----:B------:R-:W-:Y:S02]  /*1bab0*/  @!P3 LEA.HI.X R21, R8, R4, R34, 0x2, P0 ;  /* 0x000000040815b211 */ /* 0x000fe400000f1422 */
[----:B----4-:R-:W-:-:S03]  /*1bac0*/  @!P2 LEA R18, P0, R7, R0, 0x2 ;  /* 0x000000000712a211 */ /* 0x010fc600078010ff */
[----:B------:R4:W-:Y:S01]  /*1bad0*/  @!P3 ST.E.64 [R20.64], R184 ;  /* 0x000000b81400b985 */ /* 0x0009e2000c101b06 */
[----:B------:R-:W-:-:S05]  /*1bae0*/  @!P2 LEA.HI.X R19, R7, R4, R35, 0x2, P0 ;  /* 0x000000040713a211 */ /* 0x000fca00000f1423 */
[----:B------:R4:W-:Y:S01]  /*1baf0*/  @!P2 ST.E.64 [R18.64], R182 ;  /* 0x000000b61200a985 */ /* 0x0009e2000c101b06 */
[----:B--2---:R-:W-:-:S04]  /*1bb00*/  @!P1 LEA R2, P0, R6, R0, 0x2 ;  /* 0x0000000006029211 */ /* 0x004fc800078010ff */
[----:B------:R-:W-:-:S05]  /*1bb10*/  @!P1 LEA.HI.X R3, R6, R4, R36, 0x2, P0 ;  /* 0x0000000406039211 */ /* 0x000fca00000f1424 */
[----:B------:R4:W-:Y:S04]  /*1bb20*/  @!P1 ST.E.64 [R2.64], R96 ;  /* 0x0000006002009985 */ /* 0x0009e8000c101b06 */
.L_x_1339:
[----:B------:R-:W-:Y:S05]  /*1bb30*/  BSYNC B0 ;  /* 0x0000000000007941 */ /* 0x000fea0003800000 */
.L_x_1338:
[----:B------:R-:W-:Y:S05]  /*1bb40*/  BRA.DIV ~URZ, `(.L_x_1340) ;  /* 0x000037127f007947 */ /* 0x000fea000b800000 */
[----:B--2---:R2:W1:Y:S04]  /*1bb50*/  SHFL.IDX PT, R4, R17, 0x1, 0x1c1f ;  /* 0x003c1f0011047f89 */ /* 0x00446800000e0000 */
[----:B----4-:R2:W4:Y:S02]  /*1bb60*/  SHFL.IDX PT, R0, R25, 0x1, 0x1c1f ;  /* 0x003c1f0019007f89 */ /* 0x01052400000e0000 */
.L_x_1405:
[----:B------:R-:W-:Y:S01]  /*1bb70*/  BSSY B0, `(.L_x_1341) ;  /* 0x0000033000007945 */ /* 0x000fe20003800000 */
[----:B------:R-:W-:Y:S05]  /*1bb80*/  @P6 BRA `(.L_x_1342) ;  /* 0x0000031000006947 */ /* 0x000fea0003800000 */
[----:B------:R-:W5:Y:S01]  /*1bb90*/  LDL R5, [R1+0x24] ;  /* 0x0000240001057983 */ /* 0x000f620000100800 */
[----:B------:R-:W-:Y:S02]  /*1bba0*/  ISETP.GE.AND P0, PT, R16, c[0x0][0x3c8], PT ;  /* 0x0000f20010007a0c */ /* 0x000fe40003f06270 */
[----:B------:R-:W-:Y:S02]  /*1bbb0*/  ISETP.GE.AND P3, PT, R15, c[0x0][0x3c8], PT ;  /* 0x0000f2000f007a0c */ /* 0x000fe40003f66270 */
[----:B------:R-:W-:-:S02]  /*1bbc0*/  ISETP.GE.AND P5, PT, R14, c[0x0][0x3c8], PT ;  /* 0x0000f2000e007a0c */ /* 0x000fc40003fa6270 */
[----:B-----5:R-:W-:-:S13]  /*1bbd0*/  ISETP.GE.AND P1, PT, R5, c[0x0][0x3c8], PT ;  /* 0x0000f20005007a0c */ /* 0x020fda0003f26270 */
[----:B----4-:R-:W-:-:S04]  /*1bbe0*/  @!P1 LEA R2, P2, R5, R0, 0x2 ;  /* 0x0000000005029211 */ /* 0x010fc800078410ff */
[----:B-1----:R-:W-:Y:S02]  /*1bbf0*/  @!P1 LEA.HI.X R3, R5, R4, R27, 0x2, P2 ;  /* 0x0000000405039211 */ /* 0x002fe400010f141b */
[----:B------:R-:W-:-:S03]  /*1bc00*/  @!P0 LEA R18, P2, R16, R0, 0x2 ;  /* 0x0000000010128211 */ /* 0x000fc600078410ff */
[----:B------:R1:W-:Y:S01]  /*1bc10*/  @!P1 ST.E.64 [R2.64], R144 ;  /* 0x0000009002009985 */ /* 0x0003e2000c101b06 */
[----:B------:R-:W-:Y:S02]  /*1bc20*/  @!P0 LEA.HI.X R19, R16, R4, R24, 0x2, P2 ;  /* 0x0000000410138211 */ /* 0x000fe400010f1418 */
[----:B------:R-:W-:Y:S02]  /*1bc30*/  ISETP.GE.AND P2, PT, R13, c[0x0][0x3c8], PT ;  /* 0x0000f2000d007a0c */ /* 0x000fe40003f46270 */
[----:B------:R-:W-:Y:S01]  /*1bc40*/  ISETP.GE.AND P1, PT, R12, c[0x0][0x3c8], PT ;  /* 0x0000f2000c007a0c */ /* 0x000fe20003f26270 */
[----:B------:R4:W-:Y:S01]  /*1bc50*/  @!P0 ST.E.64 [R18.64], R148 ;  /* 0x0000009412008985 */ /* 0x0009e2000c101b06 */
[----:B-1----:R-:W-:-:S04]  /*1bc60*/  @!P3 LEA R2, P4, R15, R0, 0x2 ;  /* 0x000000000f02b211 */ /* 0x002fc800078810ff */
[----:B------:R-:W-:Y:S02]  /*1bc70*/  @!P3 LEA.HI.X R3, R15, R4, R26, 0x2, P4 ;  /* 0x000000040f03b211 */ /* 0x000fe400020f141a */
[----:B----4-:R-:W-:Y:S02]  /*1bc80*/  @!P5 LEA R18, P0, R14, R0, 0x2 ;  /* 0x000000000e12d211 */ /* 0x010fe400078010ff */
[----:B------:R-:W-:Y:S01]  /*1bc90*/  ISETP.GE.AND P4, PT, R10, c[0x0][0x3c8], PT ;  /* 0x0000f2000a007a0c */ /* 0x000fe20003f86270 */
        /* <DEDUP_REMOVED lines=9> */
[C---:B----4-:R-:W-:Y:S02]  /*1bd30*/  @!P0 LEA R18, P2, R11.reuse, R0, 0x2 ;  /* 0x000000000b128211 */ /* 0x050fe400078410ff */
        /* <DEDUP_REMOVED lines=10> */
[----:B------:R-:W-:Y:S02]  /*1bde0*/  ISETP.GE.AND P1, PT, R6, c[0x0][0x3c8], PT ;  /* 0x0000f20006007a0c */ /* 0x000fe40003f26270 */
[C---:B----4-:R-:W-:Y:S01]  /*1bdf0*/  @!P3 LEA R20, P0, R8.reuse, R0, 0x2 ;  /* 0x000000000814b211 */ /* 0x050fe200078010ff */
[----:B------:R1:W-:Y:S03]  /*1be00*/  @!P4 ST.E.64 [R2.64], R132 ;  /* 0x000000840200c985 */ /* 0x0003e6000c101b06 */
[----:B------:R-:W-:Y:S01]  /*1be10*/  @!P3 LEA.HI.X R21, R8, R4, R34, 0x2, P0 ;  /* 0x000000040815b211 */ /* 0x000fe200000f1422 */
[----:B------:R4:W-:Y:S01]  /*1be20*/  @!P5 ST.E.64 [R22.64], R150 ;  /* 0x000000961600d985 */ /* 0x0009e2000c101b06 */
[----:B-----5:R-:W-:-:S03]  /*1be30*/  @!P2 LEA R18, P0, R7, R0, 0x2 ;  /* 0x000000000712a211 */ /* 0x020fc600078010ff */
[----:B------:R4:W-:Y:S01]  /*1be40*/  @!P3 ST.E.64 [R20.64], R146 ;  /* 0x000000921400b985 */ /* 0x0009e2000c101b06 */
[----:B------:R-:W-:-:S05]  /*1be50*/  @!P2 LEA.HI.X R19, R7, R4, R35, 0x2, P0 ;  /* 0x000000040713a211 */ /* 0x000fca00000f1423 */
[----:B------:R4:W-:Y:S01]  /*1be60*/  @!P2 ST.E.64 [R18.64], R106 ;  /* 0x0000006a1200a985 */ /* 0x0009e2000c101b06 */
[----:B-1----:R-:W-:-:S04]  /*1be70*/  @!P1 LEA R2, P0, R6, R0, 0x2 ;  /* 0x0000000006029211 */ /* 0x002fc800078010ff */
[----:B------:R-:W-:-:S05]  /*1be80*/  @!P1 LEA.HI.X R3, R6, R4, R36, 0x2, P0 ;  /* 0x0000000406039211 */ /* 0x000fca00000f1424 */
[----:B------:R4:W-:Y:S04]  /*1be90*/  @!P1 ST.E.64 [R2.64], R98 ;  /* 0x0000006202009985 */ /* 0x0009e8000c101b06 */
.L_x_1342:
[----:B------:R-:W-:Y:S05]  /*1bea0*/  BSYNC B0 ;  /* 0x0000000000007941 */ /* 0x000fea0003800000 */
.L_x_1341:
[----:B------:R-:W-:Y:S05]  /*1beb0*/  BRA.DIV ~URZ, `(.L_x_1343) ;  /* 0x000034627f007947 */ /* 0x000fea000b800000 */
[----:B-1----:R1:W2:Y:S02]  /*1bec0*/  SHFL.IDX PT, R4, R17, 0x2, 0x1c1f ;  /* 0x005c1f0011047f89 */ /* 0x0022a400000e0000 */
.L_x_1406:
[----:B------:R-:W-:Y:S05]  /*1bed0*/  BRA.DIV ~URZ, `(.L_x_1344) ;  /* 0x000034b27f007947 */ /* 0x000fea000b800000 */
[----:B----4-:R4:W1:Y:S02]  /*1bee0*/  SHFL.IDX PT, R0, R25, 0x2, 0x1c1f ;  /* 0x005c1f0019007f89 */ /* 0x01086400000e0000 */
.L_x_1407:
[----:B------:R-:W5:Y:S01]  /*1bef0*/  LDL R2, [R1+0x20] ;  /* 0x0000200001027983 */ /* 0x000f620000100800 */
[----:B------:R-:W-:Y:S01]  /*1bf00*/  BSSY B0, `(.L_x_1345) ;  /* 0x0000034000007945 */ /* 0x000fe20003800000 */
[----:B-----5:R-:W-:-:S13]  /*1bf10*/  LOP3.LUT P0, RZ, R2, 0x1, RZ, 0xc0, !PT ;  /* 0x0000000102ff7812 */ /* 0x020fda000780c0ff */
[----:B------:R-:W-:Y:S05]  /*1bf20*/  @P0 BRA `(.L_x_1346) ;  /* 0x0000031000000947 */ /* 0x000fea0003800000 */
[----:B------:R-:W5:Y:S01]  /*1bf30*/  LDL R5, [R1+0x24] ;  /* 0x0000240001057983 */ /* 0x000f620000100800 */
[----:B------:R-:W-:Y:S02]  /*1bf40*/  ISETP.GE.AND P2, PT, R16, c[0x0][0x3c8], PT ;  /* 0x0000f20010007a0c */ /* 0x000fe40003f46270 */
[----:B------:R-:W-:Y:S02]  /*1bf50*/  ISETP.GE.AND P4, PT, R15, c[0x0][0x3c8], PT ;  /* 0x0000f2000f007a0c */ /* 0x000fe40003f86270 */
[----:B------:R-:W-:Y:S02]  /*1bf60*/  ISETP.GE.AND P3, PT, R14, c[0x0][0x3c8], PT ;  /* 0x0000f2000e007a0c */ /* 0x000fe40003f66270 */
[----:B------:R-:W-:-:S07]  /*1bf70*/  ISETP.GE.AND P6, PT, R11, c[0x0][0x3c8], PT ;  /* 0x0000f2000b007a0c */ /* 0x000fce0003fc6270 */
[----:B-1----:R-:W-:-:S04]  /*1bf80*/  @!P2 LEA R20, P1, R16, R0, 0x2 ;  /* 0x000000001014a211 */ /* 0x002fc800078210ff */
[----:B--2---:R-:W-:Y:S02]  /*1bf90*/  @!P2 LEA.HI.X R21, R16, R4, R24, 0x2, P1 ;  /* 0x000000041015a211 */ /* 0x004fe400008f1418 */
[----:B------:R-:W-:Y:S02]  /*1bfa0*/  ISETP.GE.AND P1, PT, R13, c[0x0][0x3c8], PT ;  /* 0x0000f2000d007a0c */ /* 0x000fe40003f26270 */
[----:B-----5:R-:W-:-:S13]  /*1bfb0*/  ISETP.GE.AND P0, PT, R5, c[0x0][0x3c8], PT ;  /* 0x0000f20005007a0c */ /* 0x020fda0003f06270 */
[----:B------:R-:W-:-:S04]  /*1bfc0*/  @!P0 LEA R2, P5, R5, R0, 0x2 ;  /* 0x0000000005028211 */ /* 0x000fc800078a10ff */
[----:B------:R-:W-:Y:S02]  /*1bfd0*/  @!P0 LEA.HI.X R3, R5, R4, R27, 0x2, P5 ;  /* 0x0000000405038211 */ /* 0x000fe400028f141b */
[----:B------:R-:W-:-:S03]  /*1bfe0*/  @!P4 LEA R18, P5, R15, R0, 0x2 ;  /* 0x000000000f12c211 */ /* 0x000fc600078a10ff */
[----:B------:R1:W-:Y:S01]  /*1bff0*/  @!P0 ST.E.64 [R2.64], R46 ;  /* 0x0000002e02008985 */ /* 0x0003e2000c101b06 */
[----:B------:R-:W-:Y:S02]  /*1c000*/  ISETP.GE.AND P0, PT, R12, c[0x0][0x3c8], PT ;  /* 0x0000f2000c007a0c */ /* 0x000fe40003f06270 */
[----:B------:R-:W-:Y:S01]  /*1c010*/  @!P4 LEA.HI.X R19, R15, R4, R26, 0x2, P5 ;  /* 0x000000040f13c211 */ /* 0x000fe200028f141a */
[----:B------:R2:W-:Y:S04]  /*1c020*/  @!P2 ST.E.64 [R20.64], R48 ;  /* 0x000000301400a985 */ /* 0x0005e8000c101b06 */
[----:B------:R5:W-:Y:S01]  /*1c030*/  @!P4 ST.E.64 [R18.64], R50 ;  /* 0x000000321200c985 */ /* 0x000be2000c101b06 */
[----:B------:R-:W-:Y:S02]  /*1c040*/  ISETP.GE.AND P4, PT, R10, c[0x0][0x3c8], PT ;  /* 0x0000f2000a007a0c */ /* 0x000fe40003f86270 */
[----:B-1----:R-:W-:-:S04]  /*1c050*/  @!P3 LEA R2, P2, R14, R0, 0x2 ;  /* 0x000000000e02b211 */ /* 0x002fc800078410ff */
[----:B------:R-:W-:Y:S02]  /*1c060*/  @!P3 LEA.HI.X R3, R14, R4, R29, 0x2, P2 ;  /* 0x000000040e03b211 */ /* 0x000fe400010f141d */
[----:B--2---:R-:W-:-:S03]  /*1c070*/  @!P1 LEA R20, P5, R13, R0, 0x2 ;  /* 0x000000000d149211 */ /* 0x004fc600078a10ff */
[----:B------:R1:W-:Y:S01]  /*1c080*/  @!P3 ST.E.64 [R2.64], R52 ;  /* 0x000000340200b985 */ /* 0x0003e2000c101b06 */
[----:B------:R-:W-:Y:S02]  /*1c090*/  @!P1 LEA.HI.X R21, R13, R4, R28, 0x2, P5 ;  /* 0x000000040d159211 */ /* 0x000fe400028f141c */
[----:B-----5:R-:W-:Y:S02]  /*1c0a0*/  @!P6 LEA R18, P5, R11, R0, 0x2 ;  /* 0x000000000b12e211 */ /* 0x020fe400078a10ff */
        /* <DEDUP_REMOVED lines=25> */
.L_x_1346:
[----:B------:R-:W-:Y:S05]  /*1c240*/  BSYNC B0 ;  /* 0x0000000000007941 */ /* 0x000fea0003800000 */
.L_x_1345:
[----:B------:R-:W-:Y:S05]  /*1c250*/  BRA.DIV ~URZ, `(.L_x_1347) ;  /* 0x000031927f007947 */ /* 0x000fea000b800000 */
[----:B--2---:R2:W3:Y:S04]  /*1c260*/  SHFL.IDX PT, R4, R17, 0x3, 0x1c1f ;  /* 0x007c1f0011047f89 */ /* 0x0044e800000e0000 */
[----:B-1----:R2:W1:Y:S02]  /*1c270*/  SHFL.IDX PT, R0, R25, 0x3, 0x1c1f ;  /* 0x007c1f0019007f89 */ /* 0x00246400000e0000 */
.L_x_1408:
[----:B------:R-:W5:Y:S02]  /*1c280*/  LDL R2, [R1+0x20] ;  /* 0x0000200001027983 */ /* 0x000f640000100800 */
        /* <DEDUP_REMOVED lines=8> */
[----:B---3--:R-:W-:Y:S02]  /*1c310*/  @!P3 LEA.HI.X R23, R16, R4, R24, 0x2, P5 ;  /* 0x000000041017b211 */ /* 0x008fe400028f1418 */
[----:B------:R-:W-:-:S04]  /*1c320*/  @!P2 LEA R18, P5, R15, R0, 0x2 ;  /* 0x000000000f12a211 */ /* 0x000fc800078a10ff */
[----:B------:R-:W-:Y:S02]  /*1c330*/  @!P2 LEA.HI.X R19, R15, R4, R26, 0x2, P5 ;  /* 0x000000040f13a211 */ /* 0x000fe400028f141a */
[----:B-----5:R-:W-:-:S13]  /*1c340*/  ISETP.GE.AND P4, PT, R2, c[0x0][0x3c8], PT ;  /* 0x0000f20002007a0c */ /* 0x020fda0003f86270 */
[----:B------:R-:W-:-:S04]  /*1c350*/  @!P4 LEA R20, P6, R2, R0, 0x2 ;  /* 0x000000000214c211 */ /* 0x000fc800078c10ff */
[----:B------:R-:W-:Y:S02]  /*1c360*/  @!P4 LEA.HI.X R21, R2, R4, R27, 0x2, P6 ;  /* 0x000000040215c211 */ /* 0x000fe400030f141b */
[CC--:B------:R-:W-:Y:S02]  /*1c370*/  @!P1 LEA R16, P6, R14.reuse, R0.reuse, 0x2 ;  /* 0x000000000e109211 */ /* 0x0c0fe400078c10ff */
[C---:B------:R-:W-:Y:S01]  /*1c380*/  @!P0 LEA R2, P5, R13.reuse, R0, 0x2 ;  /* 0x000000000d028211 */ /* 0x040fe200078a10ff */
[----:B------:R-:W-:Y:S01]  /*1c390*/  @!P4 ST.E.64 [R20.64], R86 ;  /* 0x000000561400c985 */ /* 0x000fe2000c101b06 */
[-C--:B--2---:R-:W-:Y:S02]  /*1c3a0*/  @!P1 LEA.HI.X R17, R14, R4.reuse, R29, 0x2, P6 ;  /* 0x000000040e119211 */ /* 0x084fe400030f141d */
[----:B------:R-:W-:Y:S01]  /*1c3b0*/  ISETP.GE.AND P6, PT, R12, c[0x0][0x3c8], PT ;  /* 0x0000f2000c007a0c */ /* 0x000fe20003fc6270 */
[----:B------:R-:W-:Y:S01]  /*1c3c0*/  @!P3 ST.E.64 [R22.64], R82 ;  /* 0x000000521600b985 */ /* 0x000fe2000c101b06 */
[----:B------:R-:W-:-:S02]  /*1c3d0*/  @!P0 LEA.HI.X R3, R13, R4, R28, 0x2, P5 ;  /* 0x000000040d038211 */ /* 0x000fc400028f141c */
[----:B------:R-:W-:Y:S01]  /*1c3e0*/  ISETP.GE.AND P5, PT, R11, c[0x0][0x3c8], PT ;  /* 0x0000f2000b007a0c */ /* 0x000fe20003fa6270 */
[----:B------:R1:W-:Y:S01]  /*1c3f0*/  @!P2 ST.E.64 [R18.64], R72 ;  /* 0x000000481200a985 */ /* 0x0003e2000c101b06 */
[----:B------:R-:W-:Y:S02]  /*1c400*/  ISETP.GE.AND P4, PT, R10, c[0x0][0x3c8], PT ;  /* 0x0000f2000a007a0c */ /* 0x000fe40003f86270 */
[----:B------:R-:W-:Y:S01]  /*1c410*/  ISETP.GE.AND P3, PT, R9, c[0x0][0x3c8], PT ;  /* 0x0000f20009007a0c */ /* 0x000fe20003f66270 */
[----:B------:R2:W-:Y:S01]  /*1c420*/  @!P1 ST.E.64 [R16.64], R66 ;  /* 0x0000004210009985 */ /* 0x0005e2000c101b06 */
[----:B------:R-:W-:-:S03]  /*1c430*/  ISETP.GE.AND P2, PT, R8, c[0x0][0x3c8], PT ;  /* 0x0000f20008007a0c */ /* 0x000fc60003f46270 */
[----:B------:R3:W-:Y:S01]  /*1c440*/  @!P0 ST.E.64 [R2.64], R42 ;  /* 0x0000002a02008985 */ /* 0x0007e2000c101b06 */
[----:B-1----:R-:W-:-:S03]  /*1c450*/  @!P6 LEA R18, P0, R12, R0, 0x2 ;  /* 0x000000000c12e211 */ /* 0x002fc600078010ff */
[C---:B--2---:R-:W-:Y:S02]  /*1c460*/  @!P5 LEA R16, P1, R11.reuse, R0, 0x2 ;  /* 0x000000000b10d211 */ /* 0x044fe400078210ff */
[----:B------:R-:W-:Y:S02]  /*1c470*/  @!P6 LEA.HI.X R19, R12, R4, R30, 0x2, P0 ;  /* 0x000000040c13e211 */ /* 0x000fe400000f141e */
[C---:B------:R-:W-:Y:S02]  /*1c480*/  @!P4 LEA R14, P0, R10.reuse, R0, 0x2 ;  /* 0x000000000a0ec211 */ /* 0x040fe400078010ff */
[-C--:B------:R-:W-:Y:S01]  /*1c490*/  @!P5 LEA.HI.X R17, R11, R4.reuse, R32, 0x2, P1 ;  /* 0x000000040b11d211 */ /* 0x080fe200008f1420 */
[----:B------:R1:W-:Y:S01]  /*1c4a0*/  @!P6 ST.E.64 [R18.64], R88 ;  /* 0x000000581200e985 */ /* 0x0003e2000c101b06 */
[----:B------:R-:W-:Y:S02]  /*1c4b0*/  ISETP.GE.AND P1, PT, R7, c[0x0][0x3c8], PT ;  /* 0x0000f20007007a0c */ /* 0x000fe40003f26270 */
[----:B------:R-:W-:Y:S01]  /*1c4c0*/  @!P4 LEA.HI.X R15, R10, R4, R31, 0x2, P0 ;  /* 0x000000040a0fc211 */ /* 0x000fe200000f141f */
[----:B------:R1:W-:Y:S01]  /*1c4d0*/  @!P5 ST.E.64 [R16.64], R84 ;  /* 0x000000541000d985 */ /* 0x0003e2000c101b06 */
[----:B------:R-:W-:-:S03]  /*1c4e0*/  @!P3 LEA R12, P0, R9, R0, 0x2 ;  /* 0x00000000090cb211 */ /* 0x000fc600078010ff */
[----:B------:R1:W-:Y:S01]  /*1c4f0*/  @!P4 ST.E.64 [R14.64], R76 ;  /* 0x0000004c0e00c985 */ /* 0x0003e2000c101b06 */
[----:B------:R-:W-:Y:S02]  /*1c500*/  @!P3 LEA.HI.X R13, R9, R4, R33, 0x2, P0 ;  /* 0x00000004090db211 */ /* 0x000fe400000f1421 */
[----:B------:R-:W-:-:S03]  /*1c510*/  @!P2 LEA R10, P0, R8, R0, 0x2 ;  /* 0x00000000080aa211 */ /* 0x000fc600078010ff */
        /* <DEDUP_REMOVED lines=12> */
.L_x_1320:
        /* <DEDUP_REMOVED lines=22> */
.L_x_1348:
        /* <DEDUP_REMOVED lines=57> */
.L_x_1350:
[----:B------:R-:W-:Y:S05]  /*1cad0*/  BSYNC B0 ;  /* 0x0000000000007941 */ /* 0x000fea0003800000 */
.L_x_1349:
        /* <DEDUP_REMOVED lines=47> */
.L_x_1409:
[----:B------:R-:W-:Y:S05]  /*1cdd0*/  BRA.DIV ~URZ, `(.L_x_1352) ;  /* 0x000027427f007947 */ /* 0x000fea000b800000 */
[----:B------:R3:W4:Y:S02]  /*1cde0*/  SHFL.IDX PT, R0, R12, RZ, 0x1c1f ;  /* 0x001c1fff0c007589 */ /* 0x00072400000e0000 */
.L_x_1410:
        /* <DEDUP_REMOVED lines=21> */
.L_x_1354:
[----:B------:R-:W-:Y:S05]  /*1cf40*/  BSYNC B0 ;  /* 0x0000000000007941 */ /* 0x000fea0003800000 */
.L_x_1353:
[----:B------:R-:W-:Y:S05]  /*1cf50*/  BRA.DIV ~URZ, `(.L_x_1355) ;  /* 0x000026227f007947 */ /* 0x000fea000b800000 */
[----:B--2---:R2:W1:Y:S04]  /*1cf60*/  SHFL.IDX PT, R8, R9, 0x1, 0x1c1f ;  /* 0x003c1f0009087f89 */ /* 0x00446800000e0000 */
[----:B----4-:R2:W4:Y:S02]  /*1cf70*/  SHFL.IDX PT, R0, R12, 0x1, 0x1c1f ;  /* 0x003c1f000c007f89 */ /* 0x01052400000e0000 */
.L_x_1411:
        /* <DEDUP_REMOVED lines=21> */
.L_x_1357:
[----:B------:R-:W-:Y:S05]  /*1d0d0*/  BSYNC B0 ;  /* 0x0000000000007941 */ /* 0x000fea0003800000 */
.L_x_1356:
[----:B------:R-:W-:Y:S05]  /*1d0e0*/  BRA.DIV ~URZ, `(.L_x_1358) ;  /* 0x000025527f007947 */ /* 0x000fea000b800000 */
[----:B-1----:R1:W2:Y:S02]  /*1d0f0*/  SHFL.IDX PT, R8, R9, 0x2, 0x1c1f ;  /* 0x005c1f0009087f89 */ /* 0x0022a400000e0000 */
.L_x_1412:
[----:B------:R-:W-:Y:S05]  /*1d100*/  BRA.DIV ~URZ, `(.L_x_1359) ;  /* 0x000025a27f007947 */ /* 0x000fea000b800000 */
[----:B----4-:R4:W1:Y:S02]  /*1d110*/  SHFL.IDX PT, R0, R12, 0x2, 0x1c1f ;  /* 0x005c1f000c007f89 */ /* 0x01086400000e0000 */
.L_x_1413:
        /* <DEDUP_REMOVED lines=21> */
.L_x_1361:
[----:B------:R-:W-:Y:S05]  /*1d270*/  BSYNC B0 ;  /* 0x0000000000007941 */ /* 0x000fea0003800000 */
.L_x_1360:
[----:B------:R-:W-:Y:S05]  /*1d280*/  BRA.DIV ~URZ, `(.L_x_1362) ;  /* 0x000024827f007947 */ /* 0x000fea000b800000 */
[----:B--2---:R2:W3:Y:S04]  /*1d290*/  SHFL.IDX PT, R8, R9, 0x3, 0x1c1f ;  /* 0x007c1f0009087f89 */ /* 0x0044e800000e0000 */
[----:B-1----:R2:W1:Y:S02]  /*1d2a0*/  SHFL.IDX PT, R0, R12, 0x3, 0x1c1f ;  /* 0x007c1f000c007f89 */ /* 0x00246400000e0000 */
.L_x_1414:
        /* <DEDUP_REMOVED lines=20> */
.L_x_1335:
[----:B------:R-:W-:Y:S05]  /*1d3f0*/  BSYNC B1 ;  /* 0x0000000000017941 */ /* 0x000fea0003800000 */
.L_x_1319:
        /* <DEDUP_REMOVED lines=15> */
.L_x_1415:
[----:B------:R-:W-:Y:S05]  /*1d4f0*/  BRA.DIV ~URZ, `(.L_x_1365) ;  /* 0x000023427f007947 */ /* 0x000fea000b800000 */
[----:B------:R3:W4:Y:S02]  /*1d500*/  SHFL.IDX PT, R8, R74, 0x1, 0x1f ;  /* 0x00201f004a087f89 */ /* 0x00072400000e0000 */
.L_x_1416:
        /* <DEDUP_REMOVED lines=19> */
.L_x_1417:
        /* <DEDUP_REMOVED lines=16> */
.L_x_1418:
[----:B---3--:R-:W-:Y:S01]  /*1d740*/  IMAD R0, R0, c[0x0][0x538], RZ ;  /* 0x00014e0000007a24 */ /* 0x008fe200078e02ff */
[----:B------:R-:W-:Y:S04]  /*1d750*/  BSSY B1, `(.L_x_1368) ;  /* 0x00000ce000017945 */ /* 0x000fe80003800000 */
[----:B----4-:R-:W-:-:S04]  /*1d760*/  IADD3 R8, R0, R8, RZ ;  /* 0x0000000800087210 */ /* 0x010fc80007ffe0ff */
[----:B--2---:R-:W-:-:S13]  /*1d770*/  ISETP.GT.AND P0, PT, R8, R9, PT ;  /* 0x000000090800720c */ /* 0x004fda0003f04270 */
[----:B------:R-:W-:Y:S05]  /*1d780*/  @P0 BRA `(.L_x_1369) ;  /* 0x0000025000000947 */ /* 0x000fea0003800000 */
.L_x_1373:
        /* <DEDUP_REMOVED lines=17> */
.L_x_1419:
        /* <DEDUP_REMOVED lines=16> */
.L_x_1420:
[----:B--2---:R-:W-:-:S05]  /*1d9a0*/  IMAD R0, R0, c[0x0][0x538], RZ ;  /* 0x00014e0000007a24 */ /* 0x004fca00078e02ff */
[----:B------:R-:W-:-:S04]  /*1d9b0*/  IADD3 R8, R0, R8, RZ ;  /* 0x0000000800087210 */ /* 0x000fc80007ffe0ff */
[----:B------:R-:W-:-:S13]  /*1d9c0*/  ISETP.GT.AND P0, PT, R8, R9, PT ;  /* 0x000000090800720c */ /* 0x000fda0003f04270 */
[----:B-1----:R-:W-:Y:S05]  /*1d9d0*/  @!P0 BRA `(.L_x_1373) ;  /* 0xfffffdb000008947 */ /* 0x002fea000383ffff */
.L_x_1369:
[----:B------:R-:W-:-:S05]  /*1d9e0*/  IADD3 R11, -R0, R8, RZ ;  /* 0x00000008000b7210 */ /* 0x000fca0007ffe1ff */
[----:B------:R-:W-:-:S05]  /*1d9f0*/  IMAD R0, R4, c[0x0][0x538], R11 ;  /* 0x00014e0004007a24 */ /* 0x000fca00078e020b */
[----:B------:R-:W-:Y:S01]  /*1da00*/  ISETP.GT.AND P0, PT, R0, R9, PT ;  /* 0x000000090000720c */ /* 0x000fe20003f04270 */
[----:B------:R-:W-:-:S12]  /*1da10*/  BRA.DIV ~URZ, `(.L_x_1374) ;  /* 0x000022627f007947 */ /* 0x000fd8000b800000 */
[----:B------:R-:W-:-:S03]  /*1da20*/  VOTE.ANY R12, PT, !P0 ;  /* 0x00000000000c7806 */ /* 0x000fc600040e0100 */
.L_x_1421:
[----:B------:R-:W2:Y:S01]  /*1da30*/  LDL.LU R0, [R1+0x44] ;  /* 0x0000440001007983 */ /* 0x000ea20000300800 */
[----:B------:R-:W2:Y:S02]  /*1da40*/  POPC R8, R12 ;  /* 0x0000000c00087309 */ /* 0x000ea40000000000 */
[----:B--2---:R-:W-:-:S05]  /*1da50*/  IADD3 R0, R8, R0, RZ ;  /* 0x0000000008007210 */ /* 0x004fca0007ffe0ff */
[----:B------:R2:W-:Y:S01]  /*1da60*/  STL [R1+0x44], R0 ;  /* 0x0000440001007387 */ /* 0x0005e20000100800 */
[----:B------:R-:W-:Y:S05]  /*1da70*/  BRA.DIV ~URZ, `(.L_x_1375) ;  /* 0x000022527f007947 */ /* 0x000fea000b800000 */
[----:B------:R3:W4:Y:S04]  /*1da80*/  SHFL.IDX PT, R10, R6, R8, 0x1f ;  /* 0x00001f08060a7589 */ /* 0x00072800000e0000 */
[----:B------:R3:W1:Y:S02]  /*1da90*/  SHFL.IDX PT, R7, R7, R8, 0x1f ;  /* 0x00001f0807077589 */ /* 0x00066400000e0000 */
.L_x_1422:
[----:B------:R-:W-:Y:S01]  /*1daa0*/  ISETP.NE.AND P0, PT, R12, RZ, PT ;  /* 0x000000ff0c00720c */ /* 0x000fe20003f05270 */
[----:B------:R-:W-:-:S12]  /*1dab0*/  BSSY B0, `(.L_x_1376) ;  /* 0x0000005000007945 */ /* 0x000fd80003800000 */
[----:B------:R-:W-:Y:S05]  /*1dac0*/  @!P0 BRA `(.L_x_1377) ;  /* 0x0000003000008947 */ /* 0x000fea0003800000 */
[----:B------:R-:W-:Y:S01]  /*1dad0*/  IADD3 R3, R8, -0x1, RZ ;  /* 0xffffffff08037810 */ /* 0x000fe20007ffe0ff */
[----:B------:R-:W-:Y:S05]  /*1dae0*/  BRA.DIV ~URZ, `(.L_x_1378) ;  /* 0x000022b27f007947 */ /* 0x000fea000b800000 */
[----:B------:R2:W3:Y:S02]  /*1daf0*/  SHFL.IDX PT, R13, R4, R3, 0x1f ;  /* 0x00001f03040d7589 */ /* 0x0004e400000e0000 */
.L_x_1377:
[----:B------:R-:W-:Y:S05]  /*1db00*/  BSYNC B0 ;  /* 0x0000000000007941 */ /* 0x000fea0003800000 */
.L_x_1376:
        /* <DEDUP_REMOVED lines=68> */
.L_x_1380:
        /* <DEDUP_REMOVED lines=68> */
.L_x_1381:
[----:B------:R-:W-:Y:S05]  /*1e390*/  BSYNC B0 ;  /* 0x0000000000007941 */ /* 0x000fea0003800000 */
.L_x_1379:
[----:B------:R-:W-:-:S04]  /*1e3a0*/  LOP3.LUT R2, RZ, R2, RZ, 0x33, !PT ;  /* 0x00000002ff027212 */ /* 0x000fc800078e33ff */
[----:B-1----:R-:W-:-:S05]  /*1e3b0*/  IADD3 R0, R2, R10, RZ ;  /* 0x0000000a02007210 */ /* 0x002fca0007ffe0ff */
[----:B------:R1:W-:Y:S01]  /*1e3c0*/  STL [R1+0x3c], R0 ;  /* 0x00003c0001007387 */ /* 0x0003e20000100800 */
[----:B------:R-:W-:Y:S05]  /*1e3d0*/  BRA `(.L_x_1382) ;  /* 0x0000005000007947 */ /* 0x000fea0003800000 */
.L_x_1370:
[----:B------:R-:W-:Y:S01]  /*1e3e0*/  MOV R0, c[0x0][0x53c] ;  /* 0x00014f0000007a02 */ /* 0x000fe20000000f00 */
[----:B------:R2:W-:Y:S04]  /*1e3f0*/  STL [R1+0x38], R9 ;  /* 0x0000380901007387 */ /* 0x0005e80000100800 */
[----:B------:R2:W-:Y:S04]  /*1e400*/  STL [R1+0x3c], RZ ;  /* 0x00003cff01007387 */ /* 0x0005e80000100800 */
[----:B------:R2:W-:Y:S04]  /*1e410*/  STL [R1+0x40], RZ ;  /* 0x000040ff01007387 */ /* 0x0005e80000100800 */
[----:B------:R2:W-:Y:S02]  /*1e420*/  STL [R1+0x44], R0 ;  /* 0x0000440001007387 */ /* 0x0005e40000100800 */
.L_x_1382:
[----:B------:R-:W-:Y:S05]  /*1e430*/  BSYNC B1 ;  /* 0x0000000000017941 */ /* 0x000fea0003800000 */
.L_x_1368:
        /* <DEDUP_REMOVED lines=9> */
.L_x_1363:
[----:B--2---:R-:W2:Y:S02]  /*1e4d0*/  LDL R0, [R1+0x44] ;  /* 0x0000440001007983 */ /* 0x004ea40000100800 */
[----:B--2---:R-:W-:-:S13]  /*1e4e0*/  ISETP.GE.AND P0, PT, R0, c[0x0][0x53c], PT ;  /* 0x00014f0000007a0c */ /* 0x004fda0003f06270 */
[----:B-1----:R-:W-:Y:S01]  /*1e4f0*/  @P0 CALL.REL.NOINC `(.L_x_1383) ;  /* 0x0000001000000944 */ /* 0x002fe20003c00000 */
[----:B------:R-:W-:Y:S05]  /*1e500*/  BRA `(.L_x_1384) ;  /* 0xfffe3ab000007947 */ /* 0x000fea000383ffff */
.L_x_1383:
[----:B------:R-:W-:Y:S05]  /*1e510*/  EXIT ;  /* 0x000000000000794d */ /* 0x000fea0003800000 */
.L_x_1199:
[----:B------:R-:W-:Y:S01]  /*1e520*/  IMAD.MOV.U32 R0, RZ, RZ, R5 ;  /* 0x000000ffff007224 */ /* 0x000fe200078e0005 */
[----:B------:R-:W-:Y:S02]  /*1e530*/  MOV R2, 0x1 ;  /* 0x0000000100027802 */ /* 0x000fe40000000f00 */
[----:B------:R-:W-:Y:S02]  /*1e540*/  MOV R3, 0x1e560 ;  /* 0x0001e56000037802 */ /* 0x000fe40000000f00 */
[----:B------:R-:W-:Y:S05]  /*1e550*/  CALL.REL.NOINC `($__internal_24_$__cuda_sm70_shflsync_up_p) ;  /* 0x0000193000007944 */ /* 0x000fea0003c00000 */
[----:B------:R-:W-:Y:S01]  /*1e560*/  MOV R0, R4 ;  /* 0x0000000400007202 */ /* 0x000fe20000000f00 */
[----:B------:R-:W-:Y:S05]  /*1e570*/  BRA `(.L_x_1385) ;  /* 0xfffe1ee000007947 */ /* 0x000fea000383ffff */
.L_x_1200:
[----:B------:R-:W-:Y:S01]  /*1e580*/  IMAD.MOV.U32 R0, RZ, RZ, R5 ;  /* 0x000000ffff007224 */ /* 0x000fe200078e0005 */
[----:B------:R-:W-:Y:S02]  /*1e590*/  MOV R2, 0x2 ;  /* 0x0000000200027802 */ /* 0x000fe40000000f00 */
[----:B------:R-:W-:Y:S02]  /*1e5a0*/  MOV R3, 0x1e5c0 ;  /* 0x0001e5c000037802 */ /* 0x000fe40000000f00 */
[----:B------:R-:W-:Y:S05]  /*1e5b0*/  CALL.REL.NOINC `($__internal_24_$__cuda_sm70_shflsync_up_p) ;  /* 0x000018d000007944 */ /* 0x000fea0003c00000 */
[----:B------:R-:W-:Y:S01]  /*1e5c0*/  SEL R0, R4, RZ, P4 ;  /* 0x000000ff04007207 */ /* 0x000fe20002000000 */
[----:B------:R-:W-:Y:S01]  /*1e5d0*/  IMAD.MOV.U32 R2, RZ, RZ, 0x4 ;  /* 0x00000004ff027424 */ /* 0x000fe200078e00ff */
[----:B------:R-:W-:-:S03]  /*1e5e0*/  MOV R3, 0x1e610 ;  /* 0x0001e61000037802 */ /* 0x000fc60000000f00 */
[----:B------:R-:W-:Y:S02]  /*1e5f0*/  IMAD.IADD R0, R5, 0x1, R0 ;  /* 0x0000000105007824 */ /* 0x000fe400078e0200 */
        /* <DEDUP_REMOVED lines=14> */
[----:B------:R-:W-:Y:S01]  /*1e6e0*/  IMAD.IADD R4, R0, 0x1, R4 ;  /* 0x0000000100047824 */ /* 0x000fe200078e0204 */
[----:B------:R-:W-:-:S03]  /*1e6f0*/  MOV R0, 0x1f ;  /* 0x0000001f00007802 */ /* 0x000fc60000000f00 */
[----:B------:R-:W-:Y:S02]  /*1e700*/  IMAD.MOV.U32 R5, RZ, RZ, R4 ;  /* 0x000000ffff057224 */ /* 0x000fe400078e0004 */
[----:B------:R-:W-:Y:S05]  /*1e710*/  CALL.REL.NOINC `($__internal_23_$__cuda_sm70_shflsync_idx_p) ;  /* 0x0000172000007944 */ /* 0x000fea0003c00000 */
[----:B------:R-:W-:Y:S05]  /*1e720*/  BRA `(.L_x_1386) ;  /* 0xfffe1e3000007947 */ /* 0x000fea000383ffff */
.L_x_1202:
[----:B------:R-:W-:Y:S02]  /*1e730*/  SEL R0, RZ, 0x1, P0 ;  /* 0x00000001ff007807 */ /* 0x000fe40000000000 */
[----:B------:R-:W-:Y:S02]  /*1e740*/  MOV R2, 0x1e760 ;  /* 0x0001e76000027802 */ /* 0x000fe40000000f00 */
[----:B------:R-:W-:Y:S05]  /*1e750*/  CALL.REL.NOINC `($__internal_25_$__cuda_sm70_votesync_ballot) ;  /* 0x000017a000007944 */ /* 0x000fea0003c00000 */
[----:B------:R-:W-:Y:S01]  /*1e760*/  MOV R10, R0 ;  /* 0x00000000000a7202 */ /* 0x000fe20000000f00 */
[----:B------:R-:W-:Y:S05]  /*1e770*/  BRA `(.L_x_1387) ;  /* 0xfffe1e7000007947 */ /* 0x000fea000383ffff */
.L_x_1203:
[----:B------:R-:W-:Y:S01]  /*1e780*/  IMAD.MOV.U32 R5, RZ, RZ, R9 ;  /* 0x000000ffff057224 */ /* 0x000fe200078e0009 */
[----:B------:R-:W-:Y:S01]  /*1e790*/  MOV R3, R7 ;  /* 0x0000000700037202 */ /* 0x000fe20000000f00 */
[----:B-1----:R-:W-:Y:S01]  /*1e7a0*/  IMAD.MOV.U32 R0, RZ, RZ, 0x1f ;  /* 0x0000001fff007424 */ /* 0x002fe200078e00ff */
[----:B------:R-:W-:Y:S02]  /*1e7b0*/  MOV R2, 0x1e7d0 ;  /* 0x0001e7d000027802 */ /* 0x000fe40000000f00 */
[----:B------:R-:W-:Y:S05]  /*1e7c0*/  CALL.REL.NOINC `($__internal_23_$__cuda_sm70_shflsync_idx_p) ;  /* 0x0000167000007944 */ /* 0x000fea0003c00000 */
[----:B------:R-:W-:Y:S01]  /*1e7d0*/  IMAD.MOV.U32 R12, RZ, RZ, R0 ;  /* 0x000000ffff0c7224 */ /* 0x000fe200078e0000 */
[----:B------:R-:W-:Y:S01]  /*1e7e0*/  MOV R5, R8 ;  /* 0x0000000800057202 */ /* 0x000fe20000000f00 */
[----:B------:R-:W-:Y:S01]  /*1e7f0*/  IMAD.MOV.U32 R6, RZ, RZ, RZ ;  /* 0x000000ffff067224 */ /* 0x000fe200078e00ff */
[----:B------:R-:W-:Y:S01]  /*1e800*/  MOV R3, R7 ;  /* 0x0000000700037202 */ /* 0x000fe20000000f00 */
[----:B------:R-:W-:Y:S01]  /*1e810*/  IMAD.MOV.U32 R0, RZ, RZ, 0x1f ;  /* 0x0000001fff007424 */ /* 0x000fe200078e00ff */
[----:B------:R-:W-:-:S02]  /*1e820*/  MOV R2, 0x1e840 ;  /* 0x0001e84000027802 */ /* 0x000fc40000000f00 */
[----:B------:R-:W-:Y:S05]  /*1e830*/  CALL.REL.NOINC `($__internal_23_$__cuda_sm70_shflsync_idx_p) ;  /* 0x0000160000007944 */ /* 0x000fea0003c00000 */
[----:B------:R-:W-:Y:S01]  /*1e840*/  MOV R9, R0 ;  /* 0x0000000000097202 */ /* 0x000fe20000000f00 */
[----:B------:R-:W-:Y:S05]  /*1e850*/  BRA `(.L_x_1388) ;  /* 0xfffe1e0000007947 */ /* 0x000fea000383ffff */
.L_x_1206:
[----:B------:R-:W-:Y:S01]  /*1e860*/  IMAD.MOV.U32 R5, RZ, RZ, R4 ;  /* 0x000000ffff057224 */ /* 0x000fe200078e0004 */
[----:B-1----:R-:W-:-:S02]  /*1e870*/  MOV R0, 0x1f ;  /* 0x0000001f00007802 */ /* 0x002fc40000000f00 */
[----:B------:R-:W-:Y:S02]  /*1e880*/  MOV R2, 0x1e8a0 ;  /* 0x0001e8a000027802 */ /* 0x000fe40000000f00 */
[----:B--234-:R-:W-:Y:S05]  /*1e890*/  CALL.REL.NOINC `($__internal_23_$__cuda_sm70_shflsync_idx_p) ;  /* 0x000015a000007944 */ /* 0x01cfea0003c00000 */
[----:B------:R-:W-:Y:S01]  /*1e8a0*/  MOV R6, R0 ;  /* 0x0000000000067202 */ /* 0x000fe20000000f00 */
[----:B------:R-:W-:Y:S05]  /*1e8b0*/  BRA `(.L_x_1205) ;  /* 0xfffe1e0000007947 */ /* 0x000fea000383ffff */
.L_x_1247:
[----:B------:R-:W-:Y:S01]  /*1e8c0*/  IMAD.MOV.U32 R5, RZ, RZ, R10 ;  /* 0x000000ffff057224 */ /* 0x000fe200078e000a */
[----:B------:R-:W-:Y:S01]  /*1e8d0*/  MOV R3, RZ ;  /* 0x000000ff00037202 */ /* 0x000fe20000000f00 */
[----:B------:R-:W-:Y:S01]  /*1e8e0*/  IMAD.MOV.U32 R0, RZ, RZ, 0x1c1f ;  /* 0x00001c1fff007424 */ /* 0x000fe200078e00ff */
[----:B-1----:R-:W-:Y:S02]  /*1e8f0*/  MOV R2, 0x1e910 ;  /* 0x0001e91000027802 */ /* 0x002fe40000000f00 */
[----:B-----5:R-:W-:Y:S05]  /*1e900*/  CALL.REL.NOINC `($__internal_23_$__cuda_sm70_shflsync_idx_p) ;  /* 0x0000153000007944 */ /* 0x020fea0003c00000 */
[----:B------:R-:W-:Y:S01]  /*1e910*/  MOV R8, R0 ;  /* 0x0000000000087202 */ /* 0x000fe20000000f00 */
[----:B------:R-:W-:Y:S05]  /*1e920*/  BRA `(.L_x_1389) ;  /* 0xfffe9fc000007947 */ /* 0x000fea000383ffff */
.L_x_1248:
[----:B------:R-:W-:Y:S01]  /*1e930*/  IMAD.MOV.U32 R5, RZ, RZ, R11 ;  /* 0x000000ffff057224 */ /* 0x000fe200078e000b */
[----:B------:R-:W-:Y:S01]  /*1e940*/  MOV R3, RZ ;  /* 0x000000ff00037202 */ /* 0x000fe20000000f00 */
[----:B------:R-:W-:Y:S01]  /*1e950*/  IMAD.MOV.U32 R0, RZ, RZ, 0x1c1f ;  /* 0x00001c1fff007424 */ /* 0x000fe200078e00ff */
[----:B-1----:R-:W-:Y:S02]  /*1e960*/  MOV R2, 0x1e980 ;  /* 0x0001e98000027802 */ /* 0x002fe40000000f00 */
[----:B--23-5:R-:W-:Y:S05]  /*1e970*/  CALL.REL.NOINC `($__internal_23_$__cuda_sm70_shflsync_idx_p) ;  /* 0x000014c000007944 */ /* 0x02cfea0003c00000 */
[----:B------:R-:W-:Y:S05]  /*1e980*/  BRA `(.L_x_1390) ;  /* 0xfffe9f8000007947 */ /* 0x000fea000383ffff */
.L_x_1251:
[----:B-1----:R-:W-:Y:S01]  /*1e990*/  IMAD.MOV.U32 R5, RZ, RZ, R10 ;  /* 0x000000ffff057224 */ /* 0x002fe200078e000a */
[----:B------:R-:W-:Y:S01]  /*1e9a0*/  MOV R3, 0x1 ;  /* 0x0000000100037802 */ /* 0x000fe20000000f00 */
[----:B------:R-:W-:Y:S01]  /*1e9b0*/  IMAD.MOV.U32 R0, RZ, RZ, 0x1c1f ;  /* 0x00001c1fff007424 */ /* 0x000fe200078e00ff */
[----:B------:R-:W-:-:S02]  /*1e9c0*/  MOV R2, 0x1e9e0 ;  /* 0x0001e9e000027802 */ /* 0x000fc40000000f00 */
[----:B---345:R-:W-:Y:S05]  /*1e9d0*/  CALL.REL.NOINC `($__internal_23_$__cuda_sm70_shflsync_idx_p) ;  /* 0x0000146000007944 */ /* 0x038fea0003c00000 */
[----:B------:R-:W-:Y:S01]  /*1e9e0*/  IMAD.MOV.U32 R8, RZ, RZ, R0 ;  /* 0x000000ffff087224 */ /* 0x000fe200078e0000 */
[----:B------:R-:W-:Y:S01]  /*1e9f0*/  MOV R3, 0x1 ;  /* 0x0000000100037802 */ /* 0x000fe20000000f00 */
[----:B------:R-:W-:Y:S01]  /*1ea00*/  IMAD.MOV.U32 R5, RZ, RZ, R11 ;  /* 0x000000ffff057224 */ /* 0x000fe200078e000b */
[----:B------:R-:W-:-:S02]  /*1ea10*/  MOV R0, 0x1c1f ;  /* 0x00001c1f00007802 */ /* 0x000fc40000000f00 */
[----:B------:R-:W-:Y:S02]  /*1ea20*/  MOV R2, 0x1ea40 ;  /* 0x0001ea4000027802 */ /* 0x000fe40000000f00 */
[----:B------:R-:W-:Y:S05]  /*1ea30*/  CALL.REL.NOINC `($__internal_23_$__cuda_sm70_shflsync_idx_p) ;  /* 0x0000140000007944 */ /* 0x000fea0003c00000 */
[----:B------:R-:W-:Y:S05]  /*1ea40*/  BRA `(.L_x_1391) ;  /* 0xfffea08000007947 */ /* 0x000fea000383ffff */
.L_x_1254:
[----:B-1----:R-:W-:Y:S01]  /*1ea50*/  IMAD.MOV.U32 R5, RZ, RZ, R10 ;  /* 0x000000ffff057224 */ /* 0x002fe200078e000a */
[----:B------:R-:W-:Y:S01]  /*1ea60*/  MOV R3, 0x2 ;  /* 0x0000000200037802 */ /* 0x000fe20000000f00 */
[----:B------:R-:W-:Y:S01]  /*1ea70*/  IMAD.MOV.U32 R0, RZ, RZ, 0x1c1f ;  /* 0x00001c1fff007424 */ /* 0x000fe200078e00ff */
[----:B------:R-:W-:Y:S02]  /*1ea80*/  MOV R2, 0x1eaa0 ;  /* 0x0001eaa000027802 */ /* 0x000fe40000000f00 */
[----:B--2345:R-:W-:Y:S05]  /*1ea90*/  CALL.REL.NOINC `($__internal_23_$__cuda_sm70_shflsync_idx_p) ;  /* 0x000013a000007944 */ /* 0x03cfea0003c00000 */
[----:B------:R-:W-:Y:S01]  /*1eaa0*/  MOV R8, R0 ;  /* 0x0000000000087202 */ /* 0x000fe20000000f00 */
[----:B------:R-:W-:Y:S05]  /*1eab0*/  BRA `(.L_x_1392) ;  /* 0xfffea1b000007947 */ /* 0x000fea000383ffff */
.L_x_1255:
[----:B-1----:R-:W-:Y:S01]  /*1eac0*/  IMAD.MOV.U32 R5, RZ, RZ, R11 ;  /* 0x000000ffff057224 */ /* 0x002fe200078e000b */
[----:B------:R-:W-:Y:S01]  /*1ead0*/  MOV R3, 0x2 ;  /* 0x0000000200037802 */ /* 0x000fe20000000f00 */
[----:B------:R-:W-:Y:S01]  /*1eae0*/  IMAD.MOV.U32 R0, RZ, RZ, 0x1c1f ;  /* 0x00001c1fff007424 */ /* 0x000fe200078e00ff */
[----:B------:R-:W-:Y:S02]  /*1eaf0*/  MOV R2, 0x1eb10 ;  /* 0x0001eb1000027802 */ /* 0x000fe40000000f00 */
[----:B--2345:R-:W-:Y:S05]  /*1eb00*/  CALL.REL.NOINC `($__internal_23_$__cuda_sm70_shflsync_idx_p) ;  /* 0x0000133000007944 */ /* 0x03cfea0003c00000 */
[----:B------:R-:W-:Y:S05]  /*1eb10*/  BRA `(.L_x_1393) ;  /* 0xfffea17000007947 */ /* 0x000fea000383ffff */
.L_x_1258:
[----:B--2---:R-:W-:Y:S01]  /*1eb20*/  IMAD.MOV.U32 R5, RZ, RZ, R10 ;  /* 0x000000ffff057224 */ /* 0x004fe200078e000a */
[----:B------:R-:W-:Y:S01]  /*1eb30*/  MOV R3, 0x3 ;  /* 0x0000000300037802 */ /* 0x000fe20000000f00 */
[----:B---3--:R-:W-:Y:S01]  /*1eb40*/  IMAD.MOV.U32 R0, RZ, RZ, 0x1c1f ;  /* 0x00001c1fff007424 */ /* 0x008fe200078e00ff */
[----:B------:R-:W-:-:S02]  /*1eb50*/  MOV R2, 0x1eb70 ;  /* 0x0001eb7000027802 */ /* 0x000fc40000000f00 */
[----:B-1--45:R-:W-:Y:S05]  /*1eb60*/  CALL.REL.NOINC `($__internal_23_$__cuda_sm70_shflsync_idx_p) ;  /* 0x000012d000007944 */ /* 0x032fea0003c00000 */
[----:B------:R-:W-:Y:S01]  /*1eb70*/  IMAD.MOV.U32 R6, RZ, RZ, R0 ;  /* 0x000000ffff067224 */ /* 0x000fe200078e0000 */
[----:B------:R-:W-:Y:S01]  /*1eb80*/  MOV R3, 0x3 ;  /* 0x0000000300037802 */ /* 0x000fe20000000f00 */
[----:B------:R-:W-:Y:S01]  /*1eb90*/  IMAD.MOV.U32 R5, RZ, RZ, R11 ;  /* 0x000000ffff057224 */ /* 0x000fe200078e000b */
[----:B------:R-:W-:-:S02]  /*1eba0*/  MOV R0, 0x1c1f ;  /* 0x00001c1f00007802 */ /* 0x000fc40000000f00 */
[----:B------:R-:W-:Y:S02]  /*1ebb0*/  MOV R2, 0x1ebd0 ;  /* 0x0001ebd000027802 */ /* 0x000fe40000000f00 */
[----:B------:R-:W-:Y:S05]  /*1ebc0*/  CALL.REL.NOINC `($__internal_23_$__cuda_sm70_shflsync_idx_p) ;  /* 0x0000127000007944 */ /* 0x000fea0003c00000 */
[----:B------:R-:W-:Y:S05]  /*1ebd0*/  BRA `(.L_x_1394) ;  /* 0xfffea26000007947 */ /* 0x000fea000383ffff */
.L_x_1315:
[----:B------:R-:W-:Y:S01]  /*1ebe0*/  IMAD.MOV.U32 R0, RZ, RZ, R247 ;  /* 0x000000ffff007224 */ /* 0x000fe200078e00f7 */
[----:B------:R-:W-:Y:S02]  /*1ebf0*/  MOV R3, 0x2 ;  /* 0x0000000200037802 */ /* 0x000fe40000000f00 */
[----:B------:R-:W-:Y:S02]  /*1ec00*/  MOV R2, 0x1ec20 ;  /* 0x0001ec2000027802 */ /* 0x000fe40000000f00 */
[----:B------:R-:W-:Y:S05]  /*1ec10*/  CALL.REL.NOINC `($__internal_22_$__cuda_sm70_shflsync_bfly_p) ;  /* 0x000011e000007944 */ /* 0x000fea0003c00000 */
[----:B------:R-:W-:Y:S05]  /*1ec20*/  BRA `(.L_x_1395) ;  /* 0xffffa62000007947 */ /* 0x000fea000383ffff */
.L_x_1316:
[----:B------:R-:W-:Y:S01]  /*1ec30*/  IMAD.MOV.U32 R0, RZ, RZ, R7 ;  /* 0x000000ffff007224 */ /* 0x000fe200078e0007 */
[----:B------:R-:W-:Y:S02]  /*1ec40*/  MOV R3, 0x1 ;  /* 0x0000000100037802 */ /* 0x000fe40000000f00 */
[----:B------:R-:W-:Y:S02]  /*1ec50*/  MOV R2, 0x1ec70 ;  /* 0x0001ec7000027802 */ /* 0x000fe40000000f00 */
[----:B-1----:R-:W-:Y:S05]  /*1ec60*/  CALL.REL.NOINC `($__internal_22_$__cuda_sm70_shflsync_bfly_p) ;  /* 0x0000119000007944 */ /* 0x002fea0003c00000 */
[----:B------:R-:W-:Y:S01]  /*1ec70*/  FADD.FTZ R7, R7, R0 ;  /* 0x0000000007077221 */ /* 0x000fe20000010000 */
[----:B------:R-:W-:Y:S02]  /*1ec80*/  MOV R0, R246 ;  /* 0x000000f600007202 */ /* 0x000fe40000000f00 */
[----:B------:R-:W-:Y:S02]  /*1ec90*/  MOV R3, 0x2 ;  /* 0x0000000200037802 */ /* 0x000fe40000000f00 */
[----:B------:R-:W-:-:S02]  /*1eca0*/  MOV R2, 0x1ecc0 ;  /* 0x0001ecc000027802 */ /* 0x000fc40000000f00 */
[----:B------:R-:W-:Y:S05]  /*1ecb0*/  CALL.REL.NOINC `($__internal_22_$__cuda_sm70_shflsync_bfly_p) ;  /* 0x0000114000007944 */ /* 0x000fea0003c00000 */
[----:B------:R-:W-:Y:S01]  /*1ecc0*/  FADD.FTZ R5, R246, R0 ;  /* 0x00000000f6057221 */ /* 0x000fe20000010000 */
[----:B------:R-:W-:-:S02]  /*1ecd0*/  MOV R3, 0x1 ;  /* 0x0000000100037802 */ /* 0x000fc40000000f00 */
[----:B------:R-:W-:Y:S02]  /*1ece0*/  MOV R2, 0x1ed10 ;  /* 0x0001ed1000027802 */ /* 0x000fe40000000f00 */
[----:B------:R-:W-:Y:S02]  /*1ecf0*/  MOV R0, R5 ;  /* 0x0000000500007202 */ /* 0x000fe40000000f00 */
[----:B------:R-:W-:Y:S05]  /*1ed00*/  CALL.REL.NOINC `($__internal_22_$__cuda_sm70_shflsync_bfly_p) ;  /* 0x000010f000007944 */ /* 0x000fea0003c00000 */
[----:B------:R-:W-:Y:S01]  /*1ed10*/  FADD.FTZ R4, R5, R0 ;  /* 0x0000000005047221 */ /* 0x000fe20000010000 */
[----:B------:R-:W-:Y:S02]  /*1ed20*/  MOV R0, R251 ;  /* 0x000000fb00007202 */ /* 0x000fe40000000f00 */
[----:B------:R-:W-:Y:S02]  /*1ed30*/  MOV R3, 0x2 ;  /* 0x0000000200037802 */ /* 0x000fe40000000f00 */
[----:B------:R-:W-:Y:S02]  /*1ed40*/  MOV R2, 0x1ed60 ;  /* 0x0001ed6000027802 */ /* 0x000fe40000000f00 */
[----:B------:R-:W-:Y:S05]  /*1ed50*/  CALL.REL.NOINC `($__internal_22_$__cuda_sm70_shflsync_bfly_p) ;  /* 0x000010a000007944 */ /* 0x000fea0003c00000 */
[----:B------:R-:W-:Y:S01]  /*1ed60*/  FADD.FTZ R6, R251, R0 ;  /* 0x00000000fb067221 */ /* 0x000fe20000010000 */
[----:B------:R-:W-:Y:S02]  /*1ed70*/  MOV R3, 0x1 ;  /* 0x0000000100037802 */ /* 0x000fe40000000f00 */
[----:B------:R-:W-:-:S02]  /*1ed80*/  MOV R2, 0x1edb0 ;  /* 0x0001edb000027802 */ /* 0x000fc40000000f00 */
        /* <DEDUP_REMOVED lines=9> */
[----:B------:R-:W-:Y:S02]  /*1ee20*/  MOV R2, 0x1ee50 ;  /* 0x0001ee5000027802 */ /* 0x000fe40000000f00 */
[----:B------:R-:W-:-:S02]  /*1ee30*/  MOV R0, R5 ;  /* 0x0000000500007202 */ /* 0x000fc40000000f00 */
[----:B------:R-:W-:Y:S05]  /*1ee40*/  CALL.REL.NOINC `($__internal_22_$__cuda_sm70_shflsync_bfly_p) ;  /* 0x00000fb000007944 */ /* 0x000fea0003c00000 */
[----:B------:R-:W-:Y:S01]  /*1ee50*/  MOV R8, R0 ;  /* 0x0000000000087202 */ /* 0x000fe20000000f00 */
[----:B------:R-:W-:Y:S05]  /*1ee60*/  BRA `(.L_x_1396) ;  /* 0xffffa4d000007947 */ /* 0x000fea000383ffff */
.L_x_1323:
[----:B-1234-:R-:W-:Y:S01]  /*1ee70*/  IMAD.MOV.U32 R5, RZ, RZ, R12 ;  /* 0x000000ffff057224 */ /* 0x01efe200078e000c */
[----:B------:R-:W-:Y:S01]  /*1ee80*/  MOV R3, RZ ;  /* 0x000000ff00037202 */ /* 0x000fe20000000f00 */
[----:B------:R-:W-:Y:S01]  /*1ee90*/  IMAD.MOV.U32 R0, RZ, RZ, 0x1c1f ;  /* 0x00001c1fff007424 */ /* 0x000fe200078e00ff */
[----:B------:R-:W-:-:S02]  /*1eea0*/  MOV R2, 0x1eec0 ;  /* 0x0001eec000027802 */ /* 0x000fc40000000f00 */
[----:B------:R-:W-:Y:S05]  /*1eeb0*/  CALL.REL.NOINC `($__internal_23_$__cuda_sm70_shflsync_idx_p) ;  /* 0x00000f8000007944 */ /* 0x000fea0003c00000 */
[----:B------:R-:W-:Y:S01]  /*1eec0*/  MOV R10, R0 ;  /* 0x00000000000a7202 */ /* 0x000fe20000000f00 */
[----:B------:R-:W-:Y:S05]  /*1eed0*/  BRA `(.L_x_1397) ;  /* 0xffffbf4000007947 */ /* 0x000fea000383ffff */
.L_x_1324:
[----:B------:R-:W-:Y:S01]  /*1eee0*/  IMAD.MOV.U32 R5, RZ, RZ, R13 ;  /* 0x000000ffff057224 */ /* 0x000fe200078e000d */
[----:B------:R-:W-:Y:S01]  /*1eef0*/  MOV R3, RZ ;  /* 0x000000ff00037202 */ /* 0x000fe20000000f00 */
[----:B------:R-:W-:Y:S01]  /*1ef00*/  IMAD.MOV.U32 R0, RZ, RZ, 0x1c1f ;  /* 0x00001c1fff007424 */ /* 0x000fe200078e00ff */
[----:B------:R-:W-:-:S02]  /*1ef10*/  MOV R2, 0x1ef30 ;  /* 0x0001ef3000027802 */ /* 0x000fc40000000f00 */
[----:B-12---:R-:W-:Y:S05]  /*1ef20*/  CALL.REL.NOINC `($__internal_23_$__cuda_sm70_shflsync_idx_p) ;  /* 0x00000f1000007944 */ /* 0x006fea0003c00000 */
[----:B------:R-:W-:Y:S05]  /*1ef30*/  BRA `(.L_x_1398) ;  /* 0xffffbf0000007947 */ /* 0x000fea000383ffff */
.L_x_1327:
[----:B------:R-:W-:Y:S01]  /*1ef40*/  IMAD.MOV.U32 R5, RZ, RZ, R12 ;  /* 0x000000ffff057224 */ /* 0x000fe200078e000c */
[----:B--2---:R-:W-:Y:S01]  /*1ef50*/  MOV R3, 0x1 ;  /* 0x0000000100037802 */ /* 0x004fe20000000f00 */
[----:B----4-:R-:W-:Y:S01]  /*1ef60*/  IMAD.MOV.U32 R0, RZ, RZ, 0x1c1f ;  /* 0x00001c1fff007424 */ /* 0x010fe200078e00ff */
[----:B------:R-:W-:-:S02]  /*1ef70*/  MOV R2, 0x1ef90 ;  /* 0x0001ef9000027802 */ /* 0x000fc40000000f00 */
[----:B-1-3--:R-:W-:Y:S05]  /*1ef80*/  CALL.REL.NOINC `($__internal_23_$__cuda_sm70_shflsync_idx_p) ;  /* 0x00000eb000007944 */ /* 0x00afea0003c00000 */
[----:B------:R-:W-:Y:S01]  /*1ef90*/  IMAD.MOV.U32 R10, RZ, RZ, R0 ;  /* 0x000000ffff0a7224 */ /* 0x000fe200078e0000 */
[----:B------:R-:W-:Y:S01]  /*1efa0*/  MOV R3, 0x1 ;  /* 0x0000000100037802 */ /* 0x000fe20000000f00 */
[----:B------:R-:W-:Y:S01]  /*1efb0*/  IMAD.MOV.U32 R5, RZ, RZ, R13 ;  /* 0x000000ffff057224 */ /* 0x000fe200078e000d */
[----:B------:R-:W-:-:S02]  /*1efc0*/  MOV R0, 0x1c1f ;  /* 0x00001c1f00007802 */ /* 0x000fc40000000f00 */
[----:B------:R-:W-:Y:S02]  /*1efd0*/  MOV R2, 0x1eff0 ;  /* 0x0001eff000027802 */ /* 0x000fe40000000f00 */
[----:B------:R-:W-:Y:S05]  /*1efe0*/  CALL.REL.NOINC `($__internal_23_$__cuda_sm70_shflsync_idx_p) ;  /* 0x00000e5000007944 */ /* 0x000fea0003c00000 */
[----:B------:R-:W-:Y:S05]  /*1eff0*/  BRA `(.L_x_1399) ;  /* 0xffffbfc000007947 */ /* 0x000fea000383ffff */
.L_x_1330:
[----:B------:R-:W-:Y:S01]  /*1f000*/  IMAD.MOV.U32 R5, RZ, RZ, R12 ;  /* 0x000000ffff057224 */ /* 0x000fe200078e000c */
[----:B-1----:R-:W-:Y:S01]  /*1f010*/  MOV R3, 0x2 ;  /* 0x0000000200037802 */ /* 0x002fe20000000f00 */
[----:B----4-:R-:W-:Y:S01]  /*1f020*/  IMAD.MOV.U32 R0, RZ, RZ, 0x1c1f ;  /* 0x00001c1fff007424 */ /* 0x010fe200078e00ff */
[----:B------:R-:W-:Y:S02]  /*1f030*/  MOV R2, 0x1f050 ;  /* 0x0001f05000027802 */ /* 0x000fe40000000f00 */
[----:B--23--:R-:W-:Y:S05]  /*1f040*/  CALL.REL.NOINC `($__internal_23_$__cuda_sm70_shflsync_idx_p) ;  /* 0x00000df000007944 */ /* 0x00cfea0003c00000 */
[----:B------:R-:W-:Y:S01]  /*1f050*/  MOV R10, R0 ;  /* 0x00000000000a7202 */ /* 0x000fe20000000f00 */
[----:B------:R-:W-:Y:S05]  /*1f060*/  BRA `(.L_x_1400) ;  /* 0xffffc0d000007947 */ /* 0x000fea000383ffff */
.L_x_1331:
[----:B------:R-:W-:Y:S01]  /*1f070*/  IMAD.MOV.U32 R5, RZ, RZ, R13 ;  /* 0x000000ffff057224 */ /* 0x000fe200078e000d */
[----:B------:R-:W-:Y:S01]  /*1f080*/  MOV R3, 0x2 ;  /* 0x0000000200037802 */ /* 0x000fe20000000f00 */
[----:B----4-:R-:W-:Y:S01]  /*1f090*/  IMAD.MOV.U32 R0, RZ, RZ, 0x1c1f ;  /* 0x00001c1fff007424 */ /* 0x010fe200078e00ff */
[----:B------:R-:W-:Y:S02]  /*1f0a0*/  MOV R2, 0x1f0c0 ;  /* 0x0001f0c000027802 */ /* 0x000fe40000000f00 */
[----:B-123--:R-:W-:Y:S05]  /*1f0b0*/  CALL.REL.NOINC `($__internal_23_$__cuda_sm70_shflsync_idx_p) ;  /* 0x00000d8000007944 */ /* 0x00efea0003c00000 */
[----:B------:R-:W-:Y:S05]  /*1f0c0*/  BRA `(.L_x_1401) ;  /* 0xffffc09000007947 */ /* 0x000fea000383ffff */
.L_x_1334:
[----:B------:R-:W-:Y:S01]  /*1f0d0*/  IMAD.MOV.U32 R5, RZ, RZ, R12 ;  /* 0x000000ffff057224 */ /* 0x000fe200078e000c */
[----:B-1----:R-:W-:Y:S01]  /*1f0e0*/  MOV R3, 0x3 ;  /* 0x0000000300037802 */ /* 0x002fe20000000f00 */
[----:B------:R-:W-:Y:S01]  /*1f0f0*/  IMAD.MOV.U32 R0, RZ, RZ, 0x1c1f ;  /* 0x00001c1fff007424 */ /* 0x000fe200078e00ff */
[----:B------:R-:W-:-:S02]  /*1f100*/  MOV R2, 0x1f120 ;  /* 0x0001f12000027802 */ /* 0x000fc40000000f00 */
[----:B--234-:R-:W-:Y:S05]  /*1f110*/  CALL.REL.NOINC `($__internal_23_$__cuda_sm70_shflsync_idx_p) ;  /* 0x00000d2000007944 */ /* 0x01cfea0003c00000 */
[----:B------:R-:W-:Y:S01]  /*1f120*/  IMAD.MOV.U32 R6, RZ, RZ, R0 ;  /* 0x000000ffff067224 */ /* 0x000fe200078e0000 */
[----:B------:R-:W-:Y:S01]  /*1f130*/  MOV R3, 0x3 ;  /* 0x0000000300037802 */ /* 0x000fe20000000f00 */
[----:B------:R-:W-:Y:S01]  /*1f140*/  IMAD.MOV.U32 R5, RZ, RZ, R13 ;  /* 0x000000ffff057224 */ /* 0x000fe200078e000d */
[----:B------:R-:W-:-:S02]  /*1f150*/  MOV R0, 0x1c1f ;  /* 0x00001c1f00007802 */ /* 0x000fc40000000f00 */
[----:B------:R-:W-:Y:S02]  /*1f160*/  MOV R2, 0x1f180 ;  /* 0x0001f18000027802 */ /* 0x000fe40000000f00 */
[----:B------:R-:W-:Y:S05]  /*1f170*/  CALL.REL.NOINC `($__internal_23_$__cuda_sm70_shflsync_idx_p) ;  /* 0x00000cc000007944 */ /* 0x000fea0003c00000 */
[----:B------:R-:W-:Y:S05]  /*1f180*/  BRA `(.L_x_1402) ;  /* 0xffffc16000007947 */ /* 0x000fea000383ffff */
.L_x_1336:
[----:B------:R-:W-:Y:S01]  /*1f190*/  IMAD.MOV.U32 R5, RZ, RZ, R17 ;  /* 0x000000ffff057224 */ /* 0x000fe200078e0011 */
[----:B------:R-:W-:Y:S01]  /*1f1a0*/  MOV R3, RZ ;  /* 0x000000ff00037202 */ /* 0x000fe20000000f00 */
[----:B------:R-:W-:Y:S01]  /*1f1b0*/  IMAD.MOV.U32 R0, RZ, RZ, 0x1c1f ;  /* 0x00001c1fff007424 */ /* 0x000fe200078e00ff */
[----:B------:R-:W-:Y:S02]  /*1f1c0*/  MOV R2, 0x1f1e0 ;  /* 0x0001f1e000027802 */ /* 0x000fe40000000f00 */
[----:B------:R-:W-:Y:S05]  /*1f1d0*/  CALL.REL.NOINC `($__internal_23_$__cuda_sm70_shflsync_idx_p) ;  /* 0x00000c6000007944 */ /* 0x000fea0003c00000 */
[----:B------:R-:W-:Y:S01]  /*1f1e0*/  MOV R4, R0 ;  /* 0x0000000000047202 */ /* 0x000fe20000000f00 */
[----:B------:R-:W-:Y:S05]  /*1f1f0*/  BRA `(.L_x_1403) ;  /* 0xffffc47000007947 */ /* 0x000fea000383ffff */
.L_x_1337:
[----:B------:R-:W-:Y:S01]  /*1f200*/  IMAD.MOV.U32 R5, RZ, RZ, R25 ;  /* 0x000000ffff057224 */ /* 0x000fe200078e0019 */
[----:B------:R-:W-:Y:S01]  /*1f210*/  MOV R3, RZ ;  /* 0x000000ff00037202 */ /* 0x000fe20000000f00 */
[----:B------:R-:W-:Y:S01]  /*1f220*/  IMAD.MOV.U32 R0, RZ, RZ, 0x1c1f ;  /* 0x00001c1fff007424 */ /* 0x000fe200078e00ff */
[----:B------:R-:W-:Y:S02]  /*1f230*/  MOV R2, 0x1f250 ;  /* 0x0001f25000027802 */ /* 0x000fe40000000f00 */
[----:B-12---:R-:W-:Y:S05]  /*1f240*/  CALL.REL.NOINC `($__internal_23_$__cuda_sm70_shflsync_idx_p) ;  /* 0x00000bf000007944 */ /* 0x006fea0003c00000 */
[----:B------:R-:W-:Y:S05]  /*1f250*/  BRA `(.L_x_1404) ;  /* 0xffffc43000007947 */ /* 0x000fea000383ffff */
.L_x_1340:
[----:B------:R-:W-:Y:S01]  /*1f260*/  IMAD.MOV.U32 R5, RZ, RZ, R17 ;  /* 0x000000ffff057224 */ /* 0x000fe200078e0011 */
[----:B----4-:R-:W-:Y:S01]  /*1f270*/  MOV R3, 0x1 ;  /* 0x0000000100037802 */ /* 0x010fe20000000f00 */
[----:B------:R-:W-:Y:S01]  /*1f280*/  IMAD.MOV.U32 R0, RZ, RZ, 0x1c1f ;  /* 0x00001c1fff007424 */ /* 0x000fe200078e00ff */
[----:B------:R-:W-:-:S02]  /*1f290*/  MOV R2, 0x1f2b0 ;  /* 0x0001f2b000027802 */ /* 0x000fc40000000f00 */
[----:B-123--:R-:W-:Y:S05]  /*1f2a0*/  CALL.REL.NOINC `($__internal_23_$__cuda_sm70_shflsync_idx_p) ;  /* 0x00000b9000007944 */ /* 0x00efea0003c00000 */
[----:B------:R-:W-:Y:S01]  /*1f2b0*/  IMAD.MOV.U32 R4, RZ, RZ, R0 ;  /* 0x000000ffff047224 */ /* 0x000fe200078e0000 */
[----:B------:R-:W-:Y:S01]  /*1f2c0*/  MOV R3, 0x1 ;  /* 0x0000000100037802 */ /* 0x000fe20000000f00 */
[----:B------:R-:W-:Y:S01]  /*1f2d0*/  IMAD.MOV.U32 R5, RZ, RZ, R25 ;  /* 0x000000ffff057224 */ /* 0x000fe200078e0019 */
[----:B------:R-:W-:-:S02]  /*1f2e0*/  MOV R0, 0x1c1f ;  /* 0x00001c1f00007802 */ /* 0x000fc40000000f00 */
[----:B------:R-:W-:Y:S02]  /*1f2f0*/  MOV R2, 0x1f310 ;  /* 0x0001f31000027802 */ /* 0x000fe40000000f00 */
[----:B------:R-:W-:Y:S05]  /*1f300*/  CALL.REL.NOINC `($__internal_23_$__cuda_sm70_shflsync_idx_p) ;  /* 0x00000b3000007944 */ /* 0x000fea0003c00000 */
[----:B------:R-:W-:Y:S05]  /*1f310*/  BRA `(.L_x_1405) ;  /* 0xffffc85000007947 */ /* 0x000fea000383ffff */
.L_x_1343:
[----:B------:R-:W-:Y:S01]  /*1f320*/  IMAD.MOV.U32 R5, RZ, RZ, R17 ;  /* 0x000000ffff057224 */ /* 0x000fe200078e0011 */
[----:B----4-:R-:W-:Y:S01]  /*1f330*/  MOV R3, 0x2 ;  /* 0x0000000200037802 */ /* 0x010fe20000000f00 */
[----:B------:R-:W-:Y:S01]  /*1f340*/  IMAD.MOV.U32 R0, RZ, RZ, 0x1c1f ;  /* 0x00001c1fff007424 */ /* 0x000fe200078e00ff */
[----:B------:R-:W-:Y:S02]  /*1f350*/  MOV R2, 0x1f370 ;  /* 0x0001f37000027802 */ /* 0x000fe40000000f00 */
[----:B-123--:R-:W-:Y:S05]  /*1f360*/  CALL.REL.NOINC `($__internal_23_$__cuda_sm70_shflsync_idx_p) ;  /* 0x00000ad000007944 */ /* 0x00efea0003c00000 */
[----:B------:R-:W-:Y:S01]  /*1f370*/  MOV R4, R0 ;  /* 0x0000000000047202 */ /* 0x000fe20000000f00 */
[----:B------:R-:W-:Y:S05]  /*1f380*/  BRA `(.L_x_1406) ;  /* 0xffffcb4000007947 */ /* 0x000fea000383ffff */
.L_x_1344:
[----:B------:R-:W-:Y:S01]  /*1f390*/  IMAD.MOV.U32 R5, RZ, RZ, R25 ;  /* 0x000000ffff057224 */ /* 0x000fe200078e0019 */
[----:B----4-:R-:W-:Y:S01]  /*1f3a0*/  MOV R3, 0x2 ;  /* 0x0000000200037802 */ /* 0x010fe20000000f00 */
[----:B------:R-:W-:Y:S01]  /*1f3b0*/  IMAD.MOV.U32 R0, RZ, RZ, 0x1c1f ;  /* 0x00001c1fff007424 */ /* 0x000fe200078e00ff */
[----:B------:R-:W-:Y:S02]  /*1f3c0*/  MOV R2, 0x1f3e0 ;  /* 0x0001f3e000027802 */ /* 0x000fe40000000f00 */
[----:B-123--:R-:W-:Y:S05]  /*1f3d0*/  CALL.REL.NOINC `($__internal_23_$__cuda_sm70_shflsync_idx_p) ;  /* 0x00000a6000007944 */ /* 0x00efea0003c00000 */
[----:B------:R-:W-:Y:S05]  /*1f3e0*/  BRA `(.L_x_1407) ;  /* 0xffffcb0000007947 */ /* 0x000fea000383ffff */
.L_x_1347:
[----:B------:R-:W-:Y:S01]  /*1f3f0*/  IMAD.MOV.U32 R5, RZ, RZ, R17 ;  /* 0x000000ffff057224 */ /* 0x000fe200078e0011 */
[----:B--2---:R-:W-:Y:S01]  /*1f400*/  MOV R3, 0x3 ;  /* 0x0000000300037802 */ /* 0x004fe20000000f00 */
[----:B-1----:R-:W-:Y:S01]  /*1f410*/  IMAD.MOV.U32 R0, RZ, RZ, 0x1c1f ;  /* 0x00001c1fff007424 */ /* 0x002fe200078e00ff */
[----:B------:R-:W-:-:S02]  /*1f420*/  MOV R2, 0x1f440 ;  /* 0x0001f44000027802 */ /* 0x000fc40000000f00 */
[----:B---34-:R-:W-:Y:S05]  /*1f430*/  CALL.REL.NOINC `($__internal_23_$__cuda_sm70_shflsync_idx_p) ;  /* 0x00000a0000007944 */ /* 0x018fea0003c00000 */
[----:B------:R-:W-:Y:S01]  /*1f440*/  IMAD.MOV.U32 R4, RZ, RZ, R0 ;  /* 0x000000ffff047224 */ /* 0x000fe200078e0000 */
[----:B------:R-:W-:Y:S01]  /*1f450*/  MOV R3, 0x3 ;  /* 0x0000000300037802 */ /* 0x000fe20000000f00 */
[----:B------:R-:W-:Y:S01]  /*1f460*/  IMAD.MOV.U32 R5, RZ, RZ, R25 ;  /* 0x000000ffff057224 */ /* 0x000fe200078e0019 */
[----:B------:R-:W-:-:S02]  /*1f470*/  MOV R0, 0x1c1f ;  /* 0x00001c1f00007802 */ /* 0x000fc40000000f00 */
[----:B------:R-:W-:Y:S02]  /*1f480*/  MOV R2, 0x1f4a0 ;  /* 0x0001f4a000027802 */ /* 0x000fe40000000f00 */
[----:B------:R-:W-:Y:S05]  /*1f490*/  CALL.REL.NOINC `($__internal_23_$__cuda_sm70_shflsync_idx_p) ;  /* 0x000009a000007944 */ /* 0x000fea0003c00000 */
[----:B------:R-:W-:Y:S05]  /*1f4a0*/  BRA `(.L_x_1408) ;  /* 0xffffcdd000007947 */ /* 0x000fea000383ffff */
.L_x_1351:
[----:B------:R-:W-:Y:S01]  /*1f4b0*/  IMAD.MOV.U32 R5, RZ, RZ, R9 ;  /* 0x000000ffff057224 */ /* 0x000fe200078e0009 */
[----:B------:R-:W-:Y:S01]  /*1f4c0*/  MOV R3, RZ ;  /* 0x000000ff00037202 */ /* 0x000fe20000000f00 */
[----:B------:R-:W-:Y:S01]  /*1f4d0*/  IMAD.MOV.U32 R0, RZ, RZ, 0x1c1f ;  /* 0x00001c1fff007424 */ /* 0x000fe200078e00ff */
[----:B------:R-:W-:Y:S02]  /*1f4e0*/  MOV R2, 0x1f500 ;  /* 0x0001f50000027802 */ /* 0x000fe40000000f00 */
[----:B------:R-:W-:Y:S05]  /*1f4f0*/  CALL.REL.NOINC `($__internal_23_$__cuda_sm70_shflsync_idx_p) ;  /* 0x0000094000007944 */ /* 0x000fea0003c00000 */
[----:B------:R-:W-:Y:S01]  /*1f500*/  MOV R8, R0 ;  /* 0x0000000000087202 */ /* 0x000fe20000000f00 */
[----:B------:R-:W-:Y:S05]  /*1f510*/  BRA `(.L_x_1409) ;  /* 0xffffd8b000007947 */ /* 0x000fea000383ffff */
.L_x_1352:
[----:B------:R-:W-:Y:S01]  /*1f520*/  IMAD.MOV.U32 R5, RZ, RZ, R12 ;  /* 0x000000ffff057224 */ /* 0x000fe200078e000c */
[----:B------:R-:W-:Y:S01]  /*1f530*/  MOV R3, RZ ;  /* 0x000000ff00037202 */ /* 0x000fe20000000f00 */
[----:B------:R-:W-:Y:S01]  /*1f540*/  IMAD.MOV.U32 R0, RZ, RZ, 0x1c1f ;  /* 0x00001c1fff007424 */ /* 0x000fe200078e00ff */
[----:B------:R-:W-:Y:S02]  /*1f550*/  MOV R2, 0x1f570 ;  /* 0x0001f57000027802 */ /* 0x000fe40000000f00 */
[----:B-12---:R-:W-:Y:S05]  /*1f560*/  CALL.REL.NOINC `($__internal_23_$__cuda_sm70_shflsync_idx_p) ;  /* 0x000008d000007944 */ /* 0x006fea0003c00000 */
[----:B------:R-:W-:Y:S05]  /*1f570*/  BRA `(.L_x_1410) ;  /* 0xffffd87000007947 */ /* 0x000fea000383ffff */
.L_x_1355:
[----:B--2---:R-:W-:Y:S01]  /*1f580*/  IMAD.MOV.U32 R5, RZ, RZ, R9 ;  /* 0x000000ffff057224 */ /* 0x004fe200078e0009 */
[----:B------:R-:W-:Y:S01]  /*1f590*/  MOV R3, 0x1 ;  /* 0x0000000100037802 */ /* 0x000fe20000000f00 */
        /* <DEDUP_REMOVED lines=10> */
.L_x_1358:
[----:B-1----:R-:W-:Y:S01]  /*1f640*/  IMAD.MOV.U32 R5, RZ, RZ, R9 ;  /* 0x000000ffff057224 */ /* 0x002fe200078e0009 */
[----:B------:R-:W-:Y:S01]  /*1f650*/  MOV R3, 0x2 ;  /* 0x0000000200037802 */ /* 0x000fe20000000f00 */
[----:B----4-:R-:W-:Y:S01]  /*1f660*/  IMAD.MOV.U32 R0, RZ, RZ, 0x1c1f ;  /* 0x00001c1fff007424 */ /* 0x010fe200078e00ff */
[----:B------:R-:W-:Y:S02]  /*1f670*/  MOV R2, 0x1f690 ;  /* 0x0001f69000027802 */ /* 0x000fe40000000f00 */
[----:B--23--:R-:W-:Y:S05]  /*1f680*/  CALL.REL.NOINC `($__internal_23_$__cuda_sm70_shflsync_idx_p) ;  /* 0x000007b000007944 */ /* 0x00cfea0003c00000 */
[----:B------:R-:W-:Y:S01]  /*1f690*/  MOV R8, R0 ;  /* 0x0000000000087202 */ /* 0x000fe20000000f00 */
[----:B------:R-:W-:Y:S05]  /*1f6a0*/  BRA `(.L_x_1412) ;  /* 0xffffda5000007947 */ /* 0x000fea000383ffff */
.L_x_1359:
[----:B------:R-:W-:Y:S01]  /*1f6b0*/  IMAD.MOV.U32 R5, RZ, RZ, R12 ;  /* 0x000000ffff057224 */ /* 0x000fe200078e000c */
[----:B------:R-:W-:Y:S01]  /*1f6c0*/  MOV R3, 0x2 ;  /* 0x0000000200037802 */ /* 0x000fe20000000f00 */
[----:B----4-:R-:W-:Y:S01]  /*1f6d0*/  IMAD.MOV.U32 R0, RZ, RZ, 0x1c1f ;  /* 0x00001c1fff007424 */ /* 0x010fe200078e00ff */
[----:B------:R-:W-:Y:S02]  /*1f6e0*/  MOV R2, 0x1f700 ;  /* 0x0001f70000027802 */ /* 0x000fe40000000f00 */
[----:B-123--:R-:W-:Y:S05]  /*1f6f0*/  CALL.REL.NOINC `($__internal_23_$__cuda_sm70_shflsync_idx_p) ;  /* 0x0000074000007944 */ /* 0x00efea0003c00000 */
[----:B------:R-:W-:Y:S05]  /*1f700*/  BRA `(.L_x_1413) ;  /* 0xffffda1000007947 */ /* 0x000fea000383ffff */
.L_x_1362:
[----:B-1----:R-:W-:Y:S01]  /*1f710*/  IMAD.MOV.U32 R5, RZ, RZ, R9 ;  /* 0x000000ffff057224 */ /* 0x002fe200078e0009 */
[----:B------:R-:W-:Y:S01]  /*1f720*/  MOV R3, 0x3 ;  /* 0x0000000300037802 */ /* 0x000fe20000000f00 */
        /* <DEDUP_REMOVED lines=10> */
.L_x_1364:
[----:B------:R-:W-:Y:S01]  /*1f7d0*/  IMAD.MOV.U32 R5, RZ, RZ, R74 ;  /* 0x000000ffff057224 */ /* 0x000fe200078e004a */
[----:B------:R-:W-:Y:S01]  /*1f7e0*/  MOV R3, RZ ;  /* 0x000000ff00037202 */ /* 0x000fe20000000f00 */
[----:B------:R-:W-:Y:S01]  /*1f7f0*/  IMAD.MOV.U32 R0, RZ, RZ, 0x1f ;  /* 0x0000001fff007424 */ /* 0x000fe200078e00ff */
[----:B------:R-:W-:Y:S02]  /*1f800*/  MOV R2, 0x1f820 ;  /* 0x0001f82000027802 */ /* 0x000fe40000000f00 */
[----:B--2---:R-:W-:Y:S05]  /*1f810*/  CALL.REL.NOINC `($__internal_23_$__cuda_sm70_shflsync_idx_p) ;  /* 0x0000062000007944 */ /* 0x004fea0003c00000 */
[----:B------:R-:W-:Y:S01]  /*1f820*/  MOV R9, R0 ;  /* 0x0000000000097202 */ /* 0x000fe20000000f00 */
[----:B------:R-:W-:Y:S05]  /*1f830*/  BRA `(.L_x_1415) ;  /* 0xffffdcb000007947 */ /* 0x000fea000383ffff */
.L_x_1365:
[----:B------:R-:W-:Y:S01]  /*1f840*/  IMAD.MOV.U32 R5, RZ, RZ, R74 ;  /* 0x000000ffff057224 */ /* 0x000fe200078e004a */
[----:B------:R-:W-:Y:S01]  /*1f850*/  MOV R3, 0x1 ;  /* 0x0000000100037802 */ /* 0x000fe20000000f00 */
[----:B------:R-:W-:Y:S01]  /*1f860*/  IMAD.MOV.U32 R0, RZ, RZ, 0x1f ;  /* 0x0000001fff007424 */ /* 0x000fe200078e00ff */
[----:B------:R-:W-:Y:S02]  /*1f870*/  MOV R2, 0x1f890 ;  /* 0x0001f89000027802 */ /* 0x000fe40000000f00 */
[----:B-12---:R-:W-:Y:S05]  /*1f880*/  CALL.REL.NOINC `($__internal_23_$__cuda_sm70_shflsync_idx_p) ;  /* 0x000005b000007944 */ /* 0x006fea0003c00000 */
[----:B------:R-:W-:Y:S01]  /*1f890*/  MOV R8, R0 ;  /* 0x0000000000087202 */ /* 0x000fe20000000f00 */
[----:B------:R-:W-:Y:S05]  /*1f8a0*/  BRA `(.L_x_1416) ;  /* 0xffffdc6000007947 */ /* 0x000fea000383ffff */
.L_x_1366:
[----:B------:R-:W-:Y:S02]  /*1f8b0*/  MOV R2, 0x1 ;  /* 0x0000000100027802 */ /* 0x000fe40000000f00 */
[----:B------:R-:W-:-:S02]  /*1f8c0*/  MOV R3, 0x1f8e0 ;  /* 0x0001f8e000037802 */ /* 0x000fc40000000f00 */
[----:B-1234-:R-:W-:Y:S05]  /*1f8d0*/  CALL.REL.NOINC `($__internal_24_$__cuda_sm70_shflsync_up_p) ;  /* 0x000005b000007944 */ /* 0x01efea0003c00000 */
[----:B------:R-:W-:Y:S05]  /*1f8e0*/  BRA `(.L_x_1417) ;  /* 0xffffdd5000007947 */ /* 0x000fea000383ffff */
.L_x_1367:
[----:B------:R-:W-:Y:S02]  /*1f8f0*/  MOV R2, 0x2 ;  /* 0x0000000200027802 */ /* 0x000fe40000000f00 */
[----:B------:R-:W-:-:S02]  /*1f900*/  MOV R3, 0x1f920 ;  /* 0x0001f92000037802 */ /* 0x000fc40000000f00 */
[----:B--2-4-:R-:W-:Y:S05]  /*1f910*/  CALL.REL.NOINC `($__internal_24_$__cuda_sm70_shflsync_up_p) ;  /* 0x0000057000007944 */ /* 0x014fea0003c00000 */
        /* <DEDUP_REMOVED lines=23> */
.L_x_1371:
[----:B------:R-:W-:Y:S02]  /*1fa90*/  MOV R2, 0x1 ;  /* 0x0000000100027802 */ /* 0x000fe40000000f00 */
[----:B------:R-:W-:Y:S02]  /*1faa0*/  MOV R3, 0x1fac0 ;  /* 0x0001fac000037802 */ /* 0x000fe40000000f00 */
[----:B------:R-:W-:Y:S05]  /*1fab0*/  CALL.REL.NOINC `($__internal_24_$__cuda_sm70_shflsync_up_p) ;  /* 0x000003d000007944 */ /* 0x000fea0003c00000 */
[----:B------:R-:W-:Y:S01]  /*1fac0*/  MOV R2, R4 ;  /* 0x0000000400027202 */ /* 0x000fe20000000f00 */
[----:B------:R-:W-:Y:S05]  /*1fad0*/  BRA `(.L_x_1419) ;  /* 0xffffddc000007947 */ /* 0x000fea000383ffff */
.L_x_1372:
        /* <DEDUP_REMOVED lines=26> */
.L_x_1374:
[----:B------:R-:W-:Y:S02]  /*1fc80*/  SEL R0, RZ, 0x1, P0 ;  /* 0x00000001ff007807 */ /* 0x000fe40000000000 */
[----:B------:R-:W-:Y:S02]  /*1fc90*/  MOV R2, 0x1fcb0 ;  /* 0x0001fcb000027802 */ /* 0x000fe40000000f00 */
[----:B-1----:R-:W-:Y:S05]  /*1fca0*/  CALL.REL.NOINC `($__internal_25_$__cuda_sm70_votesync_ballot) ;  /* 0x0000025000007944 */ /* 0x002fea0003c00000 */
[----:B------:R-:W-:Y:S01]  /*1fcb0*/  MOV R12, R0 ;  /* 0x00000000000c7202 */ /* 0x000fe20000000f00 */
[----:B------:R-:W-:Y:S05]  /*1fcc0*/  BRA `(.L_x_1421) ;  /* 0xffffdd6000007947 */ /* 0x000fea000383ffff */
.L_x_1375:
[----:B------:R-:W-:Y:S01]  /*1fcd0*/  IMAD.MOV.U32 R5, RZ, RZ, R6 ;  /* 0x000000ffff057224 */ /* 0x000fe200078e0006 */
[----:B------:R-:W-:Y:S01]  /*1fce0*/  MOV R3, R8 ;  /* 0x0000000800037202 */ /* 0x000fe20000000f00 */
[----:B--2---:R-:W-:Y:S01]  /*1fcf0*/  IMAD.MOV.U32 R0, RZ, RZ, 0x1f ;  /* 0x0000001fff007424 */ /* 0x004fe200078e00ff */
[----:B------:R-:W-:Y:S02]  /*1fd00*/  MOV R2, 0x1fd20 ;  /* 0x0001fd2000027802 */ /* 0x000fe40000000f00 */
[----:B-1----:R-:W-:Y:S05]  /*1fd10*/  CALL.REL.NOINC `($__internal_23_$__cuda_sm70_shflsync_idx_p) ;  /* 0x0000012000007944 */ /* 0x002fea0003c00000 */
[----:B------:R-:W-:Y:S01]  /*1fd20*/  IMAD.MOV.U32 R10, RZ, RZ, R0 ;  /* 0x000000ffff0a7224 */ /* 0x000fe200078e0000 */
[----:B------:R-:W-:Y:S01]  /*1fd30*/  MOV R3, R8 ;  /* 0x0000000800037202 */ /* 0x000fe20000000f00 */
[----:B------:R-:W-:Y:S01]  /*1fd40*/  IMAD.MOV.U32 R5, RZ, RZ, R7 ;  /* 0x000000ffff057224 */ /* 0x000fe200078e0007 */
[----:B------:R-:W-:Y:S02]  /*1fd50*/  MOV R0, 0x1f ;  /* 0x0000001f00007802 */ /* 0x000fe40000000f00 */
[----:B------:R-:W-:-:S02]  /*1fd60*/  MOV R2, 0x1fd80 ;  /* 0x0001fd8000027802 */ /* 0x000fc40000000f00 */
[----:B------:R-:W-:Y:S05]  /*1fd70*/  CALL.REL.NOINC `($__internal_23_$__cuda_sm70_shflsync_idx_p) ;  /* 0x000000c000007944 */ /* 0x000fea0003c00000 */
[----:B------:R-:W-:Y:S01]  /*1fd80*/  MOV R7, R0 ;  /* 0x0000000000077202 */ /* 0x000fe20000000f00 */
[----:B------:R-:W-:Y:S05]  /*1fd90*/  BRA `(.L_x_1422) ;  /* 0xffffdd0000007947 */ /* 0x000fea000383ffff */
.L_x_1378:
[----:B------:R-:W-:Y:S01]  /*1fda0*/  IMAD.MOV.U32 R5, RZ, RZ, R4 ;  /* 0x000000ffff057224 */ /* 0x000fe200078e0004 */
[----:B--2---:R-:W-:-:S02]  /*1fdb0*/  MOV R0, 0x1f ;  /* 0x0000001f00007802 */ /* 0x004fc40000000f00 */
[----:B------:R-:W-:Y:S02]  /*1fdc0*/  MOV R2, 0x1fde0 ;  /* 0x0001fde000027802 */ /* 0x000fe40000000f00 */
[----:B-1-34-:R-:W-:Y:S05]  /*1fdd0*/  CALL.REL.NOINC `($__internal_23_$__cuda_sm70_shflsync_idx_p) ;  /* 0x0000006000007944 */ /* 0x01afea0003c00000 */
[----:B------:R-:W-:Y:S01]  /*1fde0*/  MOV R13, R0 ;  /* 0x00000000000d7202 */ /* 0x000fe20000000f00 */
[----:B------:R-:W-:Y:S05]  /*1fdf0*/  BRA `(.L_x_1377) ;  /* 0xffffdd0000007947 */ /* 0x000fea000383ffff */
        .weak           $__internal_22_$__cuda_sm70_shflsync_bfly_p
        .type           $__internal_22_$__cuda_sm70_shflsync_bfly_p,@function
        .size           $__internal_22_$__cuda_sm70_shflsync_bfly_p,($__internal_23_$__cuda_sm70_shflsync_idx_p - $__internal_22_$__cuda_sm70_shflsync_bfly_p)
$__internal_22_$__cuda_sm70_shflsync_bfly_p:
[----:B------:R-:W-:Y:S04]  /*1fe00*/  WARPSYNC R8 ;  /* 0x0000000800007348 */ /* 0x000fe80003800000 */
[----:B------:R1:W2:Y:S02]  /*1fe10*/  SHFL.BFLY PT, R0, R0, R3, R9 ;  /* 0x0c00000300007389 */ /* 0x0002a400000e0009 */
[----:B-1----:R-:W-:-:S04]  /*1fe20*/  MOV R3, 0x0 ;  /* 0x0000000000037802 */ /* 0x002fc80000000f00 */
[----:B--2---:R-:W-:Y:S05]  /*1fe30*/  RET.REL.NODEC R2 `(_ZN7cutlass13device_kernelIN5flash19enable_sm80_to_sm89INS1_16FlashAttnFwdSm80INS1_25CollectiveMainloopFwdSm80ILi4ELi1ELb0EN4cute5tupleIJNS5_1CILi128EEENS7_ILi48EEENS7_ILi96EEEEEELi96ENS_6half_tEfNS_4arch4Sm80ELb1ELb0ELb1ELb1ELb0ELb1ELb1ELb1EEENS1_21CollectiveEpilogueFwdINS6_IJS8_SA_S9_EEENS6_IJNS7_ILi1EEESI_SI_EEESC_SE_Li128ELb1ELb1ELb1ELb0EEENS1_36VarlenDynamicPersistentTileSchedulerILi128ELi48ELi128ELi128ELb1ELb1ELb0ELb1ELb1ELb1EEEEEEEEEvNT_6ParamsE) ;  /* 0xfffe01c002007950 */ /* 0x004fea0003c3ffff */
        .weak           $__internal_23_$__cuda_sm70_shflsync_idx_p
        .type           $__internal_23_$__cuda_sm70_shflsync_idx_p,@function
        .size           $__internal_23_$__cuda_sm70_shflsync_idx_p,($__internal_24_$__cuda_sm70_shflsync_up_p - $__internal_23_$__cuda_sm70_shflsync_idx_p)
$__internal_23_$__cuda_sm70_shflsync_idx_p:
[----:B------:R-:W-:-:S04]  /*1fe40*/  MOV R75, 0xffffffff ;  /* 0xffffffff004b7802 */ /* 0x000fc80000000f00 */
[----:B------:R-:W-:Y:S04]  /*1fe50*/  WARPSYNC R75 ;  /* 0x0000004b00007348 */ /* 0x000fe80003800000 */
[----:B------:R1:W2:Y:S02]  /*1fe60*/  SHFL.IDX PT, R0, R5, R3, R0 ;  /* 0x0000000305007389 */ /* 0x0002a400000e0000 */
[----:B-1----:R-:W-:-:S04]  /*1fe70*/  MOV R3, 0x0 ;  /* 0x0000000000037802 */ /* 0x002fc80000000f00 */
[----:B--2---:R-:W-:Y:S05]  /*1fe80*/  RET.REL.NODEC R2 `(_ZN7cutlass13device_kernelIN5flash19enable_sm80_to_sm89INS1_16FlashAttnFwdSm80INS1_25CollectiveMainloopFwdSm80ILi4ELi1ELb0EN4cute5tupleIJNS5_1CILi128EEENS7_ILi48EEENS7_ILi96EEEEEELi96ENS_6half_tEfNS_4arch4Sm80ELb1ELb0ELb1ELb1ELb0ELb1ELb1ELb1EEENS1_21CollectiveEpilogueFwdINS6_IJS8_SA_S9_EEENS6_IJNS7_ILi1EEESI_SI_EEESC_SE_Li128ELb1ELb1ELb1ELb0EEENS1_36VarlenDynamicPersistentTileSchedulerILi128ELi48ELi128ELi128ELb1ELb1ELb0ELb1ELb1ELb1EEEEEEEEEvNT_6ParamsE) ;  /* 0xfffe017002007950 */ /* 0x004fea0003c3ffff */
        .weak           $__internal_24_$__cuda_sm70_shflsync_up_p
        .type           $__internal_24_$__cuda_sm70_shflsync_up_p,@function
        .size           $__internal_24_$__cuda_sm70_shflsync_up_p,($__internal_25_$__cuda_sm70_votesync_ballot - $__internal_24_$__cuda_sm70_shflsync_up_p)
$__internal_24_$__cuda_sm70_shflsync_up_p:
[----:B------:R-:W-:Y:S02]  /*1fe90*/  IMAD.MOV.U32 R4, RZ, RZ, RZ ;  /* 0x000000ffff047224 */ /* 0x000fe400078e00ff */
[----:B------:R-:W-:-:S04]  /*1fea0*/  IMAD.MOV.U32 R10, RZ, RZ, -0x1 ;  /* 0xffffffffff0a7424 */ /* 0x000fc800078e00ff */
[----:B------:R-:W-:Y:S04]  /*1feb0*/  WARPSYNC R10 ;  /* 0x0000000a00007348 */ /* 0x000fe80003800000 */
[----:B------:R1:W2:Y:S02]  /*1fec0*/  SHFL.UP PT, R4, R0, R2, R4 ;  /* 0x0400000200047389 */ /* 0x0002a400000e0004 */
[----:B-1----:R-:W-:Y:S02]  /*1fed0*/  MOV R2, R3 ;  /* 0x0000000300027202 */ /* 0x002fe40000000f00 */
[----:B------:R-:W-:-:S04]  /*1fee0*/  MOV R3, 0x0 ;  /* 0x0000000000037802 */ /* 0x000fc80000000f00 */
[----:B--2---:R-:W-:Y:S05]  /*1fef0*/  RET.REL.NODEC R2 `(_ZN7cutlass13device_kernelIN5flash19enable_sm80_to_sm89INS1_16FlashAttnFwdSm80INS1_25CollectiveMainloopFwdSm80ILi4ELi1ELb0EN4cute5tupleIJNS5_1CILi128EEENS7_ILi48EEENS7_ILi96EEEEEELi96ENS_6half_tEfNS_4arch4Sm80ELb1ELb0ELb1ELb1ELb0ELb1ELb1ELb1EEENS1_21CollectiveEpilogueFwdINS6_IJS8_SA_S9_EEENS6_IJNS7_ILi1EEESI_SI_EEESC_SE_Li128ELb1ELb1ELb1ELb0EEENS1_36VarlenDynamicPersistentTileSchedulerILi128ELi48ELi128ELi128ELb1ELb1ELb0ELb1ELb1ELb1EEEEEEEEEvNT_6ParamsE) ;  /* 0xfffe010002007950 */ /* 0x004fea0003c3ffff */
        .weak           $__internal_25_$__cuda_sm70_votesync_ballot
        .type           $__internal_25_$__cuda_sm70_votesync_ballot,@function
        .size           $__internal_25_$__cuda_sm70_votesync_ballot,(.L_x_1454 - $__internal_25_$__cuda_sm70_votesync_ballot)
$__internal_25_$__cuda_sm70_votesync_ballot:
[----:B------:R-:W-:Y:S01]  /*1ff00*/  ISETP.NE.U32.AND P0, PT, R0, 0x1, PT ;  /* 0x000000010000780c */ /* 0x000fe20003f05070 */
[----:B------:R-:W-:-:S04]  /*1ff10*/  IMAD.MOV.U32 R3, RZ, RZ, -0x1 ;  /* 0xffffffffff037424 */ /* 0x000fc800078e00ff */
[----:B------:R-:W-:Y:S08]  /*1ff20*/  WARPSYNC R3 ;  /* 0x0000000300007348 */ /* 0x000ff00003800000 */
[----:B------:R-:W-:-:S04]  /*1ff30*/  VOTE.ANY R0, PT, !P0 ;  /* 0x0000000000007806 */ /* 0x000fc800040e0100 */
[----:B------:R-:W-:Y:S01]  /*1ff40*/  LOP3.LUT R0, R0, R3, RZ, 0xc0, !PT ;  /* 0x0000000300007212 */ /* 0x000fe200078ec0ff */
[----:B------:R-:W-:-:S04]  /*1ff50*/  IMAD.MOV.U32 R3, RZ, RZ, 0x0 ;  /* 0x00000000ff037424 */ /* 0x000fc800078e00ff */
[----:B------:R-:W-:Y:S05]  /*1ff60*/  RET.REL.NODEC R2 `(_ZN7cutlass13device_kernelIN5flash19enable_sm80_to_sm89INS1_16FlashAttnFwdSm80INS1_25CollectiveMainloopFwdSm80ILi4ELi1ELb0EN4cute5tupleIJNS5_1CILi128EEENS7_ILi48EEENS7_ILi96EEEEEELi96ENS_6half_tEfNS_4arch4Sm80ELb1ELb0ELb1ELb1ELb0ELb1ELb1ELb1EEENS1_21CollectiveEpilogueFwdINS6_IJS8_SA_S9_EEENS6_IJNS7_ILi1EEESI_SI_EEESC_SE_Li128ELb1ELb1ELb1ELb0EEENS1_36VarlenDynamicPersistentTileSchedulerILi128ELi48ELi128ELi128ELb1ELb1ELb0ELb1ELb1ELb1EEEEEEEEEvNT_6ParamsE) ;  /* 0xfffe009002007950 */ /* 0x000fea0003c3ffff */
.L_x_1423:
        /* <DEDUP_REMOVED lines=9> */
.L_x_1454:


//--------------------- .nv.shared._ZN7cutlass13device_kernelIN5flash19enable_sm80_to_sm89INS1_16FlashAttnFwdSm80INS1_25CollectiveMainloopFwdSm80ILi4ELi1ELb0EN4cute5tupleIJNS5_1CILi128EEENS7_ILi64EEENS7_ILi96EEEEEELi96ENS_6half_tEfNS_4arch4Sm80ELb0ELb0ELb1ELb0ELb0ELb0ELb1ELb1EEENS1_21CollectiveEpilogueFwdINS6_IJS8_SA_S9_EEENS6_IJNS7_ILi1EEESI_SI_EEESC_SE_Li128ELb0ELb1ELb1ELb0EEENS1_19SingleTileSchedulerILb0ELb1ELb1ELi128EEEEEEEEEvNT_6ParamsE --------------------------
	.section	.nv.shared._ZN7cutlass13device_kernelIN5flash19enable_sm80_to_sm89INS1_16FlashAttnFwdSm80INS1_25CollectiveMainloopFwdSm80ILi4ELi1ELb0EN4cute5tupleIJNS5_1CILi128EEENS7_ILi64EEENS7_ILi96EEEEEELi96ENS_6half_tEfNS_4arch4Sm80ELb0ELb0ELb1ELb0ELb0ELb0ELb1ELb1EEENS1_21CollectiveEpilogueFwdINS6_IJS8_SA_S9_EEENS6_IJNS7_ILi1EEESI_SI_EEESC_SE_Li128ELb0ELb1ELb1ELb0EEENS1_19SingleTileSchedulerILb0ELb1ELb1ELi128EEEEEEEEEvNT_6ParamsE,"aw",@nobits
	.sectionflags	@""
	.align	16


//--------------------- .nv.global                --------------------------
	.section	.nv.global,"aw",@nobits
.nv.global:
	.type		_ZN79_INTERNAL_f7b72895_43_flash_fwd_hdim96_fp16_split_softcap_sm80_cu_a6473388_35134cute1_E,@object
	.size		_ZN79_INTERNAL_f7b72895_43_flash_fwd_hdim96_fp16_split_softcap_sm80_cu_a6473388_35134cute1_E,(_ZN79_INTERNAL_f7b72895_43_flash_fwd_hdim96_fp16_split_softcap_sm80_cu_a6473388_35134cuda3std3__45__cpo6cbeginE - _ZN79_INTERNAL_f7b72895_43_flash_fwd_hdim96_fp16_split_softcap_sm80_cu_a6473388_35134cute1_E)
_ZN79_INTERNAL_f7b72895_43_flash_fwd_hdim96_fp16_split_softcap_sm80_cu_a6473388_35134cute1_E:
	.zero		1
	.type		_ZN79_INTERNAL_f7b72895_43_flash_fwd_hdim96_fp16_split_softcap_sm80_cu_a6473388_35134cuda3std3__45__cpo6cbeginE,@object
	.size		_ZN79_INTERNAL_f7b72895_43_flash_fwd_hdim96_fp16_split_softcap_sm80_cu_a6473388_35134cuda3std3__45__cpo6cbeginE,(_ZN79_INTERNAL_f7b72895_43_flash_fwd_hdim96_fp16_split_softcap_sm80_cu_a6473388_35134cuda3std3__48in_placeE - _ZN79_INTERNAL_f7b72895_43_flash_fwd_hdim96_fp16_split_softcap_sm80_cu_a6473388_35134cuda3std3__45__cpo6cbeginE)
_ZN79_INTERNAL_f7b72895_43_flash_fwd_hdim96_fp16_split_softcap_sm80_cu_a6473388_35134cuda3std3__45__cpo6cbeginE:
	.zero		1
	.type		_ZN79_INTERNAL_f7b72895_43_flash_fwd_hdim96_fp16_split_softcap_sm80_cu_a6473388_35134cuda3std3__48in_placeE,@object
	.size		_ZN79_INTERNAL_f7b72895_43_flash_fwd_hdim96_fp16_split_softcap_sm80_cu_a6473388_35134cuda3std3__48in_placeE,(_ZN79_INTERNAL_f7b72895_43_flash_fwd_hdim96_fp16_split_softcap_sm80_cu_a6473388_35134cuda3std6ranges3__45__cpo9iter_moveE - _ZN79_INTERNAL_f7b72895_43_flash_fwd_hdim96_fp16_split_softcap_sm80_cu_a6473388_35134cuda3std3__48in_placeE)
_ZN79_INTERNAL_f7b72895_43_flash_fwd_hdim96_fp16_split_softcap_sm80_cu_a6473388_35134cuda3std3__48in_placeE:
	.zero		1
	.type		_ZN79_INTERNAL_f7b72895_43_flash_fwd_hdim96_fp16_split_softcap_sm80_cu_a6473388_35134cuda3std6ranges3__45__cpo9iter_moveE,@object
	.size		_ZN79_INTERNAL_f7b72895_43_flash_fwd_hdim96_fp16_split_softcap_sm80_cu_a6473388_35134cuda3std6ranges3__45__cpo9iter_moveE,(_ZN79_INTERNAL_f7b72895_43_flash_fwd_hdim96_fp16_split_softcap_sm80_cu_a6473388_35134cuda3std3__45__cpo5beginE - _ZN79_INTERNAL_f7b72895_43_flash_fwd_hdim96_fp16_split_softcap_sm80_cu_a6473388_35134cuda3std6ranges3__45__cpo9iter_moveE)
_ZN79_INTERNAL_f7b72895_43_flash_fwd_hdim96_fp16_split_softcap_sm80_cu_a6473388_35134cuda3std6ranges3__45__cpo9iter_moveE:
	.zero		1
	.type		_ZN79_INTERNAL_f7b72895_43_flash_fwd_hdim96_fp16_split_softcap_sm80_cu_a6473388_35134cuda3std3__45__cpo5beginE,@object
	.size		_ZN79_INTERNAL_f7b72895_43_flash_fwd_hdim96_fp16_split_softcap_sm80_cu_a6473388_35134cuda3std3__45__cpo5beginE,(_ZN79_INTERNAL_f7b72895_43_flash_fwd_hdim96_fp16_split_softcap_sm80_cu_a6473388_35134cuda3std3__481_GLOBAL__N__f7b72895_43_flash_fwd_hdim96_fp16_split_softcap_sm80_cu_a6473388_35136ignoreE - _ZN79_INTERNAL_f7b72895_43_flash_fwd_hdim96_fp16_split_softcap_sm80_cu_a6473388_35134cuda3std3__45__cpo5beginE)
_ZN79_INTERNAL_f7b72895_43_flash_fwd_hdim96_fp16_split_softcap_sm80_cu_a6473388_35134cuda3std3__45__cpo5beginE:
	.zero		1
	.type		_ZN79_INTERNAL_f7b72895_43_flash_fwd_hdim96_fp16_split_softcap_sm80_cu_a6473388_35134cuda3std3__481_GLOBAL__N__f7b72895_43_flash_fwd_hdim96_fp16_split_softcap_sm80_cu_a6473388_35136ignoreE,@object
	.size		_ZN79_INTERNAL_f7b72895_43_flash_fwd_hdim96_fp16_split_softcap_sm80_cu_a6473388_35134cuda3std3__481_GLOBAL__N__f7b72895_43_flash_fwd_hdim96_fp16_split_softcap_sm80_cu_a6473388_35136ignoreE,(_ZN79_INTERNAL_f7b72895_43_flash_fwd_hdim96_fp16_split_softcap_sm80_cu_a6473388_35134cute7productE - _ZN79_INTERNAL_f7b72895_43_flash_fwd_hdim96_fp16_split_softcap_sm80_cu_a6473388_35134cuda3std3__481_GLOBAL__N__f7b72895_43_flash_fwd_hdim96_fp16_split_softcap_sm80_cu_a6473388_35136ignoreE)
_ZN79_INTERNAL_f7b72895_43_flash_fwd_hdim96_fp16_split_softcap_sm80_cu_a6473388_35134cuda3std3__481_GLOBAL__N__f7b72895_43_flash_fwd_hdim96_fp16_split_softcap_sm80_cu_a6473388_35136ignoreE:
	.zero		1
	.type		_ZN79_INTERNAL_f7b72895_43_flash_fwd_hdim96_fp16_split_softcap_sm80_cu_a6473388_35134cute7productE,@object
	.size		_ZN79_INTERNAL_f7b72895_43_flash_fwd_hdim96_fp16_split_softcap_sm80_cu_a6473388_35134cute7productE,(_ZN79_INTERNAL_f7b72895_43_flash_fwd_hdim96_fp16_split_softcap_sm80_cu_a6473388_35134cuda3std3__45__cpo3endE - _ZN79_INTERNAL_f7b72895_43_flash_fwd_hdim96_fp16_split_softcap_sm80_cu_a6473388_35134cute7productE)
_ZN79_INTERNAL_f7b72895_43_flash_fwd_hdim96_fp16_split_softcap_sm80_cu_a6473388_35134cute7productE:
	.zero		1
	.type		_ZN79_INTERNAL_f7b72895_43_flash_fwd_hdim96_fp16_split_softcap_sm80_cu_a6473388_35134cuda3std3__45__cpo3endE,@object
	.size		_ZN79_INTERNAL_f7b72895_43_flash_fwd_hdim96_fp16_split_softcap_sm80_cu_a6473388_35134cuda3std3__45__cpo3endE,(_ZN79_INTERNAL_f7b72895_43_flash_fwd_hdim96_fp16_split_softcap_sm80_cu_a6473388_35134cuda3std3__419piecewise_constructE - _ZN79_INTERNAL_f7b72895_43_flash_fwd_hdim96_fp16_split_softcap_sm80_cu_a6473388_35134cuda3std3__45__cpo3endE)
_ZN79_INTERNAL_f7b72895_43_flash_fwd_hdim96_fp16_split_softcap_sm80_cu_a6473388_35134cuda3std3__45__cpo3endE:
	.zero		1
	.type		_ZN79_INTERNAL_f7b72895_43_flash_fwd_hdim96_fp16_split_softcap_sm80_cu_a6473388_35134cuda3std3__419piecewise_constructE,@object
	.size		_ZN79_INTERNAL_f7b72895_43_flash_fwd_hdim96_fp16_split_softcap_sm80_cu_a6473388_35134cuda3std3__419piecewise_constructE,(_ZN79_INTERNAL_f7b72895_43_flash_fwd_hdim96_fp16_split_softcap_sm80_cu_a6473388_35134cuda3std3__45__cpo4cendE - _ZN79_INTERNAL_f7b72895_43_flash_fwd_hdim96_fp16_split_softcap_sm80_cu_a6473388_35134cuda3std3__419piecewise_constructE)
_ZN79_INTERNAL_f7b72895_43_flash_fwd_hdim96_fp16_split_softcap_sm80_cu_a6473388_35134cuda3std3__419piecewise_constructE:
	.zero		1
	.type		_ZN79_INTERNAL_f7b72895_43_flash_fwd_hdim96_fp16_split_softcap_sm80_cu_a6473388_35134cuda3std3__45__cpo4cendE,@object
	.size		_ZN79_INTERNAL_f7b72895_43_flash_fwd_hdim96_fp16_split_softcap_sm80_cu_a6473388_35134cuda3std3__45__cpo4cendE,(_ZN79_INTERNAL_f7b72895_43_flash_fwd_hdim96_fp16_split_softcap_sm80_cu_a6473388_35134cuda3std6ranges3__45__cpo4swapE - _ZN79_INTERNAL_f7b72895_43_flash_fwd_hdim96_fp16_split_softcap_sm80_cu_a6473388_35134cuda3std3__45__cpo4cendE)
_ZN79_INTERNAL_f7b72895_43_flash_fwd_hdim96_fp16_split_softcap_sm80_cu_a6473388_35134cuda3std3__45__cpo4cendE:
	.zero		1
	.type		_ZN79_INTERNAL_f7b72895_43_flash_fwd_hdim96_fp16_split_softcap_sm80_cu_a6473388_35134cuda3std6ranges3__45__cpo4swapE,@object
	.size		_ZN79_INTERNAL_f7b72895_43_flash_fwd_hdim96_fp16_split_softcap_sm80_cu_a6473388_35134cuda3std6ranges3__45__cpo4swapE,(.L_7 - _ZN79_INTERNAL_f7b72895_43_flash_fwd_hdim96_fp16_split_softcap_sm80_cu_a6473388_35134cuda3std6ranges3__45__cpo4swapE)
_ZN79_INTERNAL_f7b72895_43_flash_fwd_hdim96_fp16_split_softcap_sm80_cu_a6473388_35134cuda3std6ranges3__45__cpo4swapE:
	.zero		1
.L_7:


//--------------------- .nv.shared._ZN7cutlass13device_kernelIN5flash19enable_sm80_to_sm89INS1_16FlashAttnFwdSm80INS1_25CollectiveMainloopFwdSm80ILi4ELi1ELb0EN4cute5tupleIJNS5_1CILi128EEENS7_ILi48EEENS7_ILi96EEEEEELi96ENS_6half_tEfNS_4arch4Sm80ELb0ELb0ELb1ELb1ELb0ELb0ELb1ELb1EEENS1_21CollectiveEpilogueFwdINS6_IJS8_SA_S9_EEENS6_IJNS7_ILi1EEESI_SI_EEESC_SE_Li128ELb1ELb1ELb1ELb0EEENS1_36VarlenDynamicPersistentTileSchedulerILi128ELi48ELi128ELi128ELb1ELb1ELb0ELb0ELb1ELb1EEEEEEEEEvNT_6ParamsE --------------------------
	.section	.nv.shared._ZN7cutlass13device_kernelIN5flash19enable_sm80_to_sm89INS1_16FlashAttnFwdSm80INS1_25CollectiveMainloopFwdSm80ILi4ELi1ELb0EN4cute5tupleIJNS5_1CILi128EEENS7_ILi48EEENS7_ILi96EEEEEELi96ENS_6half_tEfNS_4arch4Sm80ELb0ELb0ELb1ELb1ELb0ELb0ELb1ELb1EEENS1_21CollectiveEpilogueFwdINS6_IJS8_SA_S9_EEENS6_IJNS7_ILi1EEESI_SI_EEESC_SE_Li128ELb1ELb1ELb1ELb0EEENS1_36VarlenDynamicPersistentTileSchedulerILi128ELi48ELi128ELi128ELb1ELb1ELb0ELb0ELb1ELb1EEEEEEEEEvNT_6ParamsE,"aw",@nobits
	.sectionflags	@""
	.align	16


//--------------------- .nv.shared._ZN7cutlass13device_kernelIN5flash19enable_sm80_to_sm89INS1_16FlashAttnFwdSm80INS1_25CollectiveMainloopFwdSm80ILi4ELi1ELb0EN4cute5tupleIJNS5_1CILi128EEENS7_ILi48EEENS7_ILi96EEEEEELi96ENS_6half_tEfNS_4arch4Sm80ELb0ELb0ELb1ELb1ELb0ELb1ELb1ELb1EEENS1_21CollectiveEpilogueFwdINS6_IJS8_SA_S9_EEENS6_IJNS7_ILi1EEESI_SI_EEESC_SE_Li128ELb1ELb1ELb1ELb0EEENS1_36VarlenDynamicPersistentTileSchedulerILi128ELi48ELi128ELi128ELb1ELb1ELb0ELb0ELb1ELb1EEEEEEEEEvNT_6ParamsE --------------------------
	.section	.nv.shared._ZN7cutlass13device_kernelIN5flash19enable_sm80_to_sm89INS1_16FlashAttnFwdSm80INS1_25CollectiveMainloopFwdSm80ILi4ELi1ELb0EN4cute5tupleIJNS5_1CILi128EEENS7_ILi48EEENS7_ILi96EEEEEELi96ENS_6half_tEfNS_4arch4Sm80ELb0ELb0ELb1ELb1ELb0ELb1ELb1ELb1EEENS1_21CollectiveEpilogueFwdINS6_IJS8_SA_S9_EEENS6_IJNS7_ILi1EEESI_SI_EEESC_SE_Li128ELb1ELb1ELb1ELb0EEENS1_36VarlenDynamicPersistentTileSchedulerILi128ELi48ELi128ELi128ELb1ELb1ELb0ELb0ELb1ELb1EEEEEEEEEvNT_6ParamsE,"aw",@nobits
	.sectionflags	@""
	.align	16


//--------------------- .nv.shared._ZN7cutlass13device_kernelIN5flash19enable_sm80_to_sm89INS1_16FlashAttnFwdSm80INS1_25CollectiveMainloopFwdSm80ILi4ELi1ELb0EN4cute5tupleIJNS5_1CILi128EEENS7_ILi48EEENS7_ILi96EEEEEELi96ENS_6half_tEfNS_4arch4Sm80ELb0ELb1ELb1ELb0ELb0ELb0ELb1ELb1EEENS1_21CollectiveEpilogueFwdINS6_IJS8_SA_S9_EEENS6_IJNS7_ILi1EEESI_SI_EEESC_SE_Li128ELb0ELb1ELb1ELb0EEENS1_19SingleTileSchedulerILb0ELb1ELb1ELi128EEEEEEEEEvNT_6ParamsE --------------------------
	.section	.nv.shared._ZN7cutlass13device_kernelIN5flash19enable_sm80_to_sm89INS1_16FlashAttnFwdSm80INS1_25CollectiveMainloopFwdSm80ILi4ELi1ELb0EN4cute5tupleIJNS5_1CILi128EEENS7_ILi48EEENS7_ILi96EEEEEELi96ENS_6half_tEfNS_4arch4Sm80ELb0ELb1ELb1ELb0ELb0ELb0ELb1ELb1EEENS1_21CollectiveEpilogueFwdINS6_IJS8_SA_S9_EEENS6_IJNS7_ILi1EEESI_SI_EEESC_SE_Li128ELb0ELb1ELb1ELb0EEENS1_19SingleTileSchedulerILb0ELb1ELb1ELi128EEEEEEEEEvNT_6ParamsE,"aw",@nobits
	.sectionflags	@""
	.align	16


//--------------------- .nv.shared._ZN7cutlass13device_kernelIN5flash19enable_sm80_to_sm89INS1_16FlashAttnFwdSm80INS1_25CollectiveMainloopFwdSm80ILi4ELi1ELb0EN4cute5tupleIJNS5_1CILi128EEENS7_ILi48EEENS7_ILi96EEEEEELi96ENS_6half_tEfNS_4arch4Sm80ELb0ELb1ELb1ELb1ELb0ELb0ELb1ELb1EEENS1_21CollectiveEpilogueFwdINS6_IJS8_SA_S9_EEENS6_IJNS7_ILi1EEESI_SI_EEESC_SE_Li128ELb1ELb1ELb1ELb0EEENS1_36VarlenDynamicPersistentTileSchedulerILi128ELi48ELi128ELi128ELb1ELb1ELb0ELb1ELb0ELb1EEEEEEEEEvNT_6ParamsE --------------------------
	.section	.nv.shared._ZN7cutlass13device_kernelIN5flash19enable_sm80_to_sm89INS1_16FlashAttnFwdSm80INS1_25CollectiveMainloopFwdSm80ILi4ELi1ELb0EN4cute5tupleIJNS5_1CILi128EEENS7_ILi48EEENS7_ILi96EEEEEELi96ENS_6half_tEfNS_4arch4Sm80ELb0ELb1ELb1ELb1ELb0ELb0ELb1ELb1EEENS1_21CollectiveEpilogueFwdINS6_IJS8_SA_S9_EEENS6_IJNS7_ILi1EEESI_SI_EEESC_SE_Li128ELb1ELb1ELb1ELb0EEENS1_36VarlenDynamicPersistentTileSchedulerILi128ELi48ELi128ELi128ELb1ELb1ELb0ELb1ELb0ELb1EEEEEEEEEvNT_6ParamsE,"aw",@nobits
	.sectionflags	@""
	.align	16


//--------------------- .nv.shared._ZN7cutlass13device_kernelIN5flash19enable_sm80_to_sm89INS1_16FlashAttnFwdSm80INS1_25CollectiveMainloopFwdSm80ILi4ELi1ELb0EN4cute5tupleIJNS5_1CILi128EEENS7_ILi48EEENS7_ILi96EEEEEELi96ENS_6half_tEfNS_4arch4Sm80ELb0ELb1ELb1ELb1ELb0ELb1ELb1ELb1EEENS1_21CollectiveEpilogueFwdINS6_IJS8_SA_S9_EEENS6_IJNS7_ILi1EEESI_SI_EEESC_SE_Li128ELb1ELb1ELb1ELb0EEENS1_36VarlenDynamicPersistentTileSchedulerILi128ELi48ELi128ELi128ELb1ELb1ELb0ELb1ELb0ELb1EEEEEEEEEvNT_6ParamsE --------------------------
	.section	.nv.shared._ZN7cutlass13device_kernelIN5flash19enable_sm80_to_sm89INS1_16FlashAttnFwdSm80INS1_25CollectiveMainloopFwdSm80ILi4ELi1ELb0EN4cute5tupleIJNS5_1CILi128EEENS7_ILi48EEENS7_ILi96EEEEEELi96ENS_6half_tEfNS_4arch4Sm80ELb0ELb1ELb1ELb1ELb0ELb1ELb1ELb1EEENS1_21CollectiveEpilogueFwdINS6_IJS8_SA_S9_EEENS6_IJNS7_ILi1EEESI_SI_EEESC_SE_Li128ELb1ELb1ELb1ELb0EEENS1_36VarlenDynamicPersistentTileSchedulerILi128ELi48ELi128ELi128ELb1ELb1ELb0ELb1ELb0ELb1EEEEEEEEEvNT_6ParamsE,"aw",@nobits
	.sectionflags	@""
	.align	16


//--------------------- .nv.shared._ZN7cutlass13device_kernelIN5flash19enable_sm80_to_sm89INS1_16FlashAttnFwdSm80INS1_25CollectiveMainloopFwdSm80ILi4ELi1ELb0EN4cute5tupleIJNS5_1CILi128EEENS7_ILi64EEENS7_ILi96EEEEEELi96ENS_6half_tEfNS_4arch4Sm80ELb1ELb0ELb1ELb0ELb0ELb0ELb1ELb1EEENS1_21CollectiveEpilogueFwdINS6_IJS8_SA_S9_EEENS6_IJNS7_ILi1EEESI_SI_EEESC_SE_Li128ELb0ELb1ELb1ELb0EEENS1_30DynamicPersistentTileSchedulerILi128ELi128ELb1ELb1ELb0EEEEEEEEEvNT_6ParamsE --------------------------
	.section	.nv.shared._ZN7cutlass13device_kernelIN5flash19enable_sm80_to_sm89INS1_16FlashAttnFwdSm80INS1_25CollectiveMainloopFwdSm80ILi4ELi1ELb0EN4cute5tupleIJNS5_1CILi128EEENS7_ILi64EEENS7_ILi96EEEEEELi96ENS_6half_tEfNS_4arch4Sm80ELb1ELb0ELb1ELb0ELb0ELb0ELb1ELb1EEENS1_21CollectiveEpilogueFwdINS6_IJS8_SA_S9_EEENS6_IJNS7_ILi1EEESI_SI_EEESC_SE_Li128ELb0ELb1ELb1ELb0EEENS1_30DynamicPersistentTileSchedulerILi128ELi128ELb1ELb1ELb0EEEEEEEEEvNT_6ParamsE,"aw",@nobits
	.sectionflags	@""
	.align	16


//--------------------- .nv.shared._ZN7cutlass13device_kernelIN5flash19enable_sm80_to_sm89INS1_16FlashAttnFwdSm80INS1_25CollectiveMainloopFwdSm80ILi4ELi1ELb0EN4cute5tupleIJNS5_1CILi128EEENS7_ILi48EEENS7_ILi96EEEEEELi96ENS_6half_tEfNS_4arch4Sm80ELb1ELb0ELb1ELb1ELb0ELb0ELb1ELb1EEENS1_21CollectiveEpilogueFwdINS6_IJS8_SA_S9_EEENS6_IJNS7_ILi1EEESI_SI_EEESC_SE_Li128ELb1ELb1ELb1ELb0EEENS1_36VarlenDynamicPersistentTileSchedulerILi128ELi48ELi128ELi128ELb1ELb1ELb0ELb1ELb1ELb1EEEEEEEEEvNT_6ParamsE --------------------------
	.section	.nv.shared._ZN7cutlass13device_kernelIN5flash19enable_sm80_to_sm89INS1_16FlashAttnFwdSm80INS1_25CollectiveMainloopFwdSm80ILi4ELi1ELb0EN4cute5tupleIJNS5_1CILi128EEENS7_ILi48EEENS7_ILi96EEEEEELi96ENS_6half_tEfNS_4arch4Sm80ELb1ELb0ELb1ELb1ELb0ELb0ELb1ELb1EEENS1_21CollectiveEpilogueFwdINS6_IJS8_SA_S9_EEENS6_IJNS7_ILi1EEESI_SI_EEESC_SE_Li128ELb1ELb1ELb1ELb0EEENS1_36VarlenDynamicPersistentTileSchedulerILi128ELi48ELi128ELi128ELb1ELb1ELb0ELb1ELb1ELb1EEEEEEEEEvNT_6ParamsE,"aw",@nobits
	.sectionflags	@""
	.align	16


//--------------------- .nv.shared._ZN7cutlass13device_kernelIN5flash19enable_sm80_to_sm89INS1_16FlashAttnFwdSm80INS1_25CollectiveMainloopFwdSm80ILi4ELi1ELb0EN4cute5tupleIJNS5_1CILi128EEENS7_ILi48EEENS7_ILi96EEEEEELi96ENS_6half_tEfNS_4arch4Sm80ELb1ELb0ELb1ELb1ELb0ELb1ELb1ELb1EEENS1_21CollectiveEpilogueFwdINS6_IJS8_SA_S9_EEENS6_IJNS7_ILi1EEESI_SI_EEESC_SE_Li128ELb1ELb1ELb1ELb0EEENS1_36VarlenDynamicPersistentTileSchedulerILi128ELi48ELi128ELi128ELb1ELb1ELb0ELb1ELb1ELb1EEEEEEEEEvNT_6ParamsE --------------------------
	.section	.nv.shared._ZN7cutlass13device_kernelIN5flash19enable_sm80_to_sm89INS1_16FlashAttnFwdSm80INS1_25CollectiveMainloopFwdSm80ILi4ELi1ELb0EN4cute5tupleIJNS5_1CILi128EEENS7_ILi48EEENS7_ILi96EEEEEELi96ENS_6half_tEfNS_4arch4Sm80ELb1ELb0ELb1ELb1ELb0ELb1ELb1ELb1EEENS1_21CollectiveEpilogueFwdINS6_IJS8_SA_S9_EEENS6_IJNS7_ILi1EEESI_SI_EEESC_SE_Li128ELb1ELb1ELb1ELb0EEENS1_36VarlenDynamicPersistentTileSchedulerILi128ELi48ELi128ELi128ELb1ELb1ELb0ELb1ELb1ELb1EEEEEEEEEvNT_6ParamsE,"aw",@nobits
	.sectionflags	@""
	.align	16
